// Copyright (c) 2024, Jay Shah, Ganesh Bikshandi, Ying Zhang, Vijay Thakkar, Pradeep Ramani, Tri Dao.
// Splitting the different template instantiations to different files to speed up compilation.
// This file is auto-generated. See "generate_kernels.py"

#include "flash_fwd_launch_template.h"

#ifndef FLASHATTENTION_DISABLE_SM8x
#ifndef FLASHATTENTION_DISABLE_HDIM96
template void run_mha_fwd_<80, cutlass::half_t, 96, 96, true, false, false, true>(Flash_fwd_params &params, cudaStream_t stream);
template void run_mha_fwd_<86, cutlass::half_t, 96, 96, true, false, false, true>(Flash_fwd_params &params, cudaStream_t stream);
#endif
#endif


// ===== COMPILED SASS (sm_80) =====

	.target	sm_80

	.elftype	@"ET_EXEC"


//--------------------- .note.nv.tkinfo           --------------------------
	.section	.note.nv.tkinfo,"",@"SHT_NOTE"
	.sectionflags	@"SHF_NOTE_NV_TKINFO"
	.tkinfo
        /*0018*/ 	.word	0x00000002
        /*0030*/ 	.string	""
        /*0030*/ 	.string	"ptxas"
        /*0030*/ 	.string	"Cuda compilation tools, release 13.0, V13.0.88"
        /*0030*/ 	.string	"Build cuda_13.0.r13.0/compiler.36424714_0"
        /*0030*/ 	.string	"-arch sm_80 -m 64 "



//--------------------- .note.nv.cuinfo           --------------------------
	.section	.note.nv.cuinfo,"",@"SHT_NOTE"
	.sectionflags	@"SHF_NOTE_NV_CUINFO"
        /*0018*/ 	.short	0x0002
        /*001a*/ 	.short	0x0050
        /*001c*/ 	.short	0x0082
	.zero		2


//--------------------- .nv.info                  --------------------------
	.section	.nv.info,"",@"SHT_CUDA_INFO"
	.align	4


	//----- nvinfo : EIATTR_REGCOUNT
	.align		4
        /*0000*/ 	.byte	0x04, 0x2f
        /*0002*/ 	.short	(.L_12 - .L_11)
	.align		4
.L_11:
        /*0004*/ 	.word	index@(_ZN7cutlass13device_kernelIN5flash19enable_sm80_to_sm89INS1_16FlashAttnFwdSm80INS1_25CollectiveMainloopFwdSm80ILi4ELi1ELb0EN4cute5tupleIJNS5_1CILi128EEENS7_ILi48EEENS7_ILi96EEEEEELi96ENS_6half_tEfNS_4arch4Sm80ELb1ELb0ELb0ELb1ELb0ELb1ELb1ELb1EEENS1_21CollectiveEpilogueFwdINS6_IJS8_SA_S9_EEENS6_IJNS7_ILi1EEESI_SI_EEESC_SE_Li128ELb1ELb1ELb1ELb0EEENS1_36VarlenDynamicPersistentTileSchedulerILi128ELi48ELi128ELi128ELb1ELb1ELb0ELb1ELb1ELb1EEEEEEEEEvNT_6ParamsE)
        /*0008*/ 	.word	0x000000ff


	//----- nvinfo : EIATTR_FRAME_SIZE
	.align		4
.L_12:
        /*000c*/ 	.byte	0x04, 0x11
        /*000e*/ 	.short	(.L_14 - .L_13)
	.align		4
.L_13:
        /*0010*/ 	.word	index@($__internal_25_$__cuda_sm70_votesync_ballot)
        /*0014*/ 	.word	0x00000000


	//----- nvinfo : EIATTR_FRAME_SIZE
	.align		4
.L_14:
        /*0018*/ 	.byte	0x04, 0x11
        /*001a*/ 	.short	(.L_16 - .L_15)
	.align		4
.L_15:
        /*001c*/ 	.word	index@($__internal_24_$__cuda_sm70_shflsync_up_p)
        /*0020*/ 	.word	0x00000000


	//----- nvinfo : EIATTR_FRAME_SIZE
	.align		4
.L_16:
        /*0024*/ 	.byte	0x04, 0x11
        /*0026*/ 	.short	(.L_18 - .L_17)
	.align		4
.L_17:
        /*0028*/ 	.word	index@($__internal_23_$__cuda_sm70_shflsync_idx_p)
        /*002c*/ 	.word	0x00000000


	//----- nvinfo : EIATTR_FRAME_SIZE
	.align		4
.L_18:
        /*0030*/ 	.byte	0x04, 0x11
        /*0032*/ 	.short	(.L_20 - .L_19)
	.align		4
.L_19:
        /*0034*/ 	.word	index@($__internal_22_$__cuda_sm70_shflsync_bfly_p)
        /*0038*/ 	.word	0x00000000


	//----- nvinfo : EIATTR_FRAME_SIZE
	.align		4
.L_20:
        /*003c*/ 	.byte	0x04, 0x11
        /*003e*/ 	.short	(.L_22 - .L_21)
	.align		4
.L_21:
        /*0040*/ 	.word	index@(_ZN7cutlass13device_kernelIN5flash19enable_sm80_to_sm89INS1_16FlashAttnFwdSm80INS1_25CollectiveMainloopFwdSm80ILi4ELi1ELb0EN4cute5tupleIJNS5_1CILi128EEENS7_ILi48EEENS7_ILi96EEEEEELi96ENS_6half_tEfNS_4arch4Sm80ELb1ELb0ELb0ELb1ELb0ELb1ELb1ELb1EEENS1_21CollectiveEpilogueFwdINS6_IJS8_SA_S9_EEENS6_IJNS7_ILi1EEESI_SI_EEESC_SE_Li128ELb1ELb1ELb1ELb0EEENS1_36VarlenDynamicPersistentTileSchedulerILi128ELi48ELi128ELi128ELb1ELb1ELb0ELb1ELb1ELb1EEEEEEEEEvNT_6ParamsE)
        /*0044*/ 	.word	0x000000b0


	//----- nvinfo : EIATTR_REGCOUNT
	.align		4
.L_22:
        /*0048*/ 	.byte	0x04, 0x2f
        /*004a*/ 	.short	(.L_24 - .L_23)
	.align		4
.L_23:
        /*004c*/ 	.word	index@(_ZN7cutlass13device_kernelIN5flash19enable_sm80_to_sm89INS1_16FlashAttnFwdSm80INS1_25CollectiveMainloopFwdSm80ILi4ELi1ELb0EN4cute5tupleIJNS5_1CILi128EEENS7_ILi48EEENS7_ILi96EEEEEELi96ENS_6half_tEfNS_4arch4Sm80ELb1ELb0ELb0ELb1ELb0ELb0ELb1ELb1EEENS1_21CollectiveEpilogueFwdINS6_IJS8_SA_S9_EEENS6_IJNS7_ILi1EEESI_SI_EEESC_SE_Li128ELb1ELb1ELb1ELb0EEENS1_36VarlenDynamicPersistentTileSchedulerILi128ELi48ELi128ELi128ELb1ELb1ELb0ELb1ELb1ELb1EEEEEEEEEvNT_6ParamsE)
        /*0050*/ 	.word	0x000000ff


	//----- nvinfo : EIATTR_FRAME_SIZE
	.align		4
.L_24:
        /*0054*/ 	.byte	0x04, 0x11
        /*0056*/ 	.short	(.L_26 - .L_25)
	.align		4
.L_25:
        /*0058*/ 	.word	index@($__internal_21_$__cuda_sm70_votesync_ballot)
        /*005c*/ 	.word	0x00000000


	//----- nvinfo : EIATTR_FRAME_SIZE
	.align		4
.L_26:
        /*0060*/ 	.byte	0x04, 0x11
        /*0062*/ 	.short	(.L_28 - .L_27)
	.align		4
.L_27:
        /*0064*/ 	.word	index@($__internal_20_$__cuda_sm70_shflsync_up_p)
        /*0068*/ 	.word	0x00000000


	//----- nvinfo : EIATTR_FRAME_SIZE
	.align		4
.L_28:
        /*006c*/ 	.byte	0x04, 0x11
        /*006e*/ 	.short	(.L_30 - .L_29)
	.align		4
.L_29:
        /*0070*/ 	.word	index@($__internal_19_$__cuda_sm70_shflsync_idx_p)
        /*0074*/ 	.word	0x00000000


	//----- nvinfo : EIATTR_FRAME_SIZE
	.align		4
.L_30:
        /*0078*/ 	.byte	0x04, 0x11
        /*007a*/ 	.short	(.L_32 - .L_31)
	.align		4
.L_31:
        /*007c*/ 	.word	index@($__internal_18_$__cuda_sm70_shflsync_bfly_p)
        /*0080*/ 	.word	0x00000000


	//----- nvinfo : EIATTR_FRAME_SIZE
	.align		4
.L_32:
        /*0084*/ 	.byte	0x04, 0x11
        /*0086*/ 	.short	(.L_34 - .L_33)
	.align		4
.L_33:
        /*0088*/ 	.word	index@(_ZN7cutlass13device_kernelIN5flash19enable_sm80_to_sm89INS1_16FlashAttnFwdSm80INS1_25CollectiveMainloopFwdSm80ILi4ELi1ELb0EN4cute5tupleIJNS5_1CILi128EEENS7_ILi48EEENS7_ILi96EEEEEELi96ENS_6half_tEfNS_4arch4Sm80ELb1ELb0ELb0ELb1ELb0ELb0ELb1ELb1EEENS1_21CollectiveEpilogueFwdINS6_IJS8_SA_S9_EEENS6_IJNS7_ILi1EEESI_SI_EEESC_SE_Li128ELb1ELb1ELb1ELb0EEENS1_36VarlenDynamicPersistentTileSchedulerILi128ELi48ELi128ELi128ELb1ELb1ELb0ELb1ELb1ELb1EEEEEEEEEvNT_6ParamsE)
        /*008c*/ 	.word	0x000000b8


	//----- nvinfo : EIATTR_REGCOUNT
	.align		4
.L_34:
        /*0090*/ 	.byte	0x04, 0x2f
        /*0092*/ 	.short	(.L_36 - .L_35)
	.align		4
.L_35:
        /*0094*/ 	.word	index@(_ZN7cutlass13device_kernelIN5flash19enable_sm80_to_sm89INS1_16FlashAttnFwdSm80INS1_25CollectiveMainloopFwdSm80ILi4ELi1ELb0EN4cute5tupleIJNS5_1CILi128EEENS7_ILi64EEENS7_ILi96EEEEEELi96ENS_6half_tEfNS_4arch4Sm80ELb1ELb0ELb0ELb0ELb0ELb0ELb1ELb1EEENS1_21CollectiveEpilogueFwdINS6_IJS8_SA_S9_EEENS6_IJNS7_ILi1EEESI_SI_EEESC_SE_Li128ELb0ELb1ELb1ELb0EEENS1_30DynamicPersistentTileSchedulerILi128ELi128ELb1ELb1ELb0EEEEEEEEEvNT_6ParamsE)
        /*0098*/ 	.word	0x000000ff


	//----- nvinfo : EIATTR_FRAME_SIZE
	.align		4
.L_36:
        /*009c*/ 	.byte	0x04, 0x11
        /*009e*/ 	.short	(.L_38 - .L_37)
	.align		4
.L_37:
        /*00a0*/ 	.word	index@($__internal_17_$__cuda_sm70_shflsync_idx_p)
        /*00a4*/ 	.word	0x00000000


	//----- nvinfo : EIATTR_FRAME_SIZE
	.align		4
.L_38:
        /*00a8*/ 	.byte	0x04, 0x11
        /*00aa*/ 	.short	(.L_40 - .L_39)
	.align		4
.L_39:
        /*00ac*/ 	.word	index@($__internal_16_$__cuda_sm70_shflsync_bfly_p)
        /*00b0*/ 	.word	0x00000000


	//----- nvinfo : EIATTR_FRAME_SIZE
	.align		4
.L_40:
        /*00b4*/ 	.byte	0x04, 0x11
        /*00b6*/ 	.short	(.L_42 - .L_41)
	.align		4
.L_41:
        /*00b8*/ 	.word	index@(_ZN7cutlass13device_kernelIN5flash19enable_sm80_to_sm89INS1_16FlashAttnFwdSm80INS1_25CollectiveMainloopFwdSm80ILi4ELi1ELb0EN4cute5tupleIJNS5_1CILi128EEENS7_ILi64EEENS7_ILi96EEEEEELi96ENS_6half_tEfNS_4arch4Sm80ELb1ELb0ELb0ELb0ELb0ELb0ELb1ELb1EEENS1_21CollectiveEpilogueFwdINS6_IJS8_SA_S9_EEENS6_IJNS7_ILi1EEESI_SI_EEESC_SE_Li128ELb0ELb1ELb1ELb0EEENS1_30DynamicPersistentTileSchedulerILi128ELi128ELb1ELb1ELb0EEEEEEEEEvNT_6ParamsE)
        /*00bc*/ 	.word	0x00000078


	//----- nvinfo : EIATTR_REGCOUNT
	.align		4
.L_42:
        /*00c0*/ 	.byte	0x04, 0x2f
        /*00c2*/ 	.short	(.L_44 - .L_43)
	.align		4
.L_43:
        /*00c4*/ 	.word	index@(_ZN7cutlass13device_kernelIN5flash19enable_sm80_to_sm89INS1_16FlashAttnFwdSm80INS1_25CollectiveMainloopFwdSm80ILi4ELi1ELb0EN4cute5tupleIJNS5_1CILi128EEENS7_ILi48EEENS7_ILi96EEEEEELi96ENS_6half_tEfNS_4arch4Sm80ELb0ELb1ELb0ELb1ELb0ELb1ELb1ELb1EEENS1_21CollectiveEpilogueFwdINS6_IJS8_SA_S9_EEENS6_IJNS7_ILi1EEESI_SI_EEESC_SE_Li128ELb1ELb1ELb1ELb0EEENS1_36VarlenDynamicPersistentTileSchedulerILi128ELi48ELi128ELi128ELb1ELb1ELb0ELb1ELb0ELb1EEEEEEEEEvNT_6ParamsE)
        /*00c8*/ 	.word	0x000000ff


	//----- nvinfo : EIATTR_FRAME_SIZE
	.align		4
.L_44:
        /*00cc*/ 	.byte	0x04, 0x11
        /*00ce*/ 	.short	(.L_46 - .L_45)
	.align		4
.L_45:
        /*00d0*/ 	.word	index@($__internal_15_$__cuda_sm70_votesync_ballot)
        /*00d4*/ 	.word	0x00000000


	//----- nvinfo : EIATTR_FRAME_SIZE
	.align		4
.L_46:
        /*00d8*/ 	.byte	0x04, 0x11
        /*00da*/ 	.short	(.L_48 - .L_47)
	.align		4
.L_47:
        /*00dc*/ 	.word	index@($__internal_14_$__cuda_sm70_shflsync_up_p)
        /*00e0*/ 	.word	0x00000000


	//----- nvinfo : EIATTR_FRAME_SIZE
	.align		4
.L_48:
        /*00e4*/ 	.byte	0x04, 0x11
        /*00e6*/ 	.short	(.L_50 - .L_49)
	.align		4
.L_49:
        /*00e8*/ 	.word	index@($__internal_13_$__cuda_sm70_shflsync_idx_p)
        /*00ec*/ 	.word	0x00000000


	//----- nvinfo : EIATTR_FRAME_SIZE
	.align		4
.L_50:
        /*00f0*/ 	.byte	0x04, 0x11
        /*00f2*/ 	.short	(.L_52 - .L_51)
	.align		4
.L_51:
        /*00f4*/ 	.word	index@($__internal_12_$__cuda_sm70_shflsync_bfly_p)
        /*00f8*/ 	.word	0x00000000


	//----- nvinfo : EIATTR_FRAME_SIZE
	.align		4
.L_52:
        /*00fc*/ 	.byte	0x04, 0x11
        /*00fe*/ 	.short	(.L_54 - .L_53)
	.align		4
.L_53:
        /*0100*/ 	.word	index@(_ZN7cutlass13device_kernelIN5flash19enable_sm80_to_sm89INS1_16FlashAttnFwdSm80INS1_25CollectiveMainloopFwdSm80ILi4ELi1ELb0EN4cute5tupleIJNS5_1CILi128EEENS7_ILi48EEENS7_ILi96EEEEEELi96ENS_6half_tEfNS_4arch4Sm80ELb0ELb1ELb0ELb1ELb0ELb1ELb1ELb1EEENS1_21CollectiveEpilogueFwdINS6_IJS8_SA_S9_EEENS6_IJNS7_ILi1EEESI_SI_EEESC_SE_Li128ELb1ELb1ELb1ELb0EEENS1_36VarlenDynamicPersistentTileSchedulerILi128ELi48ELi128ELi128ELb1ELb1ELb0ELb1ELb0ELb1EEEEEEEEEvNT_6ParamsE)
        /*0104*/ 	.word	0x000000b8


	//----- nvinfo : EIATTR_REGCOUNT
	.align		4
.L_54:
        /*0108*/ 	.byte	0x04, 0x2f
        /*010a*/ 	.short	(.L_56 - .L_55)
	.align		4
.L_55:
        /*010c*/ 	.word	index@(_ZN7cutlass13device_kernelIN5flash19enable_sm80_to_sm89INS1_16FlashAttnFwdSm80INS1_25CollectiveMainloopFwdSm80ILi4ELi1ELb0EN4cute5tupleIJNS5_1CILi128EEENS7_ILi48EEENS7_ILi96EEEEEELi96ENS_6half_tEfNS_4arch4Sm80ELb0ELb1ELb0ELb1ELb0ELb0ELb1ELb1EEENS1_21CollectiveEpilogueFwdINS6_IJS8_SA_S9_EEENS6_IJNS7_ILi1EEESI_SI_EEESC_SE_Li128ELb1ELb1ELb1ELb0EEENS1_36VarlenDynamicPersistentTileSchedulerILi128ELi48ELi128ELi128ELb1ELb1ELb0ELb1ELb0ELb1EEEEEEEEEvNT_6ParamsE)
        /*0110*/ 	.word	0x000000ff


	//----- nvinfo : EIATTR_FRAME_SIZE
	.align		4
.L_56:
        /*0114*/ 	.byte	0x04, 0x11
        /*0116*/ 	.short	(.L_58 - .L_57)
	.align		4
.L_57:
        /*0118*/ 	.word	index@($__internal_11_$__cuda_sm70_votesync_ballot)
        /*011c*/ 	.word	0x00000000


	//----- nvinfo : EIATTR_FRAME_SIZE
	.align		4
.L_58:
        /*0120*/ 	.byte	0x04, 0x11
        /*0122*/ 	.short	(.L_60 - .L_59)
	.align		4
.L_59:
        /*0124*/ 	.word	index@($__internal_10_$__cuda_sm70_shflsync_up_p)
        /*0128*/ 	.word	0x00000000


	//----- nvinfo : EIATTR_FRAME_SIZE
	.align		4
.L_60:
        /*012c*/ 	.byte	0x04, 0x11
        /*012e*/ 	.short	(.L_62 - .L_61)
	.align		4
.L_61:
        /*0130*/ 	.word	index@($__internal_9_$__cuda_sm70_shflsync_idx_p)
        /*0134*/ 	.word	0x00000000


	//----- nvinfo : EIATTR_FRAME_SIZE
	.align		4
.L_62:
        /*0138*/ 	.byte	0x04, 0x11
        /*013a*/ 	.short	(.L_64 - .L_63)
	.align		4
.L_63:
        /*013c*/ 	.word	index@($__internal_8_$__cuda_sm70_shflsync_bfly_p)
        /*0140*/ 	.word	0x00000000


	//----- nvinfo : EIATTR_FRAME_SIZE
	.align		4
.L_64:
        /*0144*/ 	.byte	0x04, 0x11
        /*0146*/ 	.short	(.L_66 - .L_65)
	.align		4
.L_65:
        /*0148*/ 	.word	index@(_ZN7cutlass13device_kernelIN5flash19enable_sm80_to_sm89INS1_16FlashAttnFwdSm80INS1_25CollectiveMainloopFwdSm80ILi4ELi1ELb0EN4cute5tupleIJNS5_1CILi128EEENS7_ILi48EEENS7_ILi96EEEEEELi96ENS_6half_tEfNS_4arch4Sm80ELb0ELb1ELb0ELb1ELb0ELb0ELb1ELb1EEENS1_21CollectiveEpilogueFwdINS6_IJS8_SA_S9_EEENS6_IJNS7_ILi1EEESI_SI_EEESC_SE_Li128ELb1ELb1ELb1ELb0EEENS1_36VarlenDynamicPersistentTileSchedulerILi128ELi48ELi128ELi128ELb1ELb1ELb0ELb1ELb0ELb1EEEEEEEEEvNT_6ParamsE)
        /*014c*/ 	.word	0x00000068


	//----- nvinfo : EIATTR_REGCOUNT
	.align		4
.L_66:
        /*0150*/ 	.byte	0x04, 0x2f
        /*0152*/ 	.short	(.L_68 - .L_67)
	.align		4
.L_67:
        /*0154*/ 	.word	index@(_ZN7cutlass13device_kernelIN5flash19enable_sm80_to_sm89INS1_16FlashAttnFwdSm80INS1_25CollectiveMainloopFwdSm80ILi4ELi1ELb0EN4cute5tupleIJNS5_1CILi128EEENS7_ILi48EEENS7_ILi96EEEEEELi96ENS_6half_tEfNS_4arch4Sm80ELb0ELb1ELb0ELb0ELb0ELb0ELb1ELb1EEENS1_21CollectiveEpilogueFwdINS6_IJS8_SA_S9_EEENS6_IJNS7_ILi1EEESI_SI_EEESC_SE_Li128ELb0ELb1ELb1ELb0EEENS1_19SingleTileSchedulerILb0ELb1ELb1ELi128EEEEEEEEEvNT_6ParamsE)
        /*0158*/ 	.word	0x000000ff


	//----- nvinfo : EIATTR_FRAME_SIZE
	.align		4
.L_68:
        /*015c*/ 	.byte	0x04, 0x11
        /*015e*/ 	.short	(.L_70 - .L_69)
	.align		4
.L_69:
        /*0160*/ 	.word	index@(_ZN7cutlass13device_kernelIN5flash19enable_sm80_to_sm89INS1_16FlashAttnFwdSm80INS1_25CollectiveMainloopFwdSm80ILi4ELi1ELb0EN4cute5tupleIJNS5_1CILi128EEENS7_ILi48EEENS7_ILi96EEEEEELi96ENS_6half_tEfNS_4arch4Sm80ELb0ELb1ELb0ELb0ELb0ELb0ELb1ELb1EEENS1_21CollectiveEpilogueFwdINS6_IJS8_SA_S9_EEENS6_IJNS7_ILi1EEESI_SI_EEESC_SE_Li128ELb0ELb1ELb1ELb0EEENS1_19SingleTileSchedulerILb0ELb1ELb1ELi128EEEEEEEEEvNT_6ParamsE)
        /*0164*/ 	.word	0x00000000


	//----- nvinfo : EIATTR_REGCOUNT
	.align		4
.L_70:
        /*0168*/ 	.byte	0x04, 0x2f
        /*016a*/ 	.short	(.L_72 - .L_71)
	.align		4
.L_71:
        /*016c*/ 	.word	index@(_ZN7cutlass13device_kernelIN5flash19enable_sm80_to_sm89INS1_16FlashAttnFwdSm80INS1_25CollectiveMainloopFwdSm80ILi4ELi1ELb0EN4cute5tupleIJNS5_1CILi128EEENS7_ILi48EEENS7_ILi96EEEEEELi96ENS_6half_tEfNS_4arch4Sm80ELb0ELb0ELb0ELb1ELb0ELb1ELb1ELb1EEENS1_21CollectiveEpilogueFwdINS6_IJS8_SA_S9_EEENS6_IJNS7_ILi1EEESI_SI_EEESC_SE_Li128ELb1ELb1ELb1ELb0EEENS1_36VarlenDynamicPersistentTileSchedulerILi128ELi48ELi128ELi128ELb1ELb1ELb0ELb0ELb1ELb1EEEEEEEEEvNT_6ParamsE)
        /*0170*/ 	.word	0x000000ff


	//----- nvinfo : EIATTR_FRAME_SIZE
	.align		4
.L_72:
        /*0174*/ 	.byte	0x04, 0x11
        /*0176*/ 	.short	(.L_74 - .L_73)
	.align		4
.L_73:
        /*0178*/ 	.word	index@($__internal_7_$__cuda_sm70_votesync_ballot)
        /*017c*/ 	.word	0x00000000


	//----- nvinfo : EIATTR_FRAME_SIZE
	.align		4
.L_74:
        /*0180*/ 	.byte	0x04, 0x11
        /*0182*/ 	.short	(.L_76 - .L_75)
	.align		4
.L_75:
        /*0184*/ 	.word	index@($__internal_6_$__cuda_sm70_shflsync_up_p)
        /*0188*/ 	.word	0x00000000


	//----- nvinfo : EIATTR_FRAME_SIZE
	.align		4
.L_76:
        /*018c*/ 	.byte	0x04, 0x11
        /*018e*/ 	.short	(.L_78 - .L_77)
	.align		4
.L_77:
        /*0190*/ 	.word	index@($__internal_5_$__cuda_sm70_shflsync_idx_p)
        /*0194*/ 	.word	0x00000000


	//----- nvinfo : EIATTR_FRAME_SIZE
	.align		4
.L_78:
        /*0198*/ 	.byte	0x04, 0x11
        /*019a*/ 	.short	(.L_80 - .L_79)
	.align		4
.L_79:
        /*019c*/ 	.word	index@($__internal_4_$__cuda_sm70_shflsync_bfly_p)
        /*01a0*/ 	.word	0x00000000


	//----- nvinfo : EIATTR_FRAME_SIZE
	.align		4
.L_80:
        /*01a4*/ 	.byte	0x04, 0x11
        /*01a6*/ 	.short	(.L_82 - .L_81)
	.align		4
.L_81:
        /*01a8*/ 	.word	index@(_ZN7cutlass13device_kernelIN5flash19enable_sm80_to_sm89INS1_16FlashAttnFwdSm80INS1_25CollectiveMainloopFwdSm80ILi4ELi1ELb0EN4cute5tupleIJNS5_1CILi128EEENS7_ILi48EEENS7_ILi96EEEEEELi96ENS_6half_tEfNS_4arch4Sm80ELb0ELb0ELb0ELb1ELb0ELb1ELb1ELb1EEENS1_21CollectiveEpilogueFwdINS6_IJS8_SA_S9_EEENS6_IJNS7_ILi1EEESI_SI_EEESC_SE_Li128ELb1ELb1ELb1ELb0EEENS1_36VarlenDynamicPersistentTileSchedulerILi128ELi48ELi128ELi128ELb1ELb1ELb0ELb0ELb1ELb1EEEEEEEEEvNT_6ParamsE)
        /*01ac*/ 	.word	0x00000088


	//----- nvinfo : EIATTR_REGCOUNT
	.align		4
.L_82:
        /*01b0*/ 	.byte	0x04, 0x2f
        /*01b2*/ 	.short	(.L_84 - .L_83)
	.align		4
.L_83:
        /*01b4*/ 	.word	index@(_ZN7cutlass13device_kernelIN5flash19enable_sm80_to_sm89INS1_16FlashAttnFwdSm80INS1_25CollectiveMainloopFwdSm80ILi4ELi1ELb0EN4cute5tupleIJNS5_1CILi128EEENS7_ILi48EEENS7_ILi96EEEEEELi96ENS_6half_tEfNS_4arch4Sm80ELb0ELb0ELb0ELb1ELb0ELb0ELb1ELb1EEENS1_21CollectiveEpilogueFwdINS6_IJS8_SA_S9_EEENS6_IJNS7_ILi1EEESI_SI_EEESC_SE_Li128ELb1ELb1ELb1ELb0EEENS1_36VarlenDynamicPersistentTileSchedulerILi128ELi48ELi128ELi128ELb1ELb1ELb0ELb0ELb1ELb1EEEEEEEEEvNT_6ParamsE)
        /*01b8*/ 	.word	0x000000ff


	//----- nvinfo : EIATTR_FRAME_SIZE
	.align		4
.L_84:
        /*01bc*/ 	.byte	0x04, 0x11
        /*01be*/ 	.short	(.L_86 - .L_85)
	.align		4
.L_85:
        /*01c0*/ 	.word	index@($__internal_3_$__cuda_sm70_votesync_ballot)
        /*01c4*/ 	.word	0x00000000


	//----- nvinfo : EIATTR_FRAME_SIZE
	.align		4
.L_86:
        /*01c8*/ 	.byte	0x04, 0x11
        /*01ca*/ 	.short	(.L_88 - .L_87)
	.align		4
.L_87:
        /*01cc*/ 	.word	index@($__internal_2_$__cuda_sm70_shflsync_up_p)
        /*01d0*/ 	.word	0x00000000


	//----- nvinfo : EIATTR_FRAME_SIZE
	.align		4
.L_88:
        /*01d4*/ 	.byte	0x04, 0x11
        /*01d6*/ 	.short	(.L_90 - .L_89)
	.align		4
.L_89:
        /*01d8*/ 	.word	index@($__internal_1_$__cuda_sm70_shflsync_idx_p)
        /*01dc*/ 	.word	0x00000000


	//----- nvinfo : EIATTR_FRAME_SIZE
	.align		4
.L_90:
        /*01e0*/ 	.byte	0x04, 0x11
        /*01e2*/ 	.short	(.L_92 - .L_91)
	.align		4
.L_91:
        /*01e4*/ 	.word	index@($__internal_0_$__cuda_sm70_shflsync_bfly_p)
        /*01e8*/ 	.word	0x00000000


	//----- nvinfo : EIATTR_FRAME_SIZE
	.align		4
.L_92:
        /*01ec*/ 	.byte	0x04, 0x11
        /*01ee*/ 	.short	(.L_94 - .L_93)
	.align		4
.L_93:
        /*01f0*/ 	.word	index@(_ZN7cutlass13device_kernelIN5flash19enable_sm80_to_sm89INS1_16FlashAttnFwdSm80INS1_25CollectiveMainloopFwdSm80ILi4ELi1ELb0EN4cute5tupleIJNS5_1CILi128EEENS7_ILi48EEENS7_ILi96EEEEEELi96ENS_6half_tEfNS_4arch4Sm80ELb0ELb0ELb0ELb1ELb0ELb0ELb1ELb1EEENS1_21CollectiveEpilogueFwdINS6_IJS8_SA_S9_EEENS6_IJNS7_ILi1EEESI_SI_EEESC_SE_Li128ELb1ELb1ELb1ELb0EEENS1_36VarlenDynamicPersistentTileSchedulerILi128ELi48ELi128ELi128ELb1ELb1ELb0ELb0ELb1ELb1EEEEEEEEEvNT_6ParamsE)
        /*01f4*/ 	.word	0x00000080


	//----- nvinfo : EIATTR_REGCOUNT
	.align		4
.L_94:
        /*01f8*/ 	.byte	0x04, 0x2f
        /*01fa*/ 	.short	(.L_96 - .L_95)
	.align		4
.L_95:
        /*01fc*/ 	.word	index@(_ZN7cutlass13device_kernelIN5flash19enable_sm80_to_sm89INS1_16FlashAttnFwdSm80INS1_25CollectiveMainloopFwdSm80ILi4ELi1ELb0EN4cute5tupleIJNS5_1CILi128EEENS7_ILi64EEENS7_ILi96EEEEEELi96ENS_6half_tEfNS_4arch4Sm80ELb0ELb0ELb0ELb0ELb0ELb0ELb1ELb1EEENS1_21CollectiveEpilogueFwdINS6_IJS8_SA_S9_EEENS6_IJNS7_ILi1EEESI_SI_EEESC_SE_Li128ELb0ELb1ELb1ELb0EEENS1_19SingleTileSchedulerILb0ELb1ELb1ELi128EEEEEEEEEvNT_6ParamsE)
        /*0200*/ 	.word	0x000000ff


	//----- nvinfo : EIATTR_FRAME_SIZE
	.align		4
.L_96:
        /*0204*/ 	.byte	0x04, 0x11
        /*0206*/ 	.short	(.L_98 - .L_97)
	.align		4
.L_97:
        /*0208*/ 	.word	index@(_ZN7cutlass13device_kernelIN5flash19enable_sm80_to_sm89INS1_16FlashAttnFwdSm80INS1_25CollectiveMainloopFwdSm80ILi4ELi1ELb0EN4cute5tupleIJNS5_1CILi128EEENS7_ILi64EEENS7_ILi96EEEEEELi96ENS_6half_tEfNS_4arch4Sm80ELb0ELb0ELb0ELb0ELb0ELb0ELb1ELb1EEENS1_21CollectiveEpilogueFwdINS6_IJS8_SA_S9_EEENS6_IJNS7_ILi1EEESI_SI_EEESC_SE_Li128ELb0ELb1ELb1ELb0EEENS1_19SingleTileSchedulerILb0ELb1ELb1ELi128EEEEEEEEEvNT_6ParamsE)
        /*020c*/ 	.word	0x00000038


	//----- nvinfo : EIATTR_MIN_STACK_SIZE
	.align		4
.L_98:
        /*0210*/ 	.byte	0x04, 0x12
        /*0212*/ 	.short	(.L_100 - .L_99)
	.align		4
.L_99:
        /*0214*/ 	.word	index@(_ZN7cutlass13device_kernelIN5flash19enable_sm80_to_sm89INS1_16FlashAttnFwdSm80INS1_25CollectiveMainloopFwdSm80ILi4ELi1ELb0EN4cute5tupleIJNS5_1CILi128EEENS7_ILi64EEENS7_ILi96EEEEEELi96ENS_6half_tEfNS_4arch4Sm80ELb0ELb0ELb0ELb0ELb0ELb0ELb1ELb1EEENS1_21CollectiveEpilogueFwdINS6_IJS8_SA_S9_EEENS6_IJNS7_ILi1EEESI_SI_EEESC_SE_Li128ELb0ELb1ELb1ELb0EEENS1_19SingleTileSchedulerILb0ELb1ELb1ELi128EEEEEEEEEvNT_6ParamsE)
        /*0218*/ 	.word	0x00000038


	//----- nvinfo : EIATTR_MIN_STACK_SIZE
	.align		4
.L_100:
        /*021c*/ 	.byte	0x04, 0x12
        /*021e*/ 	.short	(.L_102 - .L_101)
	.align		4
.L_101:
        /*0220*/ 	.word	index@(_ZN7cutlass13device_kernelIN5flash19enable_sm80_to_sm89INS1_16FlashAttnFwdSm80INS1_25CollectiveMainloopFwdSm80ILi4ELi1ELb0EN4cute5tupleIJNS5_1CILi128EEENS7_ILi48EEENS7_ILi96EEEEEELi96ENS_6half_tEfNS_4arch4Sm80ELb0ELb0ELb0ELb1ELb0ELb0ELb1ELb1EEENS1_21CollectiveEpilogueFwdINS6_IJS8_SA_S9_EEENS6_IJNS7_ILi1EEESI_SI_EEESC_SE_Li128ELb1ELb1ELb1ELb0EEENS1_36VarlenDynamicPersistentTileSchedulerILi128ELi48ELi128ELi128ELb1ELb1ELb0ELb0ELb1ELb1EEEEEEEEEvNT_6ParamsE)
        /*0224*/ 	.word	0x00000080


	//----- nvinfo : EIATTR_MIN_STACK_SIZE
	.align		4
.L_102:
        /*0228*/ 	.byte	0x04, 0x12
        /*022a*/ 	.short	(.L_104 - .L_103)
	.align		4
.L_103:
        /*022c*/ 	.word	index@(_ZN7cutlass13device_kernelIN5flash19enable_sm80_to_sm89INS1_16FlashAttnFwdSm80INS1_25CollectiveMainloopFwdSm80ILi4ELi1ELb0EN4cute5tupleIJNS5_1CILi128EEENS7_ILi48EEENS7_ILi96EEEEEELi96ENS_6half_tEfNS_4arch4Sm80ELb0ELb0ELb0ELb1ELb0ELb1ELb1ELb1EEENS1_21CollectiveEpilogueFwdINS6_IJS8_SA_S9_EEENS6_IJNS7_ILi1EEESI_SI_EEESC_SE_Li128ELb1ELb1ELb1ELb0EEENS1_36VarlenDynamicPersistentTileSchedulerILi128ELi48ELi128ELi128ELb1ELb1ELb0ELb0ELb1ELb1EEEEEEEEEvNT_6ParamsE)
        /*0230*/ 	.word	0x00000088


	//----- nvinfo : EIATTR_MIN_STACK_SIZE
	.align		4
.L_104:
        /*0234*/ 	.byte	0x04, 0x12
        /*0236*/ 	.short	(.L_106 - .L_105)
	.align		4
.L_105:
        /*0238*/ 	.word	index@(_ZN7cutlass13device_kernelIN5flash19enable_sm80_to_sm89INS1_16FlashAttnFwdSm80INS1_25CollectiveMainloopFwdSm80ILi4ELi1ELb0EN4cute5tupleIJNS5_1CILi128EEENS7_ILi48EEENS7_ILi96EEEEEELi96ENS_6half_tEfNS_4arch4Sm80ELb0ELb1ELb0ELb0ELb0ELb0ELb1ELb1EEENS1_21CollectiveEpilogueFwdINS6_IJS8_SA_S9_EEENS6_IJNS7_ILi1EEESI_SI_EEESC_SE_Li128ELb0ELb1ELb1ELb0EEENS1_19SingleTileSchedulerILb0ELb1ELb1ELi128EEEEEEEEEvNT_6ParamsE)
        /*023c*/ 	.word	0x00000000


	//----- nvinfo : EIATTR_MIN_STACK_SIZE
	.align		4
.L_106:
        /*0240*/ 	.byte	0x04, 0x12
        /*0242*/ 	.short	(.L_108 - .L_107)
	.align		4
.L_107:
        /*0244*/ 	.word	index@(_ZN7cutlass13device_kernelIN5flash19enable_sm80_to_sm89INS1_16FlashAttnFwdSm80INS1_25CollectiveMainloopFwdSm80ILi4ELi1ELb0EN4cute5tupleIJNS5_1CILi128EEENS7_ILi48EEENS7_ILi96EEEEEELi96ENS_6half_tEfNS_4arch4Sm80ELb0ELb1ELb0ELb1ELb0ELb0ELb1ELb1EEENS1_21CollectiveEpilogueFwdINS6_IJS8_SA_S9_EEENS6_IJNS7_ILi1EEESI_SI_EEESC_SE_Li128ELb1ELb1ELb1ELb0EEENS1_36VarlenDynamicPersistentTileSchedulerILi128ELi48ELi128ELi128ELb1ELb1ELb0ELb1ELb0ELb1EEEEEEEEEvNT_6ParamsE)
        /*0248*/ 	.word	0x00000068


	//----- nvinfo : EIATTR_MIN_STACK_SIZE
	.align		4
.L_108:
        /*024c*/ 	.byte	0x04, 0x12
        /*024e*/ 	.short	(.L_110 - .L_109)
	.align		4
.L_109:
        /*0250*/ 	.word	index@(_ZN7cutlass13device_kernelIN5flash19enable_sm80_to_sm89INS1_16FlashAttnFwdSm80INS1_25CollectiveMainloopFwdSm80ILi4ELi1ELb0EN4cute5tupleIJNS5_1CILi128EEENS7_ILi48EEENS7_ILi96EEEEEELi96ENS_6half_tEfNS_4arch4Sm80ELb0ELb1ELb0ELb1ELb0ELb1ELb1ELb1EEENS1_21CollectiveEpilogueFwdINS6_IJS8_SA_S9_EEENS6_IJNS7_ILi1EEESI_SI_EEESC_SE_Li128ELb1ELb1ELb1ELb0EEENS1_36VarlenDynamicPersistentTileSchedulerILi128ELi48ELi128ELi128ELb1ELb1ELb0ELb1ELb0ELb1EEEEEEEEEvNT_6ParamsE)
        /*0254*/ 	.word	0x000000b8


	//----- nvinfo : EIATTR_MIN_STACK_SIZE
	.align		4
.L_110:
        /*0258*/ 	.byte	0x04, 0x12
        /*025a*/ 	.short	(.L_112 - .L_111)
	.align		4
.L_111:
        /*025c*/ 	.word	index@(_ZN7cutlass13device_kernelIN5flash19enable_sm80_to_sm89INS1_16FlashAttnFwdSm80INS1_25CollectiveMainloopFwdSm80ILi4ELi1ELb0EN4cute5tupleIJNS5_1CILi128EEENS7_ILi64EEENS7_ILi96EEEEEELi96ENS_6half_tEfNS_4arch4Sm80ELb1ELb0ELb0ELb0ELb0ELb0ELb1ELb1EEENS1_21CollectiveEpilogueFwdINS6_IJS8_SA_S9_EEENS6_IJNS7_ILi1EEESI_SI_EEESC_SE_Li128ELb0ELb1ELb1ELb0EEENS1_30DynamicPersistentTileSchedulerILi128ELi128ELb1ELb1ELb0EEEEEEEEEvNT_6ParamsE)
        /*0260*/ 	.word	0x00000078


	//----- nvinfo : EIATTR_MIN_STACK_SIZE
	.align		4
.L_112:
        /*0264*/ 	.byte	0x04, 0x12
        /*0266*/ 	.short	(.L_114 - .L_113)
	.align		4
.L_113:
        /*0268*/ 	.word	index@(_ZN7cutlass13device_kernelIN5flash19enable_sm80_to_sm89INS1_16FlashAttnFwdSm80INS1_25CollectiveMainloopFwdSm80ILi4ELi1ELb0EN4cute5tupleIJNS5_1CILi128EEENS7_ILi48EEENS7_ILi96EEEEEELi96ENS_6half_tEfNS_4arch4Sm80ELb1ELb0ELb0ELb1ELb0ELb0ELb1ELb1EEENS1_21CollectiveEpilogueFwdINS6_IJS8_SA_S9_EEENS6_IJNS7_ILi1EEESI_SI_EEESC_SE_Li128ELb1ELb1ELb1ELb0EEENS1_36VarlenDynamicPersistentTileSchedulerILi128ELi48ELi128ELi128ELb1ELb1ELb0ELb1ELb1ELb1EEEEEEEEEvNT_6ParamsE)
        /*026c*/ 	.word	0x000000b8


	//----- nvinfo : EIATTR_MIN_STACK_SIZE
	.align		4
.L_114:
        /*0270*/ 	.byte	0x04, 0x12
        /*0272*/ 	.short	(.L_116 - .L_115)
	.align		4
.L_115:
        /*0274*/ 	.word	index@(_ZN7cutlass13device_kernelIN5flash19enable_sm80_to_sm89INS1_16FlashAttnFwdSm80INS1_25CollectiveMainloopFwdSm80ILi4ELi1ELb0EN4cute5tupleIJNS5_1CILi128EEENS7_ILi48EEENS7_ILi96EEEEEELi96ENS_6half_tEfNS_4arch4Sm80ELb1ELb0ELb0ELb1ELb0ELb1ELb1ELb1EEENS1_21CollectiveEpilogueFwdINS6_IJS8_SA_S9_EEENS6_IJNS7_ILi1EEESI_SI_EEESC_SE_Li128ELb1ELb1ELb1ELb0EEENS1_36VarlenDynamicPersistentTileSchedulerILi128ELi48ELi128ELi128ELb1ELb1ELb0ELb1ELb1ELb1EEEEEEEEEvNT_6ParamsE)
        /*0278*/ 	.word	0x000000b0
.L_116:


//--------------------- .nv.info._ZN7cutlass13device_kernelIN5flash19enable_sm80_to_sm89INS1_16FlashAttnFwdSm80INS1_25CollectiveMainloopFwdSm80ILi4ELi1ELb0EN4cute5tupleIJNS5_1CILi128EEENS7_ILi64EEENS7_ILi96EEEEEELi96ENS_6half_tEfNS_4arch4Sm80ELb0ELb0ELb0ELb0ELb0ELb0ELb1ELb1EEENS1_21CollectiveEpilogueFwdINS6_IJS8_SA_S9_EEENS6_IJNS7_ILi1EEESI_SI_EEESC_SE_Li128ELb0ELb1ELb1ELb0EEENS1_19SingleTileSchedulerILb0ELb1ELb1ELi128EEEEEEEEEvNT_6ParamsE --------------------------
	.section	.nv.info._ZN7cutlass13device_kernelIN5flash19enable_sm80_to_sm89INS1_16FlashAttnFwdSm80INS1_25CollectiveMainloopFwdSm80ILi4ELi1ELb0EN4cute5tupleIJNS5_1CILi128EEENS7_ILi64EEENS7_ILi96EEEEEELi96ENS_6half_tEfNS_4arch4Sm80ELb0ELb0ELb0ELb0ELb0ELb0ELb1ELb1EEENS1_21CollectiveEpilogueFwdINS6_IJS8_SA_S9_EEENS6_IJNS7_ILi1EEESI_SI_EEESC_SE_Li128ELb0ELb1ELb1ELb0EEENS1_19SingleTileSchedulerILb0ELb1ELb1ELi128EEEEEEEEEvNT_6ParamsE,"",@"SHT_CUDA_INFO"
	.sectionflags	@""
	.align	4


	//----- nvinfo : EIATTR_CUDA_API_VERSION
	.align		4
        /*0000*/ 	.byte	0x04, 0x37
        /*0002*/ 	.short	(.L_118 - .L_117)
.L_117:
        /*0004*/ 	.word	0x00000082


	//----- nvinfo : EIATTR_SW2861232_WAR
	.align		4
.L_118:
        /*0008*/ 	.byte	0x01, 0x35
	.zero		2


	//----- nvinfo : EIATTR_PARAM_CBANK
	.align		4
        /*000c*/ 	.byte	0x04, 0x0a
        /*000e*/ 	.short	(.L_120 - .L_119)
	.align		4
.L_119:
        /*0010*/ 	.word	index@(.nv.constant0._ZN7cutlass13device_kernelIN5flash19enable_sm80_to_sm89INS1_16FlashAttnFwdSm80INS1_25CollectiveMainloopFwdSm80ILi4ELi1ELb0EN4cute5tupleIJNS5_1CILi128EEENS7_ILi64EEENS7_ILi96EEEEEELi96ENS_6half_tEfNS_4arch4Sm80ELb0ELb0ELb0ELb0ELb0ELb0ELb1ELb1EEENS1_21CollectiveEpilogueFwdINS6_IJS8_SA_S9_EEENS6_IJNS7_ILi1EEESI_SI_EEESC_SE_Li128ELb0ELb1ELb1ELb0EEENS1_19SingleTileSchedulerILb0ELb1ELb1ELi128EEEEEEEEEvNT_6ParamsE)
        /*0014*/ 	.short	0x0160
        /*0016*/ 	.short	0x0418


	//----- nvinfo : EIATTR_CBANK_PARAM_SIZE
	.align		4
.L_120:
        /*0018*/ 	.byte	0x03, 0x19
        /*001a*/ 	.short	0x0418


	//----- nvinfo : EIATTR_KPARAM_INFO
	.align		4
        /*001c*/ 	.byte	0x04, 0x17
        /*001e*/ 	.short	(.L_122 - .L_121)
.L_121:
        /*0020*/ 	.word	0x00000000
        /*0024*/ 	.short	0x0000
        /*0026*/ 	.short	0x0000
        /*0028*/ 	.byte	0x00, 0xf0, 0x61, 0x10


	//----- nvinfo : EIATTR_MAXREG_COUNT
	.align		4
.L_122:
        /*002c*/ 	.byte	0x03, 0x1b
        /*002e*/ 	.short	0x00ff


	//----- nvinfo : EIATTR_NUM_BARRIERS
	.align		4
        /*0030*/ 	.byte	0x02, 0x4c
        /*0032*/ 	.byte	0x02
	.zero		1


	//----- nvinfo : EIATTR_ANNOTATIONS
	.align		4
        /*0034*/ 	.byte	0x04, 0x55
        /*0036*/ 	.short	(.L_124 - .L_123)


	//   ....[0]....
.L_123:
        /*0038*/ 	.word	0x00000001
        /*003c*/ 	.byte	0x90, 0x00, 0x00, 0x00, 0x01, 0x00, 0x00, 0x00, 0xf0, 0x00, 0x00, 0x00, 0x01, 0x00, 0x00, 0x00
        /* <DEDUP_REMOVED lines=14> */
        /*012c*/ 	.byte	0x70, 0x9f, 0x00, 0x00


	//----- nvinfo : EIATTR_MERCURY_ISA_VERSION
	.align		4
.L_124:
        /*0130*/ 	.byte	0x03, 0x5f
        /*0132*/ 	.short	0x0000


	//----- nvinfo : EIATTR_COOP_GROUP_MASK_REGIDS
	.align		4
        /*0134*/ 	.byte	0x04, 0x29
        /*0136*/ 	.short	(.L_126 - .L_125)


	//   ....[0]....
.L_125:
        /*0138*/ 	.word	0xffffffff


	//   ....[1]....
        /*013c*/ 	.word	0xffffffff


	//   ....[2]....
        /*0140*/ 	.word	0xffffffff


	//   ....[3]....
        /*0144*/ 	.word	0xffffffff


	//   ....[4]....
        /*0148*/ 	.word	0xffffffff


	//   ....[5]....
        /*014c*/ 	.word	0xffffffff


	//   ....[6]....
        /*0150*/ 	.word	0xffffffff


	//   ....[7]....
        /*0154*/ 	.word	0xffffffff


	//   ....[8]....
        /*0158*/ 	.word	0xffffffff


	//   ....[9]....
        /*015c*/ 	.word	0xffffffff


	//   ....[10]....
        /*0160*/ 	.word	0xffffffff


	//   ....[11]....
        /*0164*/ 	.word	0xffffffff


	//   ....[12]....
        /*0168*/ 	.word	0xffffffff


	//   ....[13]....
        /*016c*/ 	.word	0xffffffff


	//   ....[14]....
        /*0170*/ 	.word	0xffffffff


	//   ....[15]....
        /*0174*/ 	.word	0xffffffff


	//   ....[16]....
        /*0178*/ 	.word	0xffffffff


	//   ....[17]....
        /*017c*/ 	.word	0xffffffff


	//   ....[18]....
        /*0180*/ 	.word	0xffffffff


	//   ....[19]....
        /*0184*/ 	.word	0xffffffff


	//   ....[20]....
        /*0188*/ 	.word	0xffffffff


	//   ....[21]....
        /*018c*/ 	.word	0xffffffff


	//   ....[22]....
        /*0190*/ 	.word	0xffffffff


	//   ....[23]....
        /*0194*/ 	.word	0xffffffff


	//   ....[24]....
        /*0198*/ 	.word	0xffffffff


	//   ....[25]....
        /*019c*/ 	.word	0xffffffff


	//   ....[26]....
        /*01a0*/ 	.word	0xffffffff


	//   ....[27]....
        /*01a4*/ 	.word	0xffffffff


	//   ....[28]....
        /*01a8*/ 	.word	0xffffffff


	//   ....[29]....
        /*01ac*/ 	.word	0xffffffff


	//   ....[30]....
        /*01b0*/ 	.word	0xffffffff


	//   ....[31]....
        /*01b4*/ 	.word	0xffffffff


	//   ....[32]....
        /*01b8*/ 	.word	0xffffffff


	//   ....[33]....
        /*01bc*/ 	.word	0xffffffff


	//   ....[34]....
        /*01c0*/ 	.word	0xffffffff


	//   ....[35]....
        /*01c4*/ 	.word	0xffffffff


	//   ....[36]....
        /*01c8*/ 	.word	0xffffffff


	//   ....[37]....
        /*01cc*/ 	.word	0xffffffff


	//   ....[38]....
        /*01d0*/ 	.word	0xffffffff


	//   ....[39]....
        /*01d4*/ 	.word	0xffffffff


	//   ....[40]....
        /*01d8*/ 	.word	0xffffffff


	//   ....[41]....
        /*01dc*/ 	.word	0xffffffff


	//   ....[42]....
        /*01e0*/ 	.word	0xffffffff


	//   ....[43]....
        /*01e4*/ 	.word	0xffffffff


	//   ....[44]....
        /*01e8*/ 	.word	0xffffffff


	//   ....[45]....
        /*01ec*/ 	.word	0xffffffff


	//   ....[46]....
        /*01f0*/ 	.word	0xffffffff


	//   ....[47]....
        /*01f4*/ 	.word	0xffffffff


	//   ....[48]....
        /*01f8*/ 	.word	0xffffffff


	//----- nvinfo : EIATTR_COOP_GROUP_INSTR_OFFSETS
	.align		4
.L_126:
        /*01fc*/ 	.byte	0x04, 0x28
        /*01fe*/ 	.short	(.L_128 - .L_127)


	//   ....[0]....
.L_127:
        /*0200*/ 	.word	0x00000060


	//   ....[1]....
        /*0204*/ 	.word	0x00000da0


	//   ....[2]....
        /*0208*/ 	.word	0x00000dd0


	//   ....[3]....
        /*020c*/ 	.word	0x000010f0


	//   ....[4]....
        /*0210*/ 	.word	0x00001120


	//   ....[5]....
        /*0214*/ 	.word	0x00001260


	//   ....[6]....
        /*0218*/ 	.word	0x00001290


	//   ....[7]....
        /*021c*/ 	.word	0x000013c0


	//   ....[8]....
        /*0220*/ 	.word	0x00001400


	//   ....[9]....
        /*0224*/ 	.word	0x00002c60


	//   ....[10]....
        /*0228*/ 	.word	0x00002da0


	//   ....[11]....
        /*022c*/ 	.word	0x00002de0


	//   ....[12]....
        /*0230*/ 	.word	0x00002ef0


	//   ....[13]....
        /*0234*/ 	.word	0x00002f20


	//   ....[14]....
        /*0238*/ 	.word	0x00002ff0


	//   ....[15]....
        /*023c*/ 	.word	0x00003050


	//   ....[16]....
        /*0240*/ 	.word	0x00003250


	//   ....[17]....
        /*0244*/ 	.word	0x00005940


	//   ....[18]....
        /*0248*/ 	.word	0x00005990


	//   ....[19]....
        /*024c*/ 	.word	0x00005a50


	//   ....[20]....
        /*0250*/ 	.word	0x00005aa0


	//   ....[21]....
        /*0254*/ 	.word	0x00005ae0


	//   ....[22]....
        /*0258*/ 	.word	0x00005be0


	//   ....[23]....
        /*025c*/ 	.word	0x00005e50


	//   ....[24]....
        /*0260*/ 	.word	0x00005fb0


	//   ....[25]....
        /*0264*/ 	.word	0x00007b40


	//   ....[26]....
        /*0268*/ 	.word	0x00007b70


	//   ....[27]....
        /*026c*/ 	.word	0x00007ba0


	//   ....[28]....
        /*0270*/ 	.word	0x00007bc0


	//   ....[29]....
        /*0274*/ 	.word	0x00007bf0


	//   ....[30]....
        /*0278*/ 	.word	0x00007c10


	//   ....[31]....
        /*027c*/ 	.word	0x00007c30


	//   ....[32]....
        /*0280*/ 	.word	0x00007c40


	//   ....[33]....
        /*0284*/ 	.word	0x00008a10


	//   ....[34]....
        /*0288*/ 	.word	0x00008a60


	//   ....[35]....
        /*028c*/ 	.word	0x00008a90


	//   ....[36]....
        /*0290*/ 	.word	0x00008ac0


	//   ....[37]....
        /*0294*/ 	.word	0x00008af0


	//   ....[38]....
        /*0298*/ 	.word	0x00008b20


	//   ....[39]....
        /*029c*/ 	.word	0x00008b50


	//   ....[40]....
        /*02a0*/ 	.word	0x00008b80


	//   ....[41]....
        /*02a4*/ 	.word	0x00008ba0


	//   ....[42]....
        /*02a8*/ 	.word	0x00008bb0


	//   ....[43]....
        /*02ac*/ 	.word	0x000090f0


	//   ....[44]....
        /*02b0*/ 	.word	0x00009110


	//   ....[45]....
        /*02b4*/ 	.word	0x00009590


	//   ....[46]....
        /*02b8*/ 	.word	0x000095b0


	//   ....[47]....
        /*02bc*/ 	.word	0x00009a40


	//   ....[48]....
        /*02c0*/ 	.word	0x00009a50


	//----- nvinfo : EIATTR_EXIT_INSTR_OFFSETS
	.align		4
.L_128:
        /*02c4*/ 	.byte	0x04, 0x1c
        /*02c6*/ 	.short	(.L_130 - .L_129)


	//   ....[0]....
.L_129:
        /*02c8*/ 	.word	0x000001b0


	//   ....[1]....
        /*02cc*/ 	.word	0x00009a60


	//   ....[2]....
        /*02d0*/ 	.word	0x00009e80


	//   ....[3]....
        /*02d4*/ 	.word	0x00009ed0


	//   ....[4]....
        /*02d8*/ 	.word	0x00009f00


	//   ....[5]....
        /*02dc*/ 	.word	0x00009f60


	//   ....[6]....
        /*02e0*/ 	.word	0x0000a1c0


	//----- nvinfo : EIATTR_CTAIDZ_USED
	.align		4
.L_130:
        /*02e4*/ 	.byte	0x01, 0x04
	.zero		2


	//----- nvinfo : EIATTR_MAX_THREADS
	.align		4
        /*02e8*/ 	.byte	0x04, 0x05
        /*02ea*/ 	.short	(.L_132 - .L_131)
.L_131:
        /*02ec*/ 	.word	0x00000080
        /*02f0*/ 	.word	0x00000001
        /*02f4*/ 	.word	0x00000001


	//----- nvinfo : EIATTR_CRS_STACK_SIZE
	.align		4
.L_132:
        /*02f8*/ 	.byte	0x04, 0x1e
        /*02fa*/ 	.short	(.L_134 - .L_133)
.L_133:
        /*02fc*/ 	.word	0x00000000
.L_134:


//--------------------- .nv.info._ZN7cutlass13device_kernelIN5flash19enable_sm80_to_sm89INS1_16FlashAttnFwdSm80INS1_25CollectiveMainloopFwdSm80ILi4ELi1ELb0EN4cute5tupleIJNS5_1CILi128EEENS7_ILi48EEENS7_ILi96EEEEEELi96ENS_6half_tEfNS_4arch4Sm80ELb0ELb0ELb0ELb1ELb0ELb0ELb1ELb1EEENS1_21CollectiveEpilogueFwdINS6_IJS8_SA_S9_EEENS6_IJNS7_ILi1EEESI_SI_EEESC_SE_Li128ELb1ELb1ELb1ELb0EEENS1_36VarlenDynamicPersistentTileSchedulerILi128ELi48ELi128ELi128ELb1ELb1ELb0ELb0ELb1ELb1EEEEEEEEEvNT_6ParamsE --------------------------
	.section	.nv.info._ZN7cutlass13device_kernelIN5flash19enable_sm80_to_sm89INS1_16FlashAttnFwdSm80INS1_25CollectiveMainloopFwdSm80ILi4ELi1ELb0EN4cute5tupleIJNS5_1CILi128EEENS7_ILi48EEENS7_ILi96EEEEEELi96ENS_6half_tEfNS_4arch4Sm80ELb0ELb0ELb0ELb1ELb0ELb0ELb1ELb1EEENS1_21CollectiveEpilogueFwdINS6_IJS8_SA_S9_EEENS6_IJNS7_ILi1EEESI_SI_EEESC_SE_Li128ELb1ELb1ELb1ELb0EEENS1_36VarlenDynamicPersistentTileSchedulerILi128ELi48ELi128ELi128ELb1ELb1ELb0ELb0ELb1ELb1EEEEEEEEEvNT_6ParamsE,"",@"SHT_CUDA_INFO"
	.sectionflags	@""
	.align	4


	//----- nvinfo : EIATTR_CUDA_API_VERSION
	.align		4
        /*0000*/ 	.byte	0x04, 0x37
        /*0002*/ 	.short	(.L_136 - .L_135)
.L_135:
        /*0004*/ 	.word	0x00000082


	//----- nvinfo : EIATTR_SW2861232_WAR
	.align		4
.L_136:
        /*0008*/ 	.byte	0x01, 0x35
	.zero		2


	//----- nvinfo : EIATTR_PARAM_CBANK
	.align		4
        /*000c*/ 	.byte	0x04, 0x0a
        /*000e*/ 	.short	(.L_138 - .L_137)
	.align		4
.L_137:
        /*0010*/ 	.word	index@(.nv.constant0._ZN7cutlass13device_kernelIN5flash19enable_sm80_to_sm89INS1_16FlashAttnFwdSm80INS1_25CollectiveMainloopFwdSm80ILi4ELi1ELb0EN4cute5tupleIJNS5_1CILi128EEENS7_ILi48EEENS7_ILi96EEEEEELi96ENS_6half_tEfNS_4arch4Sm80ELb0ELb0ELb0ELb1ELb0ELb0ELb1ELb1EEENS1_21CollectiveEpilogueFwdINS6_IJS8_SA_S9_EEENS6_IJNS7_ILi1EEESI_SI_EEESC_SE_Li128ELb1ELb1ELb1ELb0EEENS1_36VarlenDynamicPersistentTileSchedulerILi128ELi48ELi128ELi128ELb1ELb1ELb0ELb0ELb1ELb1EEEEEEEEEvNT_6ParamsE)
        /*0014*/ 	.short	0x0160
        /*0016*/ 	.short	0x0438


	//----- nvinfo : EIATTR_CBANK_PARAM_SIZE
	.align		4
.L_138:
        /*0018*/ 	.byte	0x03, 0x19
        /*001a*/ 	.short	0x0438


	//----- nvinfo : EIATTR_KPARAM_INFO
	.align		4
        /*001c*/ 	.byte	0x04, 0x17
        /*001e*/ 	.short	(.L_140 - .L_139)
.L_139:
        /*0020*/ 	.word	0x00000000
        /*0024*/ 	.short	0x0000
        /*0026*/ 	.short	0x0000
        /*0028*/ 	.byte	0x00, 0xf0, 0xe1, 0x10


	//----- nvinfo : EIATTR_MAXREG_COUNT
	.align		4
.L_140:
        /*002c*/ 	.byte	0x03, 0x1b
        /*002e*/ 	.short	0x00ff


	//----- nvinfo : EIATTR_NUM_BARRIERS
	.align		4
        /*0030*/ 	.byte	0x02, 0x4c
        /*0032*/ 	.byte	0x06
	.zero		1


	//----- nvinfo : EIATTR_ANNOTATIONS
	.align		4
        /*0034*/ 	.byte	0x04, 0x55
        /*0036*/ 	.short	(.L_142 - .L_141)


	//   ....[0]....
.L_141:
        /* <DEDUP_REMOVED lines=81> */
        /*053c*/ 	.byte	0x00, 0xbf, 0x00, 0x00, 0x01, 0x00, 0x00, 0x00, 0xe0, 0xbf, 0x00, 0x00


	//----- nvinfo : EIATTR_MERCURY_ISA_VERSION
	.align		4
.L_142:
        /*0548*/ 	.byte	0x03, 0x5f
        /*054a*/ 	.short	0x0000


	//----- nvinfo : EIATTR_INT_WARP_WIDE_INSTR_OFFSETS
	.align		4
        /*054c*/ 	.byte	0x04, 0x31
        /*054e*/ 	.short	(.L_144 - .L_143)


	//   ....[0]....
.L_143:
        /*0550*/ 	.word	0x00008670


	//   ....[1]....
        /*0554*/ 	.word	0x000086f0


	//----- nvinfo : EIATTR_COOP_GROUP_MASK_REGIDS
	.align		4
.L_144:
        /*0558*/ 	.byte	0x04, 0x29
        /*055a*/ 	.short	(.L_146 - .L_145)


	//   ....[0]....
.L_145:
        /*055c*/ 	.word	0xffffffff


	//   ....[1]....
        /*0560*/ 	.word	0xffffffff


	//   ....[2]....
        /*0564*/ 	.word	0xffffffff


	//   ....[3]....
        /*0568*/ 	.word	0xffffffff


	//   ....[4]....
        /*056c*/ 	.word	0xffffffff


	//   ....[5]....
        /*0570*/ 	.word	0xffffffff


	//   ....[6]....
        /*0574*/ 	.word	0xffffffff


	//   ....[7]....
        /*0578*/ 	.word	0xffffffff


	//   ....[8]....
        /*057c*/ 	.word	0xffffffff


	//   ....[9]....
        /*0580*/ 	.word	0xffffffff


	//   ....[10]....
        /*0584*/ 	.word	0xffffffff


	//   ....[11]....
        /*0588*/ 	.word	0xffffffff


	//   ....[12]....
        /*058c*/ 	.word	0xffffffff


	//   ....[13]....
        /*0590*/ 	.word	0xffffffff


	//   ....[14]....
        /*0594*/ 	.word	0xffffffff


	//   ....[15]....
        /*0598*/ 	.word	0xffffffff


	//   ....[16]....
        /*059c*/ 	.word	0xffffffff


	//   ....[17]....
        /*05a0*/ 	.word	0xffffffff


	//   ....[18]....
        /*05a4*/ 	.word	0xffffffff


	//   ....[19]....
        /*05a8*/ 	.word	0xffffffff


	//   ....[20]....
        /*05ac*/ 	.word	0xffffffff


	//   ....[21]....
        /*05b0*/ 	.word	0xffffffff


	//   ....[22]....
        /*05b4*/ 	.word	0xffffffff


	//   ....[23]....
        /*05b8*/ 	.word	0xffffffff


	//   ....[24]....
        /*05bc*/ 	.word	0xffffffff


	//   ....[25]....
        /*05c0*/ 	.word	0xffffffff


	//   ....[26]....
        /*05c4*/ 	.word	0xffffffff


	//   ....[27]....
        /*05c8*/ 	.word	0xffffffff


	//   ....[28]....
        /*05cc*/ 	.word	0xffffffff


	//   ....[29]....
        /*05d0*/ 	.word	0xffffffff


	//   ....[30]....
        /*05d4*/ 	.word	0xffffffff


	//   ....[31]....
        /*05d8*/ 	.word	0xffffffff


	//   ....[32]....
        /*05dc*/ 	.word	0xffffffff


	//   ....[33]....
        /*05e0*/ 	.word	0xffffffff


	//   ....[34]....
        /*05e4*/ 	.word	0xffffffff


	//   ....[35]....
        /*05e8*/ 	.word	0xffffffff


	//   ....[36]....
        /*05ec*/ 	.word	0xffffffff


	//   ....[37]....
        /*05f0*/ 	.word	0xffffffff


	//   ....[38]....
        /*05f4*/ 	.word	0xffffffff


	//   ....[39]....
        /*05f8*/ 	.word	0xffffffff


	//   ....[40]....
        /*05fc*/ 	.word	0xffffffff


	//   ....[41]....
        /*0600*/ 	.word	0xffffffff


	//   ....[42]....
        /*0604*/ 	.word	0xffffffff


	//   ....[43]....
        /*0608*/ 	.word	0xffffffff


	//   ....[44]....
        /*060c*/ 	.word	0xffffffff


	//   ....[45]....
        /*0610*/ 	.word	0xffffffff


	//   ....[46]....
        /*0614*/ 	.word	0xffffffff


	//   ....[47]....
        /*0618*/ 	.word	0xffffffff


	//   ....[48]....
        /*061c*/ 	.word	0xffffffff


	//   ....[49]....
        /*0620*/ 	.word	0xffffffff


	//   ....[50]....
        /*0624*/ 	.word	0xffffffff


	//   ....[51]....
        /*0628*/ 	.word	0xffffffff


	//   ....[52]....
        /*062c*/ 	.word	0xffffffff


	//   ....[53]....
        /*0630*/ 	.word	0xffffffff


	//   ....[54]....
        /*0634*/ 	.word	0xffffffff


	//   ....[55]....
        /*0638*/ 	.word	0xffffffff


	//   ....[56]....
        /*063c*/ 	.word	0xffffffff


	//   ....[57]....
        /*0640*/ 	.word	0xffffffff


	//   ....[58]....
        /*0644*/ 	.word	0xffffffff


	//   ....[59]....
        /*0648*/ 	.word	0xffffffff


	//   ....[60]....
        /*064c*/ 	.word	0xffffffff


	//   ....[61]....
        /*0650*/ 	.word	0xffffffff


	//   ....[62]....
        /*0654*/ 	.word	0xffffffff


	//   ....[63]....
        /*0658*/ 	.word	0xffffffff


	//   ....[64]....
        /*065c*/ 	.word	0xffffffff


	//   ....[65]....
        /*0660*/ 	.word	0xffffffff


	//   ....[66]....
        /*0664*/ 	.word	0xffffffff


	//   ....[67]....
        /*0668*/ 	.word	0xffffffff


	//   ....[68]....
        /*066c*/ 	.word	0xffffffff


	//   ....[69]....
        /*0670*/ 	.word	0xffffffff


	//   ....[70]....
        /*0674*/ 	.word	0xffffffff


	//   ....[71]....
        /*0678*/ 	.word	0xffffffff


	//   ....[72]....
        /*067c*/ 	.word	0xffffffff


	//   ....[73]....
        /*0680*/ 	.word	0xffffffff


	//   ....[74]....
        /*0684*/ 	.word	0xffffffff


	//   ....[75]....
        /*0688*/ 	.word	0xffffffff


	//   ....[76]....
        /*068c*/ 	.word	0xffffffff


	//   ....[77]....
        /*0690*/ 	.word	0xffffffff


	//   ....[78]....
        /*0694*/ 	.word	0xffffffff


	//   ....[79]....
        /*0698*/ 	.word	0xffffffff


	//   ....[80]....
        /*069c*/ 	.word	0xffffffff


	//   ....[81]....
        /*06a0*/ 	.word	0xffffffff


	//   ....[82]....
        /*06a4*/ 	.word	0xffffffff


	//   ....[83]....
        /*06a8*/ 	.word	0xffffffff


	//   ....[84]....
        /*06ac*/ 	.word	0xffffffff


	//   ....[85]....
        /*06b0*/ 	.word	0xffffffff


	//   ....[86]....
        /*06b4*/ 	.word	0xffffffff


	//   ....[87]....
        /*06b8*/ 	.word	0xffffffff


	//   ....[88]....
        /*06bc*/ 	.word	0xffffffff


	//   ....[89]....
        /*06c0*/ 	.word	0xffffffff


	//   ....[90]....
        /*06c4*/ 	.word	0xffffffff


	//   ....[91]....
        /*06c8*/ 	.word	0xffffffff


	//   ....[92]....
        /*06cc*/ 	.word	0xffffffff


	//   ....[93]....
        /*06d0*/ 	.word	0xffffffff


	//   ....[94]....
        /*06d4*/ 	.word	0xffffffff


	//   ....[95]....
        /*06d8*/ 	.word	0xffffffff


	//   ....[96]....
        /*06dc*/ 	.word	0xffffffff


	//   ....[97]....
        /*06e0*/ 	.word	0xffffffff


	//   ....[98]....
        /*06e4*/ 	.word	0xffffffff


	//   ....[99]....
        /*06e8*/ 	.word	0xffffffff


	//   ....[100]....
        /*06ec*/ 	.word	0xffffffff


	//   ....[101]....
        /*06f0*/ 	.word	0xffffffff


	//   ....[102]....
        /*06f4*/ 	.word	0xffffffff


	//   ....[103]....
        /*06f8*/ 	.word	0xffffffff


	//   ....[104]....
        /*06fc*/ 	.word	0xffffffff


	//   ....[105]....
        /*0700*/ 	.word	0xffffffff


	//   ....[106]....
        /*0704*/ 	.word	0xffffffff


	//   ....[107]....
        /*0708*/ 	.word	0xffffffff


	//   ....[108]....
        /*070c*/ 	.word	0xffffffff


	//   ....[109]....
        /*0710*/ 	.word	0xffffffff


	//   ....[110]....
        /*0714*/ 	.word	0xffffffff


	//   ....[111]....
        /*0718*/ 	.word	0xffffffff


	//   ....[112]....
        /*071c*/ 	.word	0xffffffff


	//   ....[113]....
        /*0720*/ 	.word	0xffffffff


	//   ....[114]....
        /*0724*/ 	.word	0xffffffff


	//   ....[115]....
        /*0728*/ 	.word	0xffffffff


	//   ....[116]....
        /*072c*/ 	.word	0xffffffff


	//   ....[117]....
        /*0730*/ 	.word	0xffffffff


	//   ....[118]....
        /*0734*/ 	.word	0xffffffff


	//   ....[119]....
        /*0738*/ 	.word	0xffffffff


	//   ....[120]....
        /*073c*/ 	.word	0xffffffff


	//   ....[121]....
        /*0740*/ 	.word	0xffffffff


	//   ....[122]....
        /*0744*/ 	.word	0xffffffff


	//   ....[123]....
        /*0748*/ 	.word	0xffffffff


	//   ....[124]....
        /*074c*/ 	.word	0xffffffff


	//   ....[125]....
        /*0750*/ 	.word	0xffffffff


	//   ....[126]....
        /*0754*/ 	.word	0xffffffff


	//   ....[127]....
        /*0758*/ 	.word	0xffffffff


	//   ....[128]....
        /*075c*/ 	.word	0xffffffff


	//   ....[129]....
        /*0760*/ 	.word	0xffffffff


	//   ....[130]....
        /*0764*/ 	.word	0xffffffff


	//   ....[131]....
        /*0768*/ 	.word	0xffffffff


	//   ....[132]....
        /*076c*/ 	.word	0xffffffff


	//   ....[133]....
        /*0770*/ 	.word	0xffffffff


	//   ....[134]....
        /*0774*/ 	.word	0xffffffff


	//   ....[135]....
        /*0778*/ 	.word	0xffffffff


	//   ....[136]....
        /*077c*/ 	.word	0xffffffff


	//   ....[137]....
        /*0780*/ 	.word	0xffffffff


	//   ....[138]....
        /*0784*/ 	.word	0xffffffff


	//   ....[139]....
        /*0788*/ 	.word	0xffffffff


	//   ....[140]....
        /*078c*/ 	.word	0xffffffff


	//   ....[141]....
        /*0790*/ 	.word	0xffffffff


	//   ....[142]....
        /*0794*/ 	.word	0xffffffff


	//   ....[143]....
        /*0798*/ 	.word	0xffffffff


	//   ....[144]....
        /*079c*/ 	.word	0xffffffff


	//   ....[145]....
        /*07a0*/ 	.word	0xffffffff


	//   ....[146]....
        /*07a4*/ 	.word	0xffffffff


	//   ....[147]....
        /*07a8*/ 	.word	0xffffffff


	//   ....[148]....
        /*07ac*/ 	.word	0xffffffff


	//   ....[149]....
        /*07b0*/ 	.word	0xffffffff


	//   ....[150]....
        /*07b4*/ 	.word	0xffffffff


	//   ....[151]....
        /*07b8*/ 	.word	0xffffffff


	//   ....[152]....
        /*07bc*/ 	.word	0xffffffff


	//   ....[153]....
        /*07c0*/ 	.word	0xffffffff


	//   ....[154]....
        /*07c4*/ 	.word	0xffffffff


	//   ....[155]....
        /*07c8*/ 	.word	0xffffffff


	//   ....[156]....
        /*07cc*/ 	.word	0xffffffff


	//   ....[157]....
        /*07d0*/ 	.word	0xffffffff


	//   ....[158]....
        /*07d4*/ 	.word	0xffffffff


	//   ....[159]....
        /*07d8*/ 	.word	0xffffffff


	//   ....[160]....
        /*07dc*/ 	.word	0xffffffff


	//   ....[161]....
        /*07e0*/ 	.word	0xffffffff


	//   ....[162]....
        /*07e4*/ 	.word	0xffffffff


	//   ....[163]....
        /*07e8*/ 	.word	0xffffffff


	//   ....[164]....
        /*07ec*/ 	.word	0xffffffff


	//   ....[165]....
        /*07f0*/ 	.word	0xffffffff


	//   ....[166]....
        /*07f4*/ 	.word	0xffffffff


	//----- nvinfo : EIATTR_COOP_GROUP_INSTR_OFFSETS
	.align		4
.L_146:
        /*07f8*/ 	.byte	0x04, 0x28
        /*07fa*/ 	.short	(.L_148 - .L_147)


	//   ....[0]....
.L_147:
        /*07fc*/ 	.word	0x00000050


	//   ....[1]....
        /*0800*/ 	.word	0x000001e0


	//   ....[2]....
        /*0804*/ 	.word	0x00000210


	//   ....[3]....
        /*0808*/ 	.word	0x00000240


	//   ....[4]....
        /*080c*/ 	.word	0x00000270


	//   ....[5]....
        /*0810*/ 	.word	0x000002a0


	//   ....[6]....
        /*0814*/ 	.word	0x000002d0


	//   ....[7]....
        /*0818*/ 	.word	0x00000440


	//   ....[8]....
        /*081c*/ 	.word	0x00000480


	//   ....[9]....
        /*0820*/ 	.word	0x000004b0


	//   ....[10]....
        /*0824*/ 	.word	0x000004e0


	//   ....[11]....
        /*0828*/ 	.word	0x00000510


	//   ....[12]....
        /*082c*/ 	.word	0x00000540


	//   ....[13]....
        /*0830*/ 	.word	0x000005d0


	//   ....[14]....
        /*0834*/ 	.word	0x00000600


	//   ....[15]....
        /*0838*/ 	.word	0x00000620


	//   ....[16]....
        /*083c*/ 	.word	0x00000680


	//   ....[17]....
        /*0840*/ 	.word	0x00002610


	//   ....[18]....
        /*0844*/ 	.word	0x00002630


	//   ....[19]....
        /*0848*/ 	.word	0x000027a0


	//   ....[20]....
        /*084c*/ 	.word	0x000027b0


	//   ....[21]....
        /*0850*/ 	.word	0x00002920


	//   ....[22]....
        /*0854*/ 	.word	0x00002940


	//   ....[23]....
        /*0858*/ 	.word	0x00002ab0


	//   ....[24]....
        /*085c*/ 	.word	0x00002ac0


	//   ....[25]....
        /*0860*/ 	.word	0x00003db0


	//   ....[26]....
        /*0864*/ 	.word	0x00003ee0


	//   ....[27]....
        /*0868*/ 	.word	0x00004040


	//   ....[28]....
        /*086c*/ 	.word	0x00004060


	//   ....[29]....
        /*0870*/ 	.word	0x000042f0


	//   ....[30]....
        /*0874*/ 	.word	0x00004360


	//   ....[31]....
        /*0878*/ 	.word	0x00004580


	//   ....[32]....
        /*087c*/ 	.word	0x00004650


	//   ....[33]....
        /*0880*/ 	.word	0x00006370


	//   ....[34]....
        /*0884*/ 	.word	0x000063c0


	//   ....[35]....
        /*0888*/ 	.word	0x000063d0


	//   ....[36]....
        /*088c*/ 	.word	0x00006410


	//   ....[37]....
        /*0890*/ 	.word	0x00006440


	//   ....[38]....
        /*0894*/ 	.word	0x00006470


	//   ....[39]....
        /*0898*/ 	.word	0x000066c0


	//   ....[40]....
        /*089c*/ 	.word	0x00006a40


	//   ....[41]....
        /*08a0*/ 	.word	0x00007cd0


	//   ....[42]....
        /*08a4*/ 	.word	0x00007ce0


	//   ....[43]....
        /*08a8*/ 	.word	0x00007cf0


	//   ....[44]....
        /*08ac*/ 	.word	0x00007d00


	//   ....[45]....
        /*08b0*/ 	.word	0x00007d30


	//   ....[46]....
        /*08b4*/ 	.word	0x00007d50


	//   ....[47]....
        /*08b8*/ 	.word	0x00007d70


	//   ....[48]....
        /*08bc*/ 	.word	0x00007d80


	//   ....[49]....
        /*08c0*/ 	.word	0x000092a0


	//   ....[50]....
        /*08c4*/ 	.word	0x000092b0


	//   ....[51]....
        /*08c8*/ 	.word	0x000092c0


	//   ....[52]....
        /*08cc*/ 	.word	0x000092d0


	//   ....[53]....
        /*08d0*/ 	.word	0x000092e0


	//   ....[54]....
        /*08d4*/ 	.word	0x000092f0


	//   ....[55]....
        /*08d8*/ 	.word	0x00009320


	//   ....[56]....
        /*08dc*/ 	.word	0x00009330


	//   ....[57]....
        /*08e0*/ 	.word	0x000097b0


	//   ....[58]....
        /*08e4*/ 	.word	0x000097d0


	//   ....[59]....
        /*08e8*/ 	.word	0x00009910


	//   ....[60]....
        /*08ec*/ 	.word	0x00009920


	//   ....[61]....
        /*08f0*/ 	.word	0x00009a70


	//   ....[62]....
        /*08f4*/ 	.word	0x00009a90


	//   ....[63]....
        /*08f8*/ 	.word	0x00009be0


	//   ....[64]....
        /*08fc*/ 	.word	0x00009bf0


	//   ....[65]....
        /*0900*/ 	.word	0x00009f40


	//   ....[66]....
        /*0904*/ 	.word	0x00009f60


	//   ....[67]....
        /*0908*/ 	.word	0x0000a430


	//   ....[68]....
        /*090c*/ 	.word	0x0000a440


	//   ....[69]....
        /*0910*/ 	.word	0x0000a910


	//   ....[70]....
        /*0914*/ 	.word	0x0000a930


	//   ....[71]....
        /*0918*/ 	.word	0x0000ae10


	//   ....[72]....
        /*091c*/ 	.word	0x0000ae20


	//   ....[73]....
        /*0920*/ 	.word	0x0000ba60


	//   ....[74]....
        /*0924*/ 	.word	0x0000ba80


	//   ....[75]....
        /*0928*/ 	.word	0x0000bbd0


	//   ....[76]....
        /*092c*/ 	.word	0x0000bbe0


	//   ....[77]....
        /*0930*/ 	.word	0x0000bd30


	//   ....[78]....
        /*0934*/ 	.word	0x0000bd50


	//   ....[79]....
        /*0938*/ 	.word	0x0000bea0


	//   ....[80]....
        /*093c*/ 	.word	0x0000beb0


	//   ....[81]....
        /*0940*/ 	.word	0x0000c0a0


	//   ....[82]....
        /*0944*/ 	.word	0x0000c0c0


	//   ....[83]....
        /*0948*/ 	.word	0x0000c1e0


	//   ....[84]....
        /*094c*/ 	.word	0x0000c220


	//   ....[85]....
        /*0950*/ 	.word	0x0000c250


	//   ....[86]....
        /*0954*/ 	.word	0x0000c280


	//   ....[87]....
        /*0958*/ 	.word	0x0000c2b0


	//   ....[88]....
        /*095c*/ 	.word	0x0000c2e0


	//   ....[89]....
        /*0960*/ 	.word	0x0000c430


	//   ....[90]....
        /*0964*/ 	.word	0x0000c470


	//   ....[91]....
        /*0968*/ 	.word	0x0000c4a0


	//   ....[92]....
        /*096c*/ 	.word	0x0000c4d0


	//   ....[93]....
        /*0970*/ 	.word	0x0000c500


	//   ....[94]....
        /*0974*/ 	.word	0x0000c530


	//   ....[95]....
        /*0978*/ 	.word	0x0000c5c0


	//   ....[96]....
        /*097c*/ 	.word	0x0000c5f0


	//   ....[97]....
        /*0980*/ 	.word	0x0000c600


	//   ....[98]....
        /*0984*/ 	.word	0x0000c660


	//   ....[99]....
        /*0988*/ 	.word	0x0000cb90


	//   ....[100]....
        /*098c*/ 	.word	0x0000cbf0


	//   ....[101]....
        /*0990*/ 	.word	0x0000cc40


	//   ....[102]....
        /*0994*/ 	.word	0x0000cc90


	//   ....[103]....
        /*0998*/ 	.word	0x0000cce0


	//   ....[104]....
        /*099c*/ 	.word	0x0000cd50


	//   ....[105]....
        /*09a0*/ 	.word	0x0000cd90


	//   ....[106]....
        /*09a4*/ 	.word	0x0000ce00


	//   ....[107]....
        /*09a8*/ 	.word	0x0000ce70


	//   ....[108]....
        /*09ac*/ 	.word	0x0000ced0


	//   ....[109]....
        /*09b0*/ 	.word	0x0000cf40


	//   ....[110]....
        /*09b4*/ 	.word	0x0000cfb0


	//   ....[111]....
        /*09b8*/ 	.word	0x0000d010


	//   ....[112]....
        /*09bc*/ 	.word	0x0000d070


	//   ....[113]....
        /*09c0*/ 	.word	0x0000d0d0


	//   ....[114]....
        /*09c4*/ 	.word	0x0000d140


	//   ....[115]....
        /*09c8*/ 	.word	0x0000d1a0


	//   ....[116]....
        /*09cc*/ 	.word	0x0000d200


	//   ....[117]....
        /*09d0*/ 	.word	0x0000d270


	//   ....[118]....
        /*09d4*/ 	.word	0x0000d2b0


	//   ....[119]....
        /*09d8*/ 	.word	0x0000d300


	//   ....[120]....
        /*09dc*/ 	.word	0x0000d350


	//   ....[121]....
        /*09e0*/ 	.word	0x0000d3a0


	//   ....[122]....
        /*09e4*/ 	.word	0x0000d3f0


	//   ....[123]....
        /*09e8*/ 	.word	0x0000d440


	//   ....[124]....
        /*09ec*/ 	.word	0x0000d490


	//   ....[125]....
        /*09f0*/ 	.word	0x0000d4f0


	//   ....[126]....
        /*09f4*/ 	.word	0x0000d560


	//   ....[127]....
        /*09f8*/ 	.word	0x0000d5c0


	//   ....[128]....
        /*09fc*/ 	.word	0x0000d620


	//   ....[129]....
        /*0a00*/ 	.word	0x0000d680


	//   ....[130]....
        /*0a04*/ 	.word	0x0000d6f0


	//   ....[131]....
        /*0a08*/ 	.word	0x0000d750


	//   ....[132]....
        /*0a0c*/ 	.word	0x0000d7b0


	//   ....[133]....
        /*0a10*/ 	.word	0x0000d810


	//   ....[134]....
        /*0a14*/ 	.word	0x0000d880


	//   ....[135]....
        /*0a18*/ 	.word	0x0000d8e0


	//   ....[136]....
        /*0a1c*/ 	.word	0x0000d940


	//   ....[137]....
        /*0a20*/ 	.word	0x0000d9a0


	//   ....[138]....
        /*0a24*/ 	.word	0x0000da10


	//   ....[139]....
        /*0a28*/ 	.word	0x0000da70


	//   ....[140]....
        /*0a2c*/ 	.word	0x0000dad0


	//   ....[141]....
        /*0a30*/ 	.word	0x0000db30


	//   ....[142]....
        /*0a34*/ 	.word	0x0000dba0


	//   ....[143]....
        /*0a38*/ 	.word	0x0000dc00


	//   ....[144]....
        /*0a3c*/ 	.word	0x0000dc60


	//   ....[145]....
        /*0a40*/ 	.word	0x0000dcc0


	//   ....[146]....
        /*0a44*/ 	.word	0x0000dd30


	//   ....[147]....
        /*0a48*/ 	.word	0x0000dd90


	//   ....[148]....
        /*0a4c*/ 	.word	0x0000ddf0


	//   ....[149]....
        /*0a50*/ 	.word	0x0000de50


	//   ....[150]....
        /*0a54*/ 	.word	0x0000dec0


	//   ....[151]....
        /*0a58*/ 	.word	0x0000df10


	//   ....[152]....
        /*0a5c*/ 	.word	0x0000df50


	//   ....[153]....
        /*0a60*/ 	.word	0x0000dfa0


	//   ....[154]....
        /*0a64*/ 	.word	0x0000dff0


	//   ....[155]....
        /*0a68*/ 	.word	0x0000e040


	//   ....[156]....
        /*0a6c*/ 	.word	0x0000e0b0


	//   ....[157]....
        /*0a70*/ 	.word	0x0000e0f0


	//   ....[158]....
        /*0a74*/ 	.word	0x0000e140


	//   ....[159]....
        /*0a78*/ 	.word	0x0000e190


	//   ....[160]....
        /*0a7c*/ 	.word	0x0000e1e0


	//   ....[161]....
        /*0a80*/ 	.word	0x0000e230


	//   ....[162]....
        /*0a84*/ 	.word	0x0000e2a0


	//   ....[163]....
        /*0a88*/ 	.word	0x0000e2e0


	//   ....[164]....
        /*0a8c*/ 	.word	0x0000e350


	//   ....[165]....
        /*0a90*/ 	.word	0x0000e3b0


	//   ....[166]....
        /*0a94*/ 	.word	0x0000e410


	//----- nvinfo : EIATTR_EXIT_INSTR_OFFSETS
	.align		4
.L_148:
        /*0a98*/ 	.byte	0x04, 0x1c
        /*0a9a*/ 	.short	(.L_150 - .L_149)


	//   ....[0]....
.L_149:
        /*0a9c*/ 	.word	0x00000b40


	//   ....[1]....
        /*0aa0*/ 	.word	0x0000cb50


	//----- nvinfo : EIATTR_MAX_THREADS
	.align		4
.L_150:
        /*0aa4*/ 	.byte	0x04, 0x05
        /*0aa6*/ 	.short	(.L_152 - .L_151)
.L_151:
        /*0aa8*/ 	.word	0x00000080
        /*0aac*/ 	.word	0x00000001
        /*0ab0*/ 	.word	0x00000001


	//----- nvinfo : EIATTR_CRS_STACK_SIZE
	.align		4
.L_152:
        /*0ab4*/ 	.byte	0x04, 0x1e
        /*0ab6*/ 	.short	(.L_154 - .L_153)
.L_153:
        /*0ab8*/ 	.word	0x00000000
.L_154:


//--------------------- .nv.info._ZN7cutlass13device_kernelIN5flash19enable_sm80_to_sm89INS1_16FlashAttnFwdSm80INS1_25CollectiveMainloopFwdSm80ILi4ELi1ELb0EN4cute5tupleIJNS5_1CILi128EEENS7_ILi48EEENS7_ILi96EEEEEELi96ENS_6half_tEfNS_4arch4Sm80ELb0ELb0ELb0ELb1ELb0ELb1ELb1ELb1EEENS1_21CollectiveEpilogueFwdINS6_IJS8_SA_S9_EEENS6_IJNS7_ILi1EEESI_SI_EEESC_SE_Li128ELb1ELb1ELb1ELb0EEENS1_36VarlenDynamicPersistentTileSchedulerILi128ELi48ELi128ELi128ELb1ELb1ELb0ELb0ELb1ELb1EEEEEEEEEvNT_6ParamsE --------------------------
	.section	.nv.info._ZN7cutlass13device_kernelIN5flash19enable_sm80_to_sm89INS1_16FlashAttnFwdSm80INS1_25CollectiveMainloopFwdSm80ILi4ELi1ELb0EN4cute5tupleIJNS5_1CILi128EEENS7_ILi48EEENS7_ILi96EEEEEELi96ENS_6half_tEfNS_4arch4Sm80ELb0ELb0ELb0ELb1ELb0ELb1ELb1ELb1EEENS1_21CollectiveEpilogueFwdINS6_IJS8_SA_S9_EEENS6_IJNS7_ILi1EEESI_SI_EEESC_SE_Li128ELb1ELb1ELb1ELb0EEENS1_36VarlenDynamicPersistentTileSchedulerILi128ELi48ELi128ELi128ELb1ELb1ELb0ELb0ELb1ELb1EEEEEEEEEvNT_6ParamsE,"",@"SHT_CUDA_INFO"
	.sectionflags	@""
	.align	4


	//----- nvinfo : EIATTR_CUDA_API_VERSION
	.align		4
        /*0000*/ 	.byte	0x04, 0x37
        /*0002*/ 	.short	(.L_156 - .L_155)
.L_155:
        /*0004*/ 	.word	0x00000082


	//----- nvinfo : EIATTR_SW2861232_WAR
	.align		4
.L_156:
        /*0008*/ 	.byte	0x01, 0x35
	.zero		2


	//----- nvinfo : EIATTR_PARAM_CBANK
	.align		4
        /*000c*/ 	.byte	0x04, 0x0a
        /*000e*/ 	.short	(.L_158 - .L_157)
	.align		4
.L_157:
        /*0010*/ 	.word	index@(.nv.constant0._ZN7cutlass13device_kernelIN5flash19enable_sm80_to_sm89INS1_16FlashAttnFwdSm80INS1_25CollectiveMainloopFwdSm80ILi4ELi1ELb0EN4cute5tupleIJNS5_1CILi128EEENS7_ILi48EEENS7_ILi96EEEEEELi96ENS_6half_tEfNS_4arch4Sm80ELb0ELb0ELb0ELb1ELb0ELb1ELb1ELb1EEENS1_21CollectiveEpilogueFwdINS6_IJS8_SA_S9_EEENS6_IJNS7_ILi1EEESI_SI_EEESC_SE_Li128ELb1ELb1ELb1ELb0EEENS1_36VarlenDynamicPersistentTileSchedulerILi128ELi48ELi128ELi128ELb1ELb1ELb0ELb0ELb1ELb1EEEEEEEEEvNT_6ParamsE)
        /*0014*/ 	.short	0x0160
        /*0016*/ 	.short	0x0438


	//----- nvinfo : EIATTR_CBANK_PARAM_SIZE
	.align		4
.L_158:
        /*0018*/ 	.byte	0x03, 0x19
        /*001a*/ 	.short	0x0438


	//----- nvinfo : EIATTR_KPARAM_INFO
	.align		4
        /*001c*/ 	.byte	0x04, 0x17
        /*001e*/ 	.short	(.L_160 - .L_159)
.L_159:
        /*0020*/ 	.word	0x00000000
        /*0024*/ 	.short	0x0000
        /*0026*/ 	.short	0x0000
        /*0028*/ 	.byte	0x00, 0xf0, 0xe1, 0x10


	//----- nvinfo : EIATTR_MAXREG_COUNT
	.align		4
.L_160:
        /*002c*/ 	.byte	0x03, 0x1b
        /*002e*/ 	.short	0x00ff


	//----- nvinfo : EIATTR_NUM_BARRIERS
	.align		4
        /*0030*/ 	.byte	0x02, 0x4c
        /*0032*/ 	.byte	0x06
	.zero		1


	//----- nvinfo : EIATTR_ANNOTATIONS
	.align		4
        /*0034*/ 	.byte	0x04, 0x55
        /*0036*/ 	.short	(.L_162 - .L_161)


	//   ....[0]....
.L_161:
        /* <DEDUP_REMOVED lines=72> */


	//----- nvinfo : EIATTR_MERCURY_ISA_VERSION
	.align		4
.L_162:
        /*04a8*/ 	.byte	0x03, 0x5f
        /*04aa*/ 	.short	0x0000


	//----- nvinfo : EIATTR_INT_WARP_WIDE_INSTR_OFFSETS
	.align		4
        /*04ac*/ 	.byte	0x04, 0x31
        /*04ae*/ 	.short	(.L_164 - .L_163)


	//   ....[0]....
.L_163:
        /*04b0*/ 	.word	0x00013670


	//   ....[1]....
        /*04b4*/ 	.word	0x000136f0


	//----- nvinfo : EIATTR_COOP_GROUP_MASK_REGIDS
	.align		4
.L_164:
        /*04b8*/ 	.byte	0x04, 0x29
        /*04ba*/ 	.short	(.L_166 - .L_165)


	//   ....[0]....
.L_165:
        /*04bc*/ 	.word	0xffffffff


	//   ....[1]....
        /*04c0*/ 	.word	0xffffffff


	//   ....[2]....
        /*04c4*/ 	.word	0xffffffff


	//   ....[3]....
        /*04c8*/ 	.word	0xffffffff


	//   ....[4]....
        /*04cc*/ 	.word	0xffffffff


	//   ....[5]....
        /*04d0*/ 	.word	0xffffffff


	//   ....[6]....
        /*04d4*/ 	.word	0xffffffff


	//   ....[7]....
        /*04d8*/ 	.word	0xffffffff


	//   ....[8]....
        /*04dc*/ 	.word	0xffffffff


	//   ....[9]....
        /*04e0*/ 	.word	0xffffffff


	//   ....[10]....
        /*04e4*/ 	.word	0xffffffff


	//   ....[11]....
        /*04e8*/ 	.word	0xffffffff


	//   ....[12]....
        /*04ec*/ 	.word	0xffffffff


	//   ....[13]....
        /*04f0*/ 	.word	0xffffffff


	//   ....[14]....
        /*04f4*/ 	.word	0xffffffff


	//   ....[15]....
        /*04f8*/ 	.word	0xffffffff


	//   ....[16]....
        /*04fc*/ 	.word	0xffffffff


	//   ....[17]....
        /*0500*/ 	.word	0xffffffff


	//   ....[18]....
        /*0504*/ 	.word	0xffffffff


	//   ....[19]....
        /*0508*/ 	.word	0xffffffff


	//   ....[20]....
        /*050c*/ 	.word	0xffffffff


	//   ....[21]....
        /*0510*/ 	.word	0xffffffff


	//   ....[22]....
        /*0514*/ 	.word	0xffffffff


	//   ....[23]....
        /*0518*/ 	.word	0xffffffff


	//   ....[24]....
        /*051c*/ 	.word	0xffffffff


	//   ....[25]....
        /*0520*/ 	.word	0xffffffff


	//   ....[26]....
        /*0524*/ 	.word	0xffffffff


	//   ....[27]....
        /*0528*/ 	.word	0xffffffff


	//   ....[28]....
        /*052c*/ 	.word	0xffffffff


	//   ....[29]....
        /*0530*/ 	.word	0xffffffff


	//   ....[30]....
        /*0534*/ 	.word	0xffffffff


	//   ....[31]....
        /*0538*/ 	.word	0xffffffff


	//   ....[32]....
        /*053c*/ 	.word	0xffffffff


	//   ....[33]....
        /*0540*/ 	.word	0xffffffff


	//   ....[34]....
        /*0544*/ 	.word	0xffffffff


	//   ....[35]....
        /*0548*/ 	.word	0xffffffff


	//   ....[36]....
        /*054c*/ 	.word	0xffffffff


	//   ....[37]....
        /*0550*/ 	.word	0xffffffff


	//   ....[38]....
        /*0554*/ 	.word	0xffffffff


	//   ....[39]....
        /*0558*/ 	.word	0xffffffff


	//   ....[40]....
        /*055c*/ 	.word	0xffffffff


	//   ....[41]....
        /*0560*/ 	.word	0xffffffff


	//   ....[42]....
        /*0564*/ 	.word	0xffffffff


	//   ....[43]....
        /*0568*/ 	.word	0xffffffff


	//   ....[44]....
        /*056c*/ 	.word	0xffffffff


	//   ....[45]....
        /*0570*/ 	.word	0xffffffff


	//   ....[46]....
        /*0574*/ 	.word	0xffffffff


	//   ....[47]....
        /*0578*/ 	.word	0xffffffff


	//   ....[48]....
        /*057c*/ 	.word	0xffffffff


	//   ....[49]....
        /*0580*/ 	.word	0xffffffff


	//   ....[50]....
        /*0584*/ 	.word	0xffffffff


	//   ....[51]....
        /*0588*/ 	.word	0xffffffff


	//   ....[52]....
        /*058c*/ 	.word	0xffffffff


	//   ....[53]....
        /*0590*/ 	.word	0xffffffff


	//   ....[54]....
        /*0594*/ 	.word	0xffffffff


	//   ....[55]....
        /*0598*/ 	.word	0xffffffff


	//   ....[56]....
        /*059c*/ 	.word	0xffffffff


	//   ....[57]....
        /*05a0*/ 	.word	0xffffffff


	//   ....[58]....
        /*05a4*/ 	.word	0xffffffff


	//   ....[59]....
        /*05a8*/ 	.word	0xffffffff


	//   ....[60]....
        /*05ac*/ 	.word	0xffffffff


	//   ....[61]....
        /*05b0*/ 	.word	0xffffffff


	//   ....[62]....
        /*05b4*/ 	.word	0xffffffff


	//   ....[63]....
        /*05b8*/ 	.word	0xffffffff


	//   ....[64]....
        /*05bc*/ 	.word	0xffffffff


	//   ....[65]....
        /*05c0*/ 	.word	0xffffffff


	//   ....[66]....
        /*05c4*/ 	.word	0xffffffff


	//   ....[67]....
        /*05c8*/ 	.word	0xffffffff


	//   ....[68]....
        /*05cc*/ 	.word	0xffffffff


	//   ....[69]....
        /*05d0*/ 	.word	0xffffffff


	//   ....[70]....
        /*05d4*/ 	.word	0xffffffff


	//   ....[71]....
        /*05d8*/ 	.word	0xffffffff


	//   ....[72]....
        /*05dc*/ 	.word	0xffffffff


	//   ....[73]....
        /*05e0*/ 	.word	0xffffffff


	//   ....[74]....
        /*05e4*/ 	.word	0xffffffff


	//   ....[75]....
        /*05e8*/ 	.word	0xffffffff


	//   ....[76]....
        /*05ec*/ 	.word	0xffffffff


	//   ....[77]....
        /*05f0*/ 	.word	0xffffffff


	//   ....[78]....
        /*05f4*/ 	.word	0xffffffff


	//   ....[79]....
        /*05f8*/ 	.word	0xffffffff


	//   ....[80]....
        /*05fc*/ 	.word	0xffffffff


	//   ....[81]....
        /*0600*/ 	.word	0xffffffff


	//   ....[82]....
        /*0604*/ 	.word	0xffffffff


	//   ....[83]....
        /*0608*/ 	.word	0xffffffff


	//   ....[84]....
        /*060c*/ 	.word	0xffffffff


	//   ....[85]....
        /*0610*/ 	.word	0xffffffff


	//   ....[86]....
        /*0614*/ 	.word	0xffffffff


	//   ....[87]....
        /*0618*/ 	.word	0xffffffff


	//   ....[88]....
        /*061c*/ 	.word	0xffffffff


	//   ....[89]....
        /*0620*/ 	.word	0xffffffff


	//   ....[90]....
        /*0624*/ 	.word	0xffffffff


	//   ....[91]....
        /*0628*/ 	.word	0xffffffff


	//   ....[92]....
        /*062c*/ 	.word	0xffffffff


	//   ....[93]....
        /*0630*/ 	.word	0xffffffff


	//   ....[94]....
        /*0634*/ 	.word	0xffffffff


	//   ....[95]....
        /*0638*/ 	.word	0xffffffff


	//   ....[96]....
        /*063c*/ 	.word	0xffffffff


	//   ....[97]....
        /*0640*/ 	.word	0xffffffff


	//   ....[98]....
        /*0644*/ 	.word	0xffffffff


	//   ....[99]....
        /*0648*/ 	.word	0xffffffff


	//   ....[100]....
        /*064c*/ 	.word	0xffffffff


	//   ....[101]....
        /*0650*/ 	.word	0xffffffff


	//   ....[102]....
        /*0654*/ 	.word	0xffffffff


	//   ....[103]....
        /*0658*/ 	.word	0xffffffff


	//   ....[104]....
        /*065c*/ 	.word	0xffffffff


	//   ....[105]....
        /*0660*/ 	.word	0xffffffff


	//   ....[106]....
        /*0664*/ 	.word	0xffffffff


	//   ....[107]....
        /*0668*/ 	.word	0xffffffff


	//   ....[108]....
        /*066c*/ 	.word	0xffffffff


	//   ....[109]....
        /*0670*/ 	.word	0xffffffff


	//   ....[110]....
        /*0674*/ 	.word	0xffffffff


	//   ....[111]....
        /*0678*/ 	.word	0xffffffff


	//   ....[112]....
        /*067c*/ 	.word	0xffffffff


	//   ....[113]....
        /*0680*/ 	.word	0xffffffff


	//   ....[114]....
        /*0684*/ 	.word	0xffffffff


	//   ....[115]....
        /*0688*/ 	.word	0xffffffff


	//   ....[116]....
        /*068c*/ 	.word	0xffffffff


	//   ....[117]....
        /*0690*/ 	.word	0xffffffff


	//   ....[118]....
        /*0694*/ 	.word	0xffffffff


	//   ....[119]....
        /*0698*/ 	.word	0xffffffff


	//   ....[120]....
        /*069c*/ 	.word	0xffffffff


	//   ....[121]....
        /*06a0*/ 	.word	0xffffffff


	//   ....[122]....
        /*06a4*/ 	.word	0xffffffff


	//   ....[123]....
        /*06a8*/ 	.word	0xffffffff


	//   ....[124]....
        /*06ac*/ 	.word	0xffffffff


	//   ....[125]....
        /*06b0*/ 	.word	0xffffffff


	//   ....[126]....
        /*06b4*/ 	.word	0xffffffff


	//   ....[127]....
        /*06b8*/ 	.word	0xffffffff


	//   ....[128]....
        /*06bc*/ 	.word	0xffffffff


	//   ....[129]....
        /*06c0*/ 	.word	0xffffffff


	//   ....[130]....
        /*06c4*/ 	.word	0xffffffff


	//   ....[131]....
        /*06c8*/ 	.word	0xffffffff


	//   ....[132]....
        /*06cc*/ 	.word	0xffffffff


	//   ....[133]....
        /*06d0*/ 	.word	0xffffffff


	//   ....[134]....
        /*06d4*/ 	.word	0xffffffff


	//   ....[135]....
        /*06d8*/ 	.word	0xffffffff


	//   ....[136]....
        /*06dc*/ 	.word	0xffffffff


	//   ....[137]....
        /*06e0*/ 	.word	0xffffffff


	//   ....[138]....
        /*06e4*/ 	.word	0xffffffff


	//   ....[139]....
        /*06e8*/ 	.word	0xffffffff


	//   ....[140]....
        /*06ec*/ 	.word	0xffffffff


	//   ....[141]....
        /*06f0*/ 	.word	0xffffffff


	//   ....[142]....
        /*06f4*/ 	.word	0xffffffff


	//   ....[143]....
        /*06f8*/ 	.word	0xffffffff


	//   ....[144]....
        /*06fc*/ 	.word	0xffffffff


	//   ....[145]....
        /*0700*/ 	.word	0xffffffff


	//   ....[146]....
        /*0704*/ 	.word	0xffffffff


	//   ....[147]....
        /*0708*/ 	.word	0xffffffff


	//   ....[148]....
        /*070c*/ 	.word	0xffffffff


	//   ....[149]....
        /*0710*/ 	.word	0xffffffff


	//   ....[150]....
        /*0714*/ 	.word	0xffffffff


	//   ....[151]....
        /*0718*/ 	.word	0xffffffff


	//   ....[152]....
        /*071c*/ 	.word	0xffffffff


	//   ....[153]....
        /*0720*/ 	.word	0xffffffff


	//   ....[154]....
        /*0724*/ 	.word	0xffffffff


	//   ....[155]....
        /*0728*/ 	.word	0xffffffff


	//   ....[156]....
        /*072c*/ 	.word	0xffffffff


	//   ....[157]....
        /*0730*/ 	.word	0xffffffff


	//   ....[158]....
        /*0734*/ 	.word	0xffffffff


	//   ....[159]....
        /*0738*/ 	.word	0xffffffff


	//   ....[160]....
        /*073c*/ 	.word	0xffffffff


	//   ....[161]....
        /*0740*/ 	.word	0xffffffff


	//   ....[162]....
        /*0744*/ 	.word	0xffffffff


	//   ....[163]....
        /*0748*/ 	.word	0xffffffff


	//   ....[164]....
        /*074c*/ 	.word	0xffffffff


	//   ....[165]....
        /*0750*/ 	.word	0xffffffff


	//   ....[166]....
        /*0754*/ 	.word	0xffffffff


	//   ....[167]....
        /*0758*/ 	.word	0xffffffff


	//   ....[168]....
        /*075c*/ 	.word	0xffffffff


	//   ....[169]....
        /*0760*/ 	.word	0xffffffff


	//   ....[170]....
        /*0764*/ 	.word	0xffffffff


	//   ....[171]....
        /*0768*/ 	.word	0xffffffff


	//   ....[172]....
        /*076c*/ 	.word	0xffffffff


	//   ....[173]....
        /*0770*/ 	.word	0xffffffff


	//   ....[174]....
        /*0774*/ 	.word	0xffffffff


	//----- nvinfo : EIATTR_COOP_GROUP_INSTR_OFFSETS
	.align		4
.L_166:
        /*0778*/ 	.byte	0x04, 0x28
        /*077a*/ 	.short	(.L_168 - .L_167)


	//   ....[0]....
.L_167:
        /*077c*/ 	.word	0x00000050


	//   ....[1]....
        /*0780*/ 	.word	0x00000200


	//   ....[2]....
        /*0784*/ 	.word	0x00000230


	//   ....[3]....
        /*0788*/ 	.word	0x00000260


	//   ....[4]....
        /*078c*/ 	.word	0x00000290


	//   ....[5]....
        /*0790*/ 	.word	0x000002c0


	//   ....[6]....
        /*0794*/ 	.word	0x000002f0


	//   ....[7]....
        /*0798*/ 	.word	0x00000460


	//   ....[8]....
        /*079c*/ 	.word	0x000004a0


	//   ....[9]....
        /*07a0*/ 	.word	0x000004d0


	//   ....[10]....
        /*07a4*/ 	.word	0x00000500


	//   ....[11]....
        /*07a8*/ 	.word	0x00000530


	//   ....[12]....
        /*07ac*/ 	.word	0x00000560


	//   ....[13]....
        /*07b0*/ 	.word	0x000005f0


	//   ....[14]....
        /*07b4*/ 	.word	0x00000620


	//   ....[15]....
        /*07b8*/ 	.word	0x00000630


	//   ....[16]....
        /*07bc*/ 	.word	0x000006a0


	//   ....[17]....
        /*07c0*/ 	.word	0x00007f90


	//   ....[18]....
        /*07c4*/ 	.word	0x00007fb0


	//   ....[19]....
        /*07c8*/ 	.word	0x00008110


	//   ....[20]....
        /*07cc*/ 	.word	0x00008120


	//   ....[21]....
        /*07d0*/ 	.word	0x00008280


	//   ....[22]....
        /*07d4*/ 	.word	0x000082a0


	//   ....[23]....
        /*07d8*/ 	.word	0x00008400


	//   ....[24]....
        /*07dc*/ 	.word	0x00008410


	//   ....[25]....
        /*07e0*/ 	.word	0x00008950


	//   ....[26]....
        /*07e4*/ 	.word	0x00008990


	//   ....[27]....
        /*07e8*/ 	.word	0x000089d0


	//   ....[28]....
        /*07ec*/ 	.word	0x00008a10


	//   ....[29]....
        /*07f0*/ 	.word	0x0000b3c0


	//   ....[30]....
        /*07f4*/ 	.word	0x0000b400


	//   ....[31]....
        /*07f8*/ 	.word	0x0000b440


	//   ....[32]....
        /*07fc*/ 	.word	0x0000b480


	//   ....[33]....
        /*0800*/ 	.word	0x0000ef40


	//   ....[34]....
        /*0804*/ 	.word	0x0000f070


	//   ....[35]....
        /*0808*/ 	.word	0x0000f2e0


	//   ....[36]....
        /*080c*/ 	.word	0x0000f390


	//   ....[37]....
        /*0810*/ 	.word	0x0000f400


	//   ....[38]....
        /*0814*/ 	.word	0x0000f530


	//   ....[39]....
        /*0818*/ 	.word	0x0000f550


	//   ....[40]....
        /*081c*/ 	.word	0x0000f6d0


	//   ....[41]....
        /*0820*/ 	.word	0x000112e0


	//   ....[42]....
        /*0824*/ 	.word	0x00011350


	//   ....[43]....
        /*0828*/ 	.word	0x000113e0


	//   ....[44]....
        /*082c*/ 	.word	0x00011450


	//   ....[45]....
        /*0830*/ 	.word	0x00011490


	//   ....[46]....
        /*0834*/ 	.word	0x00011580


	//   ....[47]....
        /*0838*/ 	.word	0x00011610


	//   ....[48]....
        /*083c*/ 	.word	0x000116e0


	//   ....[49]....
        /*0840*/ 	.word	0x00012cc0


	//   ....[50]....
        /*0844*/ 	.word	0x00012cd0


	//   ....[51]....
        /*0848*/ 	.word	0x00012ce0


	//   ....[52]....
        /*084c*/ 	.word	0x00012cf0


	//   ....[53]....
        /*0850*/ 	.word	0x00012d20


	//   ....[54]....
        /*0854*/ 	.word	0x00012d40


	//   ....[55]....
        /*0858*/ 	.word	0x00012d60


	//   ....[56]....
        /*085c*/ 	.word	0x00012d70


	//   ....[57]....
        /*0860*/ 	.word	0x00014300


	//   ....[58]....
        /*0864*/ 	.word	0x00014310


	//   ....[59]....
        /*0868*/ 	.word	0x00014320


	//   ....[60]....
        /*086c*/ 	.word	0x00014330


	//   ....[61]....
        /*0870*/ 	.word	0x00014340


	//   ....[62]....
        /*0874*/ 	.word	0x00014350


	//   ....[63]....
        /*0878*/ 	.word	0x00014370


	//   ....[64]....
        /*087c*/ 	.word	0x00014470


	//   ....[65]....
        /*0880*/ 	.word	0x00014820


	//   ....[66]....
        /*0884*/ 	.word	0x00014840


	//   ....[67]....
        /*0888*/ 	.word	0x00014980


	//   ....[68]....
        /*088c*/ 	.word	0x00014990


	//   ....[69]....
        /*0890*/ 	.word	0x00014ae0


	//   ....[70]....
        /*0894*/ 	.word	0x00014b00


	//   ....[71]....
        /*0898*/ 	.word	0x00014c50


	//   ....[72]....
        /*089c*/ 	.word	0x00014c60


	//   ....[73]....
        /*08a0*/ 	.word	0x00014fa0


	//   ....[74]....
        /*08a4*/ 	.word	0x00014fc0


	//   ....[75]....
        /*08a8*/ 	.word	0x00015480


	//   ....[76]....
        /*08ac*/ 	.word	0x00015490


	//   ....[77]....
        /*08b0*/ 	.word	0x000157f0


	//   ....[78]....
        /*08b4*/ 	.word	0x00015810


	//   ....[79]....
        /*08b8*/ 	.word	0x00015b90


	//   ....[80]....
        /*08bc*/ 	.word	0x00015ba0


	//   ....[81]....
        /*08c0*/ 	.word	0x00016690


	//   ....[82]....
        /*08c4*/ 	.word	0x000166b0


	//   ....[83]....
        /*08c8*/ 	.word	0x00016800


	//   ....[84]....
        /*08cc*/ 	.word	0x00016810


	//   ....[85]....
        /*08d0*/ 	.word	0x00016960


	//   ....[86]....
        /*08d4*/ 	.word	0x00016980


	//   ....[87]....
        /*08d8*/ 	.word	0x00016ad0


	//   ....[88]....
        /*08dc*/ 	.word	0x00016ae0


	//   ....[89]....
        /*08e0*/ 	.word	0x00016cf0


	//   ....[90]....
        /*08e4*/ 	.word	0x00016d10


	//   ....[91]....
        /*08e8*/ 	.word	0x00016e40


	//   ....[92]....
        /*08ec*/ 	.word	0x00016e80


	//   ....[93]....
        /*08f0*/ 	.word	0x00016eb0


	//   ....[94]....
        /*08f4*/ 	.word	0x00016ee0


	//   ....[95]....
        /*08f8*/ 	.word	0x00016f10


	//   ....[96]....
        /*08fc*/ 	.word	0x00016f40


	//   ....[97]....
        /*0900*/ 	.word	0x000170a0


	//   ....[98]....
        /*0904*/ 	.word	0x000170e0


	//   ....[99]....
        /*0908*/ 	.word	0x00017110


	//   ....[100]....
        /*090c*/ 	.word	0x00017140


	//   ....[101]....
        /*0910*/ 	.word	0x00017170


	//   ....[102]....
        /*0914*/ 	.word	0x000171a0


	//   ....[103]....
        /*0918*/ 	.word	0x00017230


	//   ....[104]....
        /*091c*/ 	.word	0x00017260


	//   ....[105]....
        /*0920*/ 	.word	0x00017270


	//   ....[106]....
        /*0924*/ 	.word	0x000172d0


	//   ....[107]....
        /*0928*/ 	.word	0x000178c0


	//   ....[108]....
        /*092c*/ 	.word	0x00017920


	//   ....[109]....
        /*0930*/ 	.word	0x00017970


	//   ....[110]....
        /*0934*/ 	.word	0x000179c0


	//   ....[111]....
        /*0938*/ 	.word	0x00017a10


	//   ....[112]....
        /*093c*/ 	.word	0x00017a80


	//   ....[113]....
        /*0940*/ 	.word	0x00017ac0


	//   ....[114]....
        /*0944*/ 	.word	0x00017b30


	//   ....[115]....
        /*0948*/ 	.word	0x00017ba0


	//   ....[116]....
        /*094c*/ 	.word	0x00017c00


	//   ....[117]....
        /*0950*/ 	.word	0x00017c70


	//   ....[118]....
        /*0954*/ 	.word	0x00017ce0


	//   ....[119]....
        /*0958*/ 	.word	0x00017d40


	//   ....[120]....
        /*095c*/ 	.word	0x00017da0


	//   ....[121]....
        /*0960*/ 	.word	0x00017e00


	//   ....[122]....
        /*0964*/ 	.word	0x00017e70


	//   ....[123]....
        /*0968*/ 	.word	0x00017ed0


	//   ....[124]....
        /*096c*/ 	.word	0x00017f30


	//   ....[125]....
        /*0970*/ 	.word	0x00017fa0


	//   ....[126]....
        /*0974*/ 	.word	0x00017ff0


	//   ....[127]....
        /*0978*/ 	.word	0x00018040


	//   ....[128]....
        /*097c*/ 	.word	0x00018090


	//   ....[129]....
        /*0980*/ 	.word	0x000180e0


	//   ....[130]....
        /*0984*/ 	.word	0x00018130


	//   ....[131]....
        /*0988*/ 	.word	0x00018180


	//   ....[132]....
        /*098c*/ 	.word	0x000181d0


	//   ....[133]....
        /*0990*/ 	.word	0x00018240


	//   ....[134]....
        /*0994*/ 	.word	0x000182b0


	//   ....[135]....
        /*0998*/ 	.word	0x00018310


	//   ....[136]....
        /*099c*/ 	.word	0x00018370


	//   ....[137]....
        /*09a0*/ 	.word	0x000183d0


	//   ....[138]....
        /*09a4*/ 	.word	0x00018440


	//   ....[139]....
        /*09a8*/ 	.word	0x000184a0


	//   ....[140]....
        /*09ac*/ 	.word	0x00018500


	//   ....[141]....
        /*09b0*/ 	.word	0x00018560


	//   ....[142]....
        /*09b4*/ 	.word	0x000185d0


	//   ....[143]....
        /*09b8*/ 	.word	0x00018630


	//   ....[144]....
        /*09bc*/ 	.word	0x00018690


	//   ....[145]....
        /*09c0*/ 	.word	0x000186f0


	//   ....[146]....
        /*09c4*/ 	.word	0x00018760


	//   ....[147]....
        /*09c8*/ 	.word	0x000187c0


	//   ....[148]....
        /*09cc*/ 	.word	0x00018820


	//   ....[149]....
        /*09d0*/ 	.word	0x00018880


	//   ....[150]....
        /*09d4*/ 	.word	0x000188f0


	//   ....[151]....
        /*09d8*/ 	.word	0x00018950


	//   ....[152]....
        /*09dc*/ 	.word	0x000189b0


	//   ....[153]....
        /*09e0*/ 	.word	0x00018a10


	//   ....[154]....
        /*09e4*/ 	.word	0x00018a80


	//   ....[155]....
        /*09e8*/ 	.word	0x00018ae0


	//   ....[156]....
        /*09ec*/ 	.word	0x00018b40


	//   ....[157]....
        /*09f0*/ 	.word	0x00018ba0


	//   ....[158]....
        /*09f4*/ 	.word	0x00018c10


	//   ....[159]....
        /*09f8*/ 	.word	0x00018c60


	//   ....[160]....
        /*09fc*/ 	.word	0x00018ca0


	//   ....[161]....
        /*0a00*/ 	.word	0x00018cf0


	//   ....[162]....
        /*0a04*/ 	.word	0x00018d40


	//   ....[163]....
        /*0a08*/ 	.word	0x00018d90


	//   ....[164]....
        /*0a0c*/ 	.word	0x00018e00


	//   ....[165]....
        /*0a10*/ 	.word	0x00018e40


	//   ....[166]....
        /*0a14*/ 	.word	0x00018e90


	//   ....[167]....
        /*0a18*/ 	.word	0x00018ee0


	//   ....[168]....
        /*0a1c*/ 	.word	0x00018f30


	//   ....[169]....
        /*0a20*/ 	.word	0x00018f80


	//   ....[170]....
        /*0a24*/ 	.word	0x00018ff0


	//   ....[171]....
        /*0a28*/ 	.word	0x00019030


	//   ....[172]....
        /*0a2c*/ 	.word	0x000190a0


	//   ....[173]....
        /*0a30*/ 	.word	0x00019100


	//   ....[174]....
        /*0a34*/ 	.word	0x00019160


	//----- nvinfo : EIATTR_EXIT_INSTR_OFFSETS
	.align		4
.L_168:
        /*0a38*/ 	.byte	0x04, 0x1c
        /*0a3a*/ 	.short	(.L_170 - .L_169)


	//   ....[0]....
.L_169:
        /*0a3c*/ 	.word	0x00000c10


	//   ....[1]....
        /*0a40*/ 	.word	0x00017880


	//----- nvinfo : EIATTR_MAX_THREADS
	.align		4
.L_170:
        /*0a44*/ 	.byte	0x04, 0x05
        /*0a46*/ 	.short	(.L_172 - .L_171)
.L_171:
        /*0a48*/ 	.word	0x00000080
        /*0a4c*/ 	.word	0x00000001
        /*0a50*/ 	.word	0x00000001


	//----- nvinfo : EIATTR_CRS_STACK_SIZE
	.align		4
.L_172:
        /*0a54*/ 	.byte	0x04, 0x1e
        /*0a56*/ 	.short	(.L_174 - .L_173)
.L_173:
        /*0a58*/ 	.word	0x00000000
.L_174:


//--------------------- .nv.info._ZN7cutlass13device_kernelIN5flash19enable_sm80_to_sm89INS1_16FlashAttnFwdSm80INS1_25CollectiveMainloopFwdSm80ILi4ELi1ELb0EN4cute5tupleIJNS5_1CILi128EEENS7_ILi48EEENS7_ILi96EEEEEELi96ENS_6half_tEfNS_4arch4Sm80ELb0ELb1ELb0ELb0ELb0ELb0ELb1ELb1EEENS1_21CollectiveEpilogueFwdINS6_IJS8_SA_S9_EEENS6_IJNS7_ILi1EEESI_SI_EEESC_SE_Li128ELb0ELb1ELb1ELb0EEENS1_19SingleTileSchedulerILb0ELb1ELb1ELi128EEEEEEEEEvNT_6ParamsE --------------------------
	.section	.nv.info._ZN7cutlass13device_kernelIN5flash19enable_sm80_to_sm89INS1_16FlashAttnFwdSm80INS1_25CollectiveMainloopFwdSm80ILi4ELi1ELb0EN4cute5tupleIJNS5_1CILi128EEENS7_ILi48EEENS7_ILi96EEEEEELi96ENS_6half_tEfNS_4arch4Sm80ELb0ELb1ELb0ELb0ELb0ELb0ELb1ELb1EEENS1_21CollectiveEpilogueFwdINS6_IJS8_SA_S9_EEENS6_IJNS7_ILi1EEESI_SI_EEESC_SE_Li128ELb0ELb1ELb1ELb0EEENS1_19SingleTileSchedulerILb0ELb1ELb1ELi128EEEEEEEEEvNT_6ParamsE,"",@"SHT_CUDA_INFO"
	.sectionflags	@""
	.align	4


	//----- nvinfo : EIATTR_CUDA_API_VERSION
	.align		4
        /*0000*/ 	.byte	0x04, 0x37
        /*0002*/ 	.short	(.L_176 - .L_175)
.L_175:
        /*0004*/ 	.word	0x00000082


	//----- nvinfo : EIATTR_SW2861232_WAR
	.align		4
.L_176:
        /*0008*/ 	.byte	0x01, 0x35
	.zero		2


	//----- nvinfo : EIATTR_PARAM_CBANK
	.align		4
        /*000c*/ 	.byte	0x04, 0x0a
        /*000e*/ 	.short	(.L_178 - .L_177)
	.align		4
.L_177:
        /*0010*/ 	.word	index@(.nv.constant0._ZN7cutlass13device_kernelIN5flash19enable_sm80_to_sm89INS1_16FlashAttnFwdSm80INS1_25CollectiveMainloopFwdSm80ILi4ELi1ELb0EN4cute5tupleIJNS5_1CILi128EEENS7_ILi48EEENS7_ILi96EEEEEELi96ENS_6half_tEfNS_4arch4Sm80ELb0ELb1ELb0ELb0ELb0ELb0ELb1ELb1EEENS1_21CollectiveEpilogueFwdINS6_IJS8_SA_S9_EEENS6_IJNS7_ILi1EEESI_SI_EEESC_SE_Li128ELb0ELb1ELb1ELb0EEENS1_19SingleTileSchedulerILb0ELb1ELb1ELi128EEEEEEEEEvNT_6ParamsE)
        /*0014*/ 	.short	0x0160
        /*0016*/ 	.short	0x0418


	//----- nvinfo : EIATTR_CBANK_PARAM_SIZE
	.align		4
.L_178:
        /*0018*/ 	.byte	0x03, 0x19
        /*001a*/ 	.short	0x0418


	//----- nvinfo : EIATTR_KPARAM_INFO
	.align		4
        /*001c*/ 	.byte	0x04, 0x17
        /*001e*/ 	.short	(.L_180 - .L_179)
.L_179:
        /*0020*/ 	.word	0x00000000
        /*0024*/ 	.short	0x0000
        /*0026*/ 	.short	0x0000
        /*0028*/ 	.byte	0x00, 0xf0, 0x61, 0x10


	//----- nvinfo : EIATTR_MAXREG_COUNT
	.align		4
.L_180:
        /*002c*/ 	.byte	0x03, 0x1b
        /*002e*/ 	.short	0x00ff


	//----- nvinfo : EIATTR_NUM_BARRIERS
	.align		4
        /*0030*/ 	.byte	0x02, 0x4c
        /*0032*/ 	.byte	0x02
	.zero		1


	//----- nvinfo : EIATTR_MERCURY_ISA_VERSION
	.align		4
        /*0034*/ 	.byte	0x03, 0x5f
        /*0036*/ 	.short	0x0000


	//----- nvinfo : EIATTR_COOP_GROUP_MASK_REGIDS
	.align		4
        /*0038*/ 	.byte	0x04, 0x29
        /*003a*/ 	.short	(.L_182 - .L_181)


	//   ....[0]....
.L_181:
        /*003c*/ 	.word	0xffffffff


	//   ....[1]....
        /*0040*/ 	.word	0xffffffff


	//   ....[2]....
        /*0044*/ 	.word	0xffffffff


	//   ....[3]....
        /*0048*/ 	.word	0xffffffff


	//   ....[4]....
        /*004c*/ 	.word	0xffffffff


	//   ....[5]....
        /*0050*/ 	.word	0xffffffff


	//   ....[6]....
        /*0054*/ 	.word	0xffffffff


	//   ....[7]....
        /*0058*/ 	.word	0xffffffff


	//   ....[8]....
        /*005c*/ 	.word	0xffffffff


	//   ....[9]....
        /*0060*/ 	.word	0xffffffff


	//   ....[10]....
        /*0064*/ 	.word	0xffffffff


	//   ....[11]....
        /*0068*/ 	.word	0xffffffff


	//   ....[12]....
        /*006c*/ 	.word	0xffffffff


	//   ....[13]....
        /*0070*/ 	.word	0xffffffff


	//   ....[14]....
        /*0074*/ 	.word	0xffffffff


	//   ....[15]....
        /*0078*/ 	.word	0xffffffff


	//   ....[16]....
        /*007c*/ 	.word	0xffffffff


	//   ....[17]....
        /*0080*/ 	.word	0xffffffff


	//   ....[18]....
        /*0084*/ 	.word	0xffffffff


	//   ....[19]....
        /*0088*/ 	.word	0xffffffff


	//   ....[20]....
        /*008c*/ 	.word	0xffffffff


	//   ....[21]....
        /*0090*/ 	.word	0xffffffff


	//   ....[22]....
        /*0094*/ 	.word	0xffffffff


	//   ....[23]....
        /*0098*/ 	.word	0xffffffff


	//   ....[24]....
        /*009c*/ 	.word	0xffffffff


	//   ....[25]....
        /*00a0*/ 	.word	0xffffffff


	//   ....[26]....
        /*00a4*/ 	.word	0xffffffff


	//   ....[27]....
        /*00a8*/ 	.word	0xffffffff


	//   ....[28]....
        /*00ac*/ 	.word	0xffffffff


	//   ....[29]....
        /*00b0*/ 	.word	0xffffffff


	//   ....[30]....
        /*00b4*/ 	.word	0xffffffff


	//   ....[31]....
        /*00b8*/ 	.word	0xffffffff


	//   ....[32]....
        /*00bc*/ 	.word	0xffffffff


	//   ....[33]....
        /*00c0*/ 	.word	0xffffffff


	//   ....[34]....
        /*00c4*/ 	.word	0xffffffff


	//   ....[35]....
        /*00c8*/ 	.word	0xffffffff


	//   ....[36]....
        /*00cc*/ 	.word	0xffffffff


	//   ....[37]....
        /*00d0*/ 	.word	0xffffffff


	//   ....[38]....
        /*00d4*/ 	.word	0xffffffff


	//   ....[39]....
        /*00d8*/ 	.word	0xffffffff


	//   ....[40]....
        /*00dc*/ 	.word	0xffffffff


	//   ....[41]....
        /*00e0*/ 	.word	0xffffffff


	//   ....[42]....
        /*00e4*/ 	.word	0xffffffff


	//   ....[43]....
        /*00e8*/ 	.word	0xffffffff


	//   ....[44]....
        /*00ec*/ 	.word	0xffffffff


	//   ....[45]....
        /*00f0*/ 	.word	0xffffffff


	//   ....[46]....
        /*00f4*/ 	.word	0xffffffff


	//   ....[47]....
        /*00f8*/ 	.word	0xffffffff


	//   ....[48]....
        /*00fc*/ 	.word	0xffffffff


	//   ....[49]....
        /*0100*/ 	.word	0xffffffff


	//   ....[50]....
        /*0104*/ 	.word	0xffffffff


	//   ....[51]....
        /*0108*/ 	.word	0xffffffff


	//   ....[52]....
        /*010c*/ 	.word	0xffffffff


	//   ....[53]....
        /*0110*/ 	.word	0xffffffff


	//   ....[54]....
        /*0114*/ 	.word	0xffffffff


	//   ....[55]....
        /*0118*/ 	.word	0xffffffff


	//   ....[56]....
        /*011c*/ 	.word	0xffffffff


	//   ....[57]....
        /*0120*/ 	.word	0xffffffff


	//   ....[58]....
        /*0124*/ 	.word	0xffffffff


	//   ....[59]....
        /*0128*/ 	.word	0xffffffff


	//   ....[60]....
        /*012c*/ 	.word	0xffffffff


	//   ....[61]....
        /*0130*/ 	.word	0xffffffff


	//   ....[62]....
        /*0134*/ 	.word	0xffffffff


	//   ....[63]....
        /*0138*/ 	.word	0xffffffff


	//   ....[64]....
        /*013c*/ 	.word	0xffffffff


	//   ....[65]....
        /*0140*/ 	.word	0xffffffff


	//   ....[66]....
        /*0144*/ 	.word	0xffffffff


	//   ....[67]....
        /*0148*/ 	.word	0xffffffff


	//   ....[68]....
        /*014c*/ 	.word	0xffffffff


	//   ....[69]....
        /*0150*/ 	.word	0xffffffff


	//   ....[70]....
        /*0154*/ 	.word	0xffffffff


	//   ....[71]....
        /*0158*/ 	.word	0xffffffff


	//   ....[72]....
        /*015c*/ 	.word	0xffffffff


	//   ....[73]....
        /*0160*/ 	.word	0xffffffff


	//   ....[74]....
        /*0164*/ 	.word	0xffffffff


	//   ....[75]....
        /*0168*/ 	.word	0xffffffff


	//   ....[76]....
        /*016c*/ 	.word	0xffffffff


	//----- nvinfo : EIATTR_COOP_GROUP_INSTR_OFFSETS
	.align		4
.L_182:
        /*0170*/ 	.byte	0x04, 0x28
        /*0172*/ 	.short	(.L_184 - .L_183)


	//   ....[0]....
.L_183:
        /*0174*/ 	.word	0x00000050


	//   ....[1]....
        /*0178*/ 	.word	0x00001310


	//   ....[2]....
        /*017c*/ 	.word	0x00001360


	//   ....[3]....
        /*0180*/ 	.word	0x00001600


	//   ....[4]....
        /*0184*/ 	.word	0x00001630


	//   ....[5]....
        /*0188*/ 	.word	0x00001770


	//   ....[6]....
        /*018c*/ 	.word	0x000017a0


	//   ....[7]....
        /*0190*/ 	.word	0x000018d0


	//   ....[8]....
        /*0194*/ 	.word	0x00001910


	//   ....[9]....
        /*0198*/ 	.word	0x00002c70


	//   ....[10]....
        /*019c*/ 	.word	0x00002e90


	//   ....[11]....
        /*01a0*/ 	.word	0x000033c0


	//   ....[12]....
        /*01a4*/ 	.word	0x00003b70


	//   ....[13]....
        /*01a8*/ 	.word	0x000041e0


	//   ....[14]....
        /*01ac*/ 	.word	0x000042b0


	//   ....[15]....
        /*01b0*/ 	.word	0x000042f0


	//   ....[16]....
        /*01b4*/ 	.word	0x000043e0


	//   ....[17]....
        /*01b8*/ 	.word	0x00004710


	//   ....[18]....
        /*01bc*/ 	.word	0x000048e0


	//   ....[19]....
        /*01c0*/ 	.word	0x00004900


	//   ....[20]....
        /*01c4*/ 	.word	0x000049d0


	//   ....[21]....
        /*01c8*/ 	.word	0x00006530


	//   ....[22]....
        /*01cc*/ 	.word	0x00006730


	//   ....[23]....
        /*01d0*/ 	.word	0x00006910


	//   ....[24]....
        /*01d4*/ 	.word	0x000073c0


	//   ....[25]....
        /*01d8*/ 	.word	0x00007840


	//   ....[26]....
        /*01dc*/ 	.word	0x00007940


	//   ....[27]....
        /*01e0*/ 	.word	0x00007990


	//   ....[28]....
        /*01e4*/ 	.word	0x00007ae0


	//   ....[29]....
        /*01e8*/ 	.word	0x00007c00


	//   ....[30]....
        /*01ec*/ 	.word	0x00007e00


	//   ....[31]....
        /*01f0*/ 	.word	0x00007e60


	//   ....[32]....
        /*01f4*/ 	.word	0x00007f50


	//   ....[33]....
        /*01f8*/ 	.word	0x0000a7f0


	//   ....[34]....
        /*01fc*/ 	.word	0x0000a860


	//   ....[35]....
        /*0200*/ 	.word	0x0000a8a0


	//   ....[36]....
        /*0204*/ 	.word	0x0000a8f0


	//   ....[37]....
        /*0208*/ 	.word	0x0000a920


	//   ....[38]....
        /*020c*/ 	.word	0x0000a950


	//   ....[39]....
        /*0210*/ 	.word	0x0000ab00


	//   ....[40]....
        /*0214*/ 	.word	0x0000ac30


	//   ....[41]....
        /*0218*/ 	.word	0x0000cfb0


	//   ....[42]....
        /*021c*/ 	.word	0x0000d1a0


	//   ....[43]....
        /*0220*/ 	.word	0x0000d4e0


	//   ....[44]....
        /*0224*/ 	.word	0x0000dca0


	//   ....[45]....
        /*0228*/ 	.word	0x0000e4d0


	//   ....[46]....
        /*022c*/ 	.word	0x0000e560


	//   ....[47]....
        /*0230*/ 	.word	0x0000e600


	//   ....[48]....
        /*0234*/ 	.word	0x0000e630


	//   ....[49]....
        /*0238*/ 	.word	0x0000e690


	//   ....[50]....
        /*023c*/ 	.word	0x0000e870


	//   ....[51]....
        /*0240*/ 	.word	0x0000e9a0


	//   ....[52]....
        /*0244*/ 	.word	0x0000eac0


	//   ....[53]....
        /*0248*/ 	.word	0x00010010


	//   ....[54]....
        /*024c*/ 	.word	0x00010040


	//   ....[55]....
        /*0250*/ 	.word	0x00010050


	//   ....[56]....
        /*0254*/ 	.word	0x00010060


	//   ....[57]....
        /*0258*/ 	.word	0x00010090


	//   ....[58]....
        /*025c*/ 	.word	0x000100c0


	//   ....[59]....
        /*0260*/ 	.word	0x000100e0


	//   ....[60]....
        /*0264*/ 	.word	0x000100f0


	//   ....[61]....
        /*0268*/ 	.word	0x00010f70


	//   ....[62]....
        /*026c*/ 	.word	0x00010fb0


	//   ....[63]....
        /*0270*/ 	.word	0x00010fe0


	//   ....[64]....
        /*0274*/ 	.word	0x00011010


	//   ....[65]....
        /*0278*/ 	.word	0x00011040


	//   ....[66]....
        /*027c*/ 	.word	0x00011070


	//   ....[67]....
        /*0280*/ 	.word	0x000110a0


	//   ....[68]....
        /*0284*/ 	.word	0x000110d0


	//   ....[69]....
        /*0288*/ 	.word	0x00011120


	//   ....[70]....
        /*028c*/ 	.word	0x00011170


	//   ....[71]....
        /*0290*/ 	.word	0x00011610


	//   ....[72]....
        /*0294*/ 	.word	0x00011630


	//   ....[73]....
        /*0298*/ 	.word	0x00011ab0


	//   ....[74]....
        /*029c*/ 	.word	0x00011ad0


	//   ....[75]....
        /*02a0*/ 	.word	0x00011f50


	//   ....[76]....
        /*02a4*/ 	.word	0x00011f60


	//----- nvinfo : EIATTR_EXIT_INSTR_OFFSETS
	.align		4
.L_184:
        /*02a8*/ 	.byte	0x04, 0x1c
        /*02aa*/ 	.short	(.L_186 - .L_185)


	//   ....[0]....
.L_185:
        /*02ac*/ 	.word	0x000001b0


	//   ....[1]....
        /*02b0*/ 	.word	0x00011f70


	//   ....[2]....
        /*02b4*/ 	.word	0x00012390


	//   ....[3]....
        /*02b8*/ 	.word	0x000123e0


	//   ....[4]....
        /*02bc*/ 	.word	0x00012410


	//   ....[5]....
        /*02c0*/ 	.word	0x00012470


	//   ....[6]....
        /*02c4*/ 	.word	0x00012700


	//----- nvinfo : EIATTR_CTAIDZ_USED
	.align		4
.L_186:
        /*02c8*/ 	.byte	0x01, 0x04
	.zero		2


	//----- nvinfo : EIATTR_MAX_THREADS
	.align		4
        /*02cc*/ 	.byte	0x04, 0x05
        /*02ce*/ 	.short	(.L_188 - .L_187)
.L_187:
        /*02d0*/ 	.word	0x00000080
        /*02d4*/ 	.word	0x00000001
        /*02d8*/ 	.word	0x00000001


	//----- nvinfo : EIATTR_CRS_STACK_SIZE
	.align		4
.L_188:
        /*02dc*/ 	.byte	0x04, 0x1e
        /*02de*/ 	.short	(.L_190 - .L_189)
.L_189:
        /*02e0*/ 	.word	0x00000000
.L_190:


//--------------------- .nv.info._ZN7cutlass13device_kernelIN5flash19enable_sm80_to_sm89INS1_16FlashAttnFwdSm80INS1_25CollectiveMainloopFwdSm80ILi4ELi1ELb0EN4cute5tupleIJNS5_1CILi128EEENS7_ILi48EEENS7_ILi96EEEEEELi96ENS_6half_tEfNS_4arch4Sm80ELb0ELb1ELb0ELb1ELb0ELb0ELb1ELb1EEENS1_21CollectiveEpilogueFwdINS6_IJS8_SA_S9_EEENS6_IJNS7_ILi1EEESI_SI_EEESC_SE_Li128ELb1ELb1ELb1ELb0EEENS1_36VarlenDynamicPersistentTileSchedulerILi128ELi48ELi128ELi128ELb1ELb1ELb0ELb1ELb0ELb1EEEEEEEEEvNT_6ParamsE --------------------------
	.section	.nv.info._ZN7cutlass13device_kernelIN5flash19enable_sm80_to_sm89INS1_16FlashAttnFwdSm80INS1_25CollectiveMainloopFwdSm80ILi4ELi1ELb0EN4cute5tupleIJNS5_1CILi128EEENS7_ILi48EEENS7_ILi96EEEEEELi96ENS_6half_tEfNS_4arch4Sm80ELb0ELb1ELb0ELb1ELb0ELb0ELb1ELb1EEENS1_21CollectiveEpilogueFwdINS6_IJS8_SA_S9_EEENS6_IJNS7_ILi1EEESI_SI_EEESC_SE_Li128ELb1ELb1ELb1ELb0EEENS1_36VarlenDynamicPersistentTileSchedulerILi128ELi48ELi128ELi128ELb1ELb1ELb0ELb1ELb0ELb1EEEEEEEEEvNT_6ParamsE,"",@"SHT_CUDA_INFO"
	.sectionflags	@""
	.align	4


	//----- nvinfo : EIATTR_CUDA_API_VERSION
	.align		4
        /*0000*/ 	.byte	0x04, 0x37
        /*0002*/ 	.short	(.L_192 - .L_191)
.L_191:
        /*0004*/ 	.word	0x00000082


	//----- nvinfo : EIATTR_SW2861232_WAR
	.align		4
.L_192:
        /*0008*/ 	.byte	0x01, 0x35
	.zero		2


	//----- nvinfo : EIATTR_PARAM_CBANK
	.align		4
        /*000c*/ 	.byte	0x04, 0x0a
        /*000e*/ 	.short	(.L_194 - .L_193)
	.align		4
.L_193:
        /*0010*/ 	.word	index@(.nv.constant0._ZN7cutlass13device_kernelIN5flash19enable_sm80_to_sm89INS1_16FlashAttnFwdSm80INS1_25CollectiveMainloopFwdSm80ILi4ELi1ELb0EN4cute5tupleIJNS5_1CILi128EEENS7_ILi48EEENS7_ILi96EEEEEELi96ENS_6half_tEfNS_4arch4Sm80ELb0ELb1ELb0ELb1ELb0ELb0ELb1ELb1EEENS1_21CollectiveEpilogueFwdINS6_IJS8_SA_S9_EEENS6_IJNS7_ILi1EEESI_SI_EEESC_SE_Li128ELb1ELb1ELb1ELb0EEENS1_36VarlenDynamicPersistentTileSchedulerILi128ELi48ELi128ELi128ELb1ELb1ELb0ELb1ELb0ELb1EEEEEEEEEvNT_6ParamsE)
        /*0014*/ 	.short	0x0160
        /*0016*/ 	.short	0x0438


	//----- nvinfo : EIATTR_CBANK_PARAM_SIZE
	.align		4
.L_194:
        /*0018*/ 	.byte	0x03, 0x19
        /*001a*/ 	.short	0x0438


	//----- nvinfo : EIATTR_KPARAM_INFO
	.align		4
        /*001c*/ 	.byte	0x04, 0x17
        /*001e*/ 	.short	(.L_196 - .L_195)
.L_195:
        /*0020*/ 	.word	0x00000000
        /*0024*/ 	.short	0x0000
        /*0026*/ 	.short	0x0000
        /*0028*/ 	.byte	0x00, 0xf0, 0xe1, 0x10


	//----- nvinfo : EIATTR_MAXREG_COUNT
	.align		4
.L_196:
        /*002c*/ 	.byte	0x03, 0x1b
        /*002e*/ 	.short	0x00ff


	//----- nvinfo : EIATTR_NUM_BARRIERS
	.align		4
        /*0030*/ 	.byte	0x02, 0x4c
        /*0032*/ 	.byte	0x06
	.zero		1


	//----- nvinfo : EIATTR_ANNOTATIONS
	.align		4
        /*0034*/ 	.byte	0x04, 0x55
        /*0036*/ 	.short	(.L_198 - .L_197)


	//   ....[0]....
.L_197:
        /* <DEDUP_REMOVED lines=94> */


	//----- nvinfo : EIATTR_MERCURY_ISA_VERSION
	.align		4
.L_198:
        /*0600*/ 	.byte	0x03, 0x5f
        /*0602*/ 	.short	0x0000


	//----- nvinfo : EIATTR_INT_WARP_WIDE_INSTR_OFFSETS
	.align		4
        /*0604*/ 	.byte	0x04, 0x31
        /*0606*/ 	.short	(.L_200 - .L_199)


	//   ....[0]....
.L_199:
        /*0608*/ 	.word	0x00011d00


	//   ....[1]....
        /*060c*/ 	.word	0x00011d80


	//----- nvinfo : EIATTR_COOP_GROUP_MASK_REGIDS
	.align		4
.L_200:
        /*0610*/ 	.byte	0x04, 0x29
        /*0612*/ 	.short	(.L_202 - .L_201)


	//   ....[0]....
.L_201:
        /*0614*/ 	.word	0xffffffff


	//   ....[1]....
        /*0618*/ 	.word	0xffffffff


	//   ....[2]....
        /*061c*/ 	.word	0xffffffff


	//   ....[3]....
        /*0620*/ 	.word	0xffffffff


	//   ....[4]....
        /*0624*/ 	.word	0xffffffff


	//   ....[5]....
        /*0628*/ 	.word	0xffffffff


	//   ....[6]....
        /*062c*/ 	.word	0xffffffff


	//   ....[7]....
        /*0630*/ 	.word	0xffffffff


	//   ....[8]....
        /*0634*/ 	.word	0xffffffff


	//   ....[9]....
        /*0638*/ 	.word	0xffffffff


	//   ....[10]....
        /*063c*/ 	.word	0xffffffff


	//   ....[11]....
        /*0640*/ 	.word	0xffffffff


	//   ....[12]....
        /*0644*/ 	.word	0xffffffff


	//   ....[13]....
        /*0648*/ 	.word	0xffffffff


	//   ....[14]....
        /*064c*/ 	.word	0xffffffff


	//   ....[15]....
        /*0650*/ 	.word	0xffffffff


	//   ....[16]....
        /*0654*/ 	.word	0xffffffff


	//   ....[17]....
        /*0658*/ 	.word	0xffffffff


	//   ....[18]....
        /*065c*/ 	.word	0xffffffff


	//   ....[19]....
        /*0660*/ 	.word	0xffffffff


	//   ....[20]....
        /*0664*/ 	.word	0xffffffff


	//   ....[21]....
        /*0668*/ 	.word	0xffffffff


	//   ....[22]....
        /*066c*/ 	.word	0xffffffff


	//   ....[23]....
        /*0670*/ 	.word	0xffffffff


	//   ....[24]....
        /*0674*/ 	.word	0xffffffff


	//   ....[25]....
        /*0678*/ 	.word	0xffffffff


	//   ....[26]....
        /*067c*/ 	.word	0xffffffff


	//   ....[27]....
        /*0680*/ 	.word	0xffffffff


	//   ....[28]....
        /*0684*/ 	.word	0xffffffff


	//   ....[29]....
        /*0688*/ 	.word	0xffffffff


	//   ....[30]....
        /*068c*/ 	.word	0xffffffff


	//   ....[31]....
        /*0690*/ 	.word	0xffffffff


	//   ....[32]....
        /*0694*/ 	.word	0xffffffff


	//   ....[33]....
        /*0698*/ 	.word	0xffffffff


	//   ....[34]....
        /*069c*/ 	.word	0xffffffff


	//   ....[35]....
        /*06a0*/ 	.word	0xffffffff


	//   ....[36]....
        /*06a4*/ 	.word	0xffffffff


	//   ....[37]....
        /*06a8*/ 	.word	0xffffffff


	//   ....[38]....
        /*06ac*/ 	.word	0xffffffff


	//   ....[39]....
        /*06b0*/ 	.word	0xffffffff


	//   ....[40]....
        /*06b4*/ 	.word	0xffffffff


	//   ....[41]....
        /*06b8*/ 	.word	0xffffffff


	//   ....[42]....
        /*06bc*/ 	.word	0xffffffff


	//   ....[43]....
        /*06c0*/ 	.word	0xffffffff


	//   ....[44]....
        /*06c4*/ 	.word	0xffffffff


	//   ....[45]....
        /*06c8*/ 	.word	0xffffffff


	//   ....[46]....
        /*06cc*/ 	.word	0xffffffff


	//   ....[47]....
        /*06d0*/ 	.word	0xffffffff


	//   ....[48]....
        /*06d4*/ 	.word	0xffffffff


	//   ....[49]....
        /*06d8*/ 	.word	0xffffffff


	//   ....[50]....
        /*06dc*/ 	.word	0xffffffff


	//   ....[51]....
        /*06e0*/ 	.word	0xffffffff


	//   ....[52]....
        /*06e4*/ 	.word	0xffffffff


	//   ....[53]....
        /*06e8*/ 	.word	0xffffffff


	//   ....[54]....
        /*06ec*/ 	.word	0xffffffff


	//   ....[55]....
        /*06f0*/ 	.word	0xffffffff


	//   ....[56]....
        /*06f4*/ 	.word	0xffffffff


	//   ....[57]....
        /*06f8*/ 	.word	0xffffffff


	//   ....[58]....
        /*06fc*/ 	.word	0xffffffff


	//   ....[59]....
        /*0700*/ 	.word	0xffffffff


	//   ....[60]....
        /*0704*/ 	.word	0xffffffff


	//   ....[61]....
        /*0708*/ 	.word	0xffffffff


	//   ....[62]....
        /*070c*/ 	.word	0xffffffff


	//   ....[63]....
        /*0710*/ 	.word	0xffffffff


	//   ....[64]....
        /*0714*/ 	.word	0xffffffff


	//   ....[65]....
        /*0718*/ 	.word	0xffffffff


	//   ....[66]....
        /*071c*/ 	.word	0xffffffff


	//   ....[67]....
        /*0720*/ 	.word	0xffffffff


	//   ....[68]....
        /*0724*/ 	.word	0xffffffff


	//   ....[69]....
        /*0728*/ 	.word	0xffffffff


	//   ....[70]....
        /*072c*/ 	.word	0xffffffff


	//   ....[71]....
        /*0730*/ 	.word	0xffffffff


	//   ....[72]....
        /*0734*/ 	.word	0xffffffff


	//   ....[73]....
        /*0738*/ 	.word	0xffffffff


	//   ....[74]....
        /*073c*/ 	.word	0xffffffff


	//   ....[75]....
        /*0740*/ 	.word	0xffffffff


	//   ....[76]....
        /*0744*/ 	.word	0xffffffff


	//   ....[77]....
        /*0748*/ 	.word	0xffffffff


	//   ....[78]....
        /*074c*/ 	.word	0xffffffff


	//   ....[79]....
        /*0750*/ 	.word	0xffffffff


	//   ....[80]....
        /*0754*/ 	.word	0xffffffff


	//   ....[81]....
        /*0758*/ 	.word	0xffffffff


	//   ....[82]....
        /*075c*/ 	.word	0xffffffff


	//   ....[83]....
        /*0760*/ 	.word	0xffffffff


	//   ....[84]....
        /*0764*/ 	.word	0xffffffff


	//   ....[85]....
        /*0768*/ 	.word	0xffffffff


	//   ....[86]....
        /*076c*/ 	.word	0xffffffff


	//   ....[87]....
        /*0770*/ 	.word	0xffffffff


	//   ....[88]....
        /*0774*/ 	.word	0xffffffff


	//   ....[89]....
        /*0778*/ 	.word	0xffffffff


	//   ....[90]....
        /*077c*/ 	.word	0xffffffff


	//   ....[91]....
        /*0780*/ 	.word	0xffffffff


	//   ....[92]....
        /*0784*/ 	.word	0xffffffff


	//   ....[93]....
        /*0788*/ 	.word	0xffffffff


	//   ....[94]....
        /*078c*/ 	.word	0xffffffff


	//   ....[95]....
        /*0790*/ 	.word	0xffffffff


	//   ....[96]....
        /*0794*/ 	.word	0xffffffff


	//   ....[97]....
        /*0798*/ 	.word	0xffffffff


	//   ....[98]....
        /*079c*/ 	.word	0xffffffff


	//   ....[99]....
        /*07a0*/ 	.word	0xffffffff


	//   ....[100]....
        /*07a4*/ 	.word	0xffffffff


	//   ....[101]....
        /*07a8*/ 	.word	0xffffffff


	//   ....[102]....
        /*07ac*/ 	.word	0xffffffff


	//   ....[103]....
        /*07b0*/ 	.word	0xffffffff


	//   ....[104]....
        /*07b4*/ 	.word	0xffffffff


	//   ....[105]....
        /*07b8*/ 	.word	0xffffffff


	//   ....[106]....
        /*07bc*/ 	.word	0xffffffff


	//   ....[107]....
        /*07c0*/ 	.word	0xffffffff


	//   ....[108]....
        /*07c4*/ 	.word	0xffffffff


	//   ....[109]....
        /*07c8*/ 	.word	0xffffffff


	//   ....[110]....
        /*07cc*/ 	.word	0xffffffff


	//   ....[111]....
        /*07d0*/ 	.word	0xffffffff


	//   ....[112]....
        /*07d4*/ 	.word	0xffffffff


	//   ....[113]....
        /*07d8*/ 	.word	0xffffffff


	//   ....[114]....
        /*07dc*/ 	.word	0xffffffff


	//   ....[115]....
        /*07e0*/ 	.word	0xffffffff


	//   ....[116]....
        /*07e4*/ 	.word	0xffffffff


	//   ....[117]....
        /*07e8*/ 	.word	0xffffffff


	//   ....[118]....
        /*07ec*/ 	.word	0xffffffff


	//   ....[119]....
        /*07f0*/ 	.word	0xffffffff


	//   ....[120]....
        /*07f4*/ 	.word	0xffffffff


	//   ....[121]....
        /*07f8*/ 	.word	0xffffffff


	//   ....[122]....
        /*07fc*/ 	.word	0xffffffff


	//   ....[123]....
        /*0800*/ 	.word	0xffffffff


	//   ....[124]....
        /*0804*/ 	.word	0xffffffff


	//   ....[125]....
        /*0808*/ 	.word	0xffffffff


	//   ....[126]....
        /*080c*/ 	.word	0xffffffff


	//   ....[127]....
        /*0810*/ 	.word	0xffffffff


	//   ....[128]....
        /*0814*/ 	.word	0xffffffff


	//   ....[129]....
        /*0818*/ 	.word	0xffffffff


	//   ....[130]....
        /*081c*/ 	.word	0xffffffff


	//   ....[131]....
        /*0820*/ 	.word	0xffffffff


	//   ....[132]....
        /*0824*/ 	.word	0xffffffff


	//   ....[133]....
        /*0828*/ 	.word	0xffffffff


	//   ....[134]....
        /*082c*/ 	.word	0xffffffff


	//   ....[135]....
        /*0830*/ 	.word	0xffffffff


	//   ....[136]....
        /*0834*/ 	.word	0xffffffff


	//   ....[137]....
        /*0838*/ 	.word	0xffffffff


	//   ....[138]....
        /*083c*/ 	.word	0xffffffff


	//   ....[139]....
        /*0840*/ 	.word	0xffffffff


	//   ....[140]....
        /*0844*/ 	.word	0xffffffff


	//   ....[141]....
        /*0848*/ 	.word	0xffffffff


	//   ....[142]....
        /*084c*/ 	.word	0xffffffff


	//   ....[143]....
        /*0850*/ 	.word	0xffffffff


	//   ....[144]....
        /*0854*/ 	.word	0xffffffff


	//   ....[145]....
        /*0858*/ 	.word	0xffffffff


	//   ....[146]....
        /*085c*/ 	.word	0xffffffff


	//   ....[147]....
        /*0860*/ 	.word	0xffffffff


	//   ....[148]....
        /*0864*/ 	.word	0xffffffff


	//   ....[149]....
        /*0868*/ 	.word	0xffffffff


	//   ....[150]....
        /*086c*/ 	.word	0xffffffff


	//   ....[151]....
        /*0870*/ 	.word	0xffffffff


	//   ....[152]....
        /*0874*/ 	.word	0xffffffff


	//   ....[153]....
        /*0878*/ 	.word	0xffffffff


	//   ....[154]....
        /*087c*/ 	.word	0xffffffff


	//   ....[155]....
        /*0880*/ 	.word	0xffffffff


	//   ....[156]....
        /*0884*/ 	.word	0xffffffff


	//   ....[157]....
        /*0888*/ 	.word	0xffffffff


	//   ....[158]....
        /*088c*/ 	.word	0xffffffff


	//   ....[159]....
        /*0890*/ 	.word	0xffffffff


	//   ....[160]....
        /*0894*/ 	.word	0xffffffff


	//   ....[161]....
        /*0898*/ 	.word	0xffffffff


	//   ....[162]....
        /*089c*/ 	.word	0xffffffff


	//   ....[163]....
        /*08a0*/ 	.word	0xffffffff


	//   ....[164]....
        /*08a4*/ 	.word	0xffffffff


	//   ....[165]....
        /*08a8*/ 	.word	0xffffffff


	//   ....[166]....
        /*08ac*/ 	.word	0xffffffff


	//   ....[167]....
        /*08b0*/ 	.word	0xffffffff


	//   ....[168]....
        /*08b4*/ 	.word	0xffffffff


	//   ....[169]....
        /*08b8*/ 	.word	0xffffffff


	//   ....[170]....
        /*08bc*/ 	.word	0xffffffff


	//   ....[171]....
        /*08c0*/ 	.word	0xffffffff


	//   ....[172]....
        /*08c4*/ 	.word	0xffffffff


	//   ....[173]....
        /*08c8*/ 	.word	0xffffffff


	//   ....[174]....
        /*08cc*/ 	.word	0xffffffff


	//   ....[175]....
        /*08d0*/ 	.word	0xffffffff


	//   ....[176]....
        /*08d4*/ 	.word	0xffffffff


	//   ....[177]....
        /*08d8*/ 	.word	0xffffffff


	//   ....[178]....
        /*08dc*/ 	.word	0xffffffff


	//   ....[179]....
        /*08e0*/ 	.word	0xffffffff


	//   ....[180]....
        /*08e4*/ 	.word	0xffffffff


	//   ....[181]....
        /*08e8*/ 	.word	0xffffffff


	//   ....[182]....
        /*08ec*/ 	.word	0xffffffff


	//   ....[183]....
        /*08f0*/ 	.word	0xffffffff


	//   ....[184]....
        /*08f4*/ 	.word	0xffffffff


	//   ....[185]....
        /*08f8*/ 	.word	0xffffffff


	//   ....[186]....
        /*08fc*/ 	.word	0xffffffff


	//   ....[187]....
        /*0900*/ 	.word	0xffffffff


	//   ....[188]....
        /*0904*/ 	.word	0xffffffff


	//   ....[189]....
        /*0908*/ 	.word	0xffffffff


	//   ....[190]....
        /*090c*/ 	.word	0xffffffff


	//   ....[191]....
        /*0910*/ 	.word	0xffffffff


	//   ....[192]....
        /*0914*/ 	.word	0xffffffff


	//   ....[193]....
        /*0918*/ 	.word	0xffffffff


	//   ....[194]....
        /*091c*/ 	.word	0xffffffff


	//----- nvinfo : EIATTR_COOP_GROUP_INSTR_OFFSETS
	.align		4
.L_202:
        /*0920*/ 	.byte	0x04, 0x28
        /*0922*/ 	.short	(.L_204 - .L_203)


	//   ....[0]....
.L_203:
        /*0924*/ 	.word	0x00000050


	//   ....[1]....
        /*0928*/ 	.word	0x00000200


	//   ....[2]....
        /*092c*/ 	.word	0x00000230


	//   ....[3]....
        /*0930*/ 	.word	0x00000260


	//   ....[4]....
        /*0934*/ 	.word	0x00000290


	//   ....[5]....
        /*0938*/ 	.word	0x000002c0


	//   ....[6]....
        /*093c*/ 	.word	0x000002f0


	//   ....[7]....
        /*0940*/ 	.word	0x00000450


	//   ....[8]....
        /*0944*/ 	.word	0x00000490


	//   ....[9]....
        /*0948*/ 	.word	0x000004c0


	//   ....[10]....
        /*094c*/ 	.word	0x000004f0


	//   ....[11]....
        /*0950*/ 	.word	0x00000520


	//   ....[12]....
        /*0954*/ 	.word	0x00000550


	//   ....[13]....
        /*0958*/ 	.word	0x000005e0


	//   ....[14]....
        /*095c*/ 	.word	0x00000630


	//   ....[15]....
        /*0960*/ 	.word	0x00000650


	//   ....[16]....
        /*0964*/ 	.word	0x000006b0


	//   ....[17]....
        /*0968*/ 	.word	0x00002f40


	//   ....[18]....
        /*096c*/ 	.word	0x00002f60


	//   ....[19]....
        /*0970*/ 	.word	0x00003100


	//   ....[20]....
        /*0974*/ 	.word	0x00003110


	//   ....[21]....
        /*0978*/ 	.word	0x000032b0


	//   ....[22]....
        /*097c*/ 	.word	0x000032d0


	//   ....[23]....
        /*0980*/ 	.word	0x00003470


	//   ....[24]....
        /*0984*/ 	.word	0x00003480


	//   ....[25]....
        /*0988*/ 	.word	0x00004550


	//   ....[26]....
        /*098c*/ 	.word	0x00004710


	//   ....[27]....
        /*0990*/ 	.word	0x000048b0


	//   ....[28]....
        /*0994*/ 	.word	0x00005030


	//   ....[29]....
        /*0998*/ 	.word	0x00005680


	//   ....[30]....
        /*099c*/ 	.word	0x00005760


	//   ....[31]....
        /*09a0*/ 	.word	0x000059e0


	//   ....[32]....
        /*09a4*/ 	.word	0x00005a30


	//   ....[33]....
        /*09a8*/ 	.word	0x00005c10


	//   ....[34]....
        /*09ac*/ 	.word	0x00005ca0


	//   ....[35]....
        /*09b0*/ 	.word	0x00005cd0


	//   ....[36]....
        /*09b4*/ 	.word	0x00005d70


	//   ....[37]....
        /*09b8*/ 	.word	0x00007ac0


	//   ....[38]....
        /*09bc*/ 	.word	0x00007cb0


	//   ....[39]....
        /*09c0*/ 	.word	0x00007e70


	//   ....[40]....
        /*09c4*/ 	.word	0x000084f0


	//   ....[41]....
        /*09c8*/ 	.word	0x00008ca0


	//   ....[42]....
        /*09cc*/ 	.word	0x00008de0


	//   ....[43]....
        /*09d0*/ 	.word	0x00008f20


	//   ....[44]....
        /*09d4*/ 	.word	0x00009070


	//   ....[45]....
        /*09d8*/ 	.word	0x00009080


	//   ....[46]....
        /*09dc*/ 	.word	0x00009170


	//   ....[47]....
        /*09e0*/ 	.word	0x000092e0


	//   ....[48]....
        /*09e4*/ 	.word	0x000093b0


	//   ....[49]....
        /*09e8*/ 	.word	0x0000bd50


	//   ....[50]....
        /*09ec*/ 	.word	0x0000bdb0


	//   ....[51]....
        /*09f0*/ 	.word	0x0000bdf0


	//   ....[52]....
        /*09f4*/ 	.word	0x0000be20


	//   ....[53]....
        /*09f8*/ 	.word	0x0000be60


	//   ....[54]....
        /*09fc*/ 	.word	0x0000be90


	//   ....[55]....
        /*0a00*/ 	.word	0x0000c0f0


	//   ....[56]....
        /*0a04*/ 	.word	0x0000c680


	//   ....[57]....
        /*0a08*/ 	.word	0x0000e3c0


	//   ....[58]....
        /*0a0c*/ 	.word	0x0000e5b0


	//   ....[59]....
        /*0a10*/ 	.word	0x0000e770


	//   ....[60]....
        /*0a14*/ 	.word	0x0000edf0


	//   ....[61]....
        /*0a18*/ 	.word	0x0000f5a0


	//   ....[62]....
        /*0a1c*/ 	.word	0x0000f810


	//   ....[63]....
        /*0a20*/ 	.word	0x0000f8f0


	//   ....[64]....
        /*0a24*/ 	.word	0x0000f900


	//   ....[65]....
        /*0a28*/ 	.word	0x0000f920


	//   ....[66]....
        /*0a2c*/ 	.word	0x0000fae0


	//   ....[67]....
        /*0a30*/ 	.word	0x0000fcb0


	//   ....[68]....
        /*0a34*/ 	.word	0x0000fe10


	//   ....[69]....
        /*0a38*/ 	.word	0x00011320


	//   ....[70]....
        /*0a3c*/ 	.word	0x00011370


	//   ....[71]....
        /*0a40*/ 	.word	0x00011390


	//   ....[72]....
        /*0a44*/ 	.word	0x000113b0


	//   ....[73]....
        /*0a48*/ 	.word	0x000113c0


	//   ....[74]....
        /*0a4c*/ 	.word	0x000113e0


	//   ....[75]....
        /*0a50*/ 	.word	0x00011400


	//   ....[76]....
        /*0a54*/ 	.word	0x00011410


	//   ....[77]....
        /*0a58*/ 	.word	0x000129b0


	//   ....[78]....
        /*0a5c*/ 	.word	0x000129c0


	//   ....[79]....
        /*0a60*/ 	.word	0x000129d0


	//   ....[80]....
        /*0a64*/ 	.word	0x000129e0


	//   ....[81]....
        /*0a68*/ 	.word	0x000129f0


	//   ....[82]....
        /*0a6c*/ 	.word	0x00012a00


	//   ....[83]....
        /*0a70*/ 	.word	0x00012a20


	//   ....[84]....
        /*0a74*/ 	.word	0x00012a30


	//   ....[85]....
        /*0a78*/ 	.word	0x00012ee0


	//   ....[86]....
        /*0a7c*/ 	.word	0x00012f00


	//   ....[87]....
        /*0a80*/ 	.word	0x00013070


	//   ....[88]....
        /*0a84*/ 	.word	0x00013080


	//   ....[89]....
        /*0a88*/ 	.word	0x00013200


	//   ....[90]....
        /*0a8c*/ 	.word	0x00013220


	//   ....[91]....
        /*0a90*/ 	.word	0x000133a0


	//   ....[92]....
        /*0a94*/ 	.word	0x000133b0


	//   ....[93]....
        /*0a98*/ 	.word	0x00013740


	//   ....[94]....
        /*0a9c*/ 	.word	0x00013760


	//   ....[95]....
        /*0aa0*/ 	.word	0x00013cd0


	//   ....[96]....
        /*0aa4*/ 	.word	0x00013ce0


	//   ....[97]....
        /*0aa8*/ 	.word	0x00014250


	//   ....[98]....
        /*0aac*/ 	.word	0x00014270


	//   ....[99]....
        /*0ab0*/ 	.word	0x000147f0


	//   ....[100]....
        /*0ab4*/ 	.word	0x00014800


	//   ....[101]....
        /*0ab8*/ 	.word	0x00015580


	//   ....[102]....
        /*0abc*/ 	.word	0x000155a0


	//   ....[103]....
        /*0ac0*/ 	.word	0x00015720


	//   ....[104]....
        /*0ac4*/ 	.word	0x00015730


	//   ....[105]....
        /*0ac8*/ 	.word	0x000158b0


	//   ....[106]....
        /*0acc*/ 	.word	0x000158d0


	//   ....[107]....
        /*0ad0*/ 	.word	0x00015a50


	//   ....[108]....
        /*0ad4*/ 	.word	0x00015a60


	//   ....[109]....
        /*0ad8*/ 	.word	0x00015ca0


	//   ....[110]....
        /*0adc*/ 	.word	0x00015cc0


	//   ....[111]....
        /*0ae0*/ 	.word	0x00015df0


	//   ....[112]....
        /*0ae4*/ 	.word	0x00015e30


	//   ....[113]....
        /*0ae8*/ 	.word	0x00015e60


	//   ....[114]....
        /*0aec*/ 	.word	0x00015e90


	//   ....[115]....
        /*0af0*/ 	.word	0x00015ec0


	//   ....[116]....
        /*0af4*/ 	.word	0x00015ef0


	//   ....[117]....
        /*0af8*/ 	.word	0x00016050


	//   ....[118]....
        /*0afc*/ 	.word	0x00016090


	//   ....[119]....
        /*0b00*/ 	.word	0x000160c0


	//   ....[120]....
        /*0b04*/ 	.word	0x000160f0


	//   ....[121]....
        /*0b08*/ 	.word	0x00016120


	//   ....[122]....
        /*0b0c*/ 	.word	0x00016150


	//   ....[123]....
        /*0b10*/ 	.word	0x000161e0


	//   ....[124]....
        /*0b14*/ 	.word	0x00016240


	//   ....[125]....
        /*0b18*/ 	.word	0x00016250


	//   ....[126]....
        /*0b1c*/ 	.word	0x000162b0


	//   ....[127]....
        /*0b20*/ 	.word	0x00016d10


	//   ....[128]....
        /*0b24*/ 	.word	0x00016d70


	//   ....[129]....
        /*0b28*/ 	.word	0x00016dc0


	//   ....[130]....
        /*0b2c*/ 	.word	0x00016e10


	//   ....[131]....
        /*0b30*/ 	.word	0x00016e60


	//   ....[132]....
        /*0b34*/ 	.word	0x00016ed0


	//   ....[133]....
        /*0b38*/ 	.word	0x00016f10


	//   ....[134]....
        /*0b3c*/ 	.word	0x00016f80


	//   ....[135]....
        /*0b40*/ 	.word	0x00016ff0


	//   ....[136]....
        /*0b44*/ 	.word	0x00017050


	//   ....[137]....
        /*0b48*/ 	.word	0x000170c0


	//   ....[138]....
        /*0b4c*/ 	.word	0x00017130


	//   ....[139]....
        /*0b50*/ 	.word	0x00017190


	//   ....[140]....
        /*0b54*/ 	.word	0x000171f0


	//   ....[141]....
        /*0b58*/ 	.word	0x00017250


	//   ....[142]....
        /*0b5c*/ 	.word	0x000172c0


	//   ....[143]....
        /*0b60*/ 	.word	0x00017320


	//   ....[144]....
        /*0b64*/ 	.word	0x00017380


	//   ....[145]....
        /*0b68*/ 	.word	0x000173d0


	//   ....[146]....
        /*0b6c*/ 	.word	0x00017420


	//   ....[147]....
        /*0b70*/ 	.word	0x00017470


	//   ....[148]....
        /*0b74*/ 	.word	0x000174c0


	//   ....[149]....
        /*0b78*/ 	.word	0x00017510


	//   ....[150]....
        /*0b7c*/ 	.word	0x00017570


	//   ....[151]....
        /*0b80*/ 	.word	0x000175c0


	//   ....[152]....
        /*0b84*/ 	.word	0x00017620


	//   ....[153]....
        /*0b88*/ 	.word	0x00017690


	//   ....[154]....
        /*0b8c*/ 	.word	0x00017700


	//   ....[155]....
        /*0b90*/ 	.word	0x00017760


	//   ....[156]....
        /*0b94*/ 	.word	0x000177c0


	//   ....[157]....
        /*0b98*/ 	.word	0x00017820


	//   ....[158]....
        /*0b9c*/ 	.word	0x00017890


	//   ....[159]....
        /*0ba0*/ 	.word	0x000178f0


	//   ....[160]....
        /*0ba4*/ 	.word	0x00017950


	//   ....[161]....
        /*0ba8*/ 	.word	0x000179b0


	//   ....[162]....
        /*0bac*/ 	.word	0x00017a20


	//   ....[163]....
        /*0bb0*/ 	.word	0x00017a80


	//   ....[164]....
        /*0bb4*/ 	.word	0x00017ae0


	//   ....[165]....
        /*0bb8*/ 	.word	0x00017b40


	//   ....[166]....
        /*0bbc*/ 	.word	0x00017bb0


	//   ....[167]....
        /*0bc0*/ 	.word	0x00017c10


	//   ....[168]....
        /*0bc4*/ 	.word	0x00017c70


	//   ....[169]....
        /*0bc8*/ 	.word	0x00017cd0


	//   ....[170]....
        /*0bcc*/ 	.word	0x00017d40


	//   ....[171]....
        /*0bd0*/ 	.word	0x00017da0


	//   ....[172]....
        /*0bd4*/ 	.word	0x00017e00


	//   ....[173]....
        /*0bd8*/ 	.word	0x00017e60


	//   ....[174]....
        /*0bdc*/ 	.word	0x00017ed0


	//   ....[175]....
        /*0be0*/ 	.word	0x00017f30


	//   ....[176]....
        /*0be4*/ 	.word	0x00017f90


	//   ....[177]....
        /*0be8*/ 	.word	0x00017ff0


	//   ....[178]....
        /*0bec*/ 	.word	0x00018060


	//   ....[179]....
        /*0bf0*/ 	.word	0x000180b0


	//   ....[180]....
        /*0bf4*/ 	.word	0x000180f0


	//   ....[181]....
        /*0bf8*/ 	.word	0x00018140


	//   ....[182]....
        /*0bfc*/ 	.word	0x00018190


	//   ....[183]....
        /*0c00*/ 	.word	0x000181e0


	//   ....[184]....
        /*0c04*/ 	.word	0x00018250


	//   ....[185]....
        /*0c08*/ 	.word	0x00018290


	//   ....[186]....
        /*0c0c*/ 	.word	0x000182e0


	//   ....[187]....
        /*0c10*/ 	.word	0x00018330


	//   ....[188]....
        /*0c14*/ 	.word	0x00018380


	//   ....[189]....
        /*0c18*/ 	.word	0x000183d0


	//   ....[190]....
        /*0c1c*/ 	.word	0x00018440


	//   ....[191]....
        /*0c20*/ 	.word	0x00018480


	//   ....[192]....
        /*0c24*/ 	.word	0x000184f0


	//   ....[193]....
        /*0c28*/ 	.word	0x00018550


	//   ....[194]....
        /*0c2c*/ 	.word	0x000185b0


	//----- nvinfo : EIATTR_EXIT_INSTR_OFFSETS
	.align		4
.L_204:
        /*0c30*/ 	.byte	0x04, 0x1c
        /*0c32*/ 	.short	(.L_206 - .L_205)


	//   ....[0]....
.L_205:
        /*0c34*/ 	.word	0x000010d0


	//   ....[1]....
        /*0c38*/ 	.word	0x00016cd0


	//----- nvinfo : EIATTR_MAX_THREADS
	.align		4
.L_206:
        /*0c3c*/ 	.byte	0x04, 0x05
        /*0c3e*/ 	.short	(.L_208 - .L_207)
.L_207:
        /*0c40*/ 	.word	0x00000080
        /*0c44*/ 	.word	0x00000001
        /*0c48*/ 	.word	0x00000001


	//----- nvinfo : EIATTR_CRS_STACK_SIZE
	.align		4
.L_208:
        /*0c4c*/ 	.byte	0x04, 0x1e
        /*0c4e*/ 	.short	(.L_210 - .L_209)
.L_209:
        /*0c50*/ 	.word	0x00000000
.L_210:


//--------------------- .nv.info._ZN7cutlass13device_kernelIN5flash19enable_sm80_to_sm89INS1_16FlashAttnFwdSm80INS1_25CollectiveMainloopFwdSm80ILi4ELi1ELb0EN4cute5tupleIJNS5_1CILi128EEENS7_ILi48EEENS7_ILi96EEEEEELi96ENS_6half_tEfNS_4arch4Sm80ELb0ELb1ELb0ELb1ELb0ELb1ELb1ELb1EEENS1_21CollectiveEpilogueFwdINS6_IJS8_SA_S9_EEENS6_IJNS7_ILi1EEESI_SI_EEESC_SE_Li128ELb1ELb1ELb1ELb0EEENS1_36VarlenDynamicPersistentTileSchedulerILi128ELi48ELi128ELi128ELb1ELb1ELb0ELb1ELb0ELb1EEEEEEEEEvNT_6ParamsE --------------------------
	.section	.nv.info._ZN7cutlass13device_kernelIN5flash19enable_sm80_to_sm89INS1_16FlashAttnFwdSm80INS1_25CollectiveMainloopFwdSm80ILi4ELi1ELb0EN4cute5tupleIJNS5_1CILi128EEENS7_ILi48EEENS7_ILi96EEEEEELi96ENS_6half_tEfNS_4arch4Sm80ELb0ELb1ELb0ELb1ELb0ELb1ELb1ELb1EEENS1_21CollectiveEpilogueFwdINS6_IJS8_SA_S9_EEENS6_IJNS7_ILi1EEESI_SI_EEESC_SE_Li128ELb1ELb1ELb1ELb0EEENS1_36VarlenDynamicPersistentTileSchedulerILi128ELi48ELi128ELi128ELb1ELb1ELb0ELb1ELb0ELb1EEEEEEEEEvNT_6ParamsE,"",@"SHT_CUDA_INFO"
	.sectionflags	@""
	.align	4


	//----- nvinfo : EIATTR_CUDA_API_VERSION
	.align		4
        /*0000*/ 	.byte	0x04, 0x37
        /*0002*/ 	.short	(.L_212 - .L_211)
.L_211:
        /*0004*/ 	.word	0x00000082


	//----- nvinfo : EIATTR_SW2861232_WAR
	.align		4
.L_212:
        /*0008*/ 	.byte	0x01, 0x35
	.zero		2


	//----- nvinfo : EIATTR_PARAM_CBANK
	.align		4
        /*000c*/ 	.byte	0x04, 0x0a
        /*000e*/ 	.short	(.L_214 - .L_213)
	.align		4
.L_213:
        /*0010*/ 	.word	index@(.nv.constant0._ZN7cutlass13device_kernelIN5flash19enable_sm80_to_sm89INS1_16FlashAttnFwdSm80INS1_25CollectiveMainloopFwdSm80ILi4ELi1ELb0EN4cute5tupleIJNS5_1CILi128EEENS7_ILi48EEENS7_ILi96EEEEEELi96ENS_6half_tEfNS_4arch4Sm80ELb0ELb1ELb0ELb1ELb0ELb1ELb1ELb1EEENS1_21CollectiveEpilogueFwdINS6_IJS8_SA_S9_EEENS6_IJNS7_ILi1EEESI_SI_EEESC_SE_Li128ELb1ELb1ELb1ELb0EEENS1_36VarlenDynamicPersistentTileSchedulerILi128ELi48ELi128ELi128ELb1ELb1ELb0ELb1ELb0ELb1EEEEEEEEEvNT_6ParamsE)
        /*0014*/ 	.short	0x0160
        /*0016*/ 	.short	0x0438


	//----- nvinfo : EIATTR_CBANK_PARAM_SIZE
	.align		4
.L_214:
        /*0018*/ 	.byte	0x03, 0x19
        /*001a*/ 	.short	0x0438


	//----- nvinfo : EIATTR_KPARAM_INFO
	.align		4
        /*001c*/ 	.byte	0x04, 0x17
        /*001e*/ 	.short	(.L_216 - .L_215)
.L_215:
        /*0020*/ 	.word	0x00000000
        /*0024*/ 	.short	0x0000
        /*0026*/ 	.short	0x0000
        /*0028*/ 	.byte	0x00, 0xf0, 0xe1, 0x10


	//----- nvinfo : EIATTR_MAXREG_COUNT
	.align		4
.L_216:
        /*002c*/ 	.byte	0x03, 0x1b
        /*002e*/ 	.short	0x00ff


	//----- nvinfo : EIATTR_NUM_BARRIERS
	.align		4
        /*0030*/ 	.byte	0x02, 0x4c
        /*0032*/ 	.byte	0x06
	.zero		1


	//----- nvinfo : EIATTR_ANNOTATIONS
	.align		4
        /*0034*/ 	.byte	0x04, 0x55
        /*0036*/ 	.short	(.L_218 - .L_217)


	//   ....[0]....
.L_217:
        /* <DEDUP_REMOVED lines=139> */


	//----- nvinfo : EIATTR_MERCURY_ISA_VERSION
	.align		4
.L_218:
        /*08d0*/ 	.byte	0x03, 0x5f
        /*08d2*/ 	.short	0x0000


	//----- nvinfo : EIATTR_INT_WARP_WIDE_INSTR_OFFSETS
	.align		4
        /*08d4*/ 	.byte	0x04, 0x31
        /*08d6*/ 	.short	(.L_220 - .L_219)


	//   ....[0]....
.L_219:
        /*08d8*/ 	.word	0x0001e760


	//   ....[1]....
        /*08dc*/ 	.word	0x0001e7e0


	//----- nvinfo : EIATTR_COOP_GROUP_MASK_REGIDS
	.align		4
.L_220:
        /*08e0*/ 	.byte	0x04, 0x29
        /*08e2*/ 	.short	(.L_222 - .L_221)


	//   ....[0]....
.L_221:
        /*08e4*/ 	.word	0xffffffff


	//   ....[1]....
        /*08e8*/ 	.word	0xffffffff


	//   ....[2]....
        /*08ec*/ 	.word	0xffffffff


	//   ....[3]....
        /*08f0*/ 	.word	0xffffffff


	//   ....[4]....
        /*08f4*/ 	.word	0xffffffff


	//   ....[5]....
        /*08f8*/ 	.word	0xffffffff


	//   ....[6]....
        /*08fc*/ 	.word	0xffffffff


	//   ....[7]....
        /*0900*/ 	.word	0xffffffff


	//   ....[8]....
        /*0904*/ 	.word	0xffffffff


	//   ....[9]....
        /*0908*/ 	.word	0xffffffff


	//   ....[10]....
        /*090c*/ 	.word	0xffffffff


	//   ....[11]....
        /*0910*/ 	.word	0xffffffff


	//   ....[12]....
        /*0914*/ 	.word	0xffffffff


	//   ....[13]....
        /*0918*/ 	.word	0xffffffff


	//   ....[14]....
        /*091c*/ 	.word	0xffffffff


	//   ....[15]....
        /*0920*/ 	.word	0xffffffff


	//   ....[16]....
        /*0924*/ 	.word	0xffffffff


	//   ....[17]....
        /*0928*/ 	.word	0xffffffff


	//   ....[18]....
        /*092c*/ 	.word	0xffffffff


	//   ....[19]....
        /*0930*/ 	.word	0xffffffff


	//   ....[20]....
        /*0934*/ 	.word	0xffffffff


	//   ....[21]....
        /*0938*/ 	.word	0xffffffff


	//   ....[22]....
        /*093c*/ 	.word	0xffffffff


	//   ....[23]....
        /*0940*/ 	.word	0xffffffff


	//   ....[24]....
        /*0944*/ 	.word	0xffffffff


	//   ....[25]....
        /*0948*/ 	.word	0xffffffff


	//   ....[26]....
        /*094c*/ 	.word	0xffffffff


	//   ....[27]....
        /*0950*/ 	.word	0xffffffff


	//   ....[28]....
        /*0954*/ 	.word	0xffffffff


	//   ....[29]....
        /*0958*/ 	.word	0xffffffff


	//   ....[30]....
        /*095c*/ 	.word	0xffffffff


	//   ....[31]....
        /*0960*/ 	.word	0xffffffff


	//   ....[32]....
        /*0964*/ 	.word	0xffffffff


	//   ....[33]....
        /*0968*/ 	.word	0xffffffff


	//   ....[34]....
        /*096c*/ 	.word	0xffffffff


	//   ....[35]....
        /*0970*/ 	.word	0xffffffff


	//   ....[36]....
        /*0974*/ 	.word	0xffffffff


	//   ....[37]....
        /*0978*/ 	.word	0xffffffff


	//   ....[38]....
        /*097c*/ 	.word	0xffffffff


	//   ....[39]....
        /*0980*/ 	.word	0xffffffff


	//   ....[40]....
        /*0984*/ 	.word	0xffffffff


	//   ....[41]....
        /*0988*/ 	.word	0xffffffff


	//   ....[42]....
        /*098c*/ 	.word	0xffffffff


	//   ....[43]....
        /*0990*/ 	.word	0xffffffff


	//   ....[44]....
        /*0994*/ 	.word	0xffffffff


	//   ....[45]....
        /*0998*/ 	.word	0xffffffff


	//   ....[46]....
        /*099c*/ 	.word	0xffffffff


	//   ....[47]....
        /*09a0*/ 	.word	0xffffffff


	//   ....[48]....
        /*09a4*/ 	.word	0xffffffff


	//   ....[49]....
        /*09a8*/ 	.word	0xffffffff


	//   ....[50]....
        /*09ac*/ 	.word	0xffffffff


	//   ....[51]....
        /*09b0*/ 	.word	0xffffffff


	//   ....[52]....
        /*09b4*/ 	.word	0xffffffff


	//   ....[53]....
        /*09b8*/ 	.word	0xffffffff


	//   ....[54]....
        /*09bc*/ 	.word	0xffffffff


	//   ....[55]....
        /*09c0*/ 	.word	0xffffffff


	//   ....[56]....
        /*09c4*/ 	.word	0xffffffff


	//   ....[57]....
        /*09c8*/ 	.word	0xffffffff


	//   ....[58]....
        /*09cc*/ 	.word	0xffffffff


	//   ....[59]....
        /*09d0*/ 	.word	0xffffffff


	//   ....[60]....
        /*09d4*/ 	.word	0xffffffff


	//   ....[61]....
        /*09d8*/ 	.word	0xffffffff


	//   ....[62]....
        /*09dc*/ 	.word	0xffffffff


	//   ....[63]....
        /*09e0*/ 	.word	0xffffffff


	//   ....[64]....
        /*09e4*/ 	.word	0xffffffff


	//   ....[65]....
        /*09e8*/ 	.word	0xffffffff


	//   ....[66]....
        /*09ec*/ 	.word	0xffffffff


	//   ....[67]....
        /*09f0*/ 	.word	0xffffffff


	//   ....[68]....
        /*09f4*/ 	.word	0xffffffff


	//   ....[69]....
        /*09f8*/ 	.word	0xffffffff


	//   ....[70]....
        /*09fc*/ 	.word	0xffffffff


	//   ....[71]....
        /*0a00*/ 	.word	0xffffffff


	//   ....[72]....
        /*0a04*/ 	.word	0xffffffff


	//   ....[73]....
        /*0a08*/ 	.word	0xffffffff


	//   ....[74]....
        /*0a0c*/ 	.word	0xffffffff


	//   ....[75]....
        /*0a10*/ 	.word	0xffffffff


	//   ....[76]....
        /*0a14*/ 	.word	0xffffffff


	//   ....[77]....
        /*0a18*/ 	.word	0xffffffff


	//   ....[78]....
        /*0a1c*/ 	.word	0xffffffff


	//   ....[79]....
        /*0a20*/ 	.word	0xffffffff


	//   ....[80]....
        /*0a24*/ 	.word	0xffffffff


	//   ....[81]....
        /*0a28*/ 	.word	0xffffffff


	//   ....[82]....
        /*0a2c*/ 	.word	0xffffffff


	//   ....[83]....
        /*0a30*/ 	.word	0xffffffff


	//   ....[84]....
        /*0a34*/ 	.word	0xffffffff


	//   ....[85]....
        /*0a38*/ 	.word	0xffffffff


	//   ....[86]....
        /*0a3c*/ 	.word	0xffffffff


	//   ....[87]....
        /*0a40*/ 	.word	0xffffffff


	//   ....[88]....
        /*0a44*/ 	.word	0xffffffff


	//   ....[89]....
        /*0a48*/ 	.word	0xffffffff


	//   ....[90]....
        /*0a4c*/ 	.word	0xffffffff


	//   ....[91]....
        /*0a50*/ 	.word	0xffffffff


	//   ....[92]....
        /*0a54*/ 	.word	0xffffffff


	//   ....[93]....
        /*0a58*/ 	.word	0xffffffff


	//   ....[94]....
        /*0a5c*/ 	.word	0xffffffff


	//   ....[95]....
        /*0a60*/ 	.word	0xffffffff


	//   ....[96]....
        /*0a64*/ 	.word	0xffffffff


	//   ....[97]....
        /*0a68*/ 	.word	0xffffffff


	//   ....[98]....
        /*0a6c*/ 	.word	0xffffffff


	//   ....[99]....
        /*0a70*/ 	.word	0xffffffff


	//   ....[100]....
        /*0a74*/ 	.word	0xffffffff


	//   ....[101]....
        /*0a78*/ 	.word	0xffffffff


	//   ....[102]....
        /*0a7c*/ 	.word	0xffffffff


	//   ....[103]....
        /*0a80*/ 	.word	0xffffffff


	//   ....[104]....
        /*0a84*/ 	.word	0xffffffff


	//   ....[105]....
        /*0a88*/ 	.word	0xffffffff


	//   ....[106]....
        /*0a8c*/ 	.word	0xffffffff


	//   ....[107]....
        /*0a90*/ 	.word	0xffffffff


	//   ....[108]....
        /*0a94*/ 	.word	0xffffffff


	//   ....[109]....
        /*0a98*/ 	.word	0xffffffff


	//   ....[110]....
        /*0a9c*/ 	.word	0xffffffff


	//   ....[111]....
        /*0aa0*/ 	.word	0xffffffff


	//   ....[112]....
        /*0aa4*/ 	.word	0xffffffff


	//   ....[113]....
        /*0aa8*/ 	.word	0xffffffff


	//   ....[114]....
        /*0aac*/ 	.word	0xffffffff


	//   ....[115]....
        /*0ab0*/ 	.word	0xffffffff


	//   ....[116]....
        /*0ab4*/ 	.word	0xffffffff


	//   ....[117]....
        /*0ab8*/ 	.word	0xffffffff


	//   ....[118]....
        /*0abc*/ 	.word	0xffffffff


	//   ....[119]....
        /*0ac0*/ 	.word	0xffffffff


	//   ....[120]....
        /*0ac4*/ 	.word	0xffffffff


	//   ....[121]....
        /*0ac8*/ 	.word	0xffffffff


	//   ....[122]....
        /*0acc*/ 	.word	0xffffffff


	//   ....[123]....
        /*0ad0*/ 	.word	0xffffffff


	//   ....[124]....
        /*0ad4*/ 	.word	0xffffffff


	//   ....[125]....
        /*0ad8*/ 	.word	0xffffffff


	//   ....[126]....
        /*0adc*/ 	.word	0xffffffff


	//   ....[127]....
        /*0ae0*/ 	.word	0xffffffff


	//   ....[128]....
        /*0ae4*/ 	.word	0xffffffff


	//   ....[129]....
        /*0ae8*/ 	.word	0xffffffff


	//   ....[130]....
        /*0aec*/ 	.word	0xffffffff


	//   ....[131]....
        /*0af0*/ 	.word	0xffffffff


	//   ....[132]....
        /*0af4*/ 	.word	0xffffffff


	//   ....[133]....
        /*0af8*/ 	.word	0xffffffff


	//   ....[134]....
        /*0afc*/ 	.word	0xffffffff


	//   ....[135]....
        /*0b00*/ 	.word	0xffffffff


	//   ....[136]....
        /*0b04*/ 	.word	0xffffffff


	//   ....[137]....
        /*0b08*/ 	.word	0xffffffff


	//   ....[138]....
        /*0b0c*/ 	.word	0xffffffff


	//   ....[139]....
        /*0b10*/ 	.word	0xffffffff


	//   ....[140]....
        /*0b14*/ 	.word	0xffffffff


	//   ....[141]....
        /*0b18*/ 	.word	0xffffffff


	//   ....[142]....
        /*0b1c*/ 	.word	0xffffffff


	//   ....[143]....
        /*0b20*/ 	.word	0xffffffff


	//   ....[144]....
        /*0b24*/ 	.word	0xffffffff


	//   ....[145]....
        /*0b28*/ 	.word	0xffffffff


	//   ....[146]....
        /*0b2c*/ 	.word	0xffffffff


	//   ....[147]....
        /*0b30*/ 	.word	0xffffffff


	//   ....[148]....
        /*0b34*/ 	.word	0xffffffff


	//   ....[149]....
        /*0b38*/ 	.word	0xffffffff


	//   ....[150]....
        /*0b3c*/ 	.word	0xffffffff


	//   ....[151]....
        /*0b40*/ 	.word	0xffffffff


	//   ....[152]....
        /*0b44*/ 	.word	0xffffffff


	//   ....[153]....
        /*0b48*/ 	.word	0xffffffff


	//   ....[154]....
        /*0b4c*/ 	.word	0xffffffff


	//   ....[155]....
        /*0b50*/ 	.word	0xffffffff


	//   ....[156]....
        /*0b54*/ 	.word	0xffffffff


	//   ....[157]....
        /*0b58*/ 	.word	0xffffffff


	//   ....[158]....
        /*0b5c*/ 	.word	0xffffffff


	//   ....[159]....
        /*0b60*/ 	.word	0xffffffff


	//   ....[160]....
        /*0b64*/ 	.word	0xffffffff


	//   ....[161]....
        /*0b68*/ 	.word	0xffffffff


	//   ....[162]....
        /*0b6c*/ 	.word	0xffffffff


	//   ....[163]....
        /*0b70*/ 	.word	0xffffffff


	//   ....[164]....
        /*0b74*/ 	.word	0xffffffff


	//   ....[165]....
        /*0b78*/ 	.word	0xffffffff


	//   ....[166]....
        /*0b7c*/ 	.word	0xffffffff


	//   ....[167]....
        /*0b80*/ 	.word	0xffffffff


	//   ....[168]....
        /*0b84*/ 	.word	0xffffffff


	//   ....[169]....
        /*0b88*/ 	.word	0xffffffff


	//   ....[170]....
        /*0b8c*/ 	.word	0xffffffff


	//   ....[171]....
        /*0b90*/ 	.word	0xffffffff


	//   ....[172]....
        /*0b94*/ 	.word	0xffffffff


	//   ....[173]....
        /*0b98*/ 	.word	0xffffffff


	//   ....[174]....
        /*0b9c*/ 	.word	0xffffffff


	//   ....[175]....
        /*0ba0*/ 	.word	0xffffffff


	//   ....[176]....
        /*0ba4*/ 	.word	0xffffffff


	//   ....[177]....
        /*0ba8*/ 	.word	0xffffffff


	//   ....[178]....
        /*0bac*/ 	.word	0xffffffff


	//   ....[179]....
        /*0bb0*/ 	.word	0xffffffff


	//   ....[180]....
        /*0bb4*/ 	.word	0xffffffff


	//   ....[181]....
        /*0bb8*/ 	.word	0xffffffff


	//   ....[182]....
        /*0bbc*/ 	.word	0xffffffff


	//   ....[183]....
        /*0bc0*/ 	.word	0xffffffff


	//   ....[184]....
        /*0bc4*/ 	.word	0xffffffff


	//   ....[185]....
        /*0bc8*/ 	.word	0xffffffff


	//   ....[186]....
        /*0bcc*/ 	.word	0xffffffff


	//   ....[187]....
        /*0bd0*/ 	.word	0xffffffff


	//   ....[188]....
        /*0bd4*/ 	.word	0xffffffff


	//   ....[189]....
        /*0bd8*/ 	.word	0xffffffff


	//   ....[190]....
        /*0bdc*/ 	.word	0xffffffff


	//   ....[191]....
        /*0be0*/ 	.word	0xffffffff


	//   ....[192]....
        /*0be4*/ 	.word	0xffffffff


	//   ....[193]....
        /*0be8*/ 	.word	0xffffffff


	//   ....[194]....
        /*0bec*/ 	.word	0xffffffff


	//   ....[195]....
        /*0bf0*/ 	.word	0xffffffff


	//   ....[196]....
        /*0bf4*/ 	.word	0xffffffff


	//   ....[197]....
        /*0bf8*/ 	.word	0xffffffff


	//   ....[198]....
        /*0bfc*/ 	.word	0xffffffff


	//   ....[199]....
        /*0c00*/ 	.word	0xffffffff


	//   ....[200]....
        /*0c04*/ 	.word	0xffffffff


	//   ....[201]....
        /*0c08*/ 	.word	0xffffffff


	//   ....[202]....
        /*0c0c*/ 	.word	0xffffffff


	//   ....[203]....
        /*0c10*/ 	.word	0xffffffff


	//   ....[204]....
        /*0c14*/ 	.word	0xffffffff


	//   ....[205]....
        /*0c18*/ 	.word	0xffffffff


	//   ....[206]....
        /*0c1c*/ 	.word	0xffffffff


	//   ....[207]....
        /*0c20*/ 	.word	0xffffffff


	//   ....[208]....
        /*0c24*/ 	.word	0xffffffff


	//   ....[209]....
        /*0c28*/ 	.word	0xffffffff


	//   ....[210]....
        /*0c2c*/ 	.word	0xffffffff


	//----- nvinfo : EIATTR_COOP_GROUP_INSTR_OFFSETS
	.align		4
.L_222:
        /*0c30*/ 	.byte	0x04, 0x28
        /*0c32*/ 	.short	(.L_224 - .L_223)


	//   ....[0]....
.L_223:
        /*0c34*/ 	.word	0x00000050


	//   ....[1]....
        /*0c38*/ 	.word	0x00000200


	//   ....[2]....
        /*0c3c*/ 	.word	0x00000230


	//   ....[3]....
        /*0c40*/ 	.word	0x00000260


	//   ....[4]....
        /*0c44*/ 	.word	0x00000290


	//   ....[5]....
        /*0c48*/ 	.word	0x000002c0


	//   ....[6]....
        /*0c4c*/ 	.word	0x000002f0


	//   ....[7]....
        /*0c50*/ 	.word	0x00000450


	//   ....[8]....
        /*0c54*/ 	.word	0x00000490


	//   ....[9]....
        /*0c58*/ 	.word	0x000004c0


	//   ....[10]....
        /*0c5c*/ 	.word	0x000004f0


	//   ....[11]....
        /*0c60*/ 	.word	0x00000520


	//   ....[12]....
        /*0c64*/ 	.word	0x00000550


	//   ....[13]....
        /*0c68*/ 	.word	0x000005e0


	//   ....[14]....
        /*0c6c*/ 	.word	0x00000630


	//   ....[15]....
        /*0c70*/ 	.word	0x00000650


	//   ....[16]....
        /*0c74*/ 	.word	0x000006b0


	//   ....[17]....
        /*0c78*/ 	.word	0x00008f40


	//   ....[18]....
        /*0c7c*/ 	.word	0x00008f60


	//   ....[19]....
        /*0c80*/ 	.word	0x00009110


	//   ....[20]....
        /*0c84*/ 	.word	0x00009120


	//   ....[21]....
        /*0c88*/ 	.word	0x000092c0


	//   ....[22]....
        /*0c8c*/ 	.word	0x000092e0


	//   ....[23]....
        /*0c90*/ 	.word	0x00009480


	//   ....[24]....
        /*0c94*/ 	.word	0x00009490


	//   ....[25]....
        /*0c98*/ 	.word	0x00009ce0


	//   ....[26]....
        /*0c9c*/ 	.word	0x00009d20


	//   ....[27]....
        /*0ca0*/ 	.word	0x00009d60


	//   ....[28]....
        /*0ca4*/ 	.word	0x00009d70


	//   ....[29]....
        /*0ca8*/ 	.word	0x0000a1e0


	//   ....[30]....
        /*0cac*/ 	.word	0x0000a450


	//   ....[31]....
        /*0cb0*/ 	.word	0x0000a490


	//   ....[32]....
        /*0cb4*/ 	.word	0x0000a4b0


	//   ....[33]....
        /*0cb8*/ 	.word	0x0000d0a0


	//   ....[34]....
        /*0cbc*/ 	.word	0x0000d170


	//   ....[35]....
        /*0cc0*/ 	.word	0x0000d190


	//   ....[36]....
        /*0cc4*/ 	.word	0x0000d1a0


	//   ....[37]....
        /*0cc8*/ 	.word	0x0000d500


	//   ....[38]....
        /*0ccc*/ 	.word	0x0000d660


	//   ....[39]....
        /*0cd0*/ 	.word	0x0000d6b0


	//   ....[40]....
        /*0cd4*/ 	.word	0x0000d6f0


	//   ....[41]....
        /*0cd8*/ 	.word	0x00011010


	//   ....[42]....
        /*0cdc*/ 	.word	0x000111d0


	//   ....[43]....
        /*0ce0*/ 	.word	0x00011370


	//   ....[44]....
        /*0ce4*/ 	.word	0x00011af0


	//   ....[45]....
        /*0ce8*/ 	.word	0x00012160


	//   ....[46]....
        /*0cec*/ 	.word	0x00012230


	//   ....[47]....
        /*0cf0*/ 	.word	0x000124d0


	//   ....[48]....
        /*0cf4*/ 	.word	0x00012520


	//   ....[49]....
        /*0cf8*/ 	.word	0x00012720


	//   ....[50]....
        /*0cfc*/ 	.word	0x000127d0


	//   ....[51]....
        /*0d00*/ 	.word	0x00012850


	//   ....[52]....
        /*0d04*/ 	.word	0x00012910


	//   ....[53]....
        /*0d08*/ 	.word	0x000145b0


	//   ....[54]....
        /*0d0c*/ 	.word	0x000147a0


	//   ....[55]....
        /*0d10*/ 	.word	0x00014960


	//   ....[56]....
        /*0d14*/ 	.word	0x00014fe0


	//   ....[57]....
        /*0d18*/ 	.word	0x000157a0


	//   ....[58]....
        /*0d1c*/ 	.word	0x00015910


	//   ....[59]....
        /*0d20*/ 	.word	0x000159a0


	//   ....[60]....
        /*0d24*/ 	.word	0x00015b10


	//   ....[61]....
        /*0d28*/ 	.word	0x00015b60


	//   ....[62]....
        /*0d2c*/ 	.word	0x00015d00


	//   ....[63]....
        /*0d30*/ 	.word	0x00015f20


	//   ....[64]....
        /*0d34*/ 	.word	0x000160a0


	//   ....[65]....
        /*0d38*/ 	.word	0x000187d0


	//   ....[66]....
        /*0d3c*/ 	.word	0x00018830


	//   ....[67]....
        /*0d40*/ 	.word	0x00018870


	//   ....[68]....
        /*0d44*/ 	.word	0x000188a0


	//   ....[69]....
        /*0d48*/ 	.word	0x000188e0


	//   ....[70]....
        /*0d4c*/ 	.word	0x00018910


	//   ....[71]....
        /*0d50*/ 	.word	0x00018b60


	//   ....[72]....
        /*0d54*/ 	.word	0x000190d0


	//   ....[73]....
        /*0d58*/ 	.word	0x0001ae80


	//   ....[74]....
        /*0d5c*/ 	.word	0x0001b070


	//   ....[75]....
        /*0d60*/ 	.word	0x0001b230


	//   ....[76]....
        /*0d64*/ 	.word	0x0001b8b0


	//   ....[77]....
        /*0d68*/ 	.word	0x0001c080


	//   ....[78]....
        /*0d6c*/ 	.word	0x0001c1f0


	//   ....[79]....
        /*0d70*/ 	.word	0x0001c280


	//   ....[80]....
        /*0d74*/ 	.word	0x0001c3f0


	//   ....[81]....
        /*0d78*/ 	.word	0x0001c430


	//   ....[82]....
        /*0d7c*/ 	.word	0x0001c570


	//   ....[83]....
        /*0d80*/ 	.word	0x0001c770


	//   ....[84]....
        /*0d84*/ 	.word	0x0001c8c0


	//   ....[85]....
        /*0d88*/ 	.word	0x0001dda0


	//   ....[86]....
        /*0d8c*/ 	.word	0x0001ddd0


	//   ....[87]....
        /*0d90*/ 	.word	0x0001dde0


	//   ....[88]....
        /*0d94*/ 	.word	0x0001ddf0


	//   ....[89]....
        /*0d98*/ 	.word	0x0001de00


	//   ....[90]....
        /*0d9c*/ 	.word	0x0001de30


	//   ....[91]....
        /*0da0*/ 	.word	0x0001de50


	//   ....[92]....
        /*0da4*/ 	.word	0x0001de70


	//   ....[93]....
        /*0da8*/ 	.word	0x0001f400


	//   ....[94]....
        /*0dac*/ 	.word	0x0001f410


	//   ....[95]....
        /*0db0*/ 	.word	0x0001f430


	//   ....[96]....
        /*0db4*/ 	.word	0x0001f440


	//   ....[97]....
        /*0db8*/ 	.word	0x0001f450


	//   ....[98]....
        /*0dbc*/ 	.word	0x0001f460


	//   ....[99]....
        /*0dc0*/ 	.word	0x0001f480


	//   ....[100]....
        /*0dc4*/ 	.word	0x0001f490


	//   ....[101]....
        /*0dc8*/ 	.word	0x0001f940


	//   ....[102]....
        /*0dcc*/ 	.word	0x0001f960


	//   ....[103]....
        /*0dd0*/ 	.word	0x0001fad0


	//   ....[104]....
        /*0dd4*/ 	.word	0x0001fae0


	//   ....[105]....
        /*0dd8*/ 	.word	0x0001fc60


	//   ....[106]....
        /*0ddc*/ 	.word	0x0001fc80


	//   ....[107]....
        /*0de0*/ 	.word	0x0001fe00


	//   ....[108]....
        /*0de4*/ 	.word	0x0001fe10


	//   ....[109]....
        /*0de8*/ 	.word	0x00020190


	//   ....[110]....
        /*0dec*/ 	.word	0x000201b0


	//   ....[111]....
        /*0df0*/ 	.word	0x00020680


	//   ....[112]....
        /*0df4*/ 	.word	0x00020690


	//   ....[113]....
        /*0df8*/ 	.word	0x00020a10


	//   ....[114]....
        /*0dfc*/ 	.word	0x00020a30


	//   ....[115]....
        /*0e00*/ 	.word	0x00020dc0


	//   ....[116]....
        /*0e04*/ 	.word	0x00020dd0


	//   ....[117]....
        /*0e08*/ 	.word	0x00021920


	//   ....[118]....
        /*0e0c*/ 	.word	0x00021940


	//   ....[119]....
        /*0e10*/ 	.word	0x00021ac0


	//   ....[120]....
        /*0e14*/ 	.word	0x00021ad0


	//   ....[121]....
        /*0e18*/ 	.word	0x00021c50


	//   ....[122]....
        /*0e1c*/ 	.word	0x00021c70


	//   ....[123]....
        /*0e20*/ 	.word	0x00021df0


	//   ....[124]....
        /*0e24*/ 	.word	0x00021e00


	//   ....[125]....
        /*0e28*/ 	.word	0x00022040


	//   ....[126]....
        /*0e2c*/ 	.word	0x00022060


	//   ....[127]....
        /*0e30*/ 	.word	0x00022190


	//   ....[128]....
        /*0e34*/ 	.word	0x000221d0


	//   ....[129]....
        /*0e38*/ 	.word	0x00022200


	//   ....[130]....
        /*0e3c*/ 	.word	0x00022230


	//   ....[131]....
        /*0e40*/ 	.word	0x00022260


	//   ....[132]....
        /*0e44*/ 	.word	0x00022290


	//   ....[133]....
        /*0e48*/ 	.word	0x000223f0


	//   ....[134]....
        /*0e4c*/ 	.word	0x00022430


	//   ....[135]....
        /*0e50*/ 	.word	0x00022460


	//   ....[136]....
        /*0e54*/ 	.word	0x00022490


	//   ....[137]....
        /*0e58*/ 	.word	0x000224c0


	//   ....[138]....
        /*0e5c*/ 	.word	0x000224f0


	//   ....[139]....
        /*0e60*/ 	.word	0x00022580


	//   ....[140]....
        /*0e64*/ 	.word	0x000225e0


	//   ....[141]....
        /*0e68*/ 	.word	0x000225f0


	//   ....[142]....
        /*0e6c*/ 	.word	0x00022650


	//   ....[143]....
        /*0e70*/ 	.word	0x000230b0


	//   ....[144]....
        /*0e74*/ 	.word	0x00023110


	//   ....[145]....
        /*0e78*/ 	.word	0x00023160


	//   ....[146]....
        /*0e7c*/ 	.word	0x000231b0


	//   ....[147]....
        /*0e80*/ 	.word	0x00023200


	//   ....[148]....
        /*0e84*/ 	.word	0x00023270


	//   ....[149]....
        /*0e88*/ 	.word	0x000232b0


	//   ....[150]....
        /*0e8c*/ 	.word	0x00023320


	//   ....[151]....
        /*0e90*/ 	.word	0x00023390


	//   ....[152]....
        /*0e94*/ 	.word	0x000233f0


	//   ....[153]....
        /*0e98*/ 	.word	0x00023460


	//   ....[154]....
        /*0e9c*/ 	.word	0x000234d0


	//   ....[155]....
        /*0ea0*/ 	.word	0x00023530


	//   ....[156]....
        /*0ea4*/ 	.word	0x00023590


	//   ....[157]....
        /*0ea8*/ 	.word	0x000235f0


	//   ....[158]....
        /*0eac*/ 	.word	0x00023660


	//   ....[159]....
        /*0eb0*/ 	.word	0x000236c0


	//   ....[160]....
        /*0eb4*/ 	.word	0x00023720


	//   ....[161]....
        /*0eb8*/ 	.word	0x00023770


	//   ....[162]....
        /*0ebc*/ 	.word	0x000237c0


	//   ....[163]....
        /*0ec0*/ 	.word	0x00023810


	//   ....[164]....
        /*0ec4*/ 	.word	0x00023860


	//   ....[165]....
        /*0ec8*/ 	.word	0x000238b0


	//   ....[166]....
        /*0ecc*/ 	.word	0x00023900


	//   ....[167]....
        /*0ed0*/ 	.word	0x00023950


	//   ....[168]....
        /*0ed4*/ 	.word	0x000239a0


	//   ....[169]....
        /*0ed8*/ 	.word	0x00023a10


	//   ....[170]....
        /*0edc*/ 	.word	0x00023a80


	//   ....[171]....
        /*0ee0*/ 	.word	0x00023ae0


	//   ....[172]....
        /*0ee4*/ 	.word	0x00023b40


	//   ....[173]....
        /*0ee8*/ 	.word	0x00023ba0


	//   ....[174]....
        /*0eec*/ 	.word	0x00023c10


	//   ....[175]....
        /*0ef0*/ 	.word	0x00023c70


	//   ....[176]....
        /*0ef4*/ 	.word	0x00023cd0


	//   ....[177]....
        /*0ef8*/ 	.word	0x00023d30


	//   ....[178]....
        /*0efc*/ 	.word	0x00023da0


	//   ....[179]....
        /*0f00*/ 	.word	0x00023e00


	//   ....[180]....
        /*0f04*/ 	.word	0x00023e60


	//   ....[181]....
        /*0f08*/ 	.word	0x00023ec0


	//   ....[182]....
        /*0f0c*/ 	.word	0x00023f30


	//   ....[183]....
        /*0f10*/ 	.word	0x00023f90


	//   ....[184]....
        /*0f14*/ 	.word	0x00023ff0


	//   ....[185]....
        /*0f18*/ 	.word	0x00024050


	//   ....[186]....
        /*0f1c*/ 	.word	0x000240c0


	//   ....[187]....
        /*0f20*/ 	.word	0x00024120


	//   ....[188]....
        /*0f24*/ 	.word	0x00024180


	//   ....[189]....
        /*0f28*/ 	.word	0x000241e0


	//   ....[190]....
        /*0f2c*/ 	.word	0x00024250


	//   ....[191]....
        /*0f30*/ 	.word	0x000242b0


	//   ....[192]....
        /*0f34*/ 	.word	0x00024310


	//   ....[193]....
        /*0f38*/ 	.word	0x00024370


	//   ....[194]....
        /*0f3c*/ 	.word	0x000243e0


	//   ....[195]....
        /*0f40*/ 	.word	0x00024430


	//   ....[196]....
        /*0f44*/ 	.word	0x00024470


	//   ....[197]....
        /*0f48*/ 	.word	0x000244c0


	//   ....[198]....
        /*0f4c*/ 	.word	0x00024510


	//   ....[199]....
        /*0f50*/ 	.word	0x00024560


	//   ....[200]....
        /*0f54*/ 	.word	0x000245d0


	//   ....[201]....
        /*0f58*/ 	.word	0x00024610


	//   ....[202]....
        /*0f5c*/ 	.word	0x00024660


	//   ....[203]....
        /*0f60*/ 	.word	0x000246b0


	//   ....[204]....
        /*0f64*/ 	.word	0x00024700


	//   ....[205]....
        /*0f68*/ 	.word	0x00024750


	//   ....[206]....
        /*0f6c*/ 	.word	0x000247c0


	//   ....[207]....
        /*0f70*/ 	.word	0x00024800


	//   ....[208]....
        /*0f74*/ 	.word	0x00024870


	//   ....[209]....
        /*0f78*/ 	.word	0x000248d0


	//   ....[210]....
        /*0f7c*/ 	.word	0x00024930


	//----- nvinfo : EIATTR_EXIT_INSTR_OFFSETS
	.align		4
.L_224:
        /*0f80*/ 	.byte	0x04, 0x1c
        /*0f82*/ 	.short	(.L_226 - .L_225)


	//   ....[0]....
.L_225:
        /*0f84*/ 	.word	0x000010d0


	//   ....[1]....
        /*0f88*/ 	.word	0x00023070


	//----- nvinfo : EIATTR_MAX_THREADS
	.align		4
.L_226:
        /*0f8c*/ 	.byte	0x04, 0x05
        /*0f8e*/ 	.short	(.L_228 - .L_227)
.L_227:
        /*0f90*/ 	.word	0x00000080
        /*0f94*/ 	.word	0x00000001
        /*0f98*/ 	.word	0x00000001


	//----- nvinfo : EIATTR_CRS_STACK_SIZE
	.align		4
.L_228:
        /*0f9c*/ 	.byte	0x04, 0x1e
        /*0f9e*/ 	.short	(.L_230 - .L_229)
.L_229:
        /*0fa0*/ 	.word	0x00000000
.L_230:


//--------------------- .nv.info._ZN7cutlass13device_kernelIN5flash19enable_sm80_to_sm89INS1_16FlashAttnFwdSm80INS1_25CollectiveMainloopFwdSm80ILi4ELi1ELb0EN4cute5tupleIJNS5_1CILi128EEENS7_ILi64EEENS7_ILi96EEEEEELi96ENS_6half_tEfNS_4arch4Sm80ELb1ELb0ELb0ELb0ELb0ELb0ELb1ELb1EEENS1_21CollectiveEpilogueFwdINS6_IJS8_SA_S9_EEENS6_IJNS7_ILi1EEESI_SI_EEESC_SE_Li128ELb0ELb1ELb1ELb0EEENS1_30DynamicPersistentTileSchedulerILi128ELi128ELb1ELb1ELb0EEEEEEEEEvNT_6ParamsE --------------------------
	.section	.nv.info._ZN7cutlass13device_kernelIN5flash19enable_sm80_to_sm89INS1_16FlashAttnFwdSm80INS1_25CollectiveMainloopFwdSm80ILi4ELi1ELb0EN4cute5tupleIJNS5_1CILi128EEENS7_ILi64EEENS7_ILi96EEEEEELi96ENS_6half_tEfNS_4arch4Sm80ELb1ELb0ELb0ELb0ELb0ELb0ELb1ELb1EEENS1_21CollectiveEpilogueFwdINS6_IJS8_SA_S9_EEENS6_IJNS7_ILi1EEESI_SI_EEESC_SE_Li128ELb0ELb1ELb1ELb0EEENS1_30DynamicPersistentTileSchedulerILi128ELi128ELb1ELb1ELb0EEEEEEEEEvNT_6ParamsE,"",@"SHT_CUDA_INFO"
	.sectionflags	@""
	.align	4


	//----- nvinfo : EIATTR_CUDA_API_VERSION
	.align		4
        /*0000*/ 	.byte	0x04, 0x37
        /*0002*/ 	.short	(.L_232 - .L_231)
.L_231:
        /*0004*/ 	.word	0x00000082


	//----- nvinfo : EIATTR_SW2861232_WAR
	.align		4
.L_232:
        /*0008*/ 	.byte	0x01, 0x35
	.zero		2


	//----- nvinfo : EIATTR_PARAM_CBANK
	.align		4
        /*000c*/ 	.byte	0x04, 0x0a
        /*000e*/ 	.short	(.L_234 - .L_233)
	.align		4
.L_233:
        /*0010*/ 	.word	index@(.nv.constant0._ZN7cutlass13device_kernelIN5flash19enable_sm80_to_sm89INS1_16FlashAttnFwdSm80INS1_25CollectiveMainloopFwdSm80ILi4ELi1ELb0EN4cute5tupleIJNS5_1CILi128EEENS7_ILi64EEENS7_ILi96EEEEEELi96ENS_6half_tEfNS_4arch4Sm80ELb1ELb0ELb0ELb0ELb0ELb0ELb1ELb1EEENS1_21CollectiveEpilogueFwdINS6_IJS8_SA_S9_EEENS6_IJNS7_ILi1EEESI_SI_EEESC_SE_Li128ELb0ELb1ELb1ELb0EEENS1_30DynamicPersistentTileSchedulerILi128ELi128ELb1ELb1ELb0EEEEEEEEEvNT_6ParamsE)
        /*0014*/ 	.short	0x0160
        /*0016*/ 	.short	0x0428


	//----- nvinfo : EIATTR_CBANK_PARAM_SIZE
	.align		4
.L_234:
        /*0018*/ 	.byte	0x03, 0x19
        /*001a*/ 	.short	0x0428


	//----- nvinfo : EIATTR_KPARAM_INFO
	.align		4
        /*001c*/ 	.byte	0x04, 0x17
        /*001e*/ 	.short	(.L_236 - .L_235)
.L_235:
        /*0020*/ 	.word	0x00000000
        /*0024*/ 	.short	0x0000
        /*0026*/ 	.short	0x0000
        /*0028*/ 	.byte	0x00, 0xf0, 0xa1, 0x10


	//----- nvinfo : EIATTR_MAXREG_COUNT
	.align		4
.L_236:
        /*002c*/ 	.byte	0x03, 0x1b
        /*002e*/ 	.short	0x00ff


	//----- nvinfo : EIATTR_NUM_BARRIERS
	.align		4
        /*0030*/ 	.byte	0x02, 0x4c
        /*0032*/ 	.byte	0x06
	.zero		1


	//----- nvinfo : EIATTR_ANNOTATIONS
	.align		4
        /*0034*/ 	.byte	0x04, 0x55
        /*0036*/ 	.short	(.L_238 - .L_237)


	//   ....[0]....
.L_237:
        /* <DEDUP_REMOVED lines=60> */


	//----- nvinfo : EIATTR_MERCURY_ISA_VERSION
	.align		4
.L_238:
        /*03e0*/ 	.byte	0x03, 0x5f
        /*03e2*/ 	.short	0x0000


	//----- nvinfo : EIATTR_INT_WARP_WIDE_INSTR_OFFSETS
	.align		4
        /*03e4*/ 	.byte	0x04, 0x31
        /*03e6*/ 	.short	(.L_240 - .L_239)


	//   ....[0]....
.L_239:
        /*03e8*/ 	.word	0x0000d2f0


	//   ....[1]....
        /*03ec*/ 	.word	0x0000d370


	//----- nvinfo : EIATTR_COOP_GROUP_MASK_REGIDS
	.align		4
.L_240:
        /*03f0*/ 	.byte	0x04, 0x29
        /*03f2*/ 	.short	(.L_242 - .L_241)


	//   ....[0]....
.L_241:
        /*03f4*/ 	.word	0xffffffff


	//   ....[1]....
        /*03f8*/ 	.word	0xffffffff


	//   ....[2]....
        /*03fc*/ 	.word	0xffffffff


	//   ....[3]....
        /*0400*/ 	.word	0xffffffff


	//   ....[4]....
        /*0404*/ 	.word	0xffffffff


	//   ....[5]....
        /*0408*/ 	.word	0xffffffff


	//   ....[6]....
        /*040c*/ 	.word	0xffffffff


	//   ....[7]....
        /*0410*/ 	.word	0xffffffff


	//   ....[8]....
        /*0414*/ 	.word	0xffffffff


	//   ....[9]....
        /*0418*/ 	.word	0xffffffff


	//   ....[10]....
        /*041c*/ 	.word	0xffffffff


	//   ....[11]....
        /*0420*/ 	.word	0xffffffff


	//   ....[12]....
        /*0424*/ 	.word	0xffffffff


	//   ....[13]....
        /*0428*/ 	.word	0xffffffff


	//   ....[14]....
        /*042c*/ 	.word	0xffffffff


	//   ....[15]....
        /*0430*/ 	.word	0xffffffff


	//   ....[16]....
        /*0434*/ 	.word	0xffffffff


	//   ....[17]....
        /*0438*/ 	.word	0xffffffff


	//   ....[18]....
        /*043c*/ 	.word	0xffffffff


	//   ....[19]....
        /*0440*/ 	.word	0xffffffff


	//   ....[20]....
        /*0444*/ 	.word	0xffffffff


	//   ....[21]....
        /*0448*/ 	.word	0xffffffff


	//   ....[22]....
        /*044c*/ 	.word	0xffffffff


	//   ....[23]....
        /*0450*/ 	.word	0xffffffff


	//   ....[24]....
        /*0454*/ 	.word	0xffffffff


	//   ....[25]....
        /*0458*/ 	.word	0xffffffff


	//   ....[26]....
        /*045c*/ 	.word	0xffffffff


	//   ....[27]....
        /*0460*/ 	.word	0xffffffff


	//   ....[28]....
        /*0464*/ 	.word	0xffffffff


	//   ....[29]....
        /*0468*/ 	.word	0xffffffff


	//   ....[30]....
        /*046c*/ 	.word	0xffffffff


	//   ....[31]....
        /*0470*/ 	.word	0xffffffff


	//   ....[32]....
        /*0474*/ 	.word	0xffffffff


	//   ....[33]....
        /*0478*/ 	.word	0xffffffff


	//   ....[34]....
        /*047c*/ 	.word	0xffffffff


	//   ....[35]....
        /*0480*/ 	.word	0xffffffff


	//   ....[36]....
        /*0484*/ 	.word	0xffffffff


	//   ....[37]....
        /*0488*/ 	.word	0xffffffff


	//   ....[38]....
        /*048c*/ 	.word	0xffffffff


	//   ....[39]....
        /*0490*/ 	.word	0xffffffff


	//   ....[40]....
        /*0494*/ 	.word	0xffffffff


	//   ....[41]....
        /*0498*/ 	.word	0xffffffff


	//   ....[42]....
        /*049c*/ 	.word	0xffffffff


	//   ....[43]....
        /*04a0*/ 	.word	0xffffffff


	//   ....[44]....
        /*04a4*/ 	.word	0xffffffff


	//   ....[45]....
        /*04a8*/ 	.word	0xffffffff


	//   ....[46]....
        /*04ac*/ 	.word	0xffffffff


	//   ....[47]....
        /*04b0*/ 	.word	0xffffffff


	//   ....[48]....
        /*04b4*/ 	.word	0xffffffff


	//   ....[49]....
        /*04b8*/ 	.word	0xffffffff


	//   ....[50]....
        /*04bc*/ 	.word	0xffffffff


	//   ....[51]....
        /*04c0*/ 	.word	0xffffffff


	//   ....[52]....
        /*04c4*/ 	.word	0xffffffff


	//   ....[53]....
        /*04c8*/ 	.word	0xffffffff


	//   ....[54]....
        /*04cc*/ 	.word	0xffffffff


	//   ....[55]....
        /*04d0*/ 	.word	0xffffffff


	//   ....[56]....
        /*04d4*/ 	.word	0xffffffff


	//   ....[57]....
        /*04d8*/ 	.word	0xffffffff


	//   ....[58]....
        /*04dc*/ 	.word	0xffffffff


	//   ....[59]....
        /*04e0*/ 	.word	0xffffffff


	//   ....[60]....
        /*04e4*/ 	.word	0xffffffff


	//   ....[61]....
        /*04e8*/ 	.word	0xffffffff


	//   ....[62]....
        /*04ec*/ 	.word	0xffffffff


	//   ....[63]....
        /*04f0*/ 	.word	0xffffffff


	//   ....[64]....
        /*04f4*/ 	.word	0xffffffff


	//   ....[65]....
        /*04f8*/ 	.word	0xffffffff


	//   ....[66]....
        /*04fc*/ 	.word	0xffffffff


	//   ....[67]....
        /*0500*/ 	.word	0xffffffff


	//   ....[68]....
        /*0504*/ 	.word	0xffffffff


	//   ....[69]....
        /*0508*/ 	.word	0xffffffff


	//   ....[70]....
        /*050c*/ 	.word	0xffffffff


	//   ....[71]....
        /*0510*/ 	.word	0xffffffff


	//   ....[72]....
        /*0514*/ 	.word	0xffffffff


	//   ....[73]....
        /*0518*/ 	.word	0xffffffff


	//   ....[74]....
        /*051c*/ 	.word	0xffffffff


	//   ....[75]....
        /*0520*/ 	.word	0xffffffff


	//   ....[76]....
        /*0524*/ 	.word	0xffffffff


	//   ....[77]....
        /*0528*/ 	.word	0xffffffff


	//   ....[78]....
        /*052c*/ 	.word	0xffffffff


	//   ....[79]....
        /*0530*/ 	.word	0xffffffff


	//   ....[80]....
        /*0534*/ 	.word	0xffffffff


	//   ....[81]....
        /*0538*/ 	.word	0xffffffff


	//   ....[82]....
        /*053c*/ 	.word	0xffffffff


	//   ....[83]....
        /*0540*/ 	.word	0xffffffff


	//----- nvinfo : EIATTR_COOP_GROUP_INSTR_OFFSETS
	.align		4
.L_242:
        /*0544*/ 	.byte	0x04, 0x28
        /*0546*/ 	.short	(.L_244 - .L_243)


	//   ....[0]....
.L_243:
        /*0548*/ 	.word	0x00000050


	//   ....[1]....
        /*054c*/ 	.word	0x00001830


	//   ....[2]....
        /*0550*/ 	.word	0x00001850


	//   ....[3]....
        /*0554*/ 	.word	0x00001a10


	//   ....[4]....
        /*0558*/ 	.word	0x00001a20


	//   ....[5]....
        /*055c*/ 	.word	0x00001bd0


	//   ....[6]....
        /*0560*/ 	.word	0x00001bf0


	//   ....[7]....
        /*0564*/ 	.word	0x00001da0


	//   ....[8]....
        /*0568*/ 	.word	0x00001db0


	//   ....[9]....
        /*056c*/ 	.word	0x00002f80


	//   ....[10]....
        /*0570*/ 	.word	0x00002f90


	//   ....[11]....
        /*0574*/ 	.word	0x000034f0


	//   ....[12]....
        /*0578*/ 	.word	0x00003590


	//   ....[13]....
        /*057c*/ 	.word	0x00003620


	//   ....[14]....
        /*0580*/ 	.word	0x000036a0


	//   ....[15]....
        /*0584*/ 	.word	0x000036c0


	//   ....[16]....
        /*0588*/ 	.word	0x00003700


	//   ....[17]....
        /*058c*/ 	.word	0x00003ec0


	//   ....[18]....
        /*0590*/ 	.word	0x00003f50


	//   ....[19]....
        /*0594*/ 	.word	0x00003fa0


	//   ....[20]....
        /*0598*/ 	.word	0x00003fc0


	//   ....[21]....
        /*059c*/ 	.word	0x00006290


	//   ....[22]....
        /*05a0*/ 	.word	0x00006360


	//   ....[23]....
        /*05a4*/ 	.word	0x00006380


	//   ....[24]....
        /*05a8*/ 	.word	0x000063a0


	//   ....[25]....
        /*05ac*/ 	.word	0x00006c70


	//   ....[26]....
        /*05b0*/ 	.word	0x00006d70


	//   ....[27]....
        /*05b4*/ 	.word	0x000070f0


	//   ....[28]....
        /*05b8*/ 	.word	0x00007230


	//   ....[29]....
        /*05bc*/ 	.word	0x00007280


	//   ....[30]....
        /*05c0*/ 	.word	0x00007390


	//   ....[31]....
        /*05c4*/ 	.word	0x00007400


	//   ....[32]....
        /*05c8*/ 	.word	0x000074d0


	//   ....[33]....
        /*05cc*/ 	.word	0x0000a640


	//   ....[34]....
        /*05d0*/ 	.word	0x0000a690


	//   ....[35]....
        /*05d4*/ 	.word	0x0000a750


	//   ....[36]....
        /*05d8*/ 	.word	0x0000a7a0


	//   ....[37]....
        /*05dc*/ 	.word	0x0000a7e0


	//   ....[38]....
        /*05e0*/ 	.word	0x0000a8f0


	//   ....[39]....
        /*05e4*/ 	.word	0x0000adc0


	//   ....[40]....
        /*05e8*/ 	.word	0x0000aef0


	//   ....[41]....
        /*05ec*/ 	.word	0x0000c8f0


	//   ....[42]....
        /*05f0*/ 	.word	0x0000c960


	//   ....[43]....
        /*05f4*/ 	.word	0x0000c970


	//   ....[44]....
        /*05f8*/ 	.word	0x0000c980


	//   ....[45]....
        /*05fc*/ 	.word	0x0000c9b0


	//   ....[46]....
        /*0600*/ 	.word	0x0000c9d0


	//   ....[47]....
        /*0604*/ 	.word	0x0000c9e0


	//   ....[48]....
        /*0608*/ 	.word	0x0000c9f0


	//   ....[49]....
        /*060c*/ 	.word	0x0000d4b0


	//   ....[50]....
        /*0610*/ 	.word	0x0000d910


	//   ....[51]....
        /*0614*/ 	.word	0x0000d920


	//   ....[52]....
        /*0618*/ 	.word	0x0000d940


	//   ....[53]....
        /*061c*/ 	.word	0x0000d950


	//   ....[54]....
        /*0620*/ 	.word	0x0000d990


	//   ....[55]....
        /*0624*/ 	.word	0x0000d9b0


	//   ....[56]....
        /*0628*/ 	.word	0x0000d9d0


	//   ....[57]....
        /*062c*/ 	.word	0x0000d9f0


	//   ....[58]....
        /*0630*/ 	.word	0x0000db40


	//   ....[59]....
        /*0634*/ 	.word	0x0000db70


	//   ....[60]....
        /*0638*/ 	.word	0x0000e000


	//   ....[61]....
        /*063c*/ 	.word	0x0000e020


	//   ....[62]....
        /*0640*/ 	.word	0x0000e350


	//   ....[63]....
        /*0644*/ 	.word	0x0000e370


	//   ....[64]....
        /*0648*/ 	.word	0x0000e6a0


	//   ....[65]....
        /*064c*/ 	.word	0x0000e6b0


	//   ....[66]....
        /*0650*/ 	.word	0x0000ed50


	//   ....[67]....
        /*0654*/ 	.word	0x0000ee60


	//   ....[68]....
        /*0658*/ 	.word	0x0000eed0


	//   ....[69]....
        /*065c*/ 	.word	0x0000ef40


	//   ....[70]....
        /*0660*/ 	.word	0x0000efa0


	//   ....[71]....
        /*0664*/ 	.word	0x0000f010


	//   ....[72]....
        /*0668*/ 	.word	0x0000f080


	//   ....[73]....
        /*066c*/ 	.word	0x0000f0f0


	//   ....[74]....
        /*0670*/ 	.word	0x0000f150


	//   ....[75]....
        /*0674*/ 	.word	0x0000f1b0


	//   ....[76]....
        /*0678*/ 	.word	0x0000f210


	//   ....[77]....
        /*067c*/ 	.word	0x0000f260


	//   ....[78]....
        /*0680*/ 	.word	0x0000f2c0


	//   ....[79]....
        /*0684*/ 	.word	0x0000f310


	//   ....[80]....
        /*0688*/ 	.word	0x0000f370


	//   ....[81]....
        /*068c*/ 	.word	0x0000f3c0


	//   ....[82]....
        /*0690*/ 	.word	0x0000f420


	//   ....[83]....
        /*0694*/ 	.word	0x0000f480


	//----- nvinfo : EIATTR_EXIT_INSTR_OFFSETS
	.align		4
.L_244:
        /*0698*/ 	.byte	0x04, 0x1c
        /*069a*/ 	.short	(.L_246 - .L_245)


	//   ....[0]....
.L_245:
        /*069c*/ 	.word	0x000000a0


	//   ....[1]....
        /*06a0*/ 	.word	0x0000ee10


	//----- nvinfo : EIATTR_MAX_THREADS
	.align		4
.L_246:
        /*06a4*/ 	.byte	0x04, 0x05
        /*06a6*/ 	.short	(.L_248 - .L_247)
.L_247:
        /*06a8*/ 	.word	0x00000080
        /*06ac*/ 	.word	0x00000001
        /*06b0*/ 	.word	0x00000001


	//----- nvinfo : EIATTR_CRS_STACK_SIZE
	.align		4
.L_248:
        /*06b4*/ 	.byte	0x04, 0x1e
        /*06b6*/ 	.short	(.L_250 - .L_249)
.L_249:
        /*06b8*/ 	.word	0x00000000
.L_250:


//--------------------- .nv.info._ZN7cutlass13device_kernelIN5flash19enable_sm80_to_sm89INS1_16FlashAttnFwdSm80INS1_25CollectiveMainloopFwdSm80ILi4ELi1ELb0EN4cute5tupleIJNS5_1CILi128EEENS7_ILi48EEENS7_ILi96EEEEEELi96ENS_6half_tEfNS_4arch4Sm80ELb1ELb0ELb0ELb1ELb0ELb0ELb1ELb1EEENS1_21CollectiveEpilogueFwdINS6_IJS8_SA_S9_EEENS6_IJNS7_ILi1EEESI_SI_EEESC_SE_Li128ELb1ELb1ELb1ELb0EEENS1_36VarlenDynamicPersistentTileSchedulerILi128ELi48ELi128ELi128ELb1ELb1ELb0ELb1ELb1ELb1EEEEEEEEEvNT_6ParamsE --------------------------
	.section	.nv.info._ZN7cutlass13device_kernelIN5flash19enable_sm80_to_sm89INS1_16FlashAttnFwdSm80INS1_25CollectiveMainloopFwdSm80ILi4ELi1ELb0EN4cute5tupleIJNS5_1CILi128EEENS7_ILi48EEENS7_ILi96EEEEEELi96ENS_6half_tEfNS_4arch4Sm80ELb1ELb0ELb0ELb1ELb0ELb0ELb1ELb1EEENS1_21CollectiveEpilogueFwdINS6_IJS8_SA_S9_EEENS6_IJNS7_ILi1EEESI_SI_EEESC_SE_Li128ELb1ELb1ELb1ELb0EEENS1_36VarlenDynamicPersistentTileSchedulerILi128ELi48ELi128ELi128ELb1ELb1ELb0ELb1ELb1ELb1EEEEEEEEEvNT_6ParamsE,"",@"SHT_CUDA_INFO"
	.sectionflags	@""
	.align	4


	//----- nvinfo : EIATTR_CUDA_API_VERSION
	.align		4
        /*0000*/ 	.byte	0x04, 0x37
        /*0002*/ 	.short	(.L_252 - .L_251)
.L_251:
        /*0004*/ 	.word	0x00000082


	//----- nvinfo : EIATTR_SW2861232_WAR
	.align		4
.L_252:
        /*0008*/ 	.byte	0x01, 0x35
	.zero		2


	//----- nvinfo : EIATTR_PARAM_CBANK
	.align		4
        /*000c*/ 	.byte	0x04, 0x0a
        /*000e*/ 	.short	(.L_254 - .L_253)
	.align		4
.L_253:
        /*0010*/ 	.word	index@(.nv.constant0._ZN7cutlass13device_kernelIN5flash19enable_sm80_to_sm89INS1_16FlashAttnFwdSm80INS1_25CollectiveMainloopFwdSm80ILi4ELi1ELb0EN4cute5tupleIJNS5_1CILi128EEENS7_ILi48EEENS7_ILi96EEEEEELi96ENS_6half_tEfNS_4arch4Sm80ELb1ELb0ELb0ELb1ELb0ELb0ELb1ELb1EEENS1_21CollectiveEpilogueFwdINS6_IJS8_SA_S9_EEENS6_IJNS7_ILi1EEESI_SI_EEESC_SE_Li128ELb1ELb1ELb1ELb0EEENS1_36VarlenDynamicPersistentTileSchedulerILi128ELi48ELi128ELi128ELb1ELb1ELb0ELb1ELb1ELb1EEEEEEEEEvNT_6ParamsE)
        /*0014*/ 	.short	0x0160
        /*0016*/ 	.short	0x0438


	//----- nvinfo : EIATTR_CBANK_PARAM_SIZE
	.align		4
.L_254:
        /*0018*/ 	.byte	0x03, 0x19
        /*001a*/ 	.short	0x0438


	//----- nvinfo : EIATTR_KPARAM_INFO
	.align		4
        /*001c*/ 	.byte	0x04, 0x17
        /*001e*/ 	.short	(.L_256 - .L_255)
.L_255:
        /*0020*/ 	.word	0x00000000
        /*0024*/ 	.short	0x0000
        /*0026*/ 	.short	0x0000
        /*0028*/ 	.byte	0x00, 0xf0, 0xe1, 0x10


	//----- nvinfo : EIATTR_MAXREG_COUNT
	.align		4
.L_256:
        /*002c*/ 	.byte	0x03, 0x1b
        /*002e*/ 	.short	0x00ff


	//----- nvinfo : EIATTR_NUM_BARRIERS
	.align		4
        /*0030*/ 	.byte	0x02, 0x4c
        /*0032*/ 	.byte	0x06
	.zero		1


	//----- nvinfo : EIATTR_ANNOTATIONS
	.align		4
        /*0034*/ 	.byte	0x04, 0x55
        /*0036*/ 	.short	(.L_258 - .L_257)


	//   ....[0]....
.L_257:
        /* <DEDUP_REMOVED lines=136> */


	//----- nvinfo : EIATTR_MERCURY_ISA_VERSION
	.align		4
.L_258:
        /*08a0*/ 	.byte	0x03, 0x5f
        /*08a2*/ 	.short	0x0000


	//----- nvinfo : EIATTR_INT_WARP_WIDE_INSTR_OFFSETS
	.align		4
        /*08a4*/ 	.byte	0x04, 0x31
        /*08a6*/ 	.short	(.L_260 - .L_259)


	//   ....[0]....
.L_259:
        /*08a8*/ 	.word	0x0000c420


	//   ....[1]....
        /*08ac*/ 	.word	0x0000c4a0


	//----- nvinfo : EIATTR_COOP_GROUP_MASK_REGIDS
	.align		4
.L_260:
        /*08b0*/ 	.byte	0x04, 0x29
        /*08b2*/ 	.short	(.L_262 - .L_261)


	//   ....[0]....
.L_261:
        /*08b4*/ 	.word	0xffffffff


	//   ....[1]....
        /*08b8*/ 	.word	0xffffffff


	//   ....[2]....
        /*08bc*/ 	.word	0xffffffff


	//   ....[3]....
        /*08c0*/ 	.word	0xffffffff


	//   ....[4]....
        /*08c4*/ 	.word	0xffffffff


	//   ....[5]....
        /*08c8*/ 	.word	0xffffffff


	//   ....[6]....
        /*08cc*/ 	.word	0xffffffff


	//   ....[7]....
        /*08d0*/ 	.word	0xffffffff


	//   ....[8]....
        /*08d4*/ 	.word	0xffffffff


	//   ....[9]....
        /*08d8*/ 	.word	0xffffffff


	//   ....[10]....
        /*08dc*/ 	.word	0xffffffff


	//   ....[11]....
        /*08e0*/ 	.word	0xffffffff


	//   ....[12]....
        /*08e4*/ 	.word	0xffffffff


	//   ....[13]....
        /*08e8*/ 	.word	0xffffffff


	//   ....[14]....
        /*08ec*/ 	.word	0xffffffff


	//   ....[15]....
        /*08f0*/ 	.word	0xffffffff


	//   ....[16]....
        /*08f4*/ 	.word	0xffffffff


	//   ....[17]....
        /*08f8*/ 	.word	0xffffffff


	//   ....[18]....
        /*08fc*/ 	.word	0xffffffff


	//   ....[19]....
        /*0900*/ 	.word	0xffffffff


	//   ....[20]....
        /*0904*/ 	.word	0xffffffff


	//   ....[21]....
        /*0908*/ 	.word	0xffffffff


	//   ....[22]....
        /*090c*/ 	.word	0xffffffff


	//   ....[23]....
        /*0910*/ 	.word	0xffffffff


	//   ....[24]....
        /*0914*/ 	.word	0xffffffff


	//   ....[25]....
        /*0918*/ 	.word	0xffffffff


	//   ....[26]....
        /*091c*/ 	.word	0xffffffff


	//   ....[27]....
        /*0920*/ 	.word	0xffffffff


	//   ....[28]....
        /*0924*/ 	.word	0xffffffff


	//   ....[29]....
        /*0928*/ 	.word	0xffffffff


	//   ....[30]....
        /*092c*/ 	.word	0xffffffff


	//   ....[31]....
        /*0930*/ 	.word	0xffffffff


	//   ....[32]....
        /*0934*/ 	.word	0xffffffff


	//   ....[33]....
        /*0938*/ 	.word	0xffffffff


	//   ....[34]....
        /*093c*/ 	.word	0xffffffff


	//   ....[35]....
        /*0940*/ 	.word	0xffffffff


	//   ....[36]....
        /*0944*/ 	.word	0xffffffff


	//   ....[37]....
        /*0948*/ 	.word	0xffffffff


	//   ....[38]....
        /*094c*/ 	.word	0xffffffff


	//   ....[39]....
        /*0950*/ 	.word	0xffffffff


	//   ....[40]....
        /*0954*/ 	.word	0xffffffff


	//   ....[41]....
        /*0958*/ 	.word	0xffffffff


	//   ....[42]....
        /*095c*/ 	.word	0xffffffff


	//   ....[43]....
        /*0960*/ 	.word	0xffffffff


	//   ....[44]....
        /*0964*/ 	.word	0xffffffff


	//   ....[45]....
        /*0968*/ 	.word	0xffffffff


	//   ....[46]....
        /*096c*/ 	.word	0xffffffff


	//   ....[47]....
        /*0970*/ 	.word	0xffffffff


	//   ....[48]....
        /*0974*/ 	.word	0xffffffff


	//   ....[49]....
        /*0978*/ 	.word	0xffffffff


	//   ....[50]....
        /*097c*/ 	.word	0xffffffff


	//   ....[51]....
        /*0980*/ 	.word	0xffffffff


	//   ....[52]....
        /*0984*/ 	.word	0xffffffff


	//   ....[53]....
        /*0988*/ 	.word	0xffffffff


	//   ....[54]....
        /*098c*/ 	.word	0xffffffff


	//   ....[55]....
        /*0990*/ 	.word	0xffffffff


	//   ....[56]....
        /*0994*/ 	.word	0xffffffff


	//   ....[57]....
        /*0998*/ 	.word	0xffffffff


	//   ....[58]....
        /*099c*/ 	.word	0xffffffff


	//   ....[59]....
        /*09a0*/ 	.word	0xffffffff


	//   ....[60]....
        /*09a4*/ 	.word	0xffffffff


	//   ....[61]....
        /*09a8*/ 	.word	0xffffffff


	//   ....[62]....
        /*09ac*/ 	.word	0xffffffff


	//   ....[63]....
        /*09b0*/ 	.word	0xffffffff


	//   ....[64]....
        /*09b4*/ 	.word	0xffffffff


	//   ....[65]....
        /*09b8*/ 	.word	0xffffffff


	//   ....[66]....
        /*09bc*/ 	.word	0xffffffff


	//   ....[67]....
        /*09c0*/ 	.word	0xffffffff


	//   ....[68]....
        /*09c4*/ 	.word	0xffffffff


	//   ....[69]....
        /*09c8*/ 	.word	0xffffffff


	//   ....[70]....
        /*09cc*/ 	.word	0xffffffff


	//   ....[71]....
        /*09d0*/ 	.word	0xffffffff


	//   ....[72]....
        /*09d4*/ 	.word	0xffffffff


	//   ....[73]....
        /*09d8*/ 	.word	0xffffffff


	//   ....[74]....
        /*09dc*/ 	.word	0xffffffff


	//   ....[75]....
        /*09e0*/ 	.word	0xffffffff


	//   ....[76]....
        /*09e4*/ 	.word	0xffffffff


	//   ....[77]....
        /*09e8*/ 	.word	0xffffffff


	//   ....[78]....
        /*09ec*/ 	.word	0xffffffff


	//   ....[79]....
        /*09f0*/ 	.word	0xffffffff


	//   ....[80]....
        /*09f4*/ 	.word	0xffffffff


	//   ....[81]....
        /*09f8*/ 	.word	0xffffffff


	//   ....[82]....
        /*09fc*/ 	.word	0xffffffff


	//   ....[83]....
        /*0a00*/ 	.word	0xffffffff


	//   ....[84]....
        /*0a04*/ 	.word	0xffffffff


	//   ....[85]....
        /*0a08*/ 	.word	0xffffffff


	//   ....[86]....
        /*0a0c*/ 	.word	0xffffffff


	//   ....[87]....
        /*0a10*/ 	.word	0xffffffff


	//   ....[88]....
        /*0a14*/ 	.word	0xffffffff


	//   ....[89]....
        /*0a18*/ 	.word	0xffffffff


	//   ....[90]....
        /*0a1c*/ 	.word	0xffffffff


	//   ....[91]....
        /*0a20*/ 	.word	0xffffffff


	//   ....[92]....
        /*0a24*/ 	.word	0xffffffff


	//   ....[93]....
        /*0a28*/ 	.word	0xffffffff


	//   ....[94]....
        /*0a2c*/ 	.word	0xffffffff


	//   ....[95]....
        /*0a30*/ 	.word	0xffffffff


	//   ....[96]....
        /*0a34*/ 	.word	0xffffffff


	//   ....[97]....
        /*0a38*/ 	.word	0xffffffff


	//   ....[98]....
        /*0a3c*/ 	.word	0xffffffff


	//   ....[99]....
        /*0a40*/ 	.word	0xffffffff


	//   ....[100]....
        /*0a44*/ 	.word	0xffffffff


	//   ....[101]....
        /*0a48*/ 	.word	0xffffffff


	//   ....[102]....
        /*0a4c*/ 	.word	0xffffffff


	//   ....[103]....
        /*0a50*/ 	.word	0xffffffff


	//   ....[104]....
        /*0a54*/ 	.word	0xffffffff


	//   ....[105]....
        /*0a58*/ 	.word	0xffffffff


	//   ....[106]....
        /*0a5c*/ 	.word	0xffffffff


	//   ....[107]....
        /*0a60*/ 	.word	0xffffffff


	//   ....[108]....
        /*0a64*/ 	.word	0xffffffff


	//   ....[109]....
        /*0a68*/ 	.word	0xffffffff


	//   ....[110]....
        /*0a6c*/ 	.word	0xffffffff


	//   ....[111]....
        /*0a70*/ 	.word	0xffffffff


	//   ....[112]....
        /*0a74*/ 	.word	0xffffffff


	//   ....[113]....
        /*0a78*/ 	.word	0xffffffff


	//   ....[114]....
        /*0a7c*/ 	.word	0xffffffff


	//   ....[115]....
        /*0a80*/ 	.word	0xffffffff


	//   ....[116]....
        /*0a84*/ 	.word	0xffffffff


	//   ....[117]....
        /*0a88*/ 	.word	0xffffffff


	//   ....[118]....
        /*0a8c*/ 	.word	0xffffffff


	//   ....[119]....
        /*0a90*/ 	.word	0xffffffff


	//   ....[120]....
        /*0a94*/ 	.word	0xffffffff


	//   ....[121]....
        /*0a98*/ 	.word	0xffffffff


	//   ....[122]....
        /*0a9c*/ 	.word	0xffffffff


	//   ....[123]....
        /*0aa0*/ 	.word	0xffffffff


	//   ....[124]....
        /*0aa4*/ 	.word	0xffffffff


	//   ....[125]....
        /*0aa8*/ 	.word	0xffffffff


	//   ....[126]....
        /*0aac*/ 	.word	0xffffffff


	//   ....[127]....
        /*0ab0*/ 	.word	0xffffffff


	//   ....[128]....
        /*0ab4*/ 	.word	0xffffffff


	//   ....[129]....
        /*0ab8*/ 	.word	0xffffffff


	//   ....[130]....
        /*0abc*/ 	.word	0xffffffff


	//   ....[131]....
        /*0ac0*/ 	.word	0xffffffff


	//   ....[132]....
        /*0ac4*/ 	.word	0xffffffff


	//   ....[133]....
        /*0ac8*/ 	.word	0xffffffff


	//   ....[134]....
        /*0acc*/ 	.word	0xffffffff


	//   ....[135]....
        /*0ad0*/ 	.word	0xffffffff


	//   ....[136]....
        /*0ad4*/ 	.word	0xffffffff


	//   ....[137]....
        /*0ad8*/ 	.word	0xffffffff


	//   ....[138]....
        /*0adc*/ 	.word	0xffffffff


	//   ....[139]....
        /*0ae0*/ 	.word	0xffffffff


	//   ....[140]....
        /*0ae4*/ 	.word	0xffffffff


	//   ....[141]....
        /*0ae8*/ 	.word	0xffffffff


	//   ....[142]....
        /*0aec*/ 	.word	0xffffffff


	//   ....[143]....
        /*0af0*/ 	.word	0xffffffff


	//   ....[144]....
        /*0af4*/ 	.word	0xffffffff


	//   ....[145]....
        /*0af8*/ 	.word	0xffffffff


	//   ....[146]....
        /*0afc*/ 	.word	0xffffffff


	//   ....[147]....
        /*0b00*/ 	.word	0xffffffff


	//   ....[148]....
        /*0b04*/ 	.word	0xffffffff


	//   ....[149]....
        /*0b08*/ 	.word	0xffffffff


	//   ....[150]....
        /*0b0c*/ 	.word	0xffffffff


	//   ....[151]....
        /*0b10*/ 	.word	0xffffffff


	//   ....[152]....
        /*0b14*/ 	.word	0xffffffff


	//   ....[153]....
        /*0b18*/ 	.word	0xffffffff


	//   ....[154]....
        /*0b1c*/ 	.word	0xffffffff


	//   ....[155]....
        /*0b20*/ 	.word	0xffffffff


	//   ....[156]....
        /*0b24*/ 	.word	0xffffffff


	//   ....[157]....
        /*0b28*/ 	.word	0xffffffff


	//   ....[158]....
        /*0b2c*/ 	.word	0xffffffff


	//   ....[159]....
        /*0b30*/ 	.word	0xffffffff


	//   ....[160]....
        /*0b34*/ 	.word	0xffffffff


	//   ....[161]....
        /*0b38*/ 	.word	0xffffffff


	//   ....[162]....
        /*0b3c*/ 	.word	0xffffffff


	//   ....[163]....
        /*0b40*/ 	.word	0xffffffff


	//   ....[164]....
        /*0b44*/ 	.word	0xffffffff


	//   ....[165]....
        /*0b48*/ 	.word	0xffffffff


	//   ....[166]....
        /*0b4c*/ 	.word	0xffffffff


	//   ....[167]....
        /*0b50*/ 	.word	0xffffffff


	//   ....[168]....
        /*0b54*/ 	.word	0xffffffff


	//   ....[169]....
        /*0b58*/ 	.word	0xffffffff


	//   ....[170]....
        /*0b5c*/ 	.word	0xffffffff


	//   ....[171]....
        /*0b60*/ 	.word	0xffffffff


	//   ....[172]....
        /*0b64*/ 	.word	0xffffffff


	//   ....[173]....
        /*0b68*/ 	.word	0xffffffff


	//   ....[174]....
        /*0b6c*/ 	.word	0xffffffff


	//   ....[175]....
        /*0b70*/ 	.word	0xffffffff


	//   ....[176]....
        /*0b74*/ 	.word	0xffffffff


	//   ....[177]....
        /*0b78*/ 	.word	0xffffffff


	//   ....[178]....
        /*0b7c*/ 	.word	0xffffffff


	//   ....[179]....
        /*0b80*/ 	.word	0xffffffff


	//   ....[180]....
        /*0b84*/ 	.word	0xffffffff


	//   ....[181]....
        /*0b88*/ 	.word	0xffffffff


	//   ....[182]....
        /*0b8c*/ 	.word	0xffffffff


	//----- nvinfo : EIATTR_COOP_GROUP_INSTR_OFFSETS
	.align		4
.L_262:
        /*0b90*/ 	.byte	0x04, 0x28
        /*0b92*/ 	.short	(.L_264 - .L_263)


	//   ....[0]....
.L_263:
        /*0b94*/ 	.word	0x00000050


	//   ....[1]....
        /*0b98*/ 	.word	0x00000200


	//   ....[2]....
        /*0b9c*/ 	.word	0x00000230


	//   ....[3]....
        /*0ba0*/ 	.word	0x00000260


	//   ....[4]....
        /*0ba4*/ 	.word	0x00000290


	//   ....[5]....
        /*0ba8*/ 	.word	0x000002c0


	//   ....[6]....
        /*0bac*/ 	.word	0x000002f0


	//   ....[7]....
        /*0bb0*/ 	.word	0x00000450


	//   ....[8]....
        /*0bb4*/ 	.word	0x00000490


	//   ....[9]....
        /*0bb8*/ 	.word	0x000004c0


	//   ....[10]....
        /*0bbc*/ 	.word	0x000004f0


	//   ....[11]....
        /*0bc0*/ 	.word	0x00000520


	//   ....[12]....
        /*0bc4*/ 	.word	0x00000550


	//   ....[13]....
        /*0bc8*/ 	.word	0x000005e0


	//   ....[14]....
        /*0bcc*/ 	.word	0x00000630


	//   ....[15]....
        /*0bd0*/ 	.word	0x00000650


	//   ....[16]....
        /*0bd4*/ 	.word	0x000006b0


	//   ....[17]....
        /*0bd8*/ 	.word	0x00002d70


	//   ....[18]....
        /*0bdc*/ 	.word	0x00002d90


	//   ....[19]....
        /*0be0*/ 	.word	0x00002f50


	//   ....[20]....
        /*0be4*/ 	.word	0x00002f60


	//   ....[21]....
        /*0be8*/ 	.word	0x00003120


	//   ....[22]....
        /*0bec*/ 	.word	0x00003140


	//   ....[23]....
        /*0bf0*/ 	.word	0x00003300


	//   ....[24]....
        /*0bf4*/ 	.word	0x00003310


	//   ....[25]....
        /*0bf8*/ 	.word	0x00004360


	//   ....[26]....
        /*0bfc*/ 	.word	0x00004370


	//   ....[27]....
        /*0c00*/ 	.word	0x00004820


	//   ....[28]....
        /*0c04*/ 	.word	0x000048c0


	//   ....[29]....
        /*0c08*/ 	.word	0x000048e0


	//   ....[30]....
        /*0c0c*/ 	.word	0x00004900


	//   ....[31]....
        /*0c10*/ 	.word	0x000049d0


	//   ....[32]....
        /*0c14*/ 	.word	0x000049e0


	//   ....[33]....
        /*0c18*/ 	.word	0x00004e90


	//   ....[34]....
        /*0c1c*/ 	.word	0x00005070


	//   ....[35]....
        /*0c20*/ 	.word	0x00005190


	//   ....[36]....
        /*0c24*/ 	.word	0x00005240


	//   ....[37]....
        /*0c28*/ 	.word	0x00006d90


	//   ....[38]....
        /*0c2c*/ 	.word	0x00006da0


	//   ....[39]....
        /*0c30*/ 	.word	0x00006db0


	//   ....[40]....
        /*0c34*/ 	.word	0x00006dc0


	//   ....[41]....
        /*0c38*/ 	.word	0x00007150


	//   ....[42]....
        /*0c3c*/ 	.word	0x00007360


	//   ....[43]....
        /*0c40*/ 	.word	0x000075f0


	//   ....[44]....
        /*0c44*/ 	.word	0x000077b0


	//   ....[45]....
        /*0c48*/ 	.word	0x00007800


	//   ....[46]....
        /*0c4c*/ 	.word	0x00007880


	//   ....[47]....
        /*0c50*/ 	.word	0x000078b0


	//   ....[48]....
        /*0c54*/ 	.word	0x000079f0


	//   ....[49]....
        /*0c58*/ 	.word	0x0000a0c0


	//   ....[50]....
        /*0c5c*/ 	.word	0x0000a120


	//   ....[51]....
        /*0c60*/ 	.word	0x0000a150


	//   ....[52]....
        /*0c64*/ 	.word	0x0000a180


	//   ....[53]....
        /*0c68*/ 	.word	0x0000a1c0


	//   ....[54]....
        /*0c6c*/ 	.word	0x0000a1f0


	//   ....[55]....
        /*0c70*/ 	.word	0x0000a440


	//   ....[56]....
        /*0c74*/ 	.word	0x0000a890


	//   ....[57]....
        /*0c78*/ 	.word	0x0000ba60


	//   ....[58]....
        /*0c7c*/ 	.word	0x0000ba90


	//   ....[59]....
        /*0c80*/ 	.word	0x0000baa0


	//   ....[60]....
        /*0c84*/ 	.word	0x0000bab0


	//   ....[61]....
        /*0c88*/ 	.word	0x0000bac0


	//   ....[62]....
        /*0c8c*/ 	.word	0x0000baf0


	//   ....[63]....
        /*0c90*/ 	.word	0x0000bb10


	//   ....[64]....
        /*0c94*/ 	.word	0x0000bb30


	//   ....[65]....
        /*0c98*/ 	.word	0x0000d0b0


	//   ....[66]....
        /*0c9c*/ 	.word	0x0000d0c0


	//   ....[67]....
        /*0ca0*/ 	.word	0x0000d0d0


	//   ....[68]....
        /*0ca4*/ 	.word	0x0000d0e0


	//   ....[69]....
        /*0ca8*/ 	.word	0x0000d0f0


	//   ....[70]....
        /*0cac*/ 	.word	0x0000d100


	//   ....[71]....
        /*0cb0*/ 	.word	0x0000d110


	//   ....[72]....
        /*0cb4*/ 	.word	0x0000d130


	//   ....[73]....
        /*0cb8*/ 	.word	0x0000d5a0


	//   ....[74]....
        /*0cbc*/ 	.word	0x0000d5c0


	//   ....[75]....
        /*0cc0*/ 	.word	0x0000d720


	//   ....[76]....
        /*0cc4*/ 	.word	0x0000d730


	//   ....[77]....
        /*0cc8*/ 	.word	0x0000d8a0


	//   ....[78]....
        /*0ccc*/ 	.word	0x0000d8c0


	//   ....[79]....
        /*0cd0*/ 	.word	0x0000da30


	//   ....[80]....
        /*0cd4*/ 	.word	0x0000da40


	//   ....[81]....
        /*0cd8*/ 	.word	0x0000ddc0


	//   ....[82]....
        /*0cdc*/ 	.word	0x0000dde0


	//   ....[83]....
        /*0ce0*/ 	.word	0x0000e2b0


	//   ....[84]....
        /*0ce4*/ 	.word	0x0000e2c0


	//   ....[85]....
        /*0ce8*/ 	.word	0x0000e790


	//   ....[86]....
        /*0cec*/ 	.word	0x0000e7b0


	//   ....[87]....
        /*0cf0*/ 	.word	0x0000ec80


	//   ....[88]....
        /*0cf4*/ 	.word	0x0000ec90


	//   ....[89]....
        /*0cf8*/ 	.word	0x0000f900


	//   ....[90]....
        /*0cfc*/ 	.word	0x0000f920


	//   ....[91]....
        /*0d00*/ 	.word	0x0000fa90


	//   ....[92]....
        /*0d04*/ 	.word	0x0000faa0


	//   ....[93]....
        /*0d08*/ 	.word	0x0000fc10


	//   ....[94]....
        /*0d0c*/ 	.word	0x0000fc30


	//   ....[95]....
        /*0d10*/ 	.word	0x0000fda0


	//   ....[96]....
        /*0d14*/ 	.word	0x0000fdb0


	//   ....[97]....
        /*0d18*/ 	.word	0x0000ffe0


	//   ....[98]....
        /*0d1c*/ 	.word	0x00010000


	//   ....[99]....
        /*0d20*/ 	.word	0x00010130


	//   ....[100]....
        /*0d24*/ 	.word	0x00010170


	//   ....[101]....
        /*0d28*/ 	.word	0x000101a0


	//   ....[102]....
        /*0d2c*/ 	.word	0x000101d0


	//   ....[103]....
        /*0d30*/ 	.word	0x00010200


	//   ....[104]....
        /*0d34*/ 	.word	0x00010230


	//   ....[105]....
        /*0d38*/ 	.word	0x00010390


	//   ....[106]....
        /*0d3c*/ 	.word	0x000103d0


	//   ....[107]....
        /*0d40*/ 	.word	0x00010400


	//   ....[108]....
        /*0d44*/ 	.word	0x00010430


	//   ....[109]....
        /*0d48*/ 	.word	0x00010460


	//   ....[110]....
        /*0d4c*/ 	.word	0x00010490


	//   ....[111]....
        /*0d50*/ 	.word	0x00010520


	//   ....[112]....
        /*0d54*/ 	.word	0x00010580


	//   ....[113]....
        /*0d58*/ 	.word	0x00010590


	//   ....[114]....
        /*0d5c*/ 	.word	0x000105f0


	//   ....[115]....
        /*0d60*/ 	.word	0x00011050


	//   ....[116]....
        /*0d64*/ 	.word	0x000110b0


	//   ....[117]....
        /*0d68*/ 	.word	0x00011100


	//   ....[118]....
        /*0d6c*/ 	.word	0x00011150


	//   ....[119]....
        /*0d70*/ 	.word	0x000111a0


	//   ....[120]....
        /*0d74*/ 	.word	0x00011210


	//   ....[121]....
        /*0d78*/ 	.word	0x00011250


	//   ....[122]....
        /*0d7c*/ 	.word	0x000112c0


	//   ....[123]....
        /*0d80*/ 	.word	0x00011330


	//   ....[124]....
        /*0d84*/ 	.word	0x00011390


	//   ....[125]....
        /*0d88*/ 	.word	0x00011400


	//   ....[126]....
        /*0d8c*/ 	.word	0x00011470


	//   ....[127]....
        /*0d90*/ 	.word	0x000114d0


	//   ....[128]....
        /*0d94*/ 	.word	0x00011530


	//   ....[129]....
        /*0d98*/ 	.word	0x00011590


	//   ....[130]....
        /*0d9c*/ 	.word	0x00011600


	//   ....[131]....
        /*0da0*/ 	.word	0x00011660


	//   ....[132]....
        /*0da4*/ 	.word	0x000116c0


	//   ....[133]....
        /*0da8*/ 	.word	0x00011710


	//   ....[134]....
        /*0dac*/ 	.word	0x00011760


	//   ....[135]....
        /*0db0*/ 	.word	0x000117b0


	//   ....[136]....
        /*0db4*/ 	.word	0x00011800


	//   ....[137]....
        /*0db8*/ 	.word	0x00011850


	//   ....[138]....
        /*0dbc*/ 	.word	0x000118a0


	//   ....[139]....
        /*0dc0*/ 	.word	0x000118f0


	//   ....[140]....
        /*0dc4*/ 	.word	0x00011940


	//   ....[141]....
        /*0dc8*/ 	.word	0x000119b0


	//   ....[142]....
        /*0dcc*/ 	.word	0x00011a20


	//   ....[143]....
        /*0dd0*/ 	.word	0x00011a80


	//   ....[144]....
        /*0dd4*/ 	.word	0x00011ae0


	//   ....[145]....
        /*0dd8*/ 	.word	0x00011b40


	//   ....[146]....
        /*0ddc*/ 	.word	0x00011bb0


	//   ....[147]....
        /*0de0*/ 	.word	0x00011c10


	//   ....[148]....
        /*0de4*/ 	.word	0x00011c70


	//   ....[149]....
        /*0de8*/ 	.word	0x00011cd0


	//   ....[150]....
        /*0dec*/ 	.word	0x00011d40


	//   ....[151]....
        /*0df0*/ 	.word	0x00011da0


	//   ....[152]....
        /*0df4*/ 	.word	0x00011e00


	//   ....[153]....
        /*0df8*/ 	.word	0x00011e60


	//   ....[154]....
        /*0dfc*/ 	.word	0x00011ed0


	//   ....[155]....
        /*0e00*/ 	.word	0x00011f30


	//   ....[156]....
        /*0e04*/ 	.word	0x00011f90


	//   ....[157]....
        /*0e08*/ 	.word	0x00011ff0


	//   ....[158]....
        /*0e0c*/ 	.word	0x00012060


	//   ....[159]....
        /*0e10*/ 	.word	0x000120c0


	//   ....[160]....
        /*0e14*/ 	.word	0x00012120


	//   ....[161]....
        /*0e18*/ 	.word	0x00012180


	//   ....[162]....
        /*0e1c*/ 	.word	0x000121f0


	//   ....[163]....
        /*0e20*/ 	.word	0x00012250


	//   ....[164]....
        /*0e24*/ 	.word	0x000122b0


	//   ....[165]....
        /*0e28*/ 	.word	0x00012310


	//   ....[166]....
        /*0e2c*/ 	.word	0x00012380


	//   ....[167]....
        /*0e30*/ 	.word	0x000123d0


	//   ....[168]....
        /*0e34*/ 	.word	0x00012410


	//   ....[169]....
        /*0e38*/ 	.word	0x00012460


	//   ....[170]....
        /*0e3c*/ 	.word	0x000124b0


	//   ....[171]....
        /*0e40*/ 	.word	0x00012500


	//   ....[172]....
        /*0e44*/ 	.word	0x00012570


	//   ....[173]....
        /*0e48*/ 	.word	0x000125b0


	//   ....[174]....
        /*0e4c*/ 	.word	0x00012600


	//   ....[175]....
        /*0e50*/ 	.word	0x00012650


	//   ....[176]....
        /*0e54*/ 	.word	0x000126a0


	//   ....[177]....
        /*0e58*/ 	.word	0x000126f0


	//   ....[178]....
        /*0e5c*/ 	.word	0x00012760


	//   ....[179]....
        /*0e60*/ 	.word	0x000127a0


	//   ....[180]....
        /*0e64*/ 	.word	0x00012810


	//   ....[181]....
        /*0e68*/ 	.word	0x00012870


	//   ....[182]....
        /*0e6c*/ 	.word	0x000128d0


	//----- nvinfo : EIATTR_EXIT_INSTR_OFFSETS
	.align		4
.L_264:
        /*0e70*/ 	.byte	0x04, 0x1c
        /*0e72*/ 	.short	(.L_266 - .L_265)


	//   ....[0]....
.L_265:
        /*0e74*/ 	.word	0x000010d0


	//   ....[1]....
        /*0e78*/ 	.word	0x00011010


	//----- nvinfo : EIATTR_MAX_THREADS
	.align		4
.L_266:
        /*0e7c*/ 	.byte	0x04, 0x05
        /*0e7e*/ 	.short	(.L_268 - .L_267)
.L_267:
        /*0e80*/ 	.word	0x00000080
        /*0e84*/ 	.word	0x00000001
        /*0e88*/ 	.word	0x00000001


	//----- nvinfo : EIATTR_CRS_STACK_SIZE
	.align		4
.L_268:
        /*0e8c*/ 	.byte	0x04, 0x1e
        /*0e8e*/ 	.short	(.L_270 - .L_269)
.L_269:
        /*0e90*/ 	.word	0x00000000
.L_270:


//--------------------- .nv.info._ZN7cutlass13device_kernelIN5flash19enable_sm80_to_sm89INS1_16FlashAttnFwdSm80INS1_25CollectiveMainloopFwdSm80ILi4ELi1ELb0EN4cute5tupleIJNS5_1CILi128EEENS7_ILi48EEENS7_ILi96EEEEEELi96ENS_6half_tEfNS_4arch4Sm80ELb1ELb0ELb0ELb1ELb0ELb1ELb1ELb1EEENS1_21CollectiveEpilogueFwdINS6_IJS8_SA_S9_EEENS6_IJNS7_ILi1EEESI_SI_EEESC_SE_Li128ELb1ELb1ELb1ELb0EEENS1_36VarlenDynamicPersistentTileSchedulerILi128ELi48ELi128ELi128ELb1ELb1ELb0ELb1ELb1ELb1EEEEEEEEEvNT_6ParamsE --------------------------
	.section	.nv.info._ZN7cutlass13device_kernelIN5flash19enable_sm80_to_sm89INS1_16FlashAttnFwdSm80INS1_25CollectiveMainloopFwdSm80ILi4ELi1ELb0EN4cute5tupleIJNS5_1CILi128EEENS7_ILi48EEENS7_ILi96EEEEEELi96ENS_6half_tEfNS_4arch4Sm80ELb1ELb0ELb0ELb1ELb0ELb1ELb1ELb1EEENS1_21CollectiveEpilogueFwdINS6_IJS8_SA_S9_EEENS6_IJNS7_ILi1EEESI_SI_EEESC_SE_Li128ELb1ELb1ELb1ELb0EEENS1_36VarlenDynamicPersistentTileSchedulerILi128ELi48ELi128ELi128ELb1ELb1ELb0ELb1ELb1ELb1EEEEEEEEEvNT_6ParamsE,"",@"SHT_CUDA_INFO"
	.sectionflags	@""
	.align	4


	//----- nvinfo : EIATTR_CUDA_API_VERSION
	.align		4
        /*0000*/ 	.byte	0x04, 0x37
        /*0002*/ 	.short	(.L_272 - .L_271)
.L_271:
        /*0004*/ 	.word	0x00000082


	//----- nvinfo : EIATTR_SW2861232_WAR
	.align		4
.L_272:
        /*0008*/ 	.byte	0x01, 0x35
	.zero		2


	//----- nvinfo : EIATTR_PARAM_CBANK
	.align		4
        /*000c*/ 	.byte	0x04, 0x0a
        /*000e*/ 	.short	(.L_274 - .L_273)
	.align		4
.L_273:
        /*0010*/ 	.word	index@(.nv.constant0._ZN7cutlass13device_kernelIN5flash19enable_sm80_to_sm89INS1_16FlashAttnFwdSm80INS1_25CollectiveMainloopFwdSm80ILi4ELi1ELb0EN4cute5tupleIJNS5_1CILi128EEENS7_ILi48EEENS7_ILi96EEEEEELi96ENS_6half_tEfNS_4arch4Sm80ELb1ELb0ELb0ELb1ELb0ELb1ELb1ELb1EEENS1_21CollectiveEpilogueFwdINS6_IJS8_SA_S9_EEENS6_IJNS7_ILi1EEESI_SI_EEESC_SE_Li128ELb1ELb1ELb1ELb0EEENS1_36VarlenDynamicPersistentTileSchedulerILi128ELi48ELi128ELi128ELb1ELb1ELb0ELb1ELb1ELb1EEEEEEEEEvNT_6ParamsE)
        /*0014*/ 	.short	0x0160
        /*0016*/ 	.short	0x0438


	//----- nvinfo : EIATTR_CBANK_PARAM_SIZE
	.align		4
.L_274:
        /*0018*/ 	.byte	0x03, 0x19
        /*001a*/ 	.short	0x0438


	//----- nvinfo : EIATTR_KPARAM_INFO
	.align		4
        /*001c*/ 	.byte	0x04, 0x17
        /*001e*/ 	.short	(.L_276 - .L_275)
.L_275:
        /*0020*/ 	.word	0x00000000
        /*0024*/ 	.short	0x0000
        /*0026*/ 	.short	0x0000
        /*0028*/ 	.byte	0x00, 0xf0, 0xe1, 0x10


	//----- nvinfo : EIATTR_MAXREG_COUNT
	.align		4
.L_276:
        /*002c*/ 	.byte	0x03, 0x1b
        /*002e*/ 	.short	0x00ff


	//----- nvinfo : EIATTR_NUM_BARRIERS
	.align		4
        /*0030*/ 	.byte	0x02, 0x4c
        /*0032*/ 	.byte	0x06
	.zero		1


	//----- nvinfo : EIATTR_ANNOTATIONS
	.align		4
        /*0034*/ 	.byte	0x04, 0x55
        /*0036*/ 	.short	(.L_278 - .L_277)


	//   ....[0]....
.L_277:
        /* <DEDUP_REMOVED lines=122> */


	//----- nvinfo : EIATTR_MERCURY_ISA_VERSION
	.align		4
.L_278:
        /*07c0*/ 	.byte	0x03, 0x5f
        /*07c2*/ 	.short	0x0000


	//----- nvinfo : EIATTR_INT_WARP_WIDE_INSTR_OFFSETS
	.align		4
        /*07c4*/ 	.byte	0x04, 0x31
        /*07c6*/ 	.short	(.L_280 - .L_279)


	//   ....[0]....
.L_279:
        /*07c8*/ 	.word	0x000189f0


	//   ....[1]....
        /*07cc*/ 	.word	0x00018a70


	//----- nvinfo : EIATTR_COOP_GROUP_MASK_REGIDS
	.align		4
.L_280:
        /*07d0*/ 	.byte	0x04, 0x29
        /*07d2*/ 	.short	(.L_282 - .L_281)


	//   ....[0]....
.L_281:
        /*07d4*/ 	.word	0xffffffff


	//   ....[1]....
        /*07d8*/ 	.word	0xffffffff


	//   ....[2]....
        /*07dc*/ 	.word	0xffffffff


	//   ....[3]....
        /*07e0*/ 	.word	0xffffffff


	//   ....[4]....
        /*07e4*/ 	.word	0xffffffff


	//   ....[5]....
        /*07e8*/ 	.word	0xffffffff


	//   ....[6]....
        /*07ec*/ 	.word	0xffffffff


	//   ....[7]....
        /*07f0*/ 	.word	0xffffffff


	//   ....[8]....
        /*07f4*/ 	.word	0xffffffff


	//   ....[9]....
        /*07f8*/ 	.word	0xffffffff


	//   ....[10]....
        /*07fc*/ 	.word	0xffffffff


	//   ....[11]....
        /*0800*/ 	.word	0xffffffff


	//   ....[12]....
        /*0804*/ 	.word	0xffffffff


	//   ....[13]....
        /*0808*/ 	.word	0xffffffff


	//   ....[14]....
        /*080c*/ 	.word	0xffffffff


	//   ....[15]....
        /*0810*/ 	.word	0xffffffff


	//   ....[16]....
        /*0814*/ 	.word	0xffffffff


	//   ....[17]....
        /*0818*/ 	.word	0xffffffff


	//   ....[18]....
        /*081c*/ 	.word	0xffffffff


	//   ....[19]....
        /*0820*/ 	.word	0xffffffff


	//   ....[20]....
        /*0824*/ 	.word	0xffffffff


	//   ....[21]....
        /*0828*/ 	.word	0xffffffff


	//   ....[22]....
        /*082c*/ 	.word	0xffffffff


	//   ....[23]....
        /*0830*/ 	.word	0xffffffff


	//   ....[24]....
        /*0834*/ 	.word	0xffffffff


	//   ....[25]....
        /*0838*/ 	.word	0xffffffff


	//   ....[26]....
        /*083c*/ 	.word	0xffffffff


	//   ....[27]....
        /*0840*/ 	.word	0xffffffff


	//   ....[28]....
        /*0844*/ 	.word	0xffffffff


	//   ....[29]....
        /*0848*/ 	.word	0xffffffff


	//   ....[30]....
        /*084c*/ 	.word	0xffffffff


	//   ....[31]....
        /*0850*/ 	.word	0xffffffff


	//   ....[32]....
        /*0854*/ 	.word	0xffffffff


	//   ....[33]....
        /*0858*/ 	.word	0xffffffff


	//   ....[34]....
        /*085c*/ 	.word	0xffffffff


	//   ....[35]....
        /*0860*/ 	.word	0xffffffff


	//   ....[36]....
        /*0864*/ 	.word	0xffffffff


	//   ....[37]....
        /*0868*/ 	.word	0xffffffff


	//   ....[38]....
        /*086c*/ 	.word	0xffffffff


	//   ....[39]....
        /*0870*/ 	.word	0xffffffff


	//   ....[40]....
        /*0874*/ 	.word	0xffffffff


	//   ....[41]....
        /*0878*/ 	.word	0xffffffff


	//   ....[42]....
        /*087c*/ 	.word	0xffffffff


	//   ....[43]....
        /*0880*/ 	.word	0xffffffff


	//   ....[44]....
        /*0884*/ 	.word	0xffffffff


	//   ....[45]....
        /*0888*/ 	.word	0xffffffff


	//   ....[46]....
        /*088c*/ 	.word	0xffffffff


	//   ....[47]....
        /*0890*/ 	.word	0xffffffff


	//   ....[48]....
        /*0894*/ 	.word	0xffffffff


	//   ....[49]....
        /*0898*/ 	.word	0xffffffff


	//   ....[50]....
        /*089c*/ 	.word	0xffffffff


	//   ....[51]....
        /*08a0*/ 	.word	0xffffffff


	//   ....[52]....
        /*08a4*/ 	.word	0xffffffff


	//   ....[53]....
        /*08a8*/ 	.word	0xffffffff


	//   ....[54]....
        /*08ac*/ 	.word	0xffffffff


	//   ....[55]....
        /*08b0*/ 	.word	0xffffffff


	//   ....[56]....
        /*08b4*/ 	.word	0xffffffff


	//   ....[57]....
        /*08b8*/ 	.word	0xffffffff


	//   ....[58]....
        /*08bc*/ 	.word	0xffffffff


	//   ....[59]....
        /*08c0*/ 	.word	0xffffffff


	//   ....[60]....
        /*08c4*/ 	.word	0xffffffff


	//   ....[61]....
        /*08c8*/ 	.word	0xffffffff


	//   ....[62]....
        /*08cc*/ 	.word	0xffffffff


	//   ....[63]....
        /*08d0*/ 	.word	0xffffffff


	//   ....[64]....
        /*08d4*/ 	.word	0xffffffff


	//   ....[65]....
        /*08d8*/ 	.word	0xffffffff


	//   ....[66]....
        /*08dc*/ 	.word	0xffffffff


	//   ....[67]....
        /*08e0*/ 	.word	0xffffffff


	//   ....[68]....
        /*08e4*/ 	.word	0xffffffff


	//   ....[69]....
        /*08e8*/ 	.word	0xffffffff


	//   ....[70]....
        /*08ec*/ 	.word	0xffffffff


	//   ....[71]....
        /*08f0*/ 	.word	0xffffffff


	//   ....[72]....
        /*08f4*/ 	.word	0xffffffff


	//   ....[73]....
        /*08f8*/ 	.word	0xffffffff


	//   ....[74]....
        /*08fc*/ 	.word	0xffffffff


	//   ....[75]....
        /*0900*/ 	.word	0xffffffff


	//   ....[76]....
        /*0904*/ 	.word	0xffffffff


	//   ....[77]....
        /*0908*/ 	.word	0xffffffff


	//   ....[78]....
        /*090c*/ 	.word	0xffffffff


	//   ....[79]....
        /*0910*/ 	.word	0xffffffff


	//   ....[80]....
        /*0914*/ 	.word	0xffffffff


	//   ....[81]....
        /*0918*/ 	.word	0xffffffff


	//   ....[82]....
        /*091c*/ 	.word	0xffffffff


	//   ....[83]....
        /*0920*/ 	.word	0xffffffff


	//   ....[84]....
        /*0924*/ 	.word	0xffffffff


	//   ....[85]....
        /*0928*/ 	.word	0xffffffff


	//   ....[86]....
        /*092c*/ 	.word	0xffffffff


	//   ....[87]....
        /*0930*/ 	.word	0xffffffff


	//   ....[88]....
        /*0934*/ 	.word	0xffffffff


	//   ....[89]....
        /*0938*/ 	.word	0xffffffff


	//   ....[90]....
        /*093c*/ 	.word	0xffffffff


	//   ....[91]....
        /*0940*/ 	.word	0xffffffff


	//   ....[92]....
        /*0944*/ 	.word	0xffffffff


	//   ....[93]....
        /*0948*/ 	.word	0xffffffff


	//   ....[94]....
        /*094c*/ 	.word	0xffffffff


	//   ....[95]....
        /*0950*/ 	.word	0xffffffff


	//   ....[96]....
        /*0954*/ 	.word	0xffffffff


	//   ....[97]....
        /*0958*/ 	.word	0xffffffff


	//   ....[98]....
        /*095c*/ 	.word	0xffffffff


	//   ....[99]....
        /*0960*/ 	.word	0xffffffff


	//   ....[100]....
        /*0964*/ 	.word	0xffffffff


	//   ....[101]....
        /*0968*/ 	.word	0xffffffff


	//   ....[102]....
        /*096c*/ 	.word	0xffffffff


	//   ....[103]....
        /*0970*/ 	.word	0xffffffff


	//   ....[104]....
        /*0974*/ 	.word	0xffffffff


	//   ....[105]....
        /*0978*/ 	.word	0xffffffff


	//   ....[106]....
        /*097c*/ 	.word	0xffffffff


	//   ....[107]....
        /*0980*/ 	.word	0xffffffff


	//   ....[108]....
        /*0984*/ 	.word	0xffffffff


	//   ....[109]....
        /*0988*/ 	.word	0xffffffff


	//   ....[110]....
        /*098c*/ 	.word	0xffffffff


	//   ....[111]....
        /*0990*/ 	.word	0xffffffff


	//   ....[112]....
        /*0994*/ 	.word	0xffffffff


	//   ....[113]....
        /*0998*/ 	.word	0xffffffff


	//   ....[114]....
        /*099c*/ 	.word	0xffffffff


	//   ....[115]....
        /*09a0*/ 	.word	0xffffffff


	//   ....[116]....
        /*09a4*/ 	.word	0xffffffff


	//   ....[117]....
        /*09a8*/ 	.word	0xffffffff


	//   ....[118]....
        /*09ac*/ 	.word	0xffffffff


	//   ....[119]....
        /*09b0*/ 	.word	0xffffffff


	//   ....[120]....
        /*09b4*/ 	.word	0xffffffff


	//   ....[121]....
        /*09b8*/ 	.word	0xffffffff


	//   ....[122]....
        /*09bc*/ 	.word	0xffffffff


	//   ....[123]....
        /*09c0*/ 	.word	0xffffffff


	//   ....[124]....
        /*09c4*/ 	.word	0xffffffff


	//   ....[125]....
        /*09c8*/ 	.word	0xffffffff


	//   ....[126]....
        /*09cc*/ 	.word	0xffffffff


	//   ....[127]....
        /*09d0*/ 	.word	0xffffffff


	//   ....[128]....
        /*09d4*/ 	.word	0xffffffff


	//   ....[129]....
        /*09d8*/ 	.word	0xffffffff


	//   ....[130]....
        /*09dc*/ 	.word	0xffffffff


	//   ....[131]....
        /*09e0*/ 	.word	0xffffffff


	//   ....[132]....
        /*09e4*/ 	.word	0xffffffff


	//   ....[133]....
        /*09e8*/ 	.word	0xffffffff


	//   ....[134]....
        /*09ec*/ 	.word	0xffffffff


	//   ....[135]....
        /*09f0*/ 	.word	0xffffffff


	//   ....[136]....
        /*09f4*/ 	.word	0xffffffff


	//   ....[137]....
        /*09f8*/ 	.word	0xffffffff


	//   ....[138]....
        /*09fc*/ 	.word	0xffffffff


	//   ....[139]....
        /*0a00*/ 	.word	0xffffffff


	//   ....[140]....
        /*0a04*/ 	.word	0xffffffff


	//   ....[141]....
        /*0a08*/ 	.word	0xffffffff


	//   ....[142]....
        /*0a0c*/ 	.word	0xffffffff


	//   ....[143]....
        /*0a10*/ 	.word	0xffffffff


	//   ....[144]....
        /*0a14*/ 	.word	0xffffffff


	//   ....[145]....
        /*0a18*/ 	.word	0xffffffff


	//   ....[146]....
        /*0a1c*/ 	.word	0xffffffff


	//   ....[147]....
        /*0a20*/ 	.word	0xffffffff


	//   ....[148]....
        /*0a24*/ 	.word	0xffffffff


	//   ....[149]....
        /*0a28*/ 	.word	0xffffffff


	//   ....[150]....
        /*0a2c*/ 	.word	0xffffffff


	//   ....[151]....
        /*0a30*/ 	.word	0xffffffff


	//   ....[152]....
        /*0a34*/ 	.word	0xffffffff


	//   ....[153]....
        /*0a38*/ 	.word	0xffffffff


	//   ....[154]....
        /*0a3c*/ 	.word	0xffffffff


	//   ....[155]....
        /*0a40*/ 	.word	0xffffffff


	//   ....[156]....
        /*0a44*/ 	.word	0xffffffff


	//   ....[157]....
        /*0a48*/ 	.word	0xffffffff


	//   ....[158]....
        /*0a4c*/ 	.word	0xffffffff


	//   ....[159]....
        /*0a50*/ 	.word	0xffffffff


	//   ....[160]....
        /*0a54*/ 	.word	0xffffffff


	//   ....[161]....
        /*0a58*/ 	.word	0xffffffff


	//   ....[162]....
        /*0a5c*/ 	.word	0xffffffff


	//   ....[163]....
        /*0a60*/ 	.word	0xffffffff


	//   ....[164]....
        /*0a64*/ 	.word	0xffffffff


	//   ....[165]....
        /*0a68*/ 	.word	0xffffffff


	//   ....[166]....
        /*0a6c*/ 	.word	0xffffffff


	//   ....[167]....
        /*0a70*/ 	.word	0xffffffff


	//   ....[168]....
        /*0a74*/ 	.word	0xffffffff


	//   ....[169]....
        /*0a78*/ 	.word	0xffffffff


	//   ....[170]....
        /*0a7c*/ 	.word	0xffffffff


	//   ....[171]....
        /*0a80*/ 	.word	0xffffffff


	//   ....[172]....
        /*0a84*/ 	.word	0xffffffff


	//   ....[173]....
        /*0a88*/ 	.word	0xffffffff


	//   ....[174]....
        /*0a8c*/ 	.word	0xffffffff


	//   ....[175]....
        /*0a90*/ 	.word	0xffffffff


	//   ....[176]....
        /*0a94*/ 	.word	0xffffffff


	//   ....[177]....
        /*0a98*/ 	.word	0xffffffff


	//   ....[178]....
        /*0a9c*/ 	.word	0xffffffff


	//   ....[179]....
        /*0aa0*/ 	.word	0xffffffff


	//   ....[180]....
        /*0aa4*/ 	.word	0xffffffff


	//   ....[181]....
        /*0aa8*/ 	.word	0xffffffff


	//   ....[182]....
        /*0aac*/ 	.word	0xffffffff


	//   ....[183]....
        /*0ab0*/ 	.word	0xffffffff


	//   ....[184]....
        /*0ab4*/ 	.word	0xffffffff


	//   ....[185]....
        /*0ab8*/ 	.word	0xffffffff


	//   ....[186]....
        /*0abc*/ 	.word	0xffffffff


	//   ....[187]....
        /*0ac0*/ 	.word	0xffffffff


	//   ....[188]....
        /*0ac4*/ 	.word	0xffffffff


	//   ....[189]....
        /*0ac8*/ 	.word	0xffffffff


	//   ....[190]....
        /*0acc*/ 	.word	0xffffffff


	//   ....[191]....
        /*0ad0*/ 	.word	0xffffffff


	//   ....[192]....
        /*0ad4*/ 	.word	0xffffffff


	//   ....[193]....
        /*0ad8*/ 	.word	0xffffffff


	//   ....[194]....
        /*0adc*/ 	.word	0xffffffff


	//   ....[195]....
        /*0ae0*/ 	.word	0xffffffff


	//   ....[196]....
        /*0ae4*/ 	.word	0xffffffff


	//   ....[197]....
        /*0ae8*/ 	.word	0xffffffff


	//   ....[198]....
        /*0aec*/ 	.word	0xffffffff


	//----- nvinfo : EIATTR_COOP_GROUP_INSTR_OFFSETS
	.align		4
.L_282:
        /*0af0*/ 	.byte	0x04, 0x28
        /*0af2*/ 	.short	(.L_284 - .L_283)


	//   ....[0]....
.L_283:
        /*0af4*/ 	.word	0x00000050


	//   ....[1]....
        /*0af8*/ 	.word	0x00000200


	//   ....[2]....
        /*0afc*/ 	.word	0x00000230


	//   ....[3]....
        /*0b00*/ 	.word	0x00000260


	//   ....[4]....
        /*0b04*/ 	.word	0x00000290


	//   ....[5]....
        /*0b08*/ 	.word	0x000002c0


	//   ....[6]....
        /*0b0c*/ 	.word	0x000002f0


	//   ....[7]....
        /*0b10*/ 	.word	0x00000450


	//   ....[8]....
        /*0b14*/ 	.word	0x00000490


	//   ....[9]....
        /*0b18*/ 	.word	0x000004c0


	//   ....[10]....
        /*0b1c*/ 	.word	0x000004f0


	//   ....[11]....
        /*0b20*/ 	.word	0x00000520


	//   ....[12]....
        /*0b24*/ 	.word	0x00000550


	//   ....[13]....
        /*0b28*/ 	.word	0x000005e0


	//   ....[14]....
        /*0b2c*/ 	.word	0x00000630


	//   ....[15]....
        /*0b30*/ 	.word	0x00000650


	//   ....[16]....
        /*0b34*/ 	.word	0x000006b0


	//   ....[17]....
        /*0b38*/ 	.word	0x00008860


	//   ....[18]....
        /*0b3c*/ 	.word	0x00008880


	//   ....[19]....
        /*0b40*/ 	.word	0x00008a30


	//   ....[20]....
        /*0b44*/ 	.word	0x00008a40


	//   ....[21]....
        /*0b48*/ 	.word	0x00008be0


	//   ....[22]....
        /*0b4c*/ 	.word	0x00008c00


	//   ....[23]....
        /*0b50*/ 	.word	0x00008da0


	//   ....[24]....
        /*0b54*/ 	.word	0x00008db0


	//   ....[25]....
        /*0b58*/ 	.word	0x00009620


	//   ....[26]....
        /*0b5c*/ 	.word	0x00009640


	//   ....[27]....
        /*0b60*/ 	.word	0x00009650


	//   ....[28]....
        /*0b64*/ 	.word	0x00009660


	//   ....[29]....
        /*0b68*/ 	.word	0x00009ad0


	//   ....[30]....
        /*0b6c*/ 	.word	0x00009d40


	//   ....[31]....
        /*0b70*/ 	.word	0x00009d80


	//   ....[32]....
        /*0b74*/ 	.word	0x00009da0


	//   ....[33]....
        /*0b78*/ 	.word	0x0000c900


	//   ....[34]....
        /*0b7c*/ 	.word	0x0000c9b0


	//   ....[35]....
        /*0b80*/ 	.word	0x0000c9d0


	//   ....[36]....
        /*0b84*/ 	.word	0x0000c9e0


	//   ....[37]....
        /*0b88*/ 	.word	0x0000cd40


	//   ....[38]....
        /*0b8c*/ 	.word	0x0000cea0


	//   ....[39]....
        /*0b90*/ 	.word	0x0000cef0


	//   ....[40]....
        /*0b94*/ 	.word	0x0000cf30


	//   ....[41]....
        /*0b98*/ 	.word	0x00010820


	//   ....[42]....
        /*0b9c*/ 	.word	0x00010840


	//   ....[43]....
        /*0ba0*/ 	.word	0x00010c90


	//   ....[44]....
        /*0ba4*/ 	.word	0x00010d60


	//   ....[45]....
        /*0ba8*/ 	.word	0x00010d70


	//   ....[46]....
        /*0bac*/ 	.word	0x00010da0


	//   ....[47]....
        /*0bb0*/ 	.word	0x00010e10


	//   ....[48]....
        /*0bb4*/ 	.word	0x00010e40


	//   ....[49]....
        /*0bb8*/ 	.word	0x00011500


	//   ....[50]....
        /*0bbc*/ 	.word	0x00011730


	//   ....[51]....
        /*0bc0*/ 	.word	0x00011770


	//   ....[52]....
        /*0bc4*/ 	.word	0x00011860


	//   ....[53]....
        /*0bc8*/ 	.word	0x000132d0


	//   ....[54]....
        /*0bcc*/ 	.word	0x000132e0


	//   ....[55]....
        /*0bd0*/ 	.word	0x000132f0


	//   ....[56]....
        /*0bd4*/ 	.word	0x00013300


	//   ....[57]....
        /*0bd8*/ 	.word	0x00013670


	//   ....[58]....
        /*0bdc*/ 	.word	0x00013890


	//   ....[59]....
        /*0be0*/ 	.word	0x00013b60


	//   ....[60]....
        /*0be4*/ 	.word	0x00013ce0


	//   ....[61]....
        /*0be8*/ 	.word	0x00013d30


	//   ....[62]....
        /*0bec*/ 	.word	0x00013dc0


	//   ....[63]....
        /*0bf0*/ 	.word	0x00013e00


	//   ....[64]....
        /*0bf4*/ 	.word	0x00013f20


	//   ....[65]....
        /*0bf8*/ 	.word	0x00016680


	//   ....[66]....
        /*0bfc*/ 	.word	0x000166e0


	//   ....[67]....
        /*0c00*/ 	.word	0x00016710


	//   ....[68]....
        /*0c04*/ 	.word	0x00016740


	//   ....[69]....
        /*0c08*/ 	.word	0x00016780


	//   ....[70]....
        /*0c0c*/ 	.word	0x000167b0


	//   ....[71]....
        /*0c10*/ 	.word	0x00016a10


	//   ....[72]....
        /*0c14*/ 	.word	0x00016e50


	//   ....[73]....
        /*0c18*/ 	.word	0x00018030


	//   ....[74]....
        /*0c1c*/ 	.word	0x00018060


	//   ....[75]....
        /*0c20*/ 	.word	0x00018070


	//   ....[76]....
        /*0c24*/ 	.word	0x00018080


	//   ....[77]....
        /*0c28*/ 	.word	0x00018090


	//   ....[78]....
        /*0c2c*/ 	.word	0x000180c0


	//   ....[79]....
        /*0c30*/ 	.word	0x000180e0


	//   ....[80]....
        /*0c34*/ 	.word	0x00018100


	//   ....[81]....
        /*0c38*/ 	.word	0x00019690


	//   ....[82]....
        /*0c3c*/ 	.word	0x000196a0


	//   ....[83]....
        /*0c40*/ 	.word	0x000196c0


	//   ....[84]....
        /*0c44*/ 	.word	0x000196d0


	//   ....[85]....
        /*0c48*/ 	.word	0x000196e0


	//   ....[86]....
        /*0c4c*/ 	.word	0x000196f0


	//   ....[87]....
        /*0c50*/ 	.word	0x00019710


	//   ....[88]....
        /*0c54*/ 	.word	0x00019810


	//   ....[89]....
        /*0c58*/ 	.word	0x00019c00


	//   ....[90]....
        /*0c5c*/ 	.word	0x00019c20


	//   ....[91]....
        /*0c60*/ 	.word	0x00019d90


	//   ....[92]....
        /*0c64*/ 	.word	0x00019da0


	//   ....[93]....
        /*0c68*/ 	.word	0x00019f20


	//   ....[94]....
        /*0c6c*/ 	.word	0x00019f40


	//   ....[95]....
        /*0c70*/ 	.word	0x0001a0c0


	//   ....[96]....
        /*0c74*/ 	.word	0x0001a0d0


	//   ....[97]....
        /*0c78*/ 	.word	0x0001a450


	//   ....[98]....
        /*0c7c*/ 	.word	0x0001a470


	//   ....[99]....
        /*0c80*/ 	.word	0x0001a940


	//   ....[100]....
        /*0c84*/ 	.word	0x0001a950


	//   ....[101]....
        /*0c88*/ 	.word	0x0001acb0


	//   ....[102]....
        /*0c8c*/ 	.word	0x0001acd0


	//   ....[103]....
        /*0c90*/ 	.word	0x0001b050


	//   ....[104]....
        /*0c94*/ 	.word	0x0001b060


	//   ....[105]....
        /*0c98*/ 	.word	0x0001bbb0


	//   ....[106]....
        /*0c9c*/ 	.word	0x0001bbd0


	//   ....[107]....
        /*0ca0*/ 	.word	0x0001bd50


	//   ....[108]....
        /*0ca4*/ 	.word	0x0001bd60


	//   ....[109]....
        /*0ca8*/ 	.word	0x0001bee0


	//   ....[110]....
        /*0cac*/ 	.word	0x0001bf00


	//   ....[111]....
        /*0cb0*/ 	.word	0x0001c080


	//   ....[112]....
        /*0cb4*/ 	.word	0x0001c090


	//   ....[113]....
        /*0cb8*/ 	.word	0x0001c2d0


	//   ....[114]....
        /*0cbc*/ 	.word	0x0001c2f0


	//   ....[115]....
        /*0cc0*/ 	.word	0x0001c420


	//   ....[116]....
        /*0cc4*/ 	.word	0x0001c460


	//   ....[117]....
        /*0cc8*/ 	.word	0x0001c490


	//   ....[118]....
        /*0ccc*/ 	.word	0x0001c4c0


	//   ....[119]....
        /*0cd0*/ 	.word	0x0001c4f0


	//   ....[120]....
        /*0cd4*/ 	.word	0x0001c520


	//   ....[121]....
        /*0cd8*/ 	.word	0x0001c680


	//   ....[122]....
        /*0cdc*/ 	.word	0x0001c6c0


	//   ....[123]....
        /*0ce0*/ 	.word	0x0001c6f0


	//   ....[124]....
        /*0ce4*/ 	.word	0x0001c720


	//   ....[125]....
        /*0ce8*/ 	.word	0x0001c750


	//   ....[126]....
        /*0cec*/ 	.word	0x0001c780


	//   ....[127]....
        /*0cf0*/ 	.word	0x0001c810


	//   ....[128]....
        /*0cf4*/ 	.word	0x0001c870


	//   ....[129]....
        /*0cf8*/ 	.word	0x0001c880


	//   ....[130]....
        /*0cfc*/ 	.word	0x0001c8e0


	//   ....[131]....
        /*0d00*/ 	.word	0x0001d340


	//   ....[132]....
        /*0d04*/ 	.word	0x0001d3a0


	//   ....[133]....
        /*0d08*/ 	.word	0x0001d3f0


	//   ....[134]....
        /*0d0c*/ 	.word	0x0001d440


	//   ....[135]....
        /*0d10*/ 	.word	0x0001d490


	//   ....[136]....
        /*0d14*/ 	.word	0x0001d500


	//   ....[137]....
        /*0d18*/ 	.word	0x0001d540


	//   ....[138]....
        /*0d1c*/ 	.word	0x0001d5b0


	//   ....[139]....
        /*0d20*/ 	.word	0x0001d620


	//   ....[140]....
        /*0d24*/ 	.word	0x0001d680


	//   ....[141]....
        /*0d28*/ 	.word	0x0001d6f0


	//   ....[142]....
        /*0d2c*/ 	.word	0x0001d760


	//   ....[143]....
        /*0d30*/ 	.word	0x0001d7c0


	//   ....[144]....
        /*0d34*/ 	.word	0x0001d820


	//   ....[145]....
        /*0d38*/ 	.word	0x0001d880


	//   ....[146]....
        /*0d3c*/ 	.word	0x0001d8f0


	//   ....[147]....
        /*0d40*/ 	.word	0x0001d950


	//   ....[148]....
        /*0d44*/ 	.word	0x0001d9b0


	//   ....[149]....
        /*0d48*/ 	.word	0x0001da00


	//   ....[150]....
        /*0d4c*/ 	.word	0x0001da50


	//   ....[151]....
        /*0d50*/ 	.word	0x0001daa0


	//   ....[152]....
        /*0d54*/ 	.word	0x0001daf0


	//   ....[153]....
        /*0d58*/ 	.word	0x0001db40


	//   ....[154]....
        /*0d5c*/ 	.word	0x0001db90


	//   ....[155]....
        /*0d60*/ 	.word	0x0001dbe0


	//   ....[156]....
        /*0d64*/ 	.word	0x0001dc30


	//   ....[157]....
        /*0d68*/ 	.word	0x0001dca0


	//   ....[158]....
        /*0d6c*/ 	.word	0x0001dd10


	//   ....[159]....
        /*0d70*/ 	.word	0x0001dd70


	//   ....[160]....
        /*0d74*/ 	.word	0x0001ddd0


	//   ....[161]....
        /*0d78*/ 	.word	0x0001de30


	//   ....[162]....
        /*0d7c*/ 	.word	0x0001dea0


	//   ....[163]....
        /*0d80*/ 	.word	0x0001df00


	//   ....[164]....
        /*0d84*/ 	.word	0x0001df60


	//   ....[165]....
        /*0d88*/ 	.word	0x0001dfc0


	//   ....[166]....
        /*0d8c*/ 	.word	0x0001e030


	//   ....[167]....
        /*0d90*/ 	.word	0x0001e090


	//   ....[168]....
        /*0d94*/ 	.word	0x0001e0f0


	//   ....[169]....
        /*0d98*/ 	.word	0x0001e150


	//   ....[170]....
        /*0d9c*/ 	.word	0x0001e1c0


	//   ....[171]....
        /*0da0*/ 	.word	0x0001e220


	//   ....[172]....
        /*0da4*/ 	.word	0x0001e280


	//   ....[173]....
        /*0da8*/ 	.word	0x0001e2e0


	//   ....[174]....
        /*0dac*/ 	.word	0x0001e350


	//   ....[175]....
        /*0db0*/ 	.word	0x0001e3b0


	//   ....[176]....
        /*0db4*/ 	.word	0x0001e410


	//   ....[177]....
        /*0db8*/ 	.word	0x0001e470


	//   ....[178]....
        /*0dbc*/ 	.word	0x0001e4e0


	//   ....[179]....
        /*0dc0*/ 	.word	0x0001e540


	//   ....[180]....
        /*0dc4*/ 	.word	0x0001e5a0


	//   ....[181]....
        /*0dc8*/ 	.word	0x0001e600


	//   ....[182]....
        /*0dcc*/ 	.word	0x0001e670


	//   ....[183]....
        /*0dd0*/ 	.word	0x0001e6c0


	//   ....[184]....
        /*0dd4*/ 	.word	0x0001e700


	//   ....[185]....
        /*0dd8*/ 	.word	0x0001e750


	//   ....[186]....
        /*0ddc*/ 	.word	0x0001e7a0


	//   ....[187]....
        /*0de0*/ 	.word	0x0001e7f0


	//   ....[188]....
        /*0de4*/ 	.word	0x0001e860


	//   ....[189]....
        /*0de8*/ 	.word	0x0001e8a0


	//   ....[190]....
        /*0dec*/ 	.word	0x0001e8f0


	//   ....[191]....
        /*0df0*/ 	.word	0x0001e940


	//   ....[192]....
        /*0df4*/ 	.word	0x0001e990


	//   ....[193]....
        /*0df8*/ 	.word	0x0001e9e0


	//   ....[194]....
        /*0dfc*/ 	.word	0x0001ea50


	//   ....[195]....
        /*0e00*/ 	.word	0x0001ea90


	//   ....[196]....
        /*0e04*/ 	.word	0x0001eb00


	//   ....[197]....
        /*0e08*/ 	.word	0x0001eb60


	//   ....[198]....
        /*0e0c*/ 	.word	0x0001ebc0


	//----- nvinfo : EIATTR_EXIT_INSTR_OFFSETS
	.align		4
.L_284:
        /*0e10*/ 	.byte	0x04, 0x1c
        /*0e12*/ 	.short	(.L_286 - .L_285)


	//   ....[0]....
.L_285:
        /*0e14*/ 	.word	0x000010d0


	//   ....[1]....
        /*0e18*/ 	.word	0x0001d300


	//----- nvinfo : EIATTR_MAX_THREADS
	.align		4
.L_286:
        /*0e1c*/ 	.byte	0x04, 0x05
        /*0e1e*/ 	.short	(.L_288 - .L_287)
.L_287:
        /*0e20*/ 	.word	0x00000080
        /*0e24*/ 	.word	0x00000001
        /*0e28*/ 	.word	0x00000001


	//----- nvinfo : EIATTR_CRS_STACK_SIZE
	.align		4
.L_288:
        /*0e2c*/ 	.byte	0x04, 0x1e
        /*0e2e*/ 	.short	(.L_290 - .L_289)
.L_289:
        /*0e30*/ 	.word	0x00000000
.L_290:


//--------------------- .nv.callgraph             --------------------------
	.section	.nv.callgraph,"",@"SHT_CUDA_CALLGRAPH"
	.align	4
	.sectionentsize	8
	.align		4
        /*0000*/ 	.word	0x00000000
	.align		4
        /*0004*/ 	.word	0xffffffff
	.align		4
        /*0008*/ 	.word	0x00000000
	.align		4
        /*000c*/ 	.word	0xfffffffe
	.align		4
        /*0010*/ 	.word	0x00000000
	.align		4
        /*0014*/ 	.word	0xfffffffd
	.align		4
        /*0018*/ 	.word	0x00000000
	.align		4
        /*001c*/ 	.word	0xfffffffc


//--------------------- .nv.rel.action            --------------------------
	.section	.nv.rel.action,"",@"SHT_CUDA_RELOCINFO"
	.align	8
	.sectionentsize	8
        /*0000*/ 	.byte	0x73, 0x00, 0x00, 0x00, 0x00, 0x00, 0x00, 0x00, 0x00, 0x00, 0x00, 0x11, 0x25, 0x00, 0x05, 0x36


//--------------------- .nv.constant4             --------------------------
	.section	.nv.constant4,"a",@progbits
	.align	8
	.align		8
.nv.constant4:
        /*0000*/ 	.dword	_ZN71_INTERNAL_5c73de79_35_flash_fwd_hdim96_fp16_split_sm80_cu_cf07d2ef_46424cuda3std3__45__cpo5beginE
	.align		8
        /*0008*/ 	.dword	_ZN71_INTERNAL_5c73de79_35_flash_fwd_hdim96_fp16_split_sm80_cu_cf07d2ef_46424cuda3std3__45__cpo3endE
	.align		8
        /*0010*/ 	.dword	_ZN71_INTERNAL_5c73de79_35_flash_fwd_hdim96_fp16_split_sm80_cu_cf07d2ef_46424cuda3std3__45__cpo6cbeginE
	.align		8
        /*0018*/ 	.dword	_ZN71_INTERNAL_5c73de79_35_flash_fwd_hdim96_fp16_split_sm80_cu_cf07d2ef_46424cuda3std3__45__cpo4cendE
	.align		8
        /*0020*/ 	.dword	_ZN71_INTERNAL_5c73de79_35_flash_fwd_hdim96_fp16_split_sm80_cu_cf07d2ef_46424cuda3std3__473_GLOBAL__N__5c73de79_35_flash_fwd_hdim96_fp16_split_sm80_cu_cf07d2ef_46426ignoreE
	.align		8
        /*0028*/ 	.dword	_ZN71_INTERNAL_5c73de79_35_flash_fwd_hdim96_fp16_split_sm80_cu_cf07d2ef_46424cuda3std3__419piecewise_constructE
	.align		8
        /*0030*/ 	.dword	_ZN71_INTERNAL_5c73de79_35_flash_fwd_hdim96_fp16_split_sm80_cu_cf07d2ef_46424cuda3std3__48in_placeE
	.align		8
        /*0038*/ 	.dword	_ZN71_INTERNAL_5c73de79_35_flash_fwd_hdim96_fp16_split_sm80_cu_cf07d2ef_46424cuda3std6ranges3__45__cpo4swapE
	.align		8
        /*0040*/ 	.dword	_ZN71_INTERNAL_5c73de79_35_flash_fwd_hdim96_fp16_split_sm80_cu_cf07d2ef_46424cuda3std6ranges3__45__cpo9iter_moveE
	.align		8
        /*0048*/ 	.dword	_ZN71_INTERNAL_5c73de79_35_flash_fwd_hdim96_fp16_split_sm80_cu_cf07d2ef_46424cute7productE
	.align		8
        /*0050*/ 	.dword	_ZN71_INTERNAL_5c73de79_35_flash_fwd_hdim96_fp16_split_sm80_cu_cf07d2ef_46424cute1_E


//--------------------- .nv.constant0._ZN7cutlass13device_kernelIN5flash19enable_sm80_to_sm89INS1_16FlashAttnFwdSm80INS1_25CollectiveMainloopFwdSm80ILi4ELi1ELb0EN4cute5tupleIJNS5_1CILi128EEENS7_ILi64EEENS7_ILi96EEEEEELi96ENS_6half_tEfNS_4arch4Sm80ELb0ELb0ELb0ELb0ELb0ELb0ELb1ELb1EEENS1_21CollectiveEpilogueFwdINS6_IJS8_SA_S9_EEENS6_IJNS7_ILi1EEESI_SI_EEESC_SE_Li128ELb0ELb1ELb1ELb0EEENS1_19SingleTileSchedulerILb0ELb1ELb1ELi128EEEEEEEEEvNT_6ParamsE --------------------------
	.section	.nv.constant0._ZN7cutlass13device_kernelIN5flash19enable_sm80_to_sm89INS1_16FlashAttnFwdSm80INS1_25CollectiveMainloopFwdSm80ILi4ELi1ELb0EN4cute5tupleIJNS5_1CILi128EEENS7_ILi64EEENS7_ILi96EEEEEELi96ENS_6half_tEfNS_4arch4Sm80ELb0ELb0ELb0ELb0ELb0ELb0ELb1ELb1EEENS1_21CollectiveEpilogueFwdINS6_IJS8_SA_S9_EEENS6_IJNS7_ILi1EEESI_SI_EEESC_SE_Li128ELb0ELb1ELb1ELb0EEENS1_19SingleTileSchedulerILb0ELb1ELb1ELi128EEEEEEEEEvNT_6ParamsE,"a",@progbits
	.sectionflags	@""
	.align	4
.nv.constant0._ZN7cutlass13device_kernelIN5flash19enable_sm80_to_sm89INS1_16FlashAttnFwdSm80INS1_25CollectiveMainloopFwdSm80ILi4ELi1ELb0EN4cute5tupleIJNS5_1CILi128EEENS7_ILi64EEENS7_ILi96EEEEEELi96ENS_6half_tEfNS_4arch4Sm80ELb0ELb0ELb0ELb0ELb0ELb0ELb1ELb1EEENS1_21CollectiveEpilogueFwdINS6_IJS8_SA_S9_EEENS6_IJNS7_ILi1EEESI_SI_EEESC_SE_Li128ELb0ELb1ELb1ELb0EEENS1_19SingleTileSchedulerILb0ELb1ELb1ELi128EEEEEEEEEvNT_6ParamsE:
	.zero		1400


//--------------------- .nv.constant0._ZN7cutlass13device_kernelIN5flash19enable_sm80_to_sm89INS1_16FlashAttnFwdSm80INS1_25CollectiveMainloopFwdSm80ILi4ELi1ELb0EN4cute5tupleIJNS5_1CILi128EEENS7_ILi48EEENS7_ILi96EEEEEELi96ENS_6half_tEfNS_4arch4Sm80ELb0ELb0ELb0ELb1ELb0ELb0ELb1ELb1EEENS1_21CollectiveEpilogueFwdINS6_IJS8_SA_S9_EEENS6_IJNS7_ILi1EEESI_SI_EEESC_SE_Li128ELb1ELb1ELb1ELb0EEENS1_36VarlenDynamicPersistentTileSchedulerILi128ELi48ELi128ELi128ELb1ELb1ELb0ELb0ELb1ELb1EEEEEEEEEvNT_6ParamsE --------------------------
	.section	.nv.constant0._ZN7cutlass13device_kernelIN5flash19enable_sm80_to_sm89INS1_16FlashAttnFwdSm80INS1_25CollectiveMainloopFwdSm80ILi4ELi1ELb0EN4cute5tupleIJNS5_1CILi128EEENS7_ILi48EEENS7_ILi96EEEEEELi96ENS_6half_tEfNS_4arch4Sm80ELb0ELb0ELb0ELb1ELb0ELb0ELb1ELb1EEENS1_21CollectiveEpilogueFwdINS6_IJS8_SA_S9_EEENS6_IJNS7_ILi1EEESI_SI_EEESC_SE_Li128ELb1ELb1ELb1ELb0EEENS1_36VarlenDynamicPersistentTileSchedulerILi128ELi48ELi128ELi128ELb1ELb1ELb0ELb0ELb1ELb1EEEEEEEEEvNT_6ParamsE,"a",@progbits
	.sectionflags	@""
	.align	4
.nv.constant0._ZN7cutlass13device_kernelIN5flash19enable_sm80_to_sm89INS1_16FlashAttnFwdSm80INS1_25CollectiveMainloopFwdSm80ILi4ELi1ELb0EN4cute5tupleIJNS5_1CILi128EEENS7_ILi48EEENS7_ILi96EEEEEELi96ENS_6half_tEfNS_4arch4Sm80ELb0ELb0ELb0ELb1ELb0ELb0ELb1ELb1EEENS1_21CollectiveEpilogueFwdINS6_IJS8_SA_S9_EEENS6_IJNS7_ILi1EEESI_SI_EEESC_SE_Li128ELb1ELb1ELb1ELb0EEENS1_36VarlenDynamicPersistentTileSchedulerILi128ELi48ELi128ELi128ELb1ELb1ELb0ELb0ELb1ELb1EEEEEEEEEvNT_6ParamsE:
	.zero		1432


//--------------------- .nv.constant0._ZN7cutlass13device_kernelIN5flash19enable_sm80_to_sm89INS1_16FlashAttnFwdSm80INS1_25CollectiveMainloopFwdSm80ILi4ELi1ELb0EN4cute5tupleIJNS5_1CILi128EEENS7_ILi48EEENS7_ILi96EEEEEELi96ENS_6half_tEfNS_4arch4Sm80ELb0ELb0ELb0ELb1ELb0ELb1ELb1ELb1EEENS1_21CollectiveEpilogueFwdINS6_IJS8_SA_S9_EEENS6_IJNS7_ILi1EEESI_SI_EEESC_SE_Li128ELb1ELb1ELb1ELb0EEENS1_36VarlenDynamicPersistentTileSchedulerILi128ELi48ELi128ELi128ELb1ELb1ELb0ELb0ELb1ELb1EEEEEEEEEvNT_6ParamsE --------------------------
	.section	.nv.constant0._ZN7cutlass13device_kernelIN5flash19enable_sm80_to_sm89INS1_16FlashAttnFwdSm80INS1_25CollectiveMainloopFwdSm80ILi4ELi1ELb0EN4cute5tupleIJNS5_1CILi128EEENS7_ILi48EEENS7_ILi96EEEEEELi96ENS_6half_tEfNS_4arch4Sm80ELb0ELb0ELb0ELb1ELb0ELb1ELb1ELb1EEENS1_21CollectiveEpilogueFwdINS6_IJS8_SA_S9_EEENS6_IJNS7_ILi1EEESI_SI_EEESC_SE_Li128ELb1ELb1ELb1ELb0EEENS1_36VarlenDynamicPersistentTileSchedulerILi128ELi48ELi128ELi128ELb1ELb1ELb0ELb0ELb1ELb1EEEEEEEEEvNT_6ParamsE,"a",@progbits
	.sectionflags	@""
	.align	4
.nv.constant0._ZN7cutlass13device_kernelIN5flash19enable_sm80_to_sm89INS1_16FlashAttnFwdSm80INS1_25CollectiveMainloopFwdSm80ILi4ELi1ELb0EN4cute5tupleIJNS5_1CILi128EEENS7_ILi48EEENS7_ILi96EEEEEELi96ENS_6half_tEfNS_4arch4Sm80ELb0ELb0ELb0ELb1ELb0ELb1ELb1ELb1EEENS1_21CollectiveEpilogueFwdINS6_IJS8_SA_S9_EEENS6_IJNS7_ILi1EEESI_SI_EEESC_SE_Li128ELb1ELb1ELb1ELb0EEENS1_36VarlenDynamicPersistentTileSchedulerILi128ELi48ELi128ELi128ELb1ELb1ELb0ELb0ELb1ELb1EEEEEEEEEvNT_6ParamsE:
	.zero		1432


//--------------------- .nv.constant0._ZN7cutlass13device_kernelIN5flash19enable_sm80_to_sm89INS1_16FlashAttnFwdSm80INS1_25CollectiveMainloopFwdSm80ILi4ELi1ELb0EN4cute5tupleIJNS5_1CILi128EEENS7_ILi48EEENS7_ILi96EEEEEELi96ENS_6half_tEfNS_4arch4Sm80ELb0ELb1ELb0ELb0ELb0ELb0ELb1ELb1EEENS1_21CollectiveEpilogueFwdINS6_IJS8_SA_S9_EEENS6_IJNS7_ILi1EEESI_SI_EEESC_SE_Li128ELb0ELb1ELb1ELb0EEENS1_19SingleTileSchedulerILb0ELb1ELb1ELi128EEEEEEEEEvNT_6ParamsE --------------------------
	.section	.nv.constant0._ZN7cutlass13device_kernelIN5flash19enable_sm80_to_sm89INS1_16FlashAttnFwdSm80INS1_25CollectiveMainloopFwdSm80ILi4ELi1ELb0EN4cute5tupleIJNS5_1CILi128EEENS7_ILi48EEENS7_ILi96EEEEEELi96ENS_6half_tEfNS_4arch4Sm80ELb0ELb1ELb0ELb0ELb0ELb0ELb1ELb1EEENS1_21CollectiveEpilogueFwdINS6_IJS8_SA_S9_EEENS6_IJNS7_ILi1EEESI_SI_EEESC_SE_Li128ELb0ELb1ELb1ELb0EEENS1_19SingleTileSchedulerILb0ELb1ELb1ELi128EEEEEEEEEvNT_6ParamsE,"a",@progbits
	.sectionflags	@""
	.align	4
.nv.constant0._ZN7cutlass13device_kernelIN5flash19enable_sm80_to_sm89INS1_16FlashAttnFwdSm80INS1_25CollectiveMainloopFwdSm80ILi4ELi1ELb0EN4cute5tupleIJNS5_1CILi128EEENS7_ILi48EEENS7_ILi96EEEEEELi96ENS_6half_tEfNS_4arch4Sm80ELb0ELb1ELb0ELb0ELb0ELb0ELb1ELb1EEENS1_21CollectiveEpilogueFwdINS6_IJS8_SA_S9_EEENS6_IJNS7_ILi1EEESI_SI_EEESC_SE_Li128ELb0ELb1ELb1ELb0EEENS1_19SingleTileSchedulerILb0ELb1ELb1ELi128EEEEEEEEEvNT_6ParamsE:
	.zero		1400


//--------------------- .nv.constant0._ZN7cutlass13device_kernelIN5flash19enable_sm80_to_sm89INS1_16FlashAttnFwdSm80INS1_25CollectiveMainloopFwdSm80ILi4ELi1ELb0EN4cute5tupleIJNS5_1CILi128EEENS7_ILi48EEENS7_ILi96EEEEEELi96ENS_6half_tEfNS_4arch4Sm80ELb0ELb1ELb0ELb1ELb0ELb0ELb1ELb1EEENS1_21CollectiveEpilogueFwdINS6_IJS8_SA_S9_EEENS6_IJNS7_ILi1EEESI_SI_EEESC_SE_Li128ELb1ELb1ELb1ELb0EEENS1_36VarlenDynamicPersistentTileSchedulerILi128ELi48ELi128ELi128ELb1ELb1ELb0ELb1ELb0ELb1EEEEEEEEEvNT_6ParamsE --------------------------
	.section	.nv.constant0._ZN7cutlass13device_kernelIN5flash19enable_sm80_to_sm89INS1_16FlashAttnFwdSm80INS1_25CollectiveMainloopFwdSm80ILi4ELi1ELb0EN4cute5tupleIJNS5_1CILi128EEENS7_ILi48EEENS7_ILi96EEEEEELi96ENS_6half_tEfNS_4arch4Sm80ELb0ELb1ELb0ELb1ELb0ELb0ELb1ELb1EEENS1_21CollectiveEpilogueFwdINS6_IJS8_SA_S9_EEENS6_IJNS7_ILi1EEESI_SI_EEESC_SE_Li128ELb1ELb1ELb1ELb0EEENS1_36VarlenDynamicPersistentTileSchedulerILi128ELi48ELi128ELi128ELb1ELb1ELb0ELb1ELb0ELb1EEEEEEEEEvNT_6ParamsE,"a",@progbits
	.sectionflags	@""
	.align	4
.nv.constant0._ZN7cutlass13device_kernelIN5flash19enable_sm80_to_sm89INS1_16FlashAttnFwdSm80INS1_25CollectiveMainloopFwdSm80ILi4ELi1ELb0EN4cute5tupleIJNS5_1CILi128EEENS7_ILi48EEENS7_ILi96EEEEEELi96ENS_6half_tEfNS_4arch4Sm80ELb0ELb1ELb0ELb1ELb0ELb0ELb1ELb1EEENS1_21CollectiveEpilogueFwdINS6_IJS8_SA_S9_EEENS6_IJNS7_ILi1EEESI_SI_EEESC_SE_Li128ELb1ELb1ELb1ELb0EEENS1_36VarlenDynamicPersistentTileSchedulerILi128ELi48ELi128ELi128ELb1ELb1ELb0ELb1ELb0ELb1EEEEEEEEEvNT_6ParamsE:
	.zero		1432


//--------------------- .nv.constant0._ZN7cutlass13device_kernelIN5flash19enable_sm80_to_sm89INS1_16FlashAttnFwdSm80INS1_25CollectiveMainloopFwdSm80ILi4ELi1ELb0EN4cute5tupleIJNS5_1CILi128EEENS7_ILi48EEENS7_ILi96EEEEEELi96ENS_6half_tEfNS_4arch4Sm80ELb0ELb1ELb0ELb1ELb0ELb1ELb1ELb1EEENS1_21CollectiveEpilogueFwdINS6_IJS8_SA_S9_EEENS6_IJNS7_ILi1EEESI_SI_EEESC_SE_Li128ELb1ELb1ELb1ELb0EEENS1_36VarlenDynamicPersistentTileSchedulerILi128ELi48ELi128ELi128ELb1ELb1ELb0ELb1ELb0ELb1EEEEEEEEEvNT_6ParamsE --------------------------
	.section	.nv.constant0._ZN7cutlass13device_kernelIN5flash19enable_sm80_to_sm89INS1_16FlashAttnFwdSm80INS1_25CollectiveMainloopFwdSm80ILi4ELi1ELb0EN4cute5tupleIJNS5_1CILi128EEENS7_ILi48EEENS7_ILi96EEEEEELi96ENS_6half_tEfNS_4arch4Sm80ELb0ELb1ELb0ELb1ELb0ELb1ELb1ELb1EEENS1_21CollectiveEpilogueFwdINS6_IJS8_SA_S9_EEENS6_IJNS7_ILi1EEESI_SI_EEESC_SE_Li128ELb1ELb1ELb1ELb0EEENS1_36VarlenDynamicPersistentTileSchedulerILi128ELi48ELi128ELi128ELb1ELb1ELb0ELb1ELb0ELb1EEEEEEEEEvNT_6ParamsE,"a",@progbits
	.sectionflags	@""
	.align	4
.nv.constant0._ZN7cutlass13device_kernelIN5flash19enable_sm80_to_sm89INS1_16FlashAttnFwdSm80INS1_25CollectiveMainloopFwdSm80ILi4ELi1ELb0EN4cute5tupleIJNS5_1CILi128EEENS7_ILi48EEENS7_ILi96EEEEEELi96ENS_6half_tEfNS_4arch4Sm80ELb0ELb1ELb0ELb1ELb0ELb1ELb1ELb1EEENS1_21CollectiveEpilogueFwdINS6_IJS8_SA_S9_EEENS6_IJNS7_ILi1EEESI_SI_EEESC_SE_Li128ELb1ELb1ELb1ELb0EEENS1_36VarlenDynamicPersistentTileSchedulerILi128ELi48ELi128ELi128ELb1ELb1ELb0ELb1ELb0ELb1EEEEEEEEEvNT_6ParamsE:
	.zero		1432


//--------------------- .nv.constant0._ZN7cutlass13device_kernelIN5flash19enable_sm80_to_sm89INS1_16FlashAttnFwdSm80INS1_25CollectiveMainloopFwdSm80ILi4ELi1ELb0EN4cute5tupleIJNS5_1CILi128EEENS7_ILi64EEENS7_ILi96EEEEEELi96ENS_6half_tEfNS_4arch4Sm80ELb1ELb0ELb0ELb0ELb0ELb0ELb1ELb1EEENS1_21CollectiveEpilogueFwdINS6_IJS8_SA_S9_EEENS6_IJNS7_ILi1EEESI_SI_EEESC_SE_Li128ELb0ELb1ELb1ELb0EEENS1_30DynamicPersistentTileSchedulerILi128ELi128ELb1ELb1ELb0EEEEEEEEEvNT_6ParamsE --------------------------
	.section	.nv.constant0._ZN7cutlass13device_kernelIN5flash19enable_sm80_to_sm89INS1_16FlashAttnFwdSm80INS1_25CollectiveMainloopFwdSm80ILi4ELi1ELb0EN4cute5tupleIJNS5_1CILi128EEENS7_ILi64EEENS7_ILi96EEEEEELi96ENS_6half_tEfNS_4arch4Sm80ELb1ELb0ELb0ELb0ELb0ELb0ELb1ELb1EEENS1_21CollectiveEpilogueFwdINS6_IJS8_SA_S9_EEENS6_IJNS7_ILi1EEESI_SI_EEESC_SE_Li128ELb0ELb1ELb1ELb0EEENS1_30DynamicPersistentTileSchedulerILi128ELi128ELb1ELb1ELb0EEEEEEEEEvNT_6ParamsE,"a",@progbits
	.sectionflags	@""
	.align	4
.nv.constant0._ZN7cutlass13device_kernelIN5flash19enable_sm80_to_sm89INS1_16FlashAttnFwdSm80INS1_25CollectiveMainloopFwdSm80ILi4ELi1ELb0EN4cute5tupleIJNS5_1CILi128EEENS7_ILi64EEENS7_ILi96EEEEEELi96ENS_6half_tEfNS_4arch4Sm80ELb1ELb0ELb0ELb0ELb0ELb0ELb1ELb1EEENS1_21CollectiveEpilogueFwdINS6_IJS8_SA_S9_EEENS6_IJNS7_ILi1EEESI_SI_EEESC_SE_Li128ELb0ELb1ELb1ELb0EEENS1_30DynamicPersistentTileSchedulerILi128ELi128ELb1ELb1ELb0EEEEEEEEEvNT_6ParamsE:
	.zero		1416


//--------------------- .nv.constant0._ZN7cutlass13device_kernelIN5flash19enable_sm80_to_sm89INS1_16FlashAttnFwdSm80INS1_25CollectiveMainloopFwdSm80ILi4ELi1ELb0EN4cute5tupleIJNS5_1CILi128EEENS7_ILi48EEENS7_ILi96EEEEEELi96ENS_6half_tEfNS_4arch4Sm80ELb1ELb0ELb0ELb1ELb0ELb0ELb1ELb1EEENS1_21CollectiveEpilogueFwdINS6_IJS8_SA_S9_EEENS6_IJNS7_ILi1EEESI_SI_EEESC_SE_Li128ELb1ELb1ELb1ELb0EEENS1_36VarlenDynamicPersistentTileSchedulerILi128ELi48ELi128ELi128ELb1ELb1ELb0ELb1ELb1ELb1EEEEEEEEEvNT_6ParamsE --------------------------
	.section	.nv.constant0._ZN7cutlass13device_kernelIN5flash19enable_sm80_to_sm89INS1_16FlashAttnFwdSm80INS1_25CollectiveMainloopFwdSm80ILi4ELi1ELb0EN4cute5tupleIJNS5_1CILi128EEENS7_ILi48EEENS7_ILi96EEEEEELi96ENS_6half_tEfNS_4arch4Sm80ELb1ELb0ELb0ELb1ELb0ELb0ELb1ELb1EEENS1_21CollectiveEpilogueFwdINS6_IJS8_SA_S9_EEENS6_IJNS7_ILi1EEESI_SI_EEESC_SE_Li128ELb1ELb1ELb1ELb0EEENS1_36VarlenDynamicPersistentTileSchedulerILi128ELi48ELi128ELi128ELb1ELb1ELb0ELb1ELb1ELb1EEEEEEEEEvNT_6ParamsE,"a",@progbits
	.sectionflags	@""
	.align	4
.nv.constant0._ZN7cutlass13device_kernelIN5flash19enable_sm80_to_sm89INS1_16FlashAttnFwdSm80INS1_25CollectiveMainloopFwdSm80ILi4ELi1ELb0EN4cute5tupleIJNS5_1CILi128EEENS7_ILi48EEENS7_ILi96EEEEEELi96ENS_6half_tEfNS_4arch4Sm80ELb1ELb0ELb0ELb1ELb0ELb0ELb1ELb1EEENS1_21CollectiveEpilogueFwdINS6_IJS8_SA_S9_EEENS6_IJNS7_ILi1EEESI_SI_EEESC_SE_Li128ELb1ELb1ELb1ELb0EEENS1_36VarlenDynamicPersistentTileSchedulerILi128ELi48ELi128ELi128ELb1ELb1ELb0ELb1ELb1ELb1EEEEEEEEEvNT_6ParamsE:
	.zero		1432


//--------------------- .nv.constant0._ZN7cutlass13device_kernelIN5flash19enable_sm80_to_sm89INS1_16FlashAttnFwdSm80INS1_25CollectiveMainloopFwdSm80ILi4ELi1ELb0EN4cute5tupleIJNS5_1CILi128EEENS7_ILi48EEENS7_ILi96EEEEEELi96ENS_6half_tEfNS_4arch4Sm80ELb1ELb0ELb0ELb1ELb0ELb1ELb1ELb1EEENS1_21CollectiveEpilogueFwdINS6_IJS8_SA_S9_EEENS6_IJNS7_ILi1EEESI_SI_EEESC_SE_Li128ELb1ELb1ELb1ELb0EEENS1_36VarlenDynamicPersistentTileSchedulerILi128ELi48ELi128ELi128ELb1ELb1ELb0ELb1ELb1ELb1EEEEEEEEEvNT_6ParamsE --------------------------
	.section	.nv.constant0._ZN7cutlass13device_kernelIN5flash19enable_sm80_to_sm89INS1_16FlashAttnFwdSm80INS1_25CollectiveMainloopFwdSm80ILi4ELi1ELb0EN4cute5tupleIJNS5_1CILi128EEENS7_ILi48EEENS7_ILi96EEEEEELi96ENS_6half_tEfNS_4arch4Sm80ELb1ELb0ELb0ELb1ELb0ELb1ELb1ELb1EEENS1_21CollectiveEpilogueFwdINS6_IJS8_SA_S9_EEENS6_IJNS7_ILi1EEESI_SI_EEESC_SE_Li128ELb1ELb1ELb1ELb0EEENS1_36VarlenDynamicPersistentTileSchedulerILi128ELi48ELi128ELi128ELb1ELb1ELb0ELb1ELb1ELb1EEEEEEEEEvNT_6ParamsE,"a",@progbits
	.sectionflags	@""
	.align	4
.nv.constant0._ZN7cutlass13device_kernelIN5flash19enable_sm80_to_sm89INS1_16FlashAttnFwdSm80INS1_25CollectiveMainloopFwdSm80ILi4ELi1ELb0EN4cute5tupleIJNS5_1CILi128EEENS7_ILi48EEENS7_ILi96EEEEEELi96ENS_6half_tEfNS_4arch4Sm80ELb1ELb0ELb0ELb1ELb0ELb1ELb1ELb1EEENS1_21CollectiveEpilogueFwdINS6_IJS8_SA_S9_EEENS6_IJNS7_ILi1EEESI_SI_EEESC_SE_Li128ELb1ELb1ELb1ELb0EEENS1_36VarlenDynamicPersistentTileSchedulerILi128ELi48ELi128ELi128ELb1ELb1ELb0ELb1ELb1ELb1EEEEEEEEEvNT_6ParamsE:
	.zero		1432


//--------------------- .text._ZN7cutlass13device_kernelIN5flash19enable_sm80_to_sm89INS1_16FlashAttnFwdSm80INS1_25CollectiveMainloopFwdSm80ILi4ELi1ELb0EN4cute5tupleIJNS5_1CILi128EEENS7_ILi64EEENS7_ILi96EEEEEELi96ENS_6half_tEfNS_4arch4Sm80ELb0ELb0ELb0ELb0ELb0ELb0ELb1ELb1EEENS1_21CollectiveEpilogueFwdINS6_IJS8_SA_S9_EEENS6_IJNS7_ILi1EEESI_SI_EEESC_SE_Li128ELb0ELb1ELb1ELb0EEENS1_19SingleTileSchedulerILb0ELb1ELb1ELi128EEEEEEEEEvNT_6ParamsE --------------------------
	.section	.text._ZN7cutlass13device_kernelIN5flash19enable_sm80_to_sm89INS1_16FlashAttnFwdSm80INS1_25CollectiveMainloopFwdSm80ILi4ELi1ELb0EN4cute5tupleIJNS5_1CILi128EEENS7_ILi64EEENS7_ILi96EEEEEELi96ENS_6half_tEfNS_4arch4Sm80ELb0ELb0ELb0ELb0ELb0ELb0ELb1ELb1EEENS1_21CollectiveEpilogueFwdINS6_IJS8_SA_S9_EEENS6_IJNS7_ILi1EEESI_SI_EEESC_SE_Li128ELb0ELb1ELb1ELb0EEENS1_19SingleTileSchedulerILb0ELb1ELb1ELi128EEEEEEEEEvNT_6ParamsE,"ax",@progbits
	.sectioninfo	@"SHI_REGISTERS=255"
	.align	128
.text._ZN7cutlass13device_kernelIN5flash19enable_sm80_to_sm89INS1_16FlashAttnFwdSm80INS1_25CollectiveMainloopFwdSm80ILi4ELi1ELb0EN4cute5tupleIJNS5_1CILi128EEENS7_ILi64EEENS7_ILi96EEEEEELi96ENS_6half_tEfNS_4arch4Sm80ELb0ELb0ELb0ELb0ELb0ELb0ELb1ELb1EEENS1_21CollectiveEpilogueFwdINS6_IJS8_SA_S9_EEENS6_IJNS7_ILi1EEESI_SI_EEESC_SE_Li128ELb0ELb1ELb1ELb0EEENS1_19SingleTileSchedulerILb0ELb1ELb1ELi128EEEEEEEEEvNT_6ParamsE:
        .type           _ZN7cutlass13device_kernelIN5flash19enable_sm80_to_sm89INS1_16FlashAttnFwdSm80INS1_25CollectiveMainloopFwdSm80ILi4ELi1ELb0EN4cute5tupleIJNS5_1CILi128EEENS7_ILi64EEENS7_ILi96EEEEEELi96ENS_6half_tEfNS_4arch4Sm80ELb0ELb0ELb0ELb0ELb0ELb0ELb1ELb1EEENS1_21CollectiveEpilogueFwdINS6_IJS8_SA_S9_EEENS6_IJNS7_ILi1EEESI_SI_EEESC_SE_Li128ELb0ELb1ELb1ELb0EEENS1_19SingleTileSchedulerILb0ELb1ELb1ELi128EEEEEEEEEvNT_6ParamsE,@function
        .size           _ZN7cutlass13device_kernelIN5flash19enable_sm80_to_sm89INS1_16FlashAttnFwdSm80INS1_25CollectiveMainloopFwdSm80ILi4ELi1ELb0EN4cute5tupleIJNS5_1CILi128EEENS7_ILi64EEENS7_ILi96EEEEEELi96ENS_6half_tEfNS_4arch4Sm80ELb0ELb0ELb0ELb0ELb0ELb0ELb1ELb1EEENS1_21CollectiveEpilogueFwdINS6_IJS8_SA_S9_EEENS6_IJNS7_ILi1EEESI_SI_EEESC_SE_Li128ELb0ELb1ELb1ELb0EEENS1_19SingleTileSchedulerILb0ELb1ELb1ELi128EEEEEEEEEvNT_6ParamsE,(.L_x_1424 - _ZN7cutlass13device_kernelIN5flash19enable_sm80_to_sm89INS1_16FlashAttnFwdSm80INS1_25CollectiveMainloopFwdSm80ILi4ELi1ELb0EN4cute5tupleIJNS5_1CILi128EEENS7_ILi64EEENS7_ILi96EEEEEELi96ENS_6half_tEfNS_4arch4Sm80ELb0ELb0ELb0ELb0ELb0ELb0ELb1ELb1EEENS1_21CollectiveEpilogueFwdINS6_IJS8_SA_S9_EEENS6_IJNS7_ILi1EEESI_SI_EEESC_SE_Li128ELb0ELb1ELb1ELb0EEENS1_19SingleTileSchedulerILb0ELb1ELb1ELi128EEEEEEEEEvNT_6ParamsE)
        .other          _ZN7cutlass13device_kernelIN5flash19enable_sm80_to_sm89INS1_16FlashAttnFwdSm80INS1_25CollectiveMainloopFwdSm80ILi4ELi1ELb0EN4cute5tupleIJNS5_1CILi128EEENS7_ILi64EEENS7_ILi96EEEEEELi96ENS_6half_tEfNS_4arch4Sm80ELb0ELb0ELb0ELb0ELb0ELb0ELb1ELb1EEENS1_21CollectiveEpilogueFwdINS6_IJS8_SA_S9_EEENS6_IJNS7_ILi1EEESI_SI_EEESC_SE_Li128ELb0ELb1ELb1ELb0EEENS1_19SingleTileSchedulerILb0ELb1ELb1ELi128EEEEEEEEEvNT_6ParamsE,@"STO_CUDA_ENTRY STV_DEFAULT"
_ZN7cutlass13device_kernelIN5flash19enable_sm80_to_sm89INS1_16FlashAttnFwdSm80INS1_25CollectiveMainloopFwdSm80ILi4ELi1ELb0EN4cute5tupleIJNS5_1CILi128EEENS7_ILi64EEENS7_ILi96EEEEEELi96ENS_6half_tEfNS_4arch4Sm80ELb0ELb0ELb0ELb0ELb0ELb0ELb1ELb1EEENS1_21CollectiveEpilogueFwdINS6_IJS8_SA_S9_EEENS6_IJNS7_ILi1EEESI_SI_EEESC_SE_Li128ELb0ELb1ELb1ELb0EEENS1_19SingleTileSchedulerILb0ELb1ELb1ELi128EEEEEEEEEvNT_6ParamsE:
[----:B------:R-:W-:-:S03]  /*0000*/  MOV R1, c[0x0][0x28] ;  /* 0x00000a0000017a02 */ /* 0x000fc60000000f00 */
[----:B------:R-:W1:Y:S01]  /*0010*/  S2R R172, SR_TID.X ;  /* 0x0000000000ac7919 */ /* 0x000e620000002100 */
[----:B------:R-:W-:-:S03]  /*0020*/  IADD3 R1, R1, -0x38, RZ ;  /* 0xffffffc801017810 */ /* 0x000fc60007ffe0ff */
[----:B------:R-:W2:Y:S04]  /*0030*/  S2R R2, SR_CTAID.Y ;  /* 0x0000000000027919 */ /* 0x000ea80000002600 */
[----:B------:R-:W3:Y:S01]  /*0040*/  S2R R28, SR_CTAID.Z ;  /* 0x00000000001c7919 */ /* 0x000ee20000002700 */
[----:B-1----:R-:W-:-:S06]  /*0050*/  SHF.R.U32.HI R0, RZ, 0x5, R172 ;  /* 0x00000005ff007819 */ /* 0x002fcc00000116ac */
[----:B------:R-:W1:Y:S02]  /*0060*/  SHFL.IDX PT, R0, R0, RZ, 0x1f ;  /* 0x00001fff00007589 */ /* 0x000e6400000e0000 */
[----:B-1----:R-:W-:-:S13]  /*0070*/  ISETP.NE.AND P0, PT, R0, RZ, PT ;  /* 0x000000ff0000720c */ /* 0x002fda0003f05270 */
[----:B------:R-:W-:Y:S05]  /*0080*/  @!P0 BRA `(.L_x_0) ;  /* 0x0000008000008947 */ /* 0x000fea0003800000 */
[----:B--23--:R1:W-:Y:S01]  /*0090*/  STL [R1+0x30], R2 ;  /* 0x0000300201007387 */ /* 0x00c3e20000100800 */
[----:B------:R-:W-:-:S04]  /*00a0*/  MOV R0, c[0x0][0x550] ;  /* 0x0001540000007a02 */ /* 0x000fc80000000f00 */
[----:B------:R-:W-:-:S13]  /*00b0*/  ISETP.NE.AND P0, PT, R0, 0x1, PT ;  /* 0x000000010000780c */ /* 0x000fda0003f05270 */
[----:B------:R-:W-:Y:S05]  /*00c0*/  @!P0 BRA `(.L_x_1) ;  /* 0x000000a000008947 */ /* 0x000fea0003800000 */
[----:B------:R-:W-:-:S05]  /*00d0*/  IMAD.HI.U32 R0, R2, c[0x0][0x554], RZ ;  /* 0x0001550002007a27 */ /* 0x000fca00078e00ff */
[----:B------:R-:W-:-:S05]  /*00e0*/  SHF.R.U32.HI R0, RZ, c[0x0][0x558], R0 ;  /* 0x00015600ff007a19 */ /* 0x000fca0000011600 */
[----:B------:R2:W-:Y:S01]  /*00f0*/  STL [R1+0x30], R0 ;  /* 0x0000300001007387 */ /* 0x0005e20000100800 */
[----:B------:R-:W-:Y:S05]  /*0100*/  BRA `(.L_x_1) ;  /* 0x0000006000007947 */ /* 0x000fea0003800000 */
.L_x_0:
[----:B--23--:R-:W-:Y:S01]  /*0110*/  IMAD.MOV.U32 R0, RZ, RZ, c[0x0][0x550] ;  /* 0x00015400ff007624 */ /* 0x00cfe200078e00ff */
[----:B------:R-:W-:-:S04]  /*0120*/  MOV R3, R2 ;  /* 0x0000000200037202 */ /* 0x000fc80000000f00 */
[----:B------:R-:W-:-:S13]  /*0130*/  ISETP.NE.AND P0, PT, R0, 0x1, PT ;  /* 0x000000010000780c */ /* 0x000fda0003f05270 */
[----:B------:R-:W-:-:S05]  /*0140*/  @P0 IMAD.HI.U32 R0, R2, c[0x0][0x554], RZ ;  /* 0x0001550002000a27 */ /* 0x000fca00078e00ff */
[----:B------:R-:W-:-:S05]  /*0150*/  @P0 SHF.R.U32.HI R3, RZ, c[0x0][0x558], R0 ;  /* 0x00015600ff030a19 */ /* 0x000fca0000011600 */
[----:B------:R1:W-:Y:S02]  /*0160*/  STL [R1+0x30], R3 ;  /* 0x0000300301007387 */ /* 0x0003e40000100800 */
.L_x_1:
[----:B------:R-:W3:Y:S01]  /*0170*/  LDL R22, [R1+0x30] ;  /* 0x0000300001167983 */ /* 0x000ee20000100800 */
[----:B------:R-:W-:Y:S02]  /*0180*/  ISETP.GE.AND P0, PT, R28, RZ, PT ;  /* 0x000000ff1c00720c */ /* 0x000fe40003f06270 */
[----:B--23--:R-:W-:-:S05]  /*0190*/  IADD3 R0, -R22, RZ, RZ ;  /* 0x000000ff16007210 */ /* 0x00cfca0007ffe1ff */
[----:B------:R-:W-:-:S06]  /*01a0*/  IMAD R10, R0, c[0x0][0x550], R2 ;  /* 0x00015400000a7a24 */ /* 0x000fcc00078e0202 */
[----:B------:R-:W-:Y:S05]  /*01b0*/  @!P0 EXIT ;  /* 0x000000000000894d */ /* 0x000fea0003800000 */
[----:B-1----:R-:W-:-:S05]  /*01c0*/  IMAD.MOV.U32 R3, RZ, RZ, c[0x0][0x1d0] ;  /* 0x00007400ff037624 */ /* 0x002fca00078e00ff */
[C---:B------:R-:W-:Y:S02]  /*01d0*/  ISETP.GE.AND P0, PT, R3.reuse, 0x1, PT ;  /* 0x000000010300780c */ /* 0x040fe40003f06270 */
[----:B------:R-:W-:-:S04]  /*01e0*/  IADD3 R2, R3, 0x3f, RZ ;  /* 0x0000003f03027810 */ /* 0x000fc80007ffe0ff */
[----:B------:R-:W-:-:S04]  /*01f0*/  SHF.R.S32.HI R0, RZ, 0x1f, R2 ;  /* 0x0000001fff007819 */ /* 0x000fc80000011402 */
[----:B------:R-:W-:Y:S01]  /*0200*/  LEA.HI R2, R0, R2, RZ, 0x6 ;  /* 0x0000000200027211 */ /* 0x000fe200078f30ff */
[----:B------:R-:W-:-:S03]  /*0210*/  IMAD.MOV.U32 R0, RZ, RZ, RZ ;  /* 0x000000ffff007224 */ /* 0x000fc600078e00ff */
[----:B------:R-:W-:Y:S01]  /*0220*/  SHF.R.S32.HI R11, RZ, 0x6, R2 ;  /* 0x00000006ff0b7819 */ /* 0x000fe20000011402 */
[----:B------:R-:W-:Y:S05]  /*0230*/  @!P0 BRA `(.L_x_2) ;  /* 0x0000020000008947 */ /* 0x000fea0003800000 */
[----:B------:R-:W-:-:S04]  /*0240*/  SHF.R.U32.HI R0, RZ, 0x10, R10 ;  /* 0x00000010ff007819 */ /* 0x000fc8000001160a */
[----:B------:R-:W-:-:S04]  /*0250*/  ISETP.NE.AND P0, PT, R0, RZ, PT ;  /* 0x000000ff0000720c */ /* 0x000fc80003f05270 */
[----:B------:R-:W-:-:S04]  /*0260*/  SEL R5, R0, c[0x0][0x338], P0 ;  /* 0x0000ce0000057a07 */ /* 0x000fc80000000000 */
[----:B------:R-:W-:Y:S02]  /*0270*/  IABS R0, R5 ;  /* 0x0000000500007213 */ /* 0x000fe40000000000 */
[----:B------:R-:W-:-:S03]  /*0280*/  IADD3 R7, R11, -0x1, R5 ;  /* 0xffffffff0b077810 */ /* 0x000fc60007ffe005 */
[----:B------:R-:W-:Y:S01]  /*0290*/  IMAD.MOV.U32 R4, RZ, RZ, R0 ;  /* 0x000000ffff047224 */ /* 0x000fe200078e0000 */
[----:B------:R-:W-:-:S03]  /*02a0*/  IABS R9, R7 ;  /* 0x0000000700097213 */ /* 0x000fc60000000000 */
[----:B------:R-:W1:Y:S08]  /*02b0*/  I2F.RP R2, R4 ;  /* 0x0000000400027306 */ /* 0x000e700000209400 */
[----:B-1----:R-:W1:Y:S02]  /*02c0*/  MUFU.RCP R2, R2 ;  /* 0x0000000200027308 */ /* 0x002e640000001000 */
[----:B-1----:R-:W-:-:S06]  /*02d0*/  IADD3 R2, R2, 0xffffffe, RZ ;  /* 0x0ffffffe02027810 */ /* 0x002fcc0007ffe0ff */
[----:B------:R-:W1:Y:S02]  /*02e0*/  F2I.FTZ.U32.TRUNC.NTZ R3, R2 ;  /* 0x0000000200037305 */ /* 0x000e64000021f000 */
[----:B-1----:R-:W-:Y:S02]  /*02f0*/  IMAD.MOV R0, RZ, RZ, -R3 ;  /* 0x000000ffff007224 */ /* 0x002fe400078e0a03 */
[----:B------:R-:W-:Y:S02]  /*0300*/  IMAD.MOV.U32 R2, RZ, RZ, RZ ;  /* 0x000000ffff027224 */ /* 0x000fe400078e00ff */
[----:B------:R-:W-:Y:S01]  /*0310*/  IMAD.MOV.U32 R6, RZ, RZ, R0 ;  /* 0x000000ffff067224 */ /* 0x000fe200078e0000 */
[----:B------:R-:W-:-:S03]  /*0320*/  IABS R0, R5 ;  /* 0x0000000500007213 */ /* 0x000fc60000000000 */
[----:B------:R-:W-:Y:S02]  /*0330*/  IMAD R6, R6, R4, RZ ;  /* 0x0000000406067224 */ /* 0x000fe400078e02ff */
[----:B------:R-:W-:Y:S02]  /*0340*/  IMAD.MOV R8, RZ, RZ, -R0 ;  /* 0x000000ffff087224 */ /* 0x000fe400078e0a00 */
[----:B------:R-:W-:-:S04]  /*0350*/  IMAD.HI.U32 R0, R3, R6, R2 ;  /* 0x0000000603007227 */ /* 0x000fc800078e0002 */
[----:B------:R-:W-:Y:S02]  /*0360*/  IMAD.MOV.U32 R2, RZ, RZ, R9 ;  /* 0x000000ffff027224 */ /* 0x000fe400078e0009 */
[----:B------:R-:W-:Y:S02]  /*0370*/  IMAD.MOV.U32 R3, RZ, RZ, R8 ;  /* 0x000000ffff037224 */ /* 0x000fe400078e0008 */
[----:B------:R-:W-:-:S04]  /*0380*/  IMAD.HI.U32 R0, R0, R2, RZ ;  /* 0x0000000200007227 */ /* 0x000fc800078e00ff */
[----:B------:R-:W-:-:S05]  /*0390*/  IMAD R2, R0, R3, R2 ;  /* 0x0000000300027224 */ /* 0x000fca00078e0202 */
[----:B------:R-:W-:-:S13]  /*03a0*/  ISETP.GT.U32.AND P0, PT, R4, R2, PT ;  /* 0x000000020400720c */ /* 0x000fda0003f04070 */
[----:B------:R-:W-:Y:S01]  /*03b0*/  @!P0 IMAD.IADD R2, R2, 0x1, -R4 ;  /* 0x0000000102028824 */ /* 0x000fe200078e0a04 */
[----:B------:R-:W-:Y:S02]  /*03c0*/  @!P0 IADD3 R0, R0, 0x1, RZ ;  /* 0x0000000100008810 */ /* 0x000fe40007ffe0ff */
[----:B------:R-:W-:Y:S02]  /*03d0*/  ISETP.NE.AND P0, PT, R5, RZ, PT ;  /* 0x000000ff0500720c */ /* 0x000fe40003f05270 */
[----:B------:R-:W-:Y:S02]  /*03e0*/  ISETP.GE.U32.AND P2, PT, R2, R4, PT ;  /* 0x000000040200720c */ /* 0x000fe40003f46070 */
[----:B------:R-:W-:-:S04]  /*03f0*/  LOP3.LUT R2, R7, R5, RZ, 0x3c, !PT ;  /* 0x0000000507027212 */ /* 0x000fc800078e3cff */
[----:B------:R-:W-:-:S07]  /*0400*/  ISETP.GE.AND P1, PT, R2, RZ, PT ;  /* 0x000000ff0200720c */ /* 0x000fce0003f26270 */
[----:B------:R-:W-:-:S06]  /*0410*/  @P2 IADD3 R0, R0, 0x1, RZ ;  /* 0x0000000100002810 */ /* 0x000fcc0007ffe0ff */
[----:B------:R-:W-:Y:S01]  /*0420*/  @!P1 IMAD.MOV R0, RZ, RZ, -R0 ;  /* 0x000000ffff009224 */ /* 0x000fe200078e0a00 */
[----:B------:R-:W-:Y:S02]  /*0430*/  @!P0 LOP3.LUT R0, RZ, R5, RZ, 0x33, !PT ;  /* 0x00000005ff008212 */ /* 0x000fe400078e33ff */
.L_x_2:
[----:B------:R-:W-:Y:S01]  /*0440*/  LOP3.LUT R2, R10, 0xffff, RZ, 0xc0, !PT ;  /* 0x0000ffff0a027812 */ /* 0x000fe200078ec0ff */
[----:B------:R-:W-:Y:S01]  /*0450*/  ULDC.64 UR6, c[0x0][0x118] ;  /* 0x0000460000067ab9 */ /* 0x000fe20000000a00 */
[----:B------:R-:W-:Y:S01]  /*0460*/  PLOP3.LUT P4, PT, PT, PT, PT, 0x80, 0x0 ;  /* 0x000000000000781c */ /* 0x000fe20003f8f070 */
[----:B------:R-:W-:Y:S01]  /*0470*/  CS2R R20, SRZ ;  /* 0x0000000000147805 */ /* 0x000fe2000001ff00 */
[----:B------:R-:W-:Y:S01]  /*0480*/  CS2R R18, SRZ ;  /* 0x0000000000127805 */ /* 0x000fe2000001ff00 */
[----:B------:R-:W-:Y:S01]  /*0490*/  IMAD R184, R2, R0, RZ ;  /* 0x0000000002b87224 */ /* 0x000fe200078e02ff */
[----:B------:R-:W-:Y:S01]  /*04a0*/  CS2R R130, SRZ ;  /* 0x0000000000827805 */ /* 0x000fe2000001ff00 */
[----:B------:R-:W-:Y:S01]  /*04b0*/  CS2R R128, SRZ ;  /* 0x0000000000807805 */ /* 0x000fe2000001ff00 */
[----:B------:R-:W-:Y:S01]  /*04c0*/  CS2R R170, SRZ ;  /* 0x0000000000aa7805 */ /* 0x000fe2000001ff00 */
[----:B------:R-:W-:Y:S01]  /*04d0*/  IMAD.IADD R0, R184, 0x1, R0 ;  /* 0x00000001b8007824 */ /* 0x000fe200078e0200 */
[----:B------:R1:W-:Y:S01]  /*04e0*/  STL [R1+0x34], R184 ;  /* 0x000034b801007387 */ /* 0x0003e20000100800 */
[----:B------:R-:W-:Y:S01]  /*04f0*/  CS2R R168, SRZ ;  /* 0x0000000000a87805 */ /* 0x000fe2000001ff00 */
[----:B------:R-:W-:Y:S01]  /*0500*/  CS2R R126, SRZ ;  /* 0x00000000007e7805 */ /* 0x000fe2000001ff00 */
[----:B------:R-:W-:Y:S01]  /*0510*/  CS2R R124, SRZ ;  /* 0x00000000007c7805 */ /* 0x000fe2000001ff00 */
[----:B------:R-:W-:Y:S01]  /*0520*/  IMNMX R136, R11, R0, PT ;  /* 0x000000000b887217 */ /* 0x000fe20003800200 */
[----:B------:R-:W-:Y:S01]  /*0530*/  CS2R R166, SRZ ;  /* 0x0000000000a67805 */ /* 0x000fe2000001ff00 */
[----:B------:R-:W-:Y:S01]  /*0540*/  CS2R R164, SRZ ;  /* 0x0000000000a47805 */ /* 0x000fe2000001ff00 */
[----:B------:R-:W-:Y:S01]  /*0550*/  CS2R R118, SRZ ;  /* 0x0000000000767805 */ /* 0x000fe2000001ff00 */
[----:B------:R-:W-:Y:S01]  /*0560*/  ISETP.GT.AND P0, PT, R136, R184, PT ;  /* 0x000000b88800720c */ /* 0x000fe20003f04270 */
[----:B------:R-:W-:Y:S01]  /*0570*/  CS2R R116, SRZ ;  /* 0x0000000000747805 */ /* 0x000fe2000001ff00 */
        /* <DEDUP_REMOVED lines=38> */
[----:B------:R-:W-:Y:S05]  /*07e0*/  @!P0 BRA `(.L_x_3) ;  /* 0x00007ca000008947 */ /* 0x000fea0003800000 */
[----:B-1----:R-:W-:-:S04]  /*07f0*/  ISETP.NE.U32.AND P0, PT, RZ, c[0x0][0x340], PT ;  /* 0x0000d000ff007a0c */ /* 0x002fc80003f05070 */
[----:B------:R-:W-:-:S13]  /*0800*/  ISETP.NE.AND.EX P1, PT, RZ, c[0x0][0x344], PT, P0 ;  /* 0x0000d100ff007a0c */ /* 0x000fda0003f25300 */
[----:B------:R-:W-:-:S04]  /*0810*/  @P1 IMAD.MOV.U32 R2, RZ, RZ, 0x4 ;  /* 0x00000004ff021424 */ /* 0x000fc800078e00ff */
[----:B------:R-:W-:-:S05]  /*0820*/  @P1 IMAD.WIDE R2, R28, R2, c[0x0][0x340] ;  /* 0x0000d0001c021625 */ /* 0x000fca00078e0202 */
[----:B------:R1:W2:Y:S01]  /*0830*/  @P1 LDG.E R17, [R2.64] ;  /* 0x0000000602111981 */ /* 0x0002a2000c1e1900 */
[----:B------:R-:W-:Y:S01]  /*0840*/  SHF.R.S32.HI R25, RZ, 0x1f, R172 ;  /* 0x0000001fff197819 */ /* 0x000fe200000114ac */
[----:B------:R-:W-:Y:S01]  /*0850*/  IMAD.MOV.U32 R4, RZ, RZ, c[0x0][0x2c4] ;  /* 0x0000b100ff047624 */ /* 0x000fe200078e00ff */
[----:B------:R-:W-:Y:S01]  /*0860*/  SHF.R.S32.HI R16, RZ, 0x1f, R22 ;  /* 0x0000001fff107819 */ /* 0x000fe20000011416 */
[----:B------:R-:W3:Y:S01]  /*0870*/  S2R R29, SR_CTAID.X ;  /* 0x00000000001d7919 */ /* 0x000ee20000002500 */
[-C--:B------:R-:W-:Y:S01]  /*0880*/  LEA.HI R19, R25, R172.reuse, RZ, 0x2 ;  /* 0x000000ac19137211 */ /* 0x080fe200078f10ff */
[----:B------:R-:W-:Y:S01]  /*0890*/  ULDC UR5, c[0x0][0x2c4] ;  /* 0x0000b10000057ab9 */ /* 0x000fe20000000800 */
[----:B------:R-:W-:Y:S01]  /*08a0*/  ISETP.NE.AND P0, PT, R4, 0x1, PT ;  /* 0x000000010400780c */ /* 0x000fe20003f05270 */
[----:B------:R-:W-:Y:S01]  /*08b0*/  IMAD R0, R16, c[0x0][0x1b8], RZ ;  /* 0x00006e0010007a24 */ /* 0x000fe200078e02ff */
[----:B------:R-:W-:Y:S01]  /*08c0*/  LOP3.LUT R4, R19, 0xfffffffc, RZ, 0xc0, !PT ;  /* 0xfffffffc13047812 */ /* 0x000fe200078ec0ff */
[----:B------:R-:W-:Y:S01]  /*08d0*/  ULDC UR4, c[0x0][0x168] ;  /* 0x00005a0000047ab9 */ /* 0x000fe20000000800 */
[-C--:B------:R-:W-:Y:S01]  /*08e0*/  LEA.HI R26, R25, R172.reuse, RZ, 0x3 ;  /* 0x000000ac191a7211 */ /* 0x080fe200078f18ff */
[----:B------:R-:W-:Y:S01]  /*08f0*/  IMAD R0, R22, c[0x0][0x1bc], R0 ;  /* 0x00006f0016007a24 */ /* 0x000fe200078e0200 */
[----:B------:R-:W-:Y:S01]  /*0900*/  SHF.R.S32.HI R36, RZ, 0x2, R19 ;  /* 0x00000002ff247819 */ /* 0x000fe20000011413 */
[----:B------:R-:W-:Y:S01]  /*0910*/  UIMAD UR4, UR5, UR4, URZ ;  /* 0x00000004050472a4 */ /* 0x000fe2000f8e023f */
[----:B------:R-:W-:Y:S01]  /*0920*/  IADD3 R4, -R4, R172, RZ ;  /* 0x000000ac04047210 */ /* 0x000fe20007ffe1ff */
[----:B------:R-:W-:Y:S01]  /*0930*/  BSSY B0, `(.L_x_4) ;  /* 0x000007a000007945 */ /* 0x000fe20003800000 */
[----:B------:R-:W-:-:S02]  /*0940*/  SHF.R.S32.HI R24, RZ, 0x3, R26 ;  /* 0x00000003ff187819 */ /* 0x000fc4000001141a */
[----:B------:R-:W-:Y:S01]  /*0950*/  SHF.R.S32.HI R27, RZ, 0x1f, R28 ;  /* 0x0000001fff1b7819 */ /* 0x000fe2000001141c */
[C-C-:B------:R-:W-:Y:S01]  /*0960*/  IMAD R5, R4.reuse, 0x20, R36.reuse ;  /* 0x0000002004057824 */ /* 0x140fe200078e0224 */
[-C--:B------:R-:W-:Y:S01]  /*0970*/  LEA.HI R23, R25, R172.reuse, RZ, 0x4 ;  /* 0x000000ac19177211 */ /* 0x080fe200078f20ff */
[----:B------:R-:W-:Y:S01]  /*0980*/  IMAD.SHL.U32 R4, R4, 0x8, RZ ;  /* 0x0000000804047824 */ /* 0x000fe200078e00ff */
[----:B------:R-:W-:Y:S01]  /*0990*/  SHF.R.S32.HI R9, RZ, 0x1f, R36 ;  /* 0x0000001fff097819 */ /* 0x000fe20000011424 */
[----:B------:R-:W-:Y:S01]  /*09a0*/  IMAD R8, R27, c[0x0][0x1c0], RZ ;  /* 0x000070001b087a24 */ /* 0x000fe200078e02ff */
[----:B------:R-:W-:Y:S01]  /*09b0*/  LOP3.LUT R12, R23, 0xfffffff0, RZ, 0xc0, !PT ;  /* 0xfffffff0170c7812 */ /* 0x000fe200078ec0ff */
[----:B-1----:R-:W-:Y:S01]  /*09c0*/  IMAD.WIDE.U32 R2, R22, c[0x0][0x1b8], RZ ;  /* 0x00006e0016027a25 */ /* 0x002fe200078e00ff */
[----:B------:R-:W-:Y:S02]  /*09d0*/  LEA.HI R159, R25, R172, RZ, 0x5 ;  /* 0x000000ac199f7211 */ /* 0x000fe400078f28ff */
[----:B---3--:R-:W-:Y:S01]  /*09e0*/  LEA R11, R29, R5, 0x7 ;  /* 0x000000051d0b7211 */ /* 0x008fe200078e38ff */
[----:B------:R-:W-:Y:S01]  /*09f0*/  IMAD.IADD R3, R3, 0x1, R0 ;  /* 0x0000000103037824 */ /* 0x000fe200078e0200 */
[----:B------:R-:W-:Y:S01]  /*0a00*/  ISETP.GE.AND P5, PT, R4, c[0x0][0x1d4], PT ;  /* 0x0000750004007a0c */ /* 0x000fe20003fa6270 */
[----:B------:R-:W-:-:S02]  /*0a10*/  IMAD.SHL.U32 R0, R24, 0x40, RZ ;  /* 0x0000004018007824 */ /* 0x000fc400078e00ff */
[----:B------:R-:W-:Y:S01]  /*0a20*/  @P0 IMAD.HI.U32 R5, R11, c[0x0][0x2c8], RZ ;  /* 0x0000b2000b050a27 */ /* 0x000fe200078e00ff */
[----:B------:R-:W-:Y:S02]  /*0a30*/  SEL R37, RZ, 0x1, P5 ;  /* 0x00000001ff257807 */ /* 0x000fe40002800000 */
[----:B------:R-:W-:Y:S01]  /*0a40*/  LOP3.LUT R0, R0, 0xc0, RZ, 0xc0, !PT ;  /* 0x000000c000007812 */ /* 0x000fe200078ec0ff */
[C---:B------:R-:W-:Y:S02]  /*0a50*/  IMAD R8, R28.reuse, c[0x0][0x1c4], R8 ;  /* 0x000071001c087a24 */ /* 0x040fe400078e0208 */
[----:B------:R-:W-:Y:S01]  /*0a60*/  IMAD.WIDE.U32 R2, R28, c[0x0][0x1c0], R2 ;  /* 0x000070001c027a25 */ /* 0x000fe200078e0002 */
[----:B------:R-:W-:Y:S02]  /*0a70*/  LOP3.LUT R7, R0, 0x18, R4, 0xf8, !PT ;  /* 0x0000001800077812 */ /* 0x000fe400078ef804 */
[----:B------:R-:W-:Y:S01]  /*0a80*/  SHF.R.U32.HI R6, RZ, 0x3, R0 ;  /* 0x00000003ff067819 */ /* 0x000fe20000011600 */
[----:B------:R-:W-:Y:S01]  /*0a90*/  IMAD.MOV.U32 R0, RZ, RZ, R11 ;  /* 0x000000ffff007224 */ /* 0x000fe200078e000b */
[----:B------:R-:W-:Y:S01]  /*0aa0*/  @P0 SHF.R.U32.HI R0, RZ, c[0x0][0x2cc], R5 ;  /* 0x0000b300ff000a19 */ /* 0x000fe20000011605 */
[----:B------:R-:W-:Y:S01]  /*0ab0*/  IMAD.IADD R3, R3, 0x1, R8 ;  /* 0x0000000103037824 */ /* 0x000fe200078e0208 */
[----:B------:R-:W-:Y:S01]  /*0ac0*/  LOP3.LUT R224, R7, R6, RZ, 0x3c, !PT ;  /* 0x0000000607e07212 */ /* 0x000fe200078e3cff */
[----:B------:R-:W-:Y:S01]  /*0ad0*/  IMAD R7, R9, c[0x0][0x1e0], RZ ;  /* 0x0000780009077a24 */ /* 0x000fe200078e02ff */
[--C-:B------:R-:W-:Y:S01]  /*0ae0*/  SHF.R.S32.HI R10, RZ, 0x1f, R0.reuse ;  /* 0x0000001fff0a7819 */ /* 0x100fe20000011400 */
[----:B------:R-:W-:Y:S01]  /*0af0*/  IMAD.MOV R13, RZ, RZ, -R0 ;  /* 0x000000ffff0d7224 */ /* 0x000fe200078e0a00 */
[----:B------:R-:W-:Y:S01]  /*0b00*/  SHF.R.S32.HI R5, RZ, 0x1f, R4 ;  /* 0x0000001fff057819 */ /* 0x000fe20000011404 */
[----:B------:R-:W-:-:S04]  /*0b10*/  IMAD.WIDE.U32 R2, R0, c[0x0][0x1b0], R2 ;  /* 0x00006c0000027a25 */ /* 0x000fc800078e0002 */
[----:B------:R-:W-:Y:S02]  /*0b20*/  IMAD R10, R10, c[0x0][0x1b0], RZ ;  /* 0x00006c000a0a7a24 */ /* 0x000fe400078e02ff */
[----:B------:R-:W-:Y:S02]  /*0b30*/  IMAD R6, R9, c[0x0][0x208], RZ ;  /* 0x0000820009067a24 */ /* 0x000fe400078e02ff */
[----:B------:R-:W-:Y:S02]  /*0b40*/  IMAD R0, R0, c[0x0][0x1b4], R10 ;  /* 0x00006d0000007a24 */ /* 0x000fe400078e020a */
[----:B------:R-:W-:Y:S02]  /*0b50*/  IMAD R10, R13, c[0x0][0x2c4], R11 ;  /* 0x0000b1000d0a7a24 */ /* 0x000fe400078e020b */
[----:B------:R-:W-:Y:S01]  /*0b60*/  IMAD.IADD R18, R172, 0x1, -R12 ;  /* 0x00000001ac127824 */ /* 0x000fe200078e0a0c */
[----:B------:R-:W-:Y:S01]  /*0b70*/  IADD3 R3, R3, R0, RZ ;  /* 0x0000000003037210 */ /* 0x000fe20007ffe0ff */
[C---:B------:R-:W-:Y:S01]  /*0b80*/  IMAD R14, R36.reuse, c[0x0][0x1e4], R7 ;  /* 0x00007900240e7a24 */ /* 0x040fe200078e0207 */
[----:B------:R-:W-:Y:S01]  /*0b90*/  SHF.R.S32.HI R0, RZ, 0x1f, R10 ;  /* 0x0000001fff007819 */ /* 0x000fe2000001140a */
[----:B------:R-:W-:Y:S01]  /*0ba0*/  IMAD R15, R36, c[0x0][0x20c], R6 ;  /* 0x00008300240f7a24 */ /* 0x000fe200078e0206 */
[----:B------:R-:W-:Y:S01]  /*0bb0*/  LEA.HI R20, R18, R18, RZ, 0x1 ;  /* 0x0000001212147211 */ /* 0x000fe200078f08ff */
[----:B------:R-:W-:-:S03]  /*0bc0*/  IMAD.WIDE.U32 R8, R36, c[0x0][0x1e0], R4 ;  /* 0x0000780024087a25 */ /* 0x000fc600078e0004 */
[----:B------:R-:W-:Y:S01]  /*0bd0*/  SHF.R.S32.HI R12, RZ, 0x1, R20 ;  /* 0x00000001ff0c7819 */ /* 0x000fe20000011414 */
[----:B------:R-:W-:Y:S01]  /*0be0*/  IMAD.WIDE.U32 R6, R36, c[0x0][0x208], R4 ;  /* 0x0000820024067a25 */ /* 0x000fe200078e0004 */
[----:B------:R-:W-:Y:S02]  /*0bf0*/  IADD3 R9, R9, R14, RZ ;  /* 0x0000000e09097210 */ /* 0x000fe40007ffe0ff */
[----:B------:R-:W-:Y:S01]  /*0c00*/  SHF.R.S32.HI R13, RZ, 0x1f, R20 ;  /* 0x0000001fff0d7819 */ /* 0x000fe20000011414 */
[----:B------:R-:W-:Y:S02]  /*0c10*/  IMAD R0, R0, c[0x0][0x1a8], RZ ;  /* 0x00006a0000007a24 */ /* 0x000fe400078e02ff */
[----:B------:R-:W-:Y:S02]  /*0c20*/  IMAD.IADD R7, R7, 0x1, R15 ;  /* 0x0000000107077824 */ /* 0x000fe400078e020f */
[C---:B------:R-:W-:Y:S02]  /*0c30*/  IMAD R14, R16.reuse, c[0x0][0x1e8], RZ ;  /* 0x00007a00100e7a24 */ /* 0x040fe400078e02ff */
[----:B------:R-:W-:-:S02]  /*0c40*/  IMAD R15, R16, c[0x0][0x210], RZ ;  /* 0x00008400100f7a24 */ /* 0x000fc400078e02ff */
[----:B------:R-:W-:Y:S01]  /*0c50*/  IMAD R16, R10, c[0x0][0x1ac], R0 ;  /* 0x00006b000a107a24 */ /* 0x000fe200078e0200 */
[----:B------:R-:W-:Y:S01]  /*0c60*/  IADD3 R0, R4, 0x40, RZ ;  /* 0x0000004004007810 */ /* 0x000fe20007ffe0ff */
[----:B------:R-:W-:Y:S01]  /*0c70*/  IMAD.WIDE.U32 R10, R10, c[0x0][0x1a8], R2 ;  /* 0x00006a000a0a7a25 */ /* 0x000fe200078e0002 */
[----:B------:R-:W-:Y:S02]  /*0c80*/  LEA.HI R2, R13, R12, RZ, 0x2 ;  /* 0x0000000c0d027211 */ /* 0x000fe400078f10ff */
[----:B------:R-:W-:Y:S01]  /*0c90*/  ISETP.GE.AND P6, PT, R0, c[0x0][0x1d4], PT ;  /* 0x0000750000007a0c */ /* 0x000fe20003fc6270 */
[----:B------:R-:W-:Y:S01]  /*0ca0*/  IMAD R14, R22, c[0x0][0x1ec], R14 ;  /* 0x00007b00160e7a24 */ /* 0x000fe200078e020e */
[----:B------:R-:W-:Y:S01]  /*0cb0*/  LOP3.LUT R13, R2, 0xfffffffc, RZ, 0xc0, !PT ;  /* 0xfffffffc020d7812 */ /* 0x000fe200078ec0ff */
[----:B------:R-:W-:Y:S01]  /*0cc0*/  IMAD R15, R22, c[0x0][0x214], R15 ;  /* 0x00008500160f7a24 */ /* 0x000fe200078e020f */
[----:B------:R-:W-:Y:S01]  /*0cd0*/  ISETP.GE.AND P4, PT, R0, c[0x0][0x198], PT ;  /* 0x0000660000007a0c */ /* 0x000fe20003f86270 */
[----:B------:R-:W-:-:S04]  /*0ce0*/  IMAD.WIDE.U32 R8, R22, c[0x0][0x1e8], R8 ;  /* 0x00007a0016087a25 */ /* 0x000fc800078e0008 */
[----:B------:R-:W-:Y:S01]  /*0cf0*/  IMAD.WIDE.U32 R2, R22, c[0x0][0x210], R6 ;  /* 0x0000840016027a25 */ /* 0x000fe200078e0006 */
[----:B------:R-:W-:-:S03]  /*0d00*/  P2R R22, PR, RZ, 0x10 ;  /* 0x00000010ff167803 */ /* 0x000fc60000000000 */
[----:B------:R-:W-:Y:S01]  /*0d10*/  IMAD.IADD R0, R11, 0x1, R16 ;  /* 0x000000010b007824 */ /* 0x000fe200078e0210 */
[----:B------:R-:W-:Y:S01]  /*0d20*/  LEA R16, P0, R10, c[0x0][0x160], 0x1 ;  /* 0x000058000a107a11 */ /* 0x000fe200078008ff */
[----:B------:R-:W-:Y:S02]  /*0d30*/  IMAD.IADD R21, R12, 0x1, -R13 ;  /* 0x000000010c157824 */ /* 0x000fe400078e0a0d */
[----:B------:R-:W-:Y:S01]  /*0d40*/  IMAD.IADD R13, R9, 0x1, R14 ;  /* 0x00000001090d7824 */ /* 0x000fe200078e020e */
[----:B------:R-:W-:Y:S01]  /*0d50*/  IADD3 R9, R3, R15, RZ ;  /* 0x0000000f03097210 */ /* 0x000fe20007ffe0ff */
[----:B------:R-:W-:Y:S01]  /*0d60*/  IMAD.MOV.U32 R12, RZ, RZ, R8 ;  /* 0x000000ffff0c7224 */ /* 0x000fe200078e0008 */
[----:B------:R-:W-:Y:S01]  /*0d70*/  LEA.HI.X R15, R10, c[0x0][0x164], R0, 0x1, P0 ;  /* 0x000059000a0f7a11 */ /* 0x000fe200000f0c00 */
[----:B------:R-:W-:Y:S01]  /*0d80*/  IMAD.MOV.U32 R25, RZ, RZ, 0x10 ;  /* 0x00000010ff197424 */ /* 0x000fe200078e00ff */
[----:B------:R-:W-:Y:S01]  /*0d90*/  LEA.HI R0, R19, R36, RZ, 0x1 ;  /* 0x0000002413007211 */ /* 0x000fe200078f08ff */
[----:B------:R1:W3:Y:S01]  /*0da0*/  SHFL.IDX PT, R6, R16, RZ, 0x1c1f ;  /* 0x001c1fff10067589 */ /* 0x0002e200000e0000 */
[----:B------:R-:W-:-:S02]  /*0db0*/  SHF.R.S32.HI R19, RZ, 0x5, R159 ;  /* 0x00000005ff137819 */ /* 0x000fc4000001149f */
[----:B------:R-:W-:Y:S01]  /*0dc0*/  LOP3.LUT R0, R0, 0x7fffffe, RZ, 0xc0, !PT ;  /* 0x07fffffe00007812 */ /* 0x000fe200078ec0ff */
[----:B------:R1:W4:Y:S01]  /*0dd0*/  SHFL.IDX PT, R7, R15, RZ, 0x1c1f ;  /* 0x001c1fff0f077589 */ /* 0x00032200000e0000 */
[----:B------:R-:W-:Y:S02]  /*0de0*/  IADD3 R14, R4, 0x20, RZ ;  /* 0x00000020040e7810 */ /* 0x000fe40007ffe0ff */
[----:B------:R-:W-:Y:S02]  /*0df0*/  IADD3 R0, R36, -R0, RZ ;  /* 0x8000000024007210 */ /* 0x000fe40007ffe0ff */
[----:B------:R-:W-:Y:S02]  /*0e00*/  MOV R8, R2 ;  /* 0x0000000200087202 */ /* 0x000fe40000000f00 */
[----:B------:R-:W-:Y:S01]  /*0e10*/  ISETP.GE.AND P3, PT, R14, c[0x0][0x1d4], PT ;  /* 0x000075000e007a0c */ /* 0x000fe20003f66270 */
[----:B------:R-:W-:Y:S01]  /*0e20*/  IMAD R11, R19, 0x8, R0 ;  /* 0x00000008130b7824 */ /* 0x000fe200078e0200 */
[----:B------:R-:W-:-:S02]  /*0e30*/  LOP3.LUT P2, RZ, R21, 0x2, RZ, 0xc0, !PT ;  /* 0x0000000215ff7812 */ /* 0x000fc4000784c0ff */
[----:B------:R-:W-:Y:S01]  /*0e40*/  P2R R162, PR, RZ, 0x8 ;  /* 0x00000008ffa27803 */ /* 0x000fe20000000000 */
[----:B------:R-:W-:Y:S01]  /*0e50*/  IMAD.U32 R224, R11, 0x20, R224 ;  /* 0x000000200be07824 */ /* 0x000fe200078e00e0 */
[----:B------:R-:W-:-:S03]  /*0e60*/  ISETP.GE.AND P3, PT, R14, c[0x0][0x198], PT ;  /* 0x000066000e007a0c */ /* 0x000fc60003f66270 */
[----:B------:R1:W-:Y:S01]  /*0e70*/  STL [R1+0x28], R162 ;  /* 0x000028a201007387 */ /* 0x0003e20000100800 */
[--C-:B--2---:R-:W-:Y:S01]  /*0e80*/  @P1 SHF.R.S32.HI R3, RZ, 0x1f, R17.reuse ;  /* 0x0000001fff031819 */ /* 0x104fe20000011411 */
[----:B------:R-:W-:Y:S01]  /*0e90*/  @P1 IMAD.MOV.U32 R2, RZ, RZ, R17 ;  /* 0x000000ffff021224 */ /* 0x000fe200078e0011 */
[----:B------:R-:W-:Y:S01]  /*0ea0*/  @!P1 MOV R3, R27 ;  /* 0x0000001b00039202 */ /* 0x000fe20000000f00 */
[----:B------:R-:W-:Y:S01]  /*0eb0*/  @!P1 IMAD.MOV.U32 R2, RZ, RZ, R28 ;  /* 0x000000ffff029224 */ /* 0x000fe200078e001c */
[----:B------:R-:W-:Y:S01]  /*0ec0*/  ISETP.GE.AND P1, PT, R4, c[0x0][0x198], PT ;  /* 0x0000660004007a0c */ /* 0x000fe20003f26270 */
[----:B------:R-:W-:Y:S02]  /*0ed0*/  IMAD R17, R29, 0x80, R36 ;  /* 0x000000801d117824 */ /* 0x000fe400078e0224 */
[C---:B------:R-:W-:Y:S02]  /*0ee0*/  IMAD R10, R3.reuse, c[0x0][0x1f0], RZ ;  /* 0x00007c00030a7a24 */ /* 0x040fe400078e02ff */
[----:B------:R-:W-:Y:S01]  /*0ef0*/  IMAD R0, R3, c[0x0][0x218], RZ ;  /* 0x0000860003007a24 */ /* 0x000fe200078e02ff */
[----:B------:R-:W-:Y:S01]  /*0f00*/  ISETP.GE.AND P0, PT, R17, UR4, PT ;  /* 0x0000000411007c0c */ /* 0x000fe2000bf06270 */
[C---:B------:R-:W-:Y:S01]  /*0f10*/  IMAD R10, R2.reuse, c[0x0][0x1f4], R10 ;  /* 0x00007d00020a7a24 */ /* 0x040fe200078e020a */
[----:B------:R-:W-:Y:S01]  /*0f20*/  SEL R3, R25, 0xfffffff0, !P2 ;  /* 0xfffffff019037807 */ /* 0x000fe20005000000 */
[----:B------:R-:W-:-:S02]  /*0f30*/  IMAD R0, R2, c[0x0][0x21c], R0 ;  /* 0x0000870002007a24 */ /* 0x000fc400078e0200 */
[----:B------:R-:W-:-:S04]  /*0f40*/  IMAD.WIDE.U32 R30, R2, c[0x0][0x1f0], R12 ;  /* 0x00007c00021e7a25 */ /* 0x000fc800078e000c */
[----:B------:R-:W-:Y:S01]  /*0f50*/  IMAD.WIDE.U32 R56, R2, c[0x0][0x218], R8 ;  /* 0x0000860002387a25 */ /* 0x000fe200078e0008 */
[----:B------:R-:W-:Y:S01]  /*0f60*/  IADD3 R33, R31, R10, RZ ;  /* 0x0000000a1f217210 */ /* 0x000fe20007ffe0ff */
[----:B------:R1:W-:Y:S02]  /*0f70*/  STL.64 [R1+0x20], R30 ;  /* 0x0000201e01007387 */ /* 0x0003e40000100a00 */
[----:B------:R-:W-:Y:S02]  /*0f80*/  IMAD.IADD R38, R57, 0x1, R0 ;  /* 0x0000000139267824 */ /* 0x000fe400078e0200 */
[----:B------:R1:W-:Y:S04]  /*0f90*/  STL.64 [R1+0x18], R56 ;  /* 0x0000183801007387 */ /* 0x0003e80000100a00 */
[----:B------:R1:W-:Y:S04]  /*0fa0*/  STL [R1+0x2c], R38 ;  /* 0x00002c2601007387 */ /* 0x0003e80000100800 */
[----:B------:R1:W-:Y:S01]  /*0fb0*/  STL [R1+0x14], R33 ;  /* 0x0000142101007387 */ /* 0x0003e20000100800 */
[----:B------:R-:W-:Y:S05]  /*0fc0*/  @P0 BRA `(.L_x_5) ;  /* 0x0000010000000947 */ /* 0x000fea0003800000 */
[----:B---34-:R-:W-:Y:S02]  /*0fd0*/  IADD3 R0, R4, 0x40, RZ ;  /* 0x0000004004007810 */ /* 0x018fe40007ffe0ff */
[----:B------:R-:W-:-:S02]  /*0fe0*/  SHF.R.S32.HI R8, RZ, 0x1f, R14 ;  /* 0x0000001fff087819 */ /* 0x000fc4000001140e */
[----:B------:R-:W-:Y:S02]  /*0ff0*/  SHF.R.S32.HI R2, RZ, 0x1f, R0 ;  /* 0x0000001fff027819 */ /* 0x000fe40000011400 */
[----:B------:R-:W-:Y:S02]  /*1000*/  LEA.HI R10, R8, R14, RZ, 0x3 ;  /* 0x0000000e080a7211 */ /* 0x000fe400078f18ff */
[----:B------:R-:W-:Y:S01]  /*1010*/  LEA.HI R2, R2, R0, RZ, 0x3 ;  /* 0x0000000002027211 */ /* 0x000fe200078f18ff */
[----:B------:R-:W-:Y:S01]  /*1020*/  IMAD.SHL.U32 R0, R224, 0x2, RZ ;  /* 0x00000002e0007824 */ /* 0x000fe200078e00ff */
[----:B------:R-:W-:Y:S02]  /*1030*/  LEA R8, P0, R4, R6, 0x1 ;  /* 0x0000000604087211 */ /* 0x000fe400078008ff */
[----:B------:R-:W-:Y:S02]  /*1040*/  LOP3.LUT R10, R10, 0xfffffff8, RZ, 0xc0, !PT ;  /* 0xfffffff80a0a7812 */ /* 0x000fe400078ec0ff */
[----:B------:R-:W-:-:S02]  /*1050*/  LOP3.LUT R2, R2, 0xfffffff8, RZ, 0xc0, !PT ;  /* 0xfffffff802027812 */ /* 0x000fc400078ec0ff */
[----:B------:R-:W-:Y:S01]  /*1060*/  LEA.HI.X R9, R4, R7, R5, 0x1, P0 ;  /* 0x0000000704097211 */ /* 0x000fe200000f0c05 */
[----:B------:R-:W-:-:S04]  /*1070*/  IMAD.WIDE R10, R10, 0x2, R6 ;  /* 0x000000020a0a7825 */ /* 0x000fc800078e0206 */
[----:B------:R-:W-:Y:S01]  /*1080*/  IMAD.WIDE R6, R2, 0x2, R6 ;  /* 0x0000000202067825 */ /* 0x000fe200078e0206 */
[----:B------:R-:W-:Y:S01]  /*1090*/  @!PT LDS RZ, [RZ] ;  /* 0x00000000fffff984 */ /* 0x000fe20000000800 */
[----:B------:R2:W-:Y:S04]  /*10a0*/  LDGSTS.E.BYPASS.LTC128B.128 [R0+0x6100], [R8.64], !P1 ;  /* 0x0610000008007fae */ /* 0x0005e8000c901d46 */
[----:B------:R2:W-:Y:S04]  /*10b0*/  LDGSTS.E.BYPASS.LTC128B.128 [R0+0x8100], [R10.64], !P3 ;  /* 0x081000000a007fae */ /* 0x0005e8000d901d46 */
[----:B------:R2:W-:Y:S02]  /*10c0*/  LDGSTS.E.BYPASS.LTC128B.128 [R0+0xa100], [R6.64], !P4 ;  /* 0x0a10000006007fae */ /* 0x0005e4000e101d46 */
.L_x_5:
[----:B---34-:R-:W-:Y:S05]  /*10d0*/  BSYNC B0 ;  /* 0x0000000000007941 */ /* 0x018fea0003800000 */
.L_x_4:
[----:B--2---:R-:W-:Y:S01]  /*10e0*/  IADD3 R0, R17, 0x20, RZ ;  /* 0x0000002011007810 */ /* 0x004fe20007ffe0ff */
[----:B------:R2:W3:Y:S01]  /*10f0*/  SHFL.IDX PT, R7, R15, 0x1, 0x1c1f ;  /* 0x003c1f000f077f89 */ /* 0x0004e200000e0000 */
[----:B------:R-:W-:Y:S02]  /*1100*/  BSSY B0, `(.L_x_6) ;  /* 0x0000014000007945 */ /* 0x000fe40003800000 */
[----:B------:R-:W-:Y:S01]  /*1110*/  ISETP.GE.AND P0, PT, R0, UR4, PT ;  /* 0x0000000400007c0c */ /* 0x000fe2000bf06270 */
[----:B------:R2:W4:-:S12]  /*1120*/  SHFL.IDX PT, R6, R16, 0x1, 0x1c1f ;  /* 0x003c1f0010067f89 */ /* 0x00051800000e0000 */
[----:B------:R-:W-:Y:S05]  /*1130*/  @P0 BRA `(.L_x_7) ;  /* 0x0000010000000947 */ /* 0x000fea0003800000 */
[----:B------:R-:W-:Y:S02]  /*1140*/  IADD3 R0, R4, 0x40, RZ ;  /* 0x0000004004007810 */ /* 0x000fe40007ffe0ff */
[----:B------:R-:W-:Y:S02]  /*1150*/  SHF.R.S32.HI R8, RZ, 0x1f, R14 ;  /* 0x0000001fff087819 */ /* 0x000fe4000001140e */
[----:B------:R-:W-:Y:S02]  /*1160*/  SHF.R.S32.HI R2, RZ, 0x1f, R0 ;  /* 0x0000001fff027819 */ /* 0x000fe40000011400 */
[----:B------:R-:W-:Y:S02]  /*1170*/  LEA.HI R10, R8, R14, RZ, 0x3 ;  /* 0x0000000e080a7211 */ /* 0x000fe400078f18ff */
[----:B------:R-:W-:Y:S01]  /*1180*/  LEA.HI R2, R2, R0, RZ, 0x3 ;  /* 0x0000000002027211 */ /* 0x000fe200078f18ff */
[----:B------:R-:W-:Y:S01]  /*1190*/  IMAD.SHL.U32 R0, R224, 0x2, RZ ;  /* 0x00000002e0007824 */ /* 0x000fe200078e00ff */
[----:B----4-:R-:W-:-:S02]  /*11a0*/  LEA R8, P0, R4, R6, 0x1 ;  /* 0x0000000604087211 */ /* 0x010fc400078008ff */
[----:B------:R-:W-:Y:S02]  /*11b0*/  LOP3.LUT R10, R10, 0xfffffff8, RZ, 0xc0, !PT ;  /* 0xfffffff80a0a7812 */ /* 0x000fe400078ec0ff */
[----:B------:R-:W-:Y:S02]  /*11c0*/  LOP3.LUT R2, R2, 0xfffffff8, RZ, 0xc0, !PT ;  /* 0xfffffff802027812 */ /* 0x000fe400078ec0ff */
[----:B---3--:R-:W-:Y:S01]  /*11d0*/  LEA.HI.X R9, R4, R7, R5, 0x1, P0 ;  /* 0x0000000704097211 */ /* 0x008fe200000f0c05 */
[----:B------:R-:W-:-:S04]  /*11e0*/  IMAD.WIDE R10, R10, 0x2, R6 ;  /* 0x000000020a0a7825 */ /* 0x000fc800078e0206 */
[----:B------:R-:W-:Y:S01]  /*11f0*/  IMAD.WIDE R6, R2, 0x2, R6 ;  /* 0x0000000202067825 */ /* 0x000fe200078e0206 */
[----:B------:R-:W-:Y:S01]  /*1200*/  @!PT LDS RZ, [RZ] ;  /* 0x00000000fffff984 */ /* 0x000fe20000000800 */
[----:B------:R3:W-:Y:S04]  /*1210*/  LDGSTS.E.BYPASS.LTC128B.128 [R0+0x6900], [R8.64], !P1 ;  /* 0x0690000008007fae */ /* 0x0007e8000c901d46 */
[----:B------:R3:W-:Y:S04]  /*1220*/  LDGSTS.E.BYPASS.LTC128B.128 [R0+0x8900], [R10.64], !P3 ;  /* 0x089000000a007fae */ /* 0x0007e8000d901d46 */
[----:B------:R3:W-:Y:S02]  /*1230*/  LDGSTS.E.BYPASS.LTC128B.128 [R0+0xa900], [R6.64], !P4 ;  /* 0x0a90000006007fae */ /* 0x0007e4000e101d46 */
.L_x_7:
[----:B------:R-:W-:Y:S05]  /*1240*/  BSYNC B0 ;  /* 0x0000000000007941 */ /* 0x000fea0003800000 */
.L_x_6:
[----:B---3--:R-:W-:Y:S01]  /*1250*/  IADD3 R0, R17, 0x40, RZ ;  /* 0x0000004011007810 */ /* 0x008fe20007ffe0ff */
[----:B------:R3:W1:Y:S01]  /*1260*/  SHFL.IDX PT, R7, R15, 0x2, 0x1c1f ;  /* 0x005c1f000f077f89 */ /* 0x00066200000e0000 */
[----:B------:R-:W-:Y:S02]  /*1270*/  BSSY B0, `(.L_x_8) ;  /* 0x0000014000007945 */ /* 0x000fe40003800000 */
[----:B------:R-:W-:Y:S01]  /*1280*/  ISETP.GE.AND P0, PT, R0, UR4, PT ;  /* 0x0000000400007c0c */ /* 0x000fe2000bf06270 */
[----:B----4-:R3:W4:-:S12]  /*1290*/  SHFL.IDX PT, R6, R16, 0x2, 0x1c1f ;  /* 0x005c1f0010067f89 */ /* 0x01071800000e0000 */
        /* <DEDUP_REMOVED lines=10> */
[----:B-1----:R-:W-:Y:S01]  /*1340*/  LEA.HI.X R9, R4, R7, R5, 0x1, P0 ;  /* 0x0000000704097211 */ /* 0x002fe200000f0c05 */
[----:B------:R-:W-:-:S04]  /*1350*/  IMAD.WIDE R10, R10, 0x2, R6 ;  /* 0x000000020a0a7825 */ /* 0x000fc800078e0206 */
[----:B------:R-:W-:Y:S01]  /*1360*/  IMAD.WIDE R6, R2, 0x2, R6 ;  /* 0x0000000202067825 */ /* 0x000fe200078e0206 */
[----:B------:R-:W-:Y:S01]  /*1370*/  @!PT LDS RZ, [RZ] ;  /* 0x00000000fffff984 */ /* 0x000fe20000000800 */
[----:B------:R1:W-:Y:S04]  /*1380*/  LDGSTS.E.BYPASS.LTC128B.128 [R0+0x7100], [R8.64], !P1 ;  /* 0x0710000008007fae */ /* 0x0003e8000c901d46 */
[----:B------:R1:W-:Y:S04]  /*1390*/  LDGSTS.E.BYPASS.LTC128B.128 [R0+0x9100], [R10.64], !P3 ;  /* 0x091000000a007fae */ /* 0x0003e8000d901d46 */
[----:B------:R1:W-:Y:S02]  /*13a0*/  LDGSTS.E.BYPASS.LTC128B.128 [R0+0xb100], [R6.64], !P4 ;  /* 0x0b10000006007fae */ /* 0x0003e4000e101d46 */
.L_x_9:
[----:B------:R-:W-:Y:S05]  /*13b0*/  BSYNC B0 ;  /* 0x0000000000007941 */ /* 0x000fea0003800000 */
.L_x_8:
[----:B-1--4-:R-:W1:Y:S01]  /*13c0*/  SHFL.IDX PT, R6, R16, 0x3, 0x1c1f ;  /* 0x007c1f0010067f89 */ /* 0x012e6200000e0000 */
[----:B------:R-:W-:Y:S01]  /*13d0*/  IADD3 R0, R17, 0x60, RZ ;  /* 0x0000006011007810 */ /* 0x000fe20007ffe0ff */
[----:B------:R-:W-:Y:S01]  /*13e0*/  IMAD.MOV.U32 R160, RZ, RZ, 0x6 ;  /* 0x00000006ffa07424 */ /* 0x000fe200078e00ff */
[----:B------:R-:W-:Y:S01]  /*13f0*/  IADD3 R137, R136, -0x1, RZ ;  /* 0xffffffff88897810 */ /* 0x000fe20007ffe0ff */
[----:B------:R-:W4:Y:S01]  /*1400*/  SHFL.IDX PT, R7, R15, 0x3, 0x1c1f ;  /* 0x007c1f000f077f89 */ /* 0x000f2200000e0000 */
[----:B------:R-:W-:Y:S01]  /*1410*/  ISETP.GE.AND P0, PT, R0, UR4, PT ;  /* 0x0000000400007c0c */ /* 0x000fe2000bf06270 */
[----:B------:R-:W-:Y:S01]  /*1420*/  IMAD.SHL.U32 R224, R224, 0x2, RZ ;  /* 0x00000002e0e07824 */ /* 0x000fe200078e00ff */
[----:B------:R-:W-:Y:S01]  /*1430*/  IADD3 R2, -R36, c[0x0][0x1d0], RZ ;  /* 0x0000740024027a10 */ /* 0x000fe20007ffe1ff */
[----:B------:R-:W-:Y:S01]  /*1440*/  IMAD.MOV.U32 R166, RZ, RZ, R32 ;  /* 0x000000ffffa67224 */ /* 0x000fe200078e0020 */
[----:B------:R-:W-:Y:S01]  /*1450*/  SHF.R.S32.HI R29, RZ, 0x1f, R137 ;  /* 0x0000001fff1d7819 */ /* 0x000fe20000011489 */
[----:B------:R-:W-:Y:S01]  /*1460*/  IMAD.MOV.U32 R167, RZ, RZ, R33 ;  /* 0x000000ffffa77224 */ /* 0x000fe200078e0021 */
[----:B------:R-:W-:Y:S01]  /*1470*/  SHF.R.S32.HI R13, RZ, 0x4, R23 ;  /* 0x00000004ff0d7819 */ /* 0x000fe20000011417 */
[----:B------:R-:W-:Y:S01]  /*1480*/  IMAD R2, R137, -0x40, R2 ;  /* 0xffffffc089027824 */ /* 0x000fe200078e0202 */
[----:B------:R-:W-:Y:S01]  /*1490*/  IADD3 R185, R136, -0x2, RZ ;  /* 0xfffffffe88b97810 */ /* 0x000fe20007ffe0ff */
[----:B------:R-:W-:Y:S01]  /*14a0*/  IMAD.MOV.U32 R166, RZ, RZ, R30 ;  /* 0x000000ffffa67224 */ /* 0x000fe200078e001e */
[----:B------:R-:W-:Y:S01]  /*14b0*/  LEA.HI R12, R23, R13, RZ, 0x1 ;  /* 0x0000000d170c7211 */ /* 0x000fe200078f08ff */
[----:B------:R-:W-:-:S03]  /*14c0*/  IMAD.MOV.U32 R138, RZ, RZ, -0x40 ;  /* 0xffffffc0ff8a7424 */ /* 0x000fc600078e00ff */
[----:B------:R-:W-:Y:S01]  /*14d0*/  LOP3.LUT R12, R12, 0xfffffffe, RZ, 0xc0, !PT ;  /* 0xfffffffe0c0c7812 */ /* 0x000fe200078ec0ff */
[----:B------:R-:W-:Y:S01]  /*14e0*/  IMAD R138, R137, R138, c[0x0][0x1d0] ;  /* 0x00007400898a7624 */ /* 0x000fe200078e028a */
[----:B------:R-:W-:Y:S01]  /*14f0*/  STL.64 [R1+0x10], R166 ;  /* 0x000010a601007387 */ /* 0x000fe20000100a00 */
[C---:B-1----:R-:W-:Y:S02]  /*1500*/  @!P0 LEA R8, P2, R4.reuse, R6, 0x1 ;  /* 0x0000000604088211 */ /* 0x042fe400078408ff */
[----:B------:R-:W-:Y:S02]  /*1510*/  IMAD.IADD R12, R13, 0x1, -R12 ;  /* 0x000000010d0c7824 */ /* 0x000fe400078e0a0c */
[----:B----4-:R-:W-:Y:S01]  /*1520*/  @!P0 LEA.HI.X R9, R4, R7, R5, 0x1, P2 ;  /* 0x0000000704098211 */ /* 0x010fe200010f0c05 */
[----:B------:R-:W-:Y:S01]  /*1530*/  IMAD.MOV.U32 R5, RZ, RZ, c[0x0][0x1e0] ;  /* 0x00007800ff057624 */ /* 0x000fe200078e00ff */
[----:B------:R-:W-:Y:S02]  /*1540*/  ISETP.GE.AND P2, PT, R2, 0x1, PT ;  /* 0x000000010200780c */ /* 0x000fe40003f46270 */
[----:B------:R-:W-:Y:S01]  /*1550*/  @!P0 IADD3 R4, R4, 0x40, RZ ;  /* 0x0000004004048810 */ /* 0x000fe20007ffe0ff */
[C---:B------:R-:W-:Y:S01]  /*1560*/  IMAD.SHL.U32 R161, R5.reuse, 0x40, RZ ;  /* 0x0000004005a17824 */ /* 0x040fe200078e00ff */
[C---:B------:R-:W-:Y:S01]  /*1570*/  SHF.L.U64.HI R160, R5.reuse, R160, c[0x0][0x1e4] ;  /* 0x0000790005a07619 */ /* 0x040fe200000102a0 */
[----:B------:R-:W-:Y:S01]  /*1580*/  @!PT LDS RZ, [RZ] ;  /* 0x00000000fffff984 */ /* 0x000fe20000000800 */
[----:B------:R1:W-:Y:S01]  /*1590*/  @!P0 LDGSTS.E.BYPASS.LTC128B.128 [R224+0x7900], [R8.64], !P1 ;  /* 0x0790000008e08fae */ /* 0x0003e2000c901d46 */
[----:B------:R-:W-:-:S03]  /*15a0*/  IMAD.SHL.U32 R164, R5, 0x20, RZ ;  /* 0x0000002005a47824 */ /* 0x000fc600078e00ff */
[----:B------:R-:W-:-:S04]  /*15b0*/  IMAD R0, R160, R137, RZ ;  /* 0x00000089a0007224 */ /* 0x000fc800078e02ff */
[-C--:B------:R-:W-:Y:S02]  /*15c0*/  IMAD R0, R29, R161.reuse, R0 ;  /* 0x000000a11d007224 */ /* 0x080fe400078e0200 */
[----:B-1----:R-:W-:-:S04]  /*15d0*/  IMAD.WIDE.U32 R8, R137, R161, R166 ;  /* 0x000000a189087225 */ /* 0x002fc800078e00a6 */
[----:B------:R-:W-:Y:S01]  /*15e0*/  IMAD.IADD R0, R9, 0x1, R0 ;  /* 0x0000000109007824 */ /* 0x000fe200078e0200 */
[----:B------:R-:W-:Y:S01]  /*15f0*/  @P2 LEA R10, P1, R8, c[0x0][0x1c8], 0x1 ;  /* 0x00007200080a2a11 */ /* 0x000fe200078208ff */
[----:B------:R-:W-:-:S03]  /*1600*/  IMAD.MOV.U32 R9, RZ, RZ, 0x5 ;  /* 0x00000005ff097424 */ /* 0x000fc600078e00ff */
[----:B------:R-:W-:Y:S02]  /*1610*/  @P2 LEA.HI.X R11, R8, c[0x0][0x1cc], R0, 0x1, P1 ;  /* 0x00007300080b2a11 */ /* 0x000fe400008f0c00 */
[----:B------:R-:W-:Y:S02]  /*1620*/  ISETP.GE.AND P1, PT, R2, 0x21, PT ;  /* 0x000000210200780c */ /* 0x000fe40003f26270 */
[----:B------:R-:W-:Y:S02]  /*1630*/  SHF.L.U64.HI R165, R5, R9, c[0x0][0x1e4] ;  /* 0x0000790005a57619 */ /* 0x000fe40000010209 */
[----:B------:R-:W-:-:S05]  /*1640*/  LOP3.LUT R5, R20, 0x7fffffe, RZ, 0xc0, !PT ;  /* 0x07fffffe14057812 */ /* 0x000fca00078ec0ff */
[----:B------:R-:W-:-:S04]  /*1650*/  IMAD.IADD R158, R18, 0x1, -R5 ;  /* 0x00000001129e7824 */ /* 0x000fc800078e0a05 */
[----:B------:R-:W-:Y:S02]  /*1660*/  @P1 IADD3 R2, P4, R164, R8, RZ ;  /* 0x00000008a4021210 */ /* 0x000fe40007f9e0ff */
[----:B------:R-:W-:-:S03]  /*1670*/  @!P0 SHF.R.S32.HI R8, RZ, 0x1f, R14 ;  /* 0x0000001fff088819 */ /* 0x000fc6000001140e */
[----:B------:R-:W-:Y:S01]  /*1680*/  @P1 IMAD.X R0, R165, 0x1, R0, P4 ;  /* 0x00000001a5001824 */ /* 0x000fe200020e0600 */
[----:B------:R-:W-:Y:S02]  /*1690*/  @!P0 LEA.HI R8, R8, R14, RZ, 0x3 ;  /* 0x0000000e08088211 */ /* 0x000fe400078f18ff */
[----:B------:R-:W-:Y:S02]  /*16a0*/  ISETP.NE.AND P4, PT, R162, RZ, PT ;  /* 0x000000ffa200720c */ /* 0x000fe40003f85270 */
[----:B------:R-:W-:Y:S02]  /*16b0*/  @!P0 LOP3.LUT R8, R8, 0xfffffff8, RZ, 0xc0, !PT ;  /* 0xfffffff808088812 */ /* 0x000fe400078ec0ff */
[----:B------:R-:W-:-:S03]  /*16c0*/  SHF.R.S32.HI R14, RZ, 0x1f, R18 ;  /* 0x0000001fff0e7819 */ /* 0x000fc60000011412 */
[----:B------:R-:W-:Y:S01]  /*16d0*/  @!P0 IMAD.WIDE R8, R8, 0x2, R6 ;  /* 0x0000000208088825 */ /* 0x000fe200078e0206 */
[----:B------:R-:W-:-:S04]  /*16e0*/  LEA.HI R5, R14, R18, RZ, 0x3 ;  /* 0x000000120e057211 */ /* 0x000fc800078f18ff */
[----:B------:R1:W-:Y:S02]  /*16f0*/  @!P0 LDGSTS.E.BYPASS.LTC128B.128 [R224+0x9900], [R8.64], !P3 ;  /* 0x0990000008e08fae */ /* 0x0003e4000d901d46 */
[----:B-1----:R-:W-:-:S04]  /*1700*/  @P1 LEA R8, P3, R2, c[0x0][0x1c8], 0x1 ;  /* 0x0000720002081a11 */ /* 0x002fc800078608ff */
[----:B------:R-:W-:Y:S02]  /*1710*/  @P1 LEA.HI.X R9, R2, c[0x0][0x1cc], R0, 0x1, P3 ;  /* 0x0000730002091a11 */ /* 0x000fe400018f0c00 */
[----:B------:R-:W-:Y:S02]  /*1720*/  @!P0 SHF.R.S32.HI R0, RZ, 0x1f, R4 ;  /* 0x0000001fff008819 */ /* 0x000fe40000011404 */
[----:B------:R-:W-:Y:S02]  /*1730*/  ISETP.NE.AND P3, PT, R22, RZ, PT ;  /* 0x000000ff1600720c */ /* 0x000fe40003f65270 */
[----:B------:R-:W-:Y:S02]  /*1740*/  @!P0 LEA.HI R4, R0, R4, RZ, 0x3 ;  /* 0x0000000400048211 */ /* 0x000fe400078f18ff */
[----:B------:R-:W-:Y:S02]  /*1750*/  LOP3.LUT R2, R26, 0xfffffff8, RZ, 0xc0, !PT ;  /* 0xfffffff81a027812 */ /* 0x000fe400078ec0ff */
[----:B------:R-:W-:-:S03]  /*1760*/  @!P0 LOP3.LUT R4, R4, 0xfffffff8, RZ, 0xc0, !PT ;  /* 0xfffffff804048812 */ /* 0x000fc600078ec0ff */
[----:B------:R-:W-:Y:S02]  /*1770*/  IMAD.IADD R2, R172, 0x1, -R2 ;  /* 0x00000001ac027824 */ /* 0x000fe400078e0a02 */
[----:B------:R-:W-:-:S03]  /*1780*/  @!P0 IMAD.WIDE R6, R4, 0x2, R6 ;  /* 0x0000000204068825 */ /* 0x000fc600078e0206 */
[----:B------:R-:W-:Y:S02]  /*1790*/  LEA.HI R0, R2, R2, RZ, 0x1 ;  /* 0x0000000202007211 */ /* 0x000fe400078f08ff */
[----:B------:R1:W-:Y:S02]  /*17a0*/  @!P0 LDGSTS.E.BYPASS.LTC128B.128 [R224+0xb900], [R6.64], !P3 ;  /* 0x0b90000006e08fae */ /* 0x0003e4000d901d46 */
[----:B------:R-:W-:Y:S02]  /*17b0*/  LOP3.LUT R4, R0, 0x3fffffe, RZ, 0xc0, !PT ;  /* 0x03fffffe00047812 */ /* 0x000fe400078ec0ff */
[----:B------:R-:W0:Y:S01]  /*17c0*/  LDGDEPBAR ;  /* 0x00000000000079af */ /* 0x000e220000000000 */
[----:B------:R-:W-:Y:S02]  /*17d0*/  SHF.R.S32.HI R28, RZ, 0x1, R0 ;  /* 0x00000001ff1c7819 */ /* 0x000fe40000011400 */
[----:B------:R-:W-:Y:S01]  /*17e0*/  IMAD.IADD R13, R2, 0x1, -R4 ;  /* 0x00000001020d7824 */ /* 0x000fe200078e0a04 */
[----:B------:R-:W-:Y:S01]  /*17f0*/  BAR.SYNC.DEFER_BLOCKING 0x0 ;  /* 0x0000000000007b1d */ /* 0x000fe20000010000 */
[----:B------:R-:W-:Y:S01]  /*1800*/  IMAD.SHL.U32 R2, R21, 0x40, RZ ;  /* 0x0000004015027824 */ /* 0x000fe200078e00ff */
[C---:B------:R-:W-:Y:S01]  /*1810*/  LOP3.LUT P0, RZ, R28.reuse, 0x2, RZ, 0xc0, !PT ;  /* 0x000000021cff7812 */ /* 0x040fe2000780c0ff */
[----:B------:R-:W-:-:S02]  /*1820*/  IMAD.SHL.U32 R0, R28, 0x40, RZ ;  /* 0x000000401c007824 */ /* 0x000fc400078e00ff */
[----:B------:R-:W-:Y:S01]  /*1830*/  IMAD.SHL.U32 R4, R5, 0x20, RZ ;  /* 0x0000002005047824 */ /* 0x000fe200078e00ff */
[----:B------:R-:W-:Y:S01]  /*1840*/  LOP3.LUT R2, R2, 0xc0, RZ, 0xc0, !PT ;  /* 0x000000c002027812 */ /* 0x000fe200078ec0ff */
[----:B------:R-:W-:Y:S01]  /*1850*/  IMAD.SHL.U32 R5, R12, 0x8, RZ ;  /* 0x000000080c057824 */ /* 0x000fe200078e00ff */
[----:B------:R-:W-:Y:S02]  /*1860*/  LOP3.LUT R0, R0, 0xc0, RZ, 0xc0, !PT ;  /* 0x000000c000007812 */ /* 0x000fe400078ec0ff */
[----:B------:R-:W-:Y:S02]  /*1870*/  LOP3.LUT R157, R4, 0xffffff00, RZ, 0xc0, !PT ;  /* 0xffffff00049d7812 */ /* 0x000fe400078ec0ff */
[----:B------:R-:W-:Y:S01]  /*1880*/  SHF.R.U32.HI R4, RZ, 0x3, R2 ;  /* 0x00000003ff047819 */ /* 0x000fe20000011602 */
[----:B-1----:R-:W-:Y:S01]  /*1890*/  IMAD.SHL.U32 R7, R24, 0x8, RZ ;  /* 0x0000000818077824 */ /* 0x002fe200078e00ff */
[----:B------:R-:W-:Y:S01]  /*18a0*/  LOP3.LUT R6, R2, 0x8, R5, 0xf8, !PT ;  /* 0x0000000802067812 */ /* 0x000fe200078ef805 */
[----:B------:R-:W-:Y:S01]  /*18b0*/  IMAD R2, R19, 0x200, R157 ;  /* 0x0000020013027824 */ /* 0x000fe200078e029d */
[----:B------:R-:W-:Y:S01]  /*18c0*/  @!PT LDS RZ, [RZ] ;  /* 0x00000000fffff984 */ /* 0x000fe20000000800 */
[----:B------:R-:W-:Y:S01]  /*18d0*/  @!PT LDS RZ, [RZ] ;  /* 0x00000000fffff984 */ /* 0x000fe20000000800 */
[----:B------:R-:W-:Y:S01]  /*18e0*/  @!PT LDS RZ, [RZ] ;  /* 0x00000000fffff984 */ /* 0x000fe20000000800 */
[----:B------:R1:W-:Y:S02]  /*18f0*/  @P2 LDGSTS.E.BYPASS.LTC128B.128 [R224+0x3100], [R10.64], !P5 ;  /* 0x031000000ae02fae */ /* 0x0003e4000e901d46 */
[----:B------:R-:W-:Y:S01]  /*1900*/  LOP3.LUT R5, R0, 0x8, R7, 0xf8, !PT ;  /* 0x0000000800057812 */ /* 0x000fe200078ef807 */
[----:B------:R-:W-:Y:S01]  /*1910*/  IMAD R7, R12, 0x8, R13 ;  /* 0x000000080c077824 */ /* 0x000fe200078e020d */
[----:B------:R-:W-:Y:S01]  /*1920*/  SHF.R.U32.HI R0, RZ, 0x3, R0 ;  /* 0x00000003ff007819 */ /* 0x000fe20000011600 */
[----:B------:R1:W-:Y:S01]  /*1930*/  @P2 LDGSTS.E.BYPASS.LTC128B.128 [R224+0x4100], [R10.64+0x40], !P4 ;  /* 0x041000400ae02fae */ /* 0x0003e2000e101d46 */
[----:B------:R-:W-:Y:S01]  /*1940*/  LOP3.LUT R156, R6, R4, RZ, 0x3c, !PT ;  /* 0x00000004069c7212 */ /* 0x000fe200078e3cff */
[----:B------:R-:W-:Y:S01]  /*1950*/  IMAD R2, R158, 0x20, R2 ;  /* 0x000000209e027824 */ /* 0x000fe200078e0202 */
[----:B------:R-:W-:Y:S01]  /*1960*/  LOP3.LUT R0, R5, R0, RZ, 0x3c, !PT ;  /* 0x0000000005007212 */ /* 0x000fe200078e3cff */
[----:B------:R1:W-:Y:S02]  /*1970*/  @P2 LDGSTS.E.BYPASS.LTC128B.128 [R224+0x5100], [R10.64+0x80], !P6 ;  /* 0x051000800ae02fae */ /* 0x0003e4000f101d46 */
[----:B------:R-:W-:-:S02]  /*1980*/  IMAD.IADD R2, R156, 0x1, R2 ;  /* 0x000000019c027824 */ /* 0x000fc400078e0202 */
[----:B------:R1:W-:Y:S01]  /*1990*/  @P1 LDGSTS.E.BYPASS.LTC128B.128 [R224+0x3900], [R8.64], !P5 ;  /* 0x0390000008e01fae */ /* 0x0003e2000e901d46 */
[----:B------:R-:W-:Y:S02]  /*19a0*/  IMAD.U32 R0, R7, 0x20, R0 ;  /* 0x0000002007007824 */ /* 0x000fe400078e0000 */
[----:B------:R-:W-:Y:S01]  /*19b0*/  IMAD.SHL.U32 R210, R2, 0x2, RZ ;  /* 0x0000000202d27824 */ /* 0x000fe200078e00ff */
[----:B------:R1:W-:Y:S01]  /*19c0*/  @P1 LDGSTS.E.BYPASS.LTC128B.128 [R224+0x4900], [R8.64+0x40], !P4 ;  /* 0x0490004008e01fae */ /* 0x0003e2000e101d46 */
[----:B------:R-:W-:Y:S02]  /*19d0*/  IMAD.SHL.U32 R139, R0, 0x2, RZ ;  /* 0x00000002008b7824 */ /* 0x000fe400078e00ff */
[----:B------:R-:W-:Y:S01]  /*19e0*/  IMAD R2, R29, c[0x0][0x208], RZ ;  /* 0x000082001d027a24 */ /* 0x000fe200078e02ff */
[----:B------:R1:W-:Y:S01]  /*19f0*/  @P1 LDGSTS.E.BYPASS.LTC128B.128 [R224+0x5900], [R8.64+0x80], !P6 ;  /* 0x0590008008e01fae */ /* 0x0003e2000f101d46 */
[----:B------:R-:W-:Y:S01]  /*1a00*/  IMAD R211, R3, 0x2, R210 ;  /* 0x0000000203d37824 */ /* 0x000fe200078e02d2 */
[----:B------:R-:W-:Y:S01]  /*1a10*/  IADD3 R0, R139, 0x3100, RZ ;  /* 0x000031008b007810 */ /* 0x000fe20007ffe0ff */
[----:B------:R-:W-:Y:S01]  /*1a20*/  IMAD R2, R137, c[0x0][0x20c], R2 ;  /* 0x0000830089027a24 */ /* 0x000fe200078e0202 */
[----:B------:R-:W0:Y:S01]  /*1a30*/  LDGDEPBAR ;  /* 0x00000000000079af */ /* 0x000e220000000000 */
[----:B------:R-:W-:-:S02]  /*1a40*/  IADD3 R212, R139, 0x3120, RZ ;  /* 0x000031208bd47810 */ /* 0x000fc40007ffe0ff */
[----:B------:R-:W-:Y:S01]  /*1a50*/  @P0 IADD3 R212, R0, -0x20, RZ ;  /* 0xffffffe000d40810 */ /* 0x000fe20007ffe0ff */
[----:B------:R-:W-:-:S04]  /*1a60*/  DEPBAR.LE SB0, 0x1 ;  /* 0x000080400000791a */ /* 0x000fc80000000000 */
[----:B------:R-:W-:-:S04]  /*1a70*/  DEPBAR.LE SB0, 0x0 ;  /* 0x000080000000791a */ /* 0x000fc80000000000 */
[----:B------:R-:W-:Y:S06]  /*1a80*/  BAR.SYNC.DEFER_BLOCKING 0x0 ;  /* 0x0000000000007b1d */ /* 0x000fec0000010000 */
[----:B------:R-:W-:Y:S04]  /*1a90*/  LDSM.16.M88.4 R4, [R210+0x7100] ;  /* 0x00710000d204783b */ /* 0x000fe80000000200 */
[----:B--23--:R-:W2:Y:S04]  /*1aa0*/  LDSM.16.M88.4 R12, [R139+0x3100] ;  /* 0x003100008b0c783b */ /* 0x00cea80000000200 */
[----:B-1----:R-:W1:Y:S04]  /*1ab0*/  LDSM.16.M88.4 R8, [R210+0x6100] ;  /* 0x00610000d208783b */ /* 0x002e680000000200 */
[----:B------:R-:W3:Y:S04]  /*1ac0*/  LDSM.16.M88.4 R20, [R139+0x3500] ;  /* 0x003500008b14783b */ /* 0x000ee80000000200 */
[----:B------:R-:W4:Y:S04]  /*1ad0*/  LDSM.16.M88.4 R16, [R139+0x3900] ;  /* 0x003900008b10783b */ /* 0x000f280000000200 */
[----:B------:R-:W5:Y:S04]  /*1ae0*/  LDSM.16.M88.4 R24, [R139+0x3d00] ;  /* 0x003d00008b18783b */ /* 0x000f680000000200 */
[----:B------:R-:W-:Y:S04]  /*1af0*/  LDSM.16.M88.4 R52, [R212] ;  /* 0x00000000d434783b */ /* 0x000fe80000000200 */
[----:B------:R-:W-:Y:S04]  /*1b00*/  LDSM.16.M88.4 R32, [R212+0x400] ;  /* 0x00040000d420783b */ /* 0x000fe80000000200 */
[----:B------:R-:W-:Y:S01]  /*1b10*/  LDSM.16.M88.4 R28, [R212+0x800] ;  /* 0x00080000d41c783b */ /* 0x000fe20000000200 */
[-C--:B--2---:R-:W-:Y:S08]  /*1b20*/  HMMA.16816.F32 R40, R4, R12.reuse, RZ ;  /* 0x0000000c0428723c */ /* 0x084ff000000018ff */
[----:B-1----:R-:W-:Y:S07]  /*1b30*/  HMMA.16816.F32 R100, R8, R12, RZ ;  /* 0x0000000c0864723c */ /* 0x002fee00000018ff */
[----:B------:R-:W-:Y:S01]  /*1b40*/  IMAD.WIDE.U32 R12, R137, c[0x0][0x208], RZ ;  /* 0x00008200890c7a25 */ /* 0x000fe200078e00ff */
[----:B---3--:R-:W-:Y:S03]  /*1b50*/  HMMA.16816.F32 R44, R4, R20, RZ ;  /* 0x00000014042c723c */ /* 0x008fe600000018ff */
[----:B------:R-:W-:Y:S01]  /*1b60*/  IMAD.IADD R2, R13, 0x1, R2 ;  /* 0x000000010d027824 */ /* 0x000fe200078e0202 */
[----:B------:R-:W-:-:S04]  /*1b70*/  LEA R0, P0, R12, R56, 0x6 ;  /* 0x000000380c007211 */ /* 0x000fc800078030ff */
[----:B----4-:R-:W-:Y:S01]  /*1b80*/  HMMA.16816.F32 R60, R4, R16, RZ ;  /* 0x00000010043c723c */ /* 0x010fe200000018ff */
[----:B------:R-:W-:Y:S02]  /*1b90*/  LEA.HI.X R13, R12, R38, R2, 0x6, P0 ;  /* 0x000000260c0d7211 */ /* 0x000fe400000f3402 */
[----:B------:R-:W-:Y:S02]  /*1ba0*/  SEL R12, RZ, 0x2, P4 ;  /* 0x00000002ff0c7807 */ /* 0x000fe40002000000 */
[----:B------:R-:W-:-:S03]  /*1bb0*/  SEL R2, RZ, 0x4, P6 ;  /* 0x00000004ff027807 */ /* 0x000fc60003000000 */
[----:B-----5:R-:W-:Y:S01]  /*1bc0*/  HMMA.16816.F32 R48, R4, R24, RZ ;  /* 0x000000180430723c */ /* 0x020fe200000018ff */
[----:B------:R-:W-:-:S04]  /*1bd0*/  IADD3 R2, R2, R12, R37 ;  /* 0x0000000c02027210 */ /* 0x000fc80007ffe025 */
[----:B------:R-:W-:-:S03]  /*1be0*/  LOP3.LUT P1, RZ, R2, 0x2, RZ, 0xc0, !PT ;  /* 0x0000000202ff7812 */ /* 0x000fc6000782c0ff */
[C---:B------:R-:W-:Y:S08]  /*1bf0*/  HMMA.16816.F32 R68, R4.reuse, R14, RZ ;  /* 0x0000000e0444723c */ /* 0x040ff000000018ff */
[C---:B------:R-:W-:Y:S08]  /*1c00*/  HMMA.16816.F32 R64, R4.reuse, R22, RZ ;  /* 0x000000160440723c */ /* 0x040ff000000018ff */
[C---:B------:R-:W-:Y:S08]  /*1c10*/  HMMA.16816.F32 R76, R4.reuse, R18, RZ ;  /* 0x00000012044c723c */ /* 0x040ff000000018ff */
[----:B------:R-:W-:Y:S01]  /*1c20*/  HMMA.16816.F32 R104, R4, R26, RZ ;  /* 0x0000001a0468723c */ /* 0x000fe200000018ff */
[----:B------:R-:W1:Y:S07]  /*1c30*/  LDSM.16.M88.4 R4, [R211+0x7100] ;  /* 0x00710000d304783b */ /* 0x000e6e0000000200 */
[C---:B------:R-:W-:Y:S07]  /*1c40*/  HMMA.16816.F32 R72, R8.reuse, R16, RZ ;  /* 0x000000100848723c */ /* 0x040fee00000018ff */
[C---:B------:R-:W-:Y:S01]  /*1c50*/  LEA R16, P0, R0.reuse, c[0x0][0x1f8], 0x1 ;  /* 0x00007e0000107a11 */ /* 0x040fe200078008ff */
[C---:B------:R-:W-:Y:S03]  /*1c60*/  HMMA.16816.F32 R96, R8.reuse, R14, RZ ;  /* 0x0000000e0860723c */ /* 0x040fe600000018ff */
[----:B------:R-:W-:Y:S01]  /*1c70*/  LEA.HI.X R17, R0, c[0x0][0x1fc], R13, 0x1, P0 ;  /* 0x00007f0000117a11 */ /* 0x000fe200000f0c0d */
[----:B------:R-:W-:Y:S01]  /*1c80*/  IMAD.IADD R0, R138, 0x1, -R36 ;  /* 0x000000018a007824 */ /* 0x000fe200078e0a24 */
[----:B------:R-:W-:Y:S03]  /*1c90*/  LDSM.16.M88.4 R12, [R211+0x6100] ;  /* 0x00610000d30c783b */ /* 0x000fe60000000200 */
[----:B------:R-:W-:Y:S01]  /*1ca0*/  HMMA.16816.F32 R80, R8, R20, RZ ;  /* 0x000000140850723c */ /* 0x000fe200000018ff */
[----:B------:R-:W-:-:S02]  /*1cb0*/  ISETP.LT.OR P2, PT, R0, 0x1, P5 ;  /* 0x000000010000780c */ /* 0x000fc40002f41670 */
[C---:B------:R-:W-:Y:S02]  /*1cc0*/  ISETP.LT.OR P4, PT, R0.reuse, 0x1, !P1 ;  /* 0x000000010000780c */ /* 0x040fe40004f81670 */
[C---:B------:R-:W-:Y:S02]  /*1cd0*/  ISETP.LT.OR P3, PT, R0.reuse, 0x21, !P1 ;  /* 0x000000210000780c */ /* 0x040fe40004f61670 */
[----:B------:R-:W-:Y:S01]  /*1ce0*/  ISETP.LT.OR P1, PT, R0, 0x21, P5 ;  /* 0x000000210000780c */ /* 0x000fe20002f21670 */
[C---:B------:R-:W-:Y:S01]  /*1cf0*/  HMMA.16816.F32 R92, R8.reuse, R22, RZ ;  /* 0x00000016085c723c */ /* 0x040fe200000018ff */
[----:B------:R-:W2:Y:S05]  /*1d00*/  LDSM.16.M88.4 R20, [R212+0xc00] ;  /* 0x000c0000d414783b */ /* 0x000eaa0000000200 */
[----:B------:R-:W-:Y:S01]  /*1d10*/  @!PT LDS RZ, [RZ] ;  /* 0x00000000fffff984 */ /* 0x000fe20000000800 */
[----:B------:R-:W-:Y:S01]  /*1d20*/  @!PT LDS RZ, [RZ] ;  /* 0x00000000fffff984 */ /* 0x000fe20000000800 */
[----:B------:R-:W-:Y:S01]  /*1d30*/  @!PT LDS RZ, [RZ] ;  /* 0x00000000fffff984 */ /* 0x000fe20000000800 */
[----:B------:R3:W-:Y:S02]  /*1d40*/  LDGSTS.E.BYPASS.LTC128B.128 [R224+0x100], [R16.64], !P2 ;  /* 0x0010000010e07fae */ /* 0x0007e4000d101d46 */
[C---:B------:R-:W-:Y:S02]  /*1d50*/  HMMA.16816.F32 R84, R8.reuse, R18, RZ ;  /* 0x000000120854723c */ /* 0x040fe400000018ff */
[----:B------:R3:W-:Y:S06]  /*1d60*/  LDGSTS.E.BYPASS.LTC128B.128 [R224+0x1100], [R16.64+0x40], !P4 ;  /* 0x0110004010e07fae */ /* 0x0007ec000e101d46 */
[C---:B------:R-:W-:Y:S08]  /*1d70*/  HMMA.16816.F32 R56, R8.reuse, R24, RZ ;  /* 0x000000180838723c */ /* 0x040ff000000018ff */
[----:B------:R-:W-:Y:S07]  /*1d80*/  HMMA.16816.F32 R88, R8, R26, RZ ;  /* 0x0000001a0858723c */ /* 0x000fee00000018ff */
[----:B------:R-:W-:Y:S01]  /*1d90*/  IMAD.MOV.U32 R9, RZ, RZ, c[0x0][0x208] ;  /* 0x00008200ff097624 */ /* 0x000fe200078e00ff */
[----:B-1----:R-:W-:Y:S01]  /*1da0*/  HMMA.16816.F32 R124, R4, R52, R40 ;  /* 0x00000034047c723c */ /* 0x002fe20000001828 */
[----:B------:R-:W-:-:S03]  /*1db0*/  IMAD.MOV.U32 R10, RZ, RZ, c[0x0][0x20c] ;  /* 0x00008300ff0a7624 */ /* 0x000fc600078e00ff */
[----:B------:R-:W-:-:S04]  /*1dc0*/  LEA R8, P0, R9, R16, 0x6 ;  /* 0x0000001009087211 */ /* 0x000fc800078030ff */
[----:B------:R-:W-:Y:S01]  /*1dd0*/  LEA.HI.X R9, R9, R17, R10, 0x6, P0 ;  /* 0x0000001109097211 */ /* 0x000fe200000f340a */
[----:B--2---:R-:W-:Y:S01]  /*1de0*/  HMMA.16816.F32 R128, R4, R20, R48 ;  /* 0x000000140480723c */ /* 0x004fe20000001830 */
[----:B------:R-:W-:-:S04]  /*1df0*/  LOP3.LUT P0, RZ, R2, 0x4, RZ, 0xc0, !PT ;  /* 0x0000000402ff7812 */ /* 0x000fc8000780c0ff */
[C---:B------:R-:W-:Y:S02]  /*1e00*/  ISETP.LT.OR P2, PT, R0.reuse, 0x1, !P0 ;  /* 0x000000010000780c */ /* 0x040fe40004741670 */
[----:B------:R-:W-:Y:S01]  /*1e10*/  ISETP.LT.OR P0, PT, R0, 0x21, !P0 ;  /* 0x000000210000780c */ /* 0x000fe20004701670 */
[----:B------:R-:W-:Y:S01]  /*1e20*/  HMMA.16816.F32 R148, R4, R32, R44 ;  /* 0x000000200494723c */ /* 0x000fe2000000182c */
[----:B------:R-:W-:-:S05]  /*1e30*/  LOP3.LUT R0, R159, 0xffffffe0, RZ, 0xc0, !PT ;  /* 0xffffffe09f007812 */ /* 0x000fca00078ec0ff */
[----:B------:R-:W-:Y:S02]  /*1e40*/  IMAD.IADD R0, R172, 0x1, -R0 ;  /* 0x00000001ac007824 */ /* 0x000fe400078e0a00 */
[----:B------:R-:W-:Y:S02]  /*1e50*/  HMMA.16816.F32 R108, R4, R30, R76 ;  /* 0x0000001e046c723c */ /* 0x000fe4000000184c */
[----:B------:R3:W-:Y:S01]  /*1e60*/  LDGSTS.E.BYPASS.LTC128B.128 [R224+0x2100], [R16.64+0x80], !P2 ;  /* 0x0210008010e07fae */ /* 0x0007e2000d101d46 */
[----:B------:R-:W-:-:S03]  /*1e70*/  SHF.R.S32.HI R2, RZ, 0x1f, R0 ;  /* 0x0000001fff027819 */ /* 0x000fc60000011400 */
[----:B------:R1:W-:Y:S01]  /*1e80*/  LDGSTS.E.BYPASS.LTC128B.128 [R224+0x900], [R8.64], !P1 ;  /* 0x0090000008e07fae */ /* 0x0003e2000c901d46 */
[----:B------:R-:W-:Y:S01]  /*1e90*/  LEA.HI R2, R2, R0, RZ, 0x2 ;  /* 0x0000000002027211 */ /* 0x000fe200078f10ff */
[----:B------:R-:W-:Y:S02]  /*1ea0*/  HMMA.16816.F32 R144, R4, R28, R60 ;  /* 0x0000001c0490723c */ /* 0x000fe4000000183c */
[----:B------:R1:W-:Y:S01]  /*1eb0*/  LDGSTS.E.BYPASS.LTC128B.128 [R224+0x1900], [R8.64+0x40], !P3 ;  /* 0x0190004008e07fae */ /* 0x0003e2000d901d46 */
[----:B------:R-:W-:-:S03]  /*1ec0*/  LOP3.LUT R2, R2, 0x7ffffffc, RZ, 0xc0, !PT ;  /* 0x7ffffffc02027812 */ /* 0x000fc600078ec0ff */
[----:B------:R1:W-:Y:S01]  /*1ed0*/  LDGSTS.E.BYPASS.LTC128B.128 [R224+0x2900], [R8.64+0x80], !P0 ;  /* 0x0290008008e07fae */ /* 0x0003e2000c101d46 */
[----:B------:R-:W-:Y:S01]  /*1ee0*/  ISETP.GT.AND P0, PT, R137, R184, PT ;  /* 0x000000b88900720c */ /* 0x000fe20003f04270 */
[C---:B------:R-:W-:Y:S01]  /*1ef0*/  HMMA.16816.F32 R140, R4.reuse, R54, R68 ;  /* 0x00000036048c723c */ /* 0x040fe20000001844 */
[----:B------:R-:W-:Y:S01]  /*1f00*/  IMAD.IADD R0, R0, 0x1, -R2 ;  /* 0x0000000100007824 */ /* 0x000fe200078e0a02 */
[----:B------:R-:W-:Y:S03]  /*1f10*/  LDSM.16.M88.4 R40, [R139+0x4900] ;  /* 0x004900008b28783b */ /* 0x000fe60000000200 */
[----:B------:R-:W-:Y:S01]  /*1f20*/  IMAD R0, R0, -0x2, R138 ;  /* 0xfffffffe00007824 */ /* 0x000fe200078e028a */
[----:B------:R-:W-:Y:S02]  /*1f30*/  LDSM.16.M88.4 R48, [R139+0x4100] ;  /* 0x004100008b30783b */ /* 0x000fe40000000200 */
[----:B------:R-:W-:Y:S02]  /*1f40*/  HMMA.16816.F32 R112, R4, R34, R64 ;  /* 0x000000220470723c */ /* 0x000fe40000001840 */
[----:B------:R-:W-:Y:S01]  /*1f50*/  LDSM.16.M88.4 R44, [R139+0x4500] ;  /* 0x004500008b2c783b */ /* 0x000fe20000000200 */
[----:B------:R-:W-:-:S02]  /*1f60*/  ISETP.GT.AND P3, PT, R0, 0x1, PT ;  /* 0x000000010000780c */ /* 0x000fc40003f64270 */
[C---:B------:R-:W-:Y:S01]  /*1f70*/  ISETP.GT.AND P4, PT, R0.reuse, 0x8, PT ;  /* 0x000000080000780c */ /* 0x040fe20003f84270 */
[----:B---3--:R-:W2:Y:S01]  /*1f80*/  LDSM.16.M88.4 R16, [R210+0x9100] ;  /* 0x00910000d210783b */ /* 0x008ea20000000200 */
[----:B------:R-:W-:Y:S01]  /*1f90*/  ISETP.GT.AND P2, PT, R0, 0x9, PT ;  /* 0x000000090000780c */ /* 0x000fe20003f44270 */
[----:B------:R-:W-:Y:S02]  /*1fa0*/  HMMA.16816.F32 R104, R4, R22, R104 ;  /* 0x000000160468723c */ /* 0x000fe40000001868 */
[----:B------:R-:W3:Y:S04]  /*1fb0*/  LDSM.16.M88.4 R36, [R139+0x4d00] ;  /* 0x004d00008b24783b */ /* 0x000ee80000000200 */
[----:B------:R-:W-:Y:S02]  /*1fc0*/  LDSM.16.M88.4 R4, [R211+0x9100] ;  /* 0x00910000d304783b */ /* 0x000fe40000000200 */
[C---:B------:R-:W-:Y:S02]  /*1fd0*/  HMMA.16816.F32 R100, R12.reuse, R52, R100 ;  /* 0x000000340c64723c */ /* 0x040fe40000001864 */
[----:B-1----:R-:W1:Y:S04]  /*1fe0*/  LDSM.16.M88.4 R8, [R210+0x8100] ;  /* 0x00810000d208783b */ /* 0x002e680000000200 */
[----:B------:R-:W4:Y:S02]  /*1ff0*/  LDSM.16.M88.4 R24, [R212+0x1800] ;  /* 0x00180000d418783b */ /* 0x000f240000000200 */
[C---:B------:R-:W-:Y:S02]  /*2000*/  HMMA.16816.F32 R64, R12.reuse, R54, R96 ;  /* 0x000000360c40723c */ /* 0x040fe40000001860 */
[----:B------:R-:W-:Y:S04]  /*2010*/  LDSM.16.M88.4 R52, [R212+0x1c00] ;  /* 0x001c0000d434783b */ /* 0x000fe80000000200 */
[----:B------:R-:W0:Y:S02]  /*2020*/  LDGDEPBAR ;  /* 0x00000000000079af */ /* 0x000e240000000000 */
[C---:B------:R-:W-:Y:S08]  /*2030*/  HMMA.16816.F32 R116, R12.reuse, R32, R80 ;  /* 0x000000200c74723c */ /* 0x040ff00000001850 */
[C---:B------:R-:W-:Y:S08]  /*2040*/  HMMA.16816.F32 R132, R12.reuse, R20, R56 ;  /* 0x000000140c84723c */ /* 0x040ff00000001838 */
[C---:B------:R-:W-:Y:S01]  /*2050*/  HMMA.16816.F32 R60, R12.reuse, R34, R92 ;  /* 0x000000220c3c723c */ /* 0x040fe2000000185c */
[----:B------:R-:W5:Y:S07]  /*2060*/  LDSM.16.M88.4 R32, [R212+0x1000] ;  /* 0x00100000d420783b */ /* 0x000f6e0000000200 */
[C---:B------:R-:W-:Y:S08]  /*2070*/  HMMA.16816.F32 R120, R12.reuse, R28, R72 ;  /* 0x0000001c0c78723c */ /* 0x040ff00000001848 */
[C---:B------:R-:W-:Y:S01]  /*2080*/  HMMA.16816.F32 R56, R12.reuse, R30, R84 ;  /* 0x0000001e0c38723c */ /* 0x040fe20000001854 */
[----:B------:R-:W1:Y:S07]  /*2090*/  LDSM.16.M88.4 R28, [R212+0x1400] ;  /* 0x00140000d41c783b */ /* 0x000e6e0000000200 */
[----:B------:R-:W-:Y:S01]  /*20a0*/  HMMA.16816.F32 R88, R12, R22, R88 ;  /* 0x000000160c58723c */ /* 0x000fe20000001858 */
[----:B------:R-:W1:Y:S07]  /*20b0*/  LDSM.16.M88.4 R20, [R211+0x8100] ;  /* 0x00810000d314783b */ /* 0x000e6e0000000200 */
[C---:B--2---:R-:W-:Y:S08]  /*20c0*/  HMMA.16816.F32 R12, R16.reuse, R42, R108 ;  /* 0x0000002a100c723c */ /* 0x044ff0000000186c */
[C---:B------:R-:W-:Y:S08]  /*20d0*/  HMMA.16816.F32 R84, R16.reuse, R48, R124 ;  /* 0x000000301054723c */ /* 0x040ff0000000187c */
[C---:B------:R-:W-:Y:S08]  /*20e0*/  HMMA.16816.F32 R76, R16.reuse, R44, R148 ;  /* 0x0000002c104c723c */ /* 0x040ff00000001894 */
[C---:B---3--:R-:W-:Y:S08]  /*20f0*/  HMMA.16816.F32 R104, R16.reuse, R38, R104 ;  /* 0x000000261068723c */ /* 0x048ff00000001868 */
[----:B------:R-:W-:Y:S08]  /*2100*/  HMMA.16816.F32 R72, R16, R46, R112 ;  /* 0x0000002e1048723c */ /* 0x000ff00000001870 */
[----:B-1----:R-:W-:Y:S08]  /*2110*/  HMMA.16816.F32 R108, R8, R48, R100 ;  /* 0x00000030086c723c */ /* 0x002ff00000001864 */
[C---:B------:R-:W-:Y:S08]  /*2120*/  HMMA.16816.F32 R68, R16.reuse, R40, R144 ;  /* 0x000000281044723c */ /* 0x040ff00000001890 */
[C---:B------:R-:W-:Y:S08]  /*2130*/  HMMA.16816.F32 R92, R16.reuse, R36, R128 ;  /* 0x00000024105c723c */ /* 0x040ff00000001880 */
[-C--:B------:R-:W-:Y:S01]  /*2140*/  HMMA.16816.F32 R80, R16, R50.reuse, R140 ;  /* 0x000000321050723c */ /* 0x080fe2000000188c */
[----:B------:R-:W-:Y:S07]  /*2150*/  LDSM.16.M88.4 R16, [R210+0xb100] ;  /* 0x00b10000d210783b */ /* 0x000fee0000000200 */
[C---:B------:R-:W-:Y:S01]  /*2160*/  HMMA.16816.F32 R100, R8.reuse, R50, R64 ;  /* 0x000000320864723c */ /* 0x040fe20000001840 */
[----:B------:R-:W-:Y:S07]  /*2170*/  LDSM.16.M88.4 R48, [R139+0x5900] ;  /* 0x005900008b30783b */ /* 0x000fee0000000200 */
[C---:B------:R-:W-:Y:S01]  /*2180*/  HMMA.16816.F32 R96, R8.reuse, R44, R116 ;  /* 0x0000002c0860723c */ /* 0x040fe20000001874 */
[----:B------:R-:W-:Y:S07]  /*2190*/  LDSM.16.M88.4 R116, [R139+0x5d00] ;  /* 0x005d00008b74783b */ /* 0x000fee0000000200 */
[C---:B------:R-:W-:Y:S08]  /*21a0*/  HMMA.16816.F32 R64, R8.reuse, R46, R60 ;  /* 0x0000002e0840723c */ /* 0x040ff0000000183c */
[C---:B------:R-:W-:Y:S08]  /*21b0*/  HMMA.16816.F32 R60, R8.reuse, R40, R120 ;  /* 0x00000028083c723c */ /* 0x040ff00000001878 */
[C---:B------:R-:W-:Y:S01]  /*21c0*/  HMMA.16816.F32 R56, R8.reuse, R42, R56 ;  /* 0x0000002a0838723c */ /* 0x040fe20000001838 */
[----:B------:R-:W-:Y:S07]  /*21d0*/  LDSM.16.M88.4 R40, [R139+0x5500] ;  /* 0x005500008b28783b */ /* 0x000fee0000000200 */
[C---:B------:R-:W-:Y:S08]  /*21e0*/  HMMA.16816.F32 R44, R8.reuse, R36, R132 ;  /* 0x00000024082c723c */ /* 0x040ff00000001884 */
[----:B------:R-:W-:Y:S01]  /*21f0*/  HMMA.16816.F32 R8, R8, R38, R88 ;  /* 0x000000260808723c */ /* 0x000fe20000001858 */
[----:B------:R-:W1:Y:S07]  /*2200*/  LDSM.16.M88.4 R36, [R139+0x5100] ;  /* 0x005100008b24783b */ /* 0x000e6e0000000200 */
[C---:B----4-:R-:W-:Y:S01]  /*2210*/  HMMA.16816.F32 R124, R4.reuse, R26, R12 ;  /* 0x0000001a047c723c */ /* 0x050fe2000000180c */
[----:B------:R-:W2:Y:S07]  /*2220*/  LDSM.16.M88.4 R12, [R210+0xa100] ;  /* 0x00a10000d20c783b */ /* 0x000eae0000000200 */
[C---:B-----5:R-:W-:Y:S08]  /*2230*/  HMMA.16816.F32 R148, R4.reuse, R32, R84 ;  /* 0x000000200494723c */ /* 0x060ff00000001854 */
[C---:B------:R-:W-:Y:S08]  /*2240*/  HMMA.16816.F32 R140, R4.reuse, R28, R76 ;  /* 0x0000001c048c723c */ /* 0x040ff0000000184c */
[C---:B------:R-:W-:Y:S08]  /*2250*/  HMMA.16816.F32 R112, R4.reuse, R54, R104 ;  /* 0x000000360470723c */ /* 0x040ff00000001868 */
[----:B------:R-:W-:Y:S08]  /*2260*/  HMMA.16816.F32 R132, R4, R30, R72 ;  /* 0x0000001e0484723c */ /* 0x000ff00000001848 */
[----:B------:R-:W-:Y:S08]  /*2270*/  HMMA.16816.F32 R104, R20, R32, R108 ;  /* 0x000000201468723c */ /* 0x000ff0000000186c */
[C---:B------:R-:W-:Y:S08]  /*2280*/  HMMA.16816.F32 R144, R4.reuse, R34, R80 ;  /* 0x000000220490723c */ /* 0x040ff00000001850 */
[C---:B------:R-:W-:Y:S08]  /*2290*/  HMMA.16816.F32 R128, R4.reuse, R24, R68 ;  /* 0x000000180480723c */ /* 0x040ff00000001844 */
[----:B------:R-:W-:Y:S01]  /*22a0*/  HMMA.16816.F32 R120, R4, R52, R92 ;  /* 0x000000340478723c */ /* 0x000fe2000000185c */
[----:B------:R-:W-:Y:S04]  /*22b0*/  LDSM.16.M88.4 R4, [R211+0xb100] ;  /* 0x00b10000d304783b */ /* 0x000fe80000000200 */
[----:B------:R-:W-:Y:S03]  /*22c0*/  LDSM.16.M88.4 R92, [R212+0x2c00] ;  /* 0x002c0000d45c783b */ /* 0x000fe60000000200 */
[C---:B------:R-:W-:Y:S08]  /*22d0*/  HMMA.16816.F32 R80, R20.reuse, R24, R60 ;  /* 0x000000181450723c */ /* 0x040ff0000000183c */
[C---:B------:R-:W-:Y:S01]  /*22e0*/  HMMA.16816.F32 R88, R20.reuse, R26, R56 ;  /* 0x0000001a1458723c */ /* 0x040fe20000001838 */
[----:B------:R-:W3:Y:S04]  /*22f0*/  LDSM.16.M88.4 R24, [R212+0x2000] ;  /* 0x00200000d418783b */ /* 0x000ee80000000200 */
[----:B------:R-:W-:Y:S03]  /*2300*/  LDSM.16.M88.4 R56, [R212+0x2800] ;  /* 0x00280000d438783b */ /* 0x000fe60000000200 */
[C---:B------:R-:W-:Y:S08]  /*2310*/  HMMA.16816.F32 R96, R20.reuse, R28, R96 ;  /* 0x0000001c1460723c */ /* 0x040ff00000001860 */
[C---:B------:R-:W-:Y:S01]  /*2320*/  HMMA.16816.F32 R76, R20.reuse, R30, R64 ;  /* 0x0000001e144c723c */ /* 0x040fe20000001840 */
[----:B------:R-:W4:Y:S07]  /*2330*/  LDSM.16.M88.4 R28, [R212+0x2400] ;  /* 0x00240000d41c783b */ /* 0x000f2e0000000200 */
[----:B------:R-:W-:Y:S01]  /*2340*/  HMMA.16816.F32 R152, R20, R54, R8 ;  /* 0x000000361498723c */ /* 0x000fe20000001808 */
[----:B------:R-:W5:Y:S01]  /*2350*/  LDSM.16.M88.4 R8, [R211+0xa100] ;  /* 0x00a10000d308783b */ /* 0x000f620000000200 */
[----:B------:R-:W-:-:S06]  /*2360*/  DEPBAR.LE SB0, 0x0 ;  /* 0x000080000000791a */ /* 0x000fcc0000000000 */
[----:B------:R-:W-:Y:S08]  /*2370*/  HMMA.16816.F32 R100, R20, R34, R100 ;  /* 0x000000221464723c */ /* 0x000ff00000001864 */
[C---:B-1----:R-:W-:Y:S08]  /*2380*/  HMMA.16816.F32 R72, R16.reuse, R36, R148 ;  /* 0x000000241048723c */ /* 0x042ff00000001894 */
[----:B------:R-:W-:Y:S08]  /*2390*/  HMMA.16816.F32 R64, R16, R40, R140 ;  /* 0x000000281040723c */ /* 0x000ff0000000188c */
[----:B------:R-:W-:Y:S08]  /*23a0*/  HMMA.16816.F32 R84, R20, R52, R44 ;  /* 0x000000341454723c */ /* 0x000ff0000000182c */
[----:B------:R-:W-:Y:S08]  /*23b0*/  HMMA.16816.F32 R60, R16, R42, R132 ;  /* 0x0000002a103c723c */ /* 0x000ff00000001884 */
[----:B--2---:R-:W-:Y:S08]  /*23c0*/  HMMA.16816.F32 R32, R12, R36, R104 ;  /* 0x000000240c20723c */ /* 0x004ff00000001868 */
[C---:B------:R-:W-:Y:S08]  /*23d0*/  HMMA.16816.F32 R68, R16.reuse, R38, R144 ;  /* 0x000000261044723c */ /* 0x040ff00000001890 */
[C---:B------:R-:W-:Y:S08]  /*23e0*/  HMMA.16816.F32 R52, R16.reuse, R48, R128 ;  /* 0x000000301034723c */ /* 0x040ff00000001880 */
[C---:B------:R-:W-:Y:S08]  /*23f0*/  HMMA.16816.F32 R108, R16.reuse, R50, R124 ;  /* 0x00000032106c723c */ /* 0x040ff0000000187c */
[C---:B------:R-:W-:Y:S08]  /*2400*/  HMMA.16816.F32 R120, R16.reuse, R116, R120 ;  /* 0x000000741078723c */ /* 0x040ff00000001878 */
[----:B------:R-:W-:Y:S08]  /*2410*/  HMMA.16816.F32 R44, R16, R118, R112 ;  /* 0x00000076102c723c */ /* 0x000ff00000001870 */
[C---:B------:R-:W-:Y:S08]  /*2420*/  HMMA.16816.F32 R20, R12.reuse, R38, R100 ;  /* 0x000000260c14723c */ /* 0x040ff00000001864 */
[----:B------:R-:W-:Y:S08]  /*2430*/  HMMA.16816.F32 R16, R12, R40, R96 ;  /* 0x000000280c10723c */ /* 0x000ff00000001860 */
[----:B---3--:R-:W-:Y:S08]  /*2440*/  HMMA.16816.F32 R72, R4, R24, R72 ;  /* 0x000000180448723c */ /* 0x008ff00000001848 */
[----:B------:R-:W-:Y:S08]  /*2450*/  HMMA.16816.F32 R76, R12, R42, R76 ;  /* 0x0000002a0c4c723c */ /* 0x000ff0000000184c */
[C---:B----4-:R-:W-:Y:S08]  /*2460*/  HMMA.16816.F32 R100, R4.reuse, R28, R64 ;  /* 0x0000001c0464723c */ /* 0x050ff00000001840 */
[----:B------:R-:W-:Y:S08]  /*2470*/  HMMA.16816.F32 R64, R4, R30, R60 ;  /* 0x0000001e0440723c */ /* 0x000ff0000000183c */
[----:B-----5:R-:W-:Y:S08]  /*2480*/  HMMA.16816.F32 R40, R8, R24, R32 ;  /* 0x000000180828723c */ /* 0x020ff00000001820 */
[C---:B------:R-:W-:Y:S08]  /*2490*/  HMMA.16816.F32 R68, R4.reuse, R26, R68 ;  /* 0x0000001a0444723c */ /* 0x040ff00000001844 */
[C---:B------:R-:W-:Y:S08]  /*24a0*/  HMMA.16816.F32 R60, R4.reuse, R56, R52 ;  /* 0x00000038043c723c */ /* 0x040ff00000001834 */
[----:B------:R-:W-:Y:S01]  /*24b0*/  HMMA.16816.F32 R96, R4, R58, R108 ;  /* 0x0000003a0460723c */ /* 0x000fe2000000186c */
[----:B------:R-:W-:-:S07]  /*24c0*/  FSEL R41, R41, -INF , P3 ;  /* 0xff80000029297808 */ /* 0x000fce0001800000 */
[C---:B------:R-:W-:Y:S08]  /*24d0*/  HMMA.16816.F32 R120, R4.reuse, R92, R120 ;  /* 0x0000005c0478723c */ /* 0x040ff00000001878 */
[----:B------:R-:W-:Y:S07]  /*24e0*/  HMMA.16816.F32 R104, R4, R94, R44 ;  /* 0x0000005e0468723c */ /* 0x000fee000000182c */
[----:B------:R-:W-:Y:S01]  /*24f0*/  @P0 SHF.R.S32.HI R7, RZ, 0x1f, R185 ;  /* 0x0000001fff070819 */ /* 0x000fe200000114b9 */
[----:B------:R-:W-:Y:S01]  /*2500*/  HMMA.16816.F32 R80, R12, R48, R80 ;  /* 0x000000300c50723c */ /* 0x000fe20000001850 */
[----:B------:R-:W-:-:S02]  /*2510*/  @P0 IMAD R6, R160, R185, RZ ;  /* 0x000000b9a0060224 */ /* 0x000fc400078e02ff */
[----:B------:R-:W-:-:S04]  /*2520*/  @P0 IMAD.WIDE.U32 R4, R185, R161, R166 ;  /* 0x000000a1b9040225 */ /* 0x000fc800078e00a6 */
[----:B------:R-:W-:Y:S01]  /*2530*/  @P0 IMAD R2, R7, R161, R6 ;  /* 0x000000a107020224 */ /* 0x000fe200078e0206 */
[----:B------:R-:W-:Y:S01]  /*2540*/  HMMA.16816.F32 R88, R12, R50, R88 ;  /* 0x000000320c58723c */ /* 0x000fe20000001858 */
[----:B------:R-:W-:Y:S02]  /*2550*/  FSEL R48, R75, -INF , P3 ;  /* 0xff8000004b307808 */ /* 0x000fe40001800000 */
[----:B------:R-:W-:-:S04]  /*2560*/  @P0 IMAD.IADD R2, R5, 0x1, R2 ;  /* 0x0000000105020824 */ /* 0x000fc800078e0202 */
[----:B------:R-:W-:Y:S01]  /*2570*/  FSEL R50, R70, -INF , P4 ;  /* 0xff80000046327808 */ /* 0x000fe20002000000 */
[----:B------:R-:W-:Y:S01]  /*2580*/  HMMA.16816.F32 R36, R8, R26, R20 ;  /* 0x0000001a0824723c */ /* 0x000fe20000001814 */
[----:B------:R-:W-:-:S07]  /*2590*/  FSEL R51, R71, -INF , P2 ;  /* 0xff80000047337808 */ /* 0x000fce0001000000 */
[----:B------:R-:W-:Y:S07]  /*25a0*/  HMMA.16816.F32 R32, R8, R28, R16 ;  /* 0x0000001c0820723c */ /* 0x000fee0000001810 */
[C---:B------:R-:W-:Y:S01]  /*25b0*/  @P0 LEA R16, P1, R4.reuse, c[0x0][0x1c8], 0x1 ;  /* 0x0000720004100a11 */ /* 0x040fe200078208ff */
[----:B------:R-:W-:Y:S01]  /*25c0*/  HMMA.16816.F32 R84, R12, R116, R84 ;  /* 0x000000740c54723c */ /* 0x000fe20000001854 */
[----:B------:R-:W-:Y:S02]  /*25d0*/  FSEL R19, R73, -INF , P3 ;  /* 0xff80000049137808 */ /* 0x000fe40001800000 */
[----:B------:R-:W-:Y:S01]  /*25e0*/  @P0 LEA.HI.X R17, R4, c[0x0][0x1cc], R2, 0x1, P1 ;  /* 0x0000730004110a11 */ /* 0x000fe200008f0c02 */
[----:B------:R-:W-:Y:S01]  /*25f0*/  BAR.SYNC.DEFER_BLOCKING 0x0 ;  /* 0x0000000000007b1d */ /* 0x000fe20000010000 */
[----:B------:R-:W-:-:S03]  /*2600*/  ISETP.GT.AND P1, PT, R0, RZ, PT ;  /* 0x000000ff0000720c */ /* 0x000fc60003f24270 */
[C---:B------:R-:W-:Y:S01]  /*2610*/  HMMA.16816.F32 R28, R8.reuse, R30, R76 ;  /* 0x0000001e081c723c */ /* 0x040fe2000000184c */
[----:B------:R-:W-:Y:S02]  /*2620*/  FSEL R18, R72, -INF , P1 ;  /* 0xff80000048127808 */ /* 0x000fe40000800000 */
[----:B------:R-:W-:Y:S02]  /*2630*/  FSEL R52, R40, -INF , P1 ;  /* 0xff80000028347808 */ /* 0x000fe40000800000 */
[----:B------:R-:W-:Y:S02]  /*2640*/  FSEL R40, R68, -INF , P4 ;  /* 0xff80000044287808 */ /* 0x000fe40002000000 */
[----:B------:R-:W-:Y:S01]  /*2650*/  FMNMX.FTZ R2, R18, R19, !PT ;  /* 0x0000001312027209 */ /* 0x000fe20007810000 */
[----:B------:R-:W-:Y:S01]  /*2660*/  HMMA.16816.F32 R24, R8, R56, R80 ;  /* 0x000000380818723c */ /* 0x000fe20000001850 */
[----:B------:R-:W-:Y:S02]  /*2670*/  FSEL R49, R74, -INF , P1 ;  /* 0xff8000004a317808 */ /* 0x000fe40000800000 */
[----:B------:R-:W-:-:S02]  /*2680*/  FMNMX.FTZ R2, R40, R2, !PT ;  /* 0x0000000228027209 */ /* 0x000fc40007810000 */
[----:B------:R-:W-:Y:S02]  /*2690*/  FSEL R55, R38, -INF , P4 ;  /* 0xff80000026377808 */ /* 0x000fe40002000000 */
[----:B------:R-:W-:Y:S01]  /*26a0*/  FSEL R57, R42, -INF , P1 ;  /* 0xff8000002a397808 */ /* 0x000fe20000800000 */
[C---:B------:R-:W-:Y:S01]  /*26b0*/  HMMA.16816.F32 R20, R8.reuse, R58, R88 ;  /* 0x0000003a0814723c */ /* 0x040fe20000001858 */
[----:B------:R-:W-:Y:S02]  /*26c0*/  FSEL R42, R69, -INF , P2 ;  /* 0xff800000452a7808 */ /* 0x000fe40001000000 */
[----:B------:R-:W-:Y:S01]  /*26d0*/  ISETP.GT.AND P1, PT, R0, 0x10, PT ;  /* 0x000000100000780c */ /* 0x000fe20003f24270 */
[----:B------:R-:W-:Y:S01]  /*26e0*/  @!PT LDS RZ, [RZ] ;  /* 0x00000000fffff984 */ /* 0x000fe20000000800 */
[----:B------:R-:W-:Y:S01]  /*26f0*/  @!PT LDS RZ, [RZ] ;  /* 0x00000000fffff984 */ /* 0x000fe20000000800 */
[----:B------:R-:W-:Y:S01]  /*2700*/  @!PT LDS RZ, [RZ] ;  /* 0x00000000fffff984 */ /* 0x000fe20000000800 */
[----:B------:R1:W-:Y:S01]  /*2710*/  @P0 LDGSTS.E.BYPASS.LTC128B.128 [R224+0x3100], [R16.64], !P5 ;  /* 0x0310000010e00fae */ /* 0x0003e2000e901d46 */
[----:B------:R-:W-:Y:S02]  /*2720*/  FSEL R53, R36, -INF , P4 ;  /* 0xff80000024357808 */ /* 0x000fe40002000000 */
[----:B------:R-:W-:Y:S01]  /*2730*/  ISETP.GT.AND P4, PT, R0, 0x11, PT ;  /* 0x000000110000780c */ /* 0x000fe20003f84270 */
[----:B------:R-:W-:Y:S01]  /*2740*/  HMMA.16816.F32 R44, R8, R92, R84 ;  /* 0x0000005c082c723c */ /* 0x000fe20000001854 */
[----:B------:R-:W-:-:S02]  /*2750*/  FSEL R59, R100, -INF , P1 ;  /* 0xff800000643b7808 */ /* 0x000fc40000800000 */
[----:B------:R-:W-:Y:S02]  /*2760*/  FMNMX.FTZ R2, R42, R2, !PT ;  /* 0x000000022a027209 */ /* 0x000fe40007810000 */
[----:B------:R-:W-:Y:S02]  /*2770*/  FSEL R56, R43, -INF , P3 ;  /* 0xff8000002b387808 */ /* 0x000fe40001800000 */
[----:B------:R-:W-:Y:S01]  /*2780*/  FSEL R117, R101, -INF , P4 ;  /* 0xff80000065757808 */ /* 0x000fe20002000000 */
[----:B------:R-:W-:Y:S01]  /*2790*/  HMMA.16816.F32 R12, R12, R118, R152 ;  /* 0x000000760c0c723c */ /* 0x000fe20000001898 */
[----:B------:R-:W-:Y:S02]  /*27a0*/  ISETP.GT.AND P3, PT, R0, 0x18, PT ;  /* 0x000000180000780c */ /* 0x000fe40003f64270 */
[----:B------:R-:W-:Y:S02]  /*27b0*/  FMNMX.FTZ R2, R59, R2, !PT ;  /* 0x000000023b027209 */ /* 0x000fe40007810000 */
[----:B------:R-:W-:-:S02]  /*27c0*/  FSEL R124, R102, -INF , P1 ;  /* 0xff800000667c7808 */ /* 0x000fc40000800000 */
[----:B------:R-:W-:Y:S02]  /*27d0*/  FSEL R138, R34, -INF , P1 ;  /* 0xff800000228a7808 */ /* 0x000fe40000800000 */
[----:B------:R-:W-:Y:S02]  /*27e0*/  FSEL R128, R32, -INF , P1 ;  /* 0xff80000020807808 */ /* 0x000fe40000800000 */
[----:B------:R-:W-:Y:S02]  /*27f0*/  ISETP.GT.AND P1, PT, R0, 0x19, PT ;  /* 0x000000190000780c */ /* 0x000fe40003f24270 */
[----:B------:R-:W-:Y:S02]  /*2800*/  FSEL R58, R64, -INF , P3 ;  /* 0xff800000403a7808 */ /* 0x000fe40001800000 */
[----:B------:R-:W-:Y:S02]  /*2810*/  FMNMX.FTZ R2, R117, R2, !PT ;  /* 0x0000000275027209 */ /* 0x000fe40007810000 */
[----:B------:R-:W-:-:S02]  /*2820*/  FSEL R54, R39, -INF , P2 ;  /* 0xff80000027367808 */ /* 0x000fc40001000000 */
[----:B------:R-:W-:Y:S02]  /*2830*/  FSEL R43, R37, -INF , P2 ;  /* 0xff800000252b7808 */ /* 0x000fe40001000000 */
[----:B------:R-:W-:Y:S02]  /*2840*/  FSEL R116, R65, -INF , P1 ;  /* 0xff80000041747808 */ /* 0x000fe40000800000 */
[----:B------:R-:W-:Y:S01]  /*2850*/  ISETP.GT.AND P2, PT, R0, 0x20, PT ;  /* 0x000000200000780c */ /* 0x000fe20003f44270 */
[----:B------:R-:W-:Y:S01]  /*2860*/  HMMA.16816.F32 R12, R8, R94, R12 ;  /* 0x0000005e080c723c */ /* 0x000fe2000000180c */
[----:B------:R-:W-:Y:S02]  /*2870*/  FMNMX.FTZ R2, R58, R2, !PT ;  /* 0x000000023a027209 */ /* 0x000fe40007810000 */
[----:B------:R-:W-:Y:S02]  /*2880*/  FSEL R127, R67, -INF , P1 ;  /* 0xff800000437f7808 */ /* 0x000fe40000800000 */
[----:B------:R-:W-:-:S02]  /*2890*/  FSEL R133, R31, -INF , P1 ;  /* 0xff8000001f857808 */ /* 0x000fc40000800000 */
[----:B------:R-:W-:Y:S02]  /*28a0*/  FSEL R129, R29, -INF , P1 ;  /* 0xff8000001d817808 */ /* 0x000fe40000800000 */
[----:B------:R-:W-:Y:S02]  /*28b0*/  ISETP.GT.AND P1, PT, R0, 0x21, PT ;  /* 0x000000210000780c */ /* 0x000fe40003f24270 */
[----:B------:R-:W-:Y:S02]  /*28c0*/  FSEL R161, R60, -INF , P2 ;  /* 0xff8000003ca17808 */ /* 0x000fe40001000000 */
[----:B------:R-:W-:Y:S02]  /*28d0*/  FMNMX.FTZ R2, R116, R2, !PT ;  /* 0x0000000274027209 */ /* 0x000fe40007810000 */
        /* <DEDUP_REMOVED lines=10> */
[----:B------:R-:W-:Y:S02]  /*2980*/  FMNMX.FTZ R4, R50, R4, !PT ;  /* 0x0000000432047209 */ /* 0x000fe40007810000 */
[----:B------:R-:W-:Y:S02]  /*2990*/  ISETP.GT.AND P1, PT, R0, 0x29, PT ;  /* 0x000000290000780c */ /* 0x000fe40003f24270 */
[----:B------:R-:W-:Y:S02]  /*29a0*/  FSEL R160, R96, -INF , P2 ;  /* 0xff80000060a07808 */ /* 0x000fe40001000000 */
[----:B------:R-:W-:-:S02]  /*29b0*/  FMNMX.FTZ R2, R163, R2, !PT ;  /* 0x00000002a3027209 */ /* 0x000fc40007810000 */
[----:B------:R-:W-:Y:S02]  /*29c0*/  FSEL R125, R103, -INF , P4 ;  /* 0xff800000677d7808 */ /* 0x000fe40002000000 */
[----:B------:R-:W-:Y:S02]  /*29d0*/  FSEL R137, R35, -INF , P4 ;  /* 0xff80000023897808 */ /* 0x000fe40002000000 */
[----:B------:R-:W-:Y:S02]  /*29e0*/  FSEL R131, R33, -INF , P4 ;  /* 0xff80000021837808 */ /* 0x000fe40002000000 */
[----:B------:R-:W-:Y:S02]  /*29f0*/  ISETP.NE.AND P4, PT, R162, RZ, PT ;  /* 0x000000ffa200720c */ /* 0x000fe40003f85270 */
[----:B------:R-:W-:Y:S02]  /*2a00*/  FMNMX.FTZ R4, R51, R4, !PT ;  /* 0x0000000433047209 */ /* 0x000fe40007810000 */
[----:B------:R-:W-:-:S02]  /*2a10*/  FSEL R171, R99, -INF , P1 ;  /* 0xff80000063ab7808 */ /* 0x000fc40000800000 */
[----:B------:R-:W-:Y:S02]  /*2a20*/  FSEL R162, R97, -INF , P1 ;  /* 0xff80000061a27808 */ /* 0x000fe40000800000 */
[----:B------:R-:W-:Y:S02]  /*2a30*/  FSEL R181, R23, -INF , P1 ;  /* 0xff80000017b57808 */ /* 0x000fe40000800000 */
[----:B------:R-:W-:Y:S02]  /*2a40*/  FSEL R174, R21, -INF , P1 ;  /* 0xff80000015ae7808 */ /* 0x000fe40000800000 */
[----:B------:R-:W-:Y:S01]  /*2a50*/  ISETP.GT.AND P1, PT, R0, 0x30, PT ;  /* 0x000000300000780c */ /* 0x000fe20003f24270 */
[----:B------:R1:W-:Y:S01]  /*2a60*/  @P0 LDGSTS.E.BYPASS.LTC128B.128 [R224+0x4100], [R16.64+0x40], !P4 ;  /* 0x0410004010e00fae */ /* 0x0003e2000e101d46 */
[----:B------:R-:W-:Y:S02]  /*2a70*/  FMNMX.FTZ R2, R160, R2, !PT ;  /* 0x00000002a0027209 */ /* 0x000fe40007810000 */
[----:B------:R-:W-:Y:S01]  /*2a80*/  FMNMX.FTZ R4, R124, R4, !PT ;  /* 0x000000047c047209 */ /* 0x000fe20007810000 */
[----:B------:R1:W-:Y:S01]  /*2a90*/  @P0 LDGSTS.E.BYPASS.LTC128B.128 [R224+0x5100], [R16.64+0x80], !P6 ;  /* 0x0510008010e00fae */ /* 0x0003e2000f101d46 */
[----:B------:R-:W-:-:S02]  /*2aa0*/  FSEL R126, R66, -INF , P3 ;  /* 0xff800000427e7808 */ /* 0x000fc40001800000 */
[----:B------:R-:W-:Y:S02]  /*2ab0*/  FSEL R132, R30, -INF , P3 ;  /* 0xff8000001e847808 */ /* 0x000fe40001800000 */
[----:B------:R-:W-:Y:S02]  /*2ac0*/  FSEL R130, R28, -INF , P3 ;  /* 0xff8000001c827808 */ /* 0x000fe40001800000 */
[----:B------:R-:W-:Y:S02]  /*2ad0*/  ISETP.GT.AND P3, PT, R0, 0x31, PT ;  /* 0x000000310000780c */ /* 0x000fe40003f64270 */
[----:B------:R-:W-:Y:S02]  /*2ae0*/  FSEL R220, R120, -INF , P1 ;  /* 0xff80000078dc7808 */ /* 0x000fe40000800000 */
[----:B------:R-:W-:Y:S02]  /*2af0*/  FMNMX.FTZ R2, R162, R2, !PT ;  /* 0x00000002a2027209 */ /* 0x000fe40007810000 */
[----:B------:R-:W-:-:S02]  /*2b00*/  FMNMX.FTZ R4, R125, R4, !PT ;  /* 0x000000047d047209 */ /* 0x000fc40007810000 */
[----:B------:R-:W-:Y:S02]  /*2b10*/  FSEL R170, R98, -INF , P2 ;  /* 0xff80000062aa7808 */ /* 0x000fe40001000000 */
[----:B------:R-:W-:Y:S02]  /*2b20*/  FSEL R180, R22, -INF , P2 ;  /* 0xff80000016b47808 */ /* 0x000fe40001000000 */
[----:B------:R-:W-:Y:S02]  /*2b30*/  FSEL R173, R20, -INF , P2 ;  /* 0xff80000014ad7808 */ /* 0x000fe40001000000 */
[----:B------:R-:W-:Y:S02]  /*2b40*/  ISETP.GT.AND P2, PT, R0, 0x38, PT ;  /* 0x000000380000780c */ /* 0x000fe40003f44270 */
[----:B------:R-:W-:Y:S02]  /*2b50*/  FSEL R150, R46, -INF , P1 ;  /* 0xff8000002e967808 */ /* 0x000fe40000800000 */
[----:B------:R-:W-:-:S02]  /*2b60*/  FSEL R233, R122, -INF , P1 ;  /* 0xff8000007ae97808 */ /* 0x000fc40000800000 */
[----:B------:R-:W-:Y:S02]  /*2b70*/  FSEL R241, R44, -INF , P1 ;  /* 0xff8000002cf17808 */ /* 0x000fe40000800000 */
[----:B------:R-:W-:Y:S02]  /*2b80*/  FSEL R221, R121, -INF , P3 ;  /* 0xff80000079dd7808 */ /* 0x000fe40001800000 */
[----:B------:R-:W-:Y:S02]  /*2b90*/  FMNMX.FTZ R2, R220, R2, !PT ;  /* 0x00000002dc027209 */ /* 0x000fe40007810000 */
[----:B------:R-:W-:Y:S02]  /*2ba0*/  ISETP.GT.AND P1, PT, R0, 0x39, PT ;  /* 0x000000390000780c */ /* 0x000fe40003f24270 */
[----:B------:R-:W-:Y:S02]  /*2bb0*/  FMNMX.FTZ R0, R126, R4, !PT ;  /* 0x000000047e007209 */ /* 0x000fe40007810000 */
[----:B------:R-:W-:-:S02]  /*2bc0*/  FSEL R223, R104, -INF , P2 ;  /* 0xff80000068df7808 */ /* 0x000fc40001000000 */
[----:B------:R-:W-:Y:S02]  /*2bd0*/  FMNMX.FTZ R2, R221, R2, !PT ;  /* 0x00000002dd027209 */ /* 0x000fe40007810000 */
[----:B------:R-:W-:Y:S02]  /*2be0*/  FMNMX.FTZ R0, R127, R0, !PT ;  /* 0x000000007f007209 */ /* 0x000fe40007810000 */
[----:B------:R-:W-:Y:S02]  /*2bf0*/  FSEL R217, R105, -INF , P1 ;  /* 0xff80000069d97808 */ /* 0x000fe40000800000 */
[----:B------:R-:W-:Y:S02]  /*2c00*/  FMNMX.FTZ R2, R223, R2, !PT ;  /* 0x00000002df027209 */ /* 0x000fe40007810000 */
[----:B------:R-:W-:Y:S02]  /*2c10*/  FMNMX.FTZ R4, R52, R41, !PT ;  /* 0x0000002934047209 */ /* 0x000fe40007810000 */
[----:B------:R-:W-:-:S02]  /*2c20*/  FMNMX.FTZ R0, R168, R0, !PT ;  /* 0x00000000a8007209 */ /* 0x000fc40007810000 */
[----:B------:R-:W-:Y:S02]  /*2c30*/  FMNMX.FTZ R5, R217, R2, !PT ;  /* 0x00000002d9057209 */ /* 0x000fe40007810000 */
[----:B------:R-:W-:Y:S02]  /*2c40*/  FMNMX.FTZ R2, R53, R4, !PT ;  /* 0x0000000435027209 */ /* 0x000fe40007810000 */
[----:B------:R-:W-:Y:S01]  /*2c50*/  FMNMX.FTZ R0, R169, R0, !PT ;  /* 0x00000000a9007209 */ /* 0x000fe20007810000 */
[----:B------:R-:W2:Y:S01]  /*2c60*/  SHFL.BFLY PT, R7, R5, 0x2, 0x1f ;  /* 0x0c401f0005077f89 */ /* 0x000ea200000e0000 */
[----:B------:R-:W-:Y:S02]  /*2c70*/  FMNMX.FTZ R2, R43, R2, !PT ;  /* 0x000000022b027209 */ /* 0x000fe40007810000 */
[----:B------:R-:W-:Y:S02]  /*2c80*/  FMNMX.FTZ R0, R170, R0, !PT ;  /* 0x00000000aa007209 */ /* 0x000fe40007810000 */
[----:B------:R-:W-:-:S02]  /*2c90*/  FMNMX.FTZ R2, R128, R2, !PT ;  /* 0x0000000280027209 */ /* 0x000fc40007810000 */
[----:B------:R-:W-:Y:S02]  /*2ca0*/  FMNMX.FTZ R0, R171, R0, !PT ;  /* 0x00000000ab007209 */ /* 0x000fe40007810000 */
[----:B------:R-:W-:Y:S02]  /*2cb0*/  FMNMX.FTZ R2, R131, R2, !PT ;  /* 0x0000000283027209 */ /* 0x000fe40007810000 */
[----:B------:R-:W-:Y:S02]  /*2cc0*/  FSEL R222, R123, -INF , P3 ;  /* 0xff8000007bde7808 */ /* 0x000fe40001800000 */
[----:B------:R-:W-:Y:S02]  /*2cd0*/  FMNMX.FTZ R0, R233, R0, !PT ;  /* 0x00000000e9007209 */ /* 0x000fe40007810000 */
[----:B------:R-:W-:Y:S02]  /*2ce0*/  FMNMX.FTZ R2, R130, R2, !PT ;  /* 0x0000000282027209 */ /* 0x000fe40007810000 */
[----:B------:R-:W-:-:S02]  /*2cf0*/  FSEL R214, R106, -INF , P2 ;  /* 0xff8000006ad67808 */ /* 0x000fc40001000000 */
[----:B------:R-:W-:Y:S02]  /*2d00*/  FMNMX.FTZ R0, R222, R0, !PT ;  /* 0x00000000de007209 */ /* 0x000fe40007810000 */
[----:B------:R-:W-:Y:S02]  /*2d10*/  FMNMX.FTZ R4, R57, R56, !PT ;  /* 0x0000003839047209 */ /* 0x000fe40007810000 */
[----:B------:R-:W-:Y:S02]  /*2d20*/  FMNMX.FTZ R2, R129, R2, !PT ;  /* 0x0000000281027209 */ /* 0x000fe40007810000 */
[----:B------:R-:W-:Y:S02]  /*2d30*/  FSEL R219, R107, -INF , P1 ;  /* 0xff8000006bdb7808 */ /* 0x000fe40000800000 */
[----:B------:R-:W-:Y:S02]  /*2d40*/  FMNMX.FTZ R0, R214, R0, !PT ;  /* 0x00000000d6007209 */ /* 0x000fe40007810000 */
[----:B------:R-:W-:-:S02]  /*2d50*/  FMNMX.FTZ R4, R55, R4, !PT ;  /* 0x0000000437047209 */ /* 0x000fc40007810000 */
[----:B------:R-:W-:Y:S02]  /*2d60*/  FMNMX.FTZ R2, R172, R2, !PT ;  /* 0x00000002ac027209 */ /* 0x000fe40007810000 */
[----:B------:R-:W-:Y:S02]  /*2d70*/  FMNMX.FTZ R6, R219, R0, !PT ;  /* 0x00000000db067209 */ /* 0x000fe40007810000 */
[----:B------:R-:W-:Y:S02]  /*2d80*/  FMNMX.FTZ R0, R175, R2, !PT ;  /* 0x00000002af007209 */ /* 0x000fe40007810000 */
[----:B------:R-:W-:Y:S02]  /*2d90*/  FMNMX.FTZ R2, R54, R4, !PT ;  /* 0x0000000436027209 */ /* 0x000fe40007810000 */
[----:B------:R-:W3:Y:S01]  /*2da0*/  SHFL.BFLY PT, R4, R6, 0x2, 0x1f ;  /* 0x0c401f0006047f89 */ /* 0x000ee200000e0000 */
[----:B--2---:R-:W-:Y:S02]  /*2db0*/  FMNMX.FTZ R5, R5, R7, !PT ;  /* 0x0000000705057209 */ /* 0x004fe40007810000 */
[----:B------:R-:W-:-:S02]  /*2dc0*/  FMNMX.FTZ R0, R173, R0, !PT ;  /* 0x00000000ad007209 */ /* 0x000fc40007810000 */
[----:B------:R-:W-:Y:S01]  /*2dd0*/  FMNMX.FTZ R2, R138, R2, !PT ;  /* 0x000000028a027209 */ /* 0x000fe20007810000 */
[----:B------:R-:W2:Y:S01]  /*2de0*/  SHFL.BFLY PT, R8, R5, 0x1, 0x1f ;  /* 0x0c201f0005087f89 */ /* 0x000ea200000e0000 */
[----:B------:R-:W-:Y:S02]  /*2df0*/  FMNMX.FTZ R0, R174, R0, !PT ;  /* 0x00000000ae007209 */ /* 0x000fe40007810000 */
[----:B------:R-:W-:Y:S02]  /*2e00*/  FMNMX.FTZ R2, R137, R2, !PT ;  /* 0x0000000289027209 */ /* 0x000fe40007810000 */
[----:B------:R-:W-:Y:S02]  /*2e10*/  FSEL R218, R45, -INF , P3 ;  /* 0xff8000002dda7808 */ /* 0x000fe40001800000 */
[----:B------:R-:W-:Y:S02]  /*2e20*/  FMNMX.FTZ R0, R241, R0, !PT ;  /* 0x00000000f1007209 */ /* 0x000fe40007810000 */
[----:B------:R-:W-:-:S02]  /*2e30*/  FMNMX.FTZ R2, R132, R2, !PT ;  /* 0x0000000284027209 */ /* 0x000fc40007810000 */
[----:B------:R-:W-:Y:S02]  /*2e40*/  FSEL R227, R12, -INF , P2 ;  /* 0xff8000000ce37808 */ /* 0x000fe40001000000 */
[----:B------:R-:W-:Y:S02]  /*2e50*/  FMNMX.FTZ R0, R218, R0, !PT ;  /* 0x00000000da007209 */ /* 0x000fe40007810000 */
[----:B------:R-:W-:Y:S02]  /*2e60*/  FMNMX.FTZ R2, R133, R2, !PT ;  /* 0x0000000285027209 */ /* 0x000fe40007810000 */
[----:B------:R-:W-:Y:S02]  /*2e70*/  FSEL R229, R13, -INF , P1 ;  /* 0xff8000000de57808 */ /* 0x000fe40000800000 */
[----:B------:R-:W-:Y:S02]  /*2e80*/  FMNMX.FTZ R0, R227, R0, !PT ;  /* 0x00000000e3007209 */ /* 0x000fe40007810000 */
[----:B------:R-:W-:-:S02]  /*2e90*/  FMNMX.FTZ R2, R182, R2, !PT ;  /* 0x00000002b6027209 */ /* 0x000fc40007810000 */
[----:B------:R-:W-:Y:S02]  /*2ea0*/  FMNMX.FTZ R7, R229, R0, !PT ;  /* 0x00000000e5077209 */ /* 0x000fe40007810000 */
[----:B---3--:R-:W-:Y:S01]  /*2eb0*/  FMNMX.FTZ R9, R6, R4, !PT ;  /* 0x0000000406097209 */ /* 0x008fe20007810000 */
[----:B------:R-:W-:Y:S01]  /*2ec0*/  IMAD R4, R158, 0x20, R157 ;  /* 0x000000209e047824 */ /* 0x000fe200078e029d */
[----:B------:R-:W-:Y:S02]  /*2ed0*/  FMNMX.FTZ R0, R183, R2, !PT ;  /* 0x00000002b7007209 */ /* 0x000fe40007810000 */
[----:B--2---:R-:W-:Y:S01]  /*2ee0*/  FMNMX.FTZ R134, R5, R8, !PT ;  /* 0x0000000805867209 */ /* 0x004fe20007810000 */
[----:B------:R-:W2:Y:S01]  /*2ef0*/  SHFL.BFLY PT, R10, R9, 0x1, 0x1f ;  /* 0x0c201f00090a7f89 */ /* 0x000ea200000e0000 */
[----:B------:R-:W-:Y:S02]  /*2f00*/  FMNMX.FTZ R0, R180, R0, !PT ;  /* 0x00000000b4007209 */ /* 0x000fe40007810000 */
[----:B------:R-:W-:Y:S01]  /*2f10*/  FSEL R231, R47, -INF , P3 ;  /* 0xff8000002fe77808 */ /* 0x000fe20001800000 */
[----:B------:R-:W3:Y:S01]  /*2f20*/  SHFL.BFLY PT, R8, R7, 0x2, 0x1f ;  /* 0x0c401f0007087f89 */ /* 0x000ee200000e0000 */
[----:B------:R-:W-:Y:S01]  /*2f30*/  FMNMX.FTZ R0, R181, R0, !PT ;  /* 0x00000000b5007209 */ /* 0x000fe20007810000 */
[----:B------:R-:W-:Y:S01]  /*2f40*/  FMUL.FTZ R13, R134, c[0x0][0x2d0] ;  /* 0x0000b400860d7a20 */ /* 0x000fe20000410000 */
[----:B------:R-:W-:-:S02]  /*2f50*/  FSEL R230, R14, -INF , P2 ;  /* 0xff8000000ee67808 */ /* 0x000fc40001000000 */
[----:B------:R-:W-:Y:S02]  /*2f60*/  FMNMX.FTZ R2, R150, R0, !PT ;  /* 0x0000000096027209 */ /* 0x000fe40007810000 */
[----:B------:R-:W-:Y:S02]  /*2f70*/  FSEL R232, R15, -INF , P1 ;  /* 0xff8000000fe87808 */ /* 0x000fe40000800000 */
[----:B------:R-:W-:Y:S02]  /*2f80*/  FMNMX.FTZ R2, R231, R2, !PT ;  /* 0x00000002e7027209 */ /* 0x000fe40007810000 */
[----:B------:R-:W-:Y:S02]  /*2f90*/  FSETP.NEU.FTZ.AND P3, PT, R134, -INF , PT ;  /* 0xff8000008600780b */ /* 0x000fe40003f7d000 */
[----:B------:R-:W-:Y:S02]  /*2fa0*/  FMNMX.FTZ R2, R230, R2, !PT ;  /* 0x00000002e6027209 */ /* 0x000fe40007810000 */
[----:B------:R-:W-:-:S02]  /*2fb0*/  FSEL R13, R13, RZ, P3 ;  /* 0x000000ff0d0d7208 */ /* 0x000fc40001800000 */
[----:B------:R-:W-:Y:S02]  /*2fc0*/  FMNMX.FTZ R6, R232, R2, !PT ;  /* 0x00000002e8067209 */ /* 0x000fe40007810000 */
[----:B--2---:R-:W-:Y:S01]  /*2fd0*/  FMNMX.FTZ R2, R9, R10, !PT ;  /* 0x0000000a09027209 */ /* 0x004fe20007810000 */
[--C-:B------:R-:W-:Y:S02]  /*2fe0*/  FFMA.FTZ R0, R18, c[0x0][0x2d0], -R13.reuse ;  /* 0x0000b40012007a23 */ /* 0x100fe4000001080d */
[----:B------:R-:W-:Y:S01]  /*2ff0*/  SHFL.BFLY PT, R9, R6, 0x2, 0x1f ;  /* 0x0c401f0006097f89 */ /* 0x000fe200000e0000 */
[--C-:B------:R-:W-:Y:S01]  /*3000*/  FFMA.FTZ R5, R19, c[0x0][0x2d0], -R13.reuse ;  /* 0x0000b40013057a23 */ /* 0x100fe2000001080d */
[----:B---3--:R-:W-:Y:S01]  /*3010*/  FMNMX.FTZ R8, R7, R8, !PT ;  /* 0x0000000807087209 */ /* 0x008fe20007810000 */
[----:B------:R2:W3:Y:S01]  /*3020*/  MUFU.EX2 R32, R0 ;  /* 0x0000000000207308 */ /* 0x0004e20000000800 */
[----:B------:R-:W-:Y:S02]  /*3030*/  FMUL.FTZ R12, R2, c[0x0][0x2d0] ;  /* 0x0000b400020c7a20 */ /* 0x000fe40000410000 */
[----:B------:R-:W-:Y:S01]  /*3040*/  FFMA.FTZ R7, R40, c[0x0][0x2d0], -R13 ;  /* 0x0000b40028077a23 */ /* 0x000fe2000001080d */
[----:B------:R-:W4:Y:S04]  /*3050*/  SHFL.BFLY PT, R10, R8, 0x1, 0x1f ;  /* 0x0c201f00080a7f89 */ /* 0x000f2800000e0000 */
[----:B------:R5:W-:Y:S01]  /*3060*/  MUFU.EX2 R14, R5 ;  /* 0x00000005000e7308 */ /* 0x000be20000000800 */
[----:B--2---:R-:W-:Y:S01]  /*3070*/  IMAD.IADD R0, R156, 0x1, R4 ;  /* 0x000000019c007824 */ /* 0x004fe200078e0204 */
[----:B------:R-:W-:Y:S01]  /*3080*/  @P0 LEA R4, P1, R164, R16, 0x1 ;  /* 0x00000010a4040211 */ /* 0x000fe200078208ff */
[----:B---3--:R-:W-:-:S05]  /*3090*/  IMAD.MOV.U32 R15, RZ, RZ, R32 ;  /* 0x000000ffff0f7224 */ /* 0x008fca00078e0020 */
[----:B------:R2:W-:Y:S01]  /*30a0*/  MUFU.EX2 R148, R7 ;  /* 0x0000000700947308 */ /* 0x0005e20000000800 */
[----:B------:R-:W-:Y:S01]  /*30b0*/  IMAD.SHL.U32 R208, R0, 0x2, RZ ;  /* 0x0000000200d07824 */ /* 0x000fe200078e00ff */
[----:B-----5:R-:W-:-:S03]  /*30c0*/  @P0 LEA.HI.X R5, R164, R17, R165, 0x1, P1 ;  /* 0x00000011a4050211 */ /* 0x020fc600008f0ca5 */
[----:B------:R-:W-:Y:S01]  /*30d0*/  IMAD R209, R3, 0x2, R208 ;  /* 0x0000000203d17824 */ /* 0x000fe200078e02d0 */
[----:B------:R-:W-:Y:S02]  /*30e0*/  FSETP.NEU.FTZ.AND P1, PT, R2, -INF , PT ;  /* 0xff8000000200780b */ /* 0x000fe40003f3d000 */
[----:B----4-:R-:W-:Y:S01]  /*30f0*/  FMNMX.FTZ R136, R8, R10, !PT ;  /* 0x0000000a08887209 */ /* 0x010fe20007810000 */
[----:B------:R3:W-:Y:S01]  /*3100*/  @P0 LDGSTS.E.BYPASS.LTC128B.128 [R224+0x3900], [R4.64], !P5 ;  /* 0x0390000004e00fae */ /* 0x0007e2000e901d46 */
[----:B------:R-:W-:-:S03]  /*3110*/  FSEL R12, R12, RZ, P1 ;  /* 0x000000ff0c0c7208 */ /* 0x000fc60000800000 */
[----:B------:R3:W-:Y:S02]  /*3120*/  @P0 LDGSTS.E.BYPASS.LTC128B.128 [R224+0x4900], [R4.64+0x40], !P4 ;  /* 0x0490004004e00fae */ /* 0x0007e4000e101d46 */
[--C-:B------:R-:W-:Y:S02]  /*3130*/  FFMA.FTZ R0, R48, c[0x0][0x2d0], -R12.reuse ;  /* 0x0000b40030007a23 */ /* 0x100fe4000001080c */
[----:B------:R3:W-:Y:S01]  /*3140*/  @P0 LDGSTS.E.BYPASS.LTC128B.128 [R224+0x5900], [R4.64+0x80], !P6 ;  /* 0x0590008004e00fae */ /* 0x0007e2000f101d46 */
[----:B------:R-:W-:Y:S01]  /*3150*/  FSETP.NEU.FTZ.AND P0, PT, R136, -INF , PT ;  /* 0xff8000008800780b */ /* 0x000fe20003f1d000 */
[----:B------:R4:W-:Y:S01]  /*3160*/  MUFU.EX2 R176, R0 ;  /* 0x0000000000b07308 */ /* 0x0009e20000000800 */
[----:B------:R-:W-:Y:S01]  /*3170*/  FFMA.FTZ R3, R51, c[0x0][0x2d0], -R12 ;  /* 0x0000b40033037a23 */ /* 0x000fe2000001080c */
[----:B------:R-:W-:Y:S01]  /*3180*/  LDSM.16.MT88.4 R24, [R208+0x100] ;  /* 0x00010000d018783b */ /* 0x000fe20000004200 */
[----:B--2---:R-:W-:-:S03]  /*3190*/  FFMA.FTZ R7, R42, c[0x0][0x2d0], -R13 ;  /* 0x0000b4002a077a23 */ /* 0x004fc6000001080d */
[----:B-1----:R-:W-:Y:S02]  /*31a0*/  LDSM.16.MT88.4 R16, [R209+0x100] ;  /* 0x00010000d110783b */ /* 0x002fe40000004200 */
[----:B------:R-:W-:Y:S02]  /*31b0*/  MUFU.EX2 R186, R3 ;  /* 0x0000000300ba7308 */ /* 0x000fe40000000800 */
[----:B------:R-:W-:Y:S04]  /*31c0*/  LDSM.16.MT88.4 R20, [R208+0x1100] ;  /* 0x00110000d014783b */ /* 0x000fe80000004200 */
[----:B------:R-:W-:Y:S01]  /*31d0*/  LDSM.16.MT88.4 R28, [R209+0x1100] ;  /* 0x00110000d11c783b */ /* 0x000fe20000004200 */
[--C-:B----4-:R-:W-:Y:S01]  /*31e0*/  FFMA.FTZ R0, R50, c[0x0][0x2d0], -R12.reuse ;  /* 0x0000b40032007a23 */ /* 0x110fe2000001080c */
[----:B------:R1:W2:Y:S02]  /*31f0*/  MUFU.EX2 R187, R7 ;  /* 0x0000000700bb7308 */ /* 0x0002a40000000800 */
[----:B------:R-:W-:Y:S04]  /*3200*/  LDSM.16.MT88.4 R32, [R208+0x2100] ;  /* 0x00210000d020783b */ /* 0x000fe80000004200 */
[----:B------:R-:W-:Y:S01]  /*3210*/  LDSM.16.MT88.4 R36, [R209+0x2100] ;  /* 0x00210000d124783b */ /* 0x000fe20000004200 */
[----:B---3--:R-:W-:Y:S01]  /*3220*/  FMNMX.FTZ R4, R6, R9, !PT ;  /* 0x0000000906047209 */ /* 0x008fe20007810000 */
[----:B------:R3:W4:Y:S02]  /*3230*/  MUFU.EX2 R149, R0 ;  /* 0x0000000000957308 */ /* 0x0007240000000800 */
[----:B------:R-:W0:Y:S04]  /*3240*/  LDGDEPBAR ;  /* 0x00000000000079af */ /* 0x000e280000000000 */
[----:B------:R-:W5:Y:S01]  /*3250*/  SHFL.BFLY PT, R5, R4, 0x1, 0x1f ;  /* 0x0c201f0004057f89 */ /* 0x000f6200000e0000 */
[----:B-1----:R-:W-:Y:S01]  /*3260*/  FFMA.FTZ R7, R49, c[0x0][0x2d0], -R12 ;  /* 0x0000b40031077a23 */ /* 0x002fe2000001080c */
[----:B--2---:R-:W-:-:S03]  /*3270*/  F2FP.PACK_AB R6, R187, R148 ;  /* 0x00000094bb06723e */ /* 0x004fc600000000ff */
[----:B------:R4:W1:Y:S01]  /*3280*/  MUFU.EX2 R177, R7 ;  /* 0x0000000700b17308 */ /* 0x0008620000000800 */
[----:B---3--:R-:W-:-:S05]  /*3290*/  FMUL.FTZ R0, R136, c[0x0][0x2d0] ;  /* 0x0000b40088007a20 */ /* 0x008fca0000410000 */
[----:B------:R-:W-:-:S05]  /*32a0*/  FSEL R0, R0, RZ, P0 ;  /* 0x000000ff00007208 */ /* 0x000fca0000000000 */
[--C-:B------:R-:W-:Y:S01]  /*32b0*/  FFMA.FTZ R3, R52, c[0x0][0x2d0], -R0.reuse ;  /* 0x0000b40034037a23 */ /* 0x100fe20000010800 */
[----:B----4-:R-:W-:Y:S01]  /*32c0*/  F2FP.PACK_AB R7, R186, R149 ;  /* 0x00000095ba07723e */ /* 0x010fe200000000ff */
[----:B------:R-:W-:Y:S01]  /*32d0*/  FFMA.FTZ R8, R53, c[0x0][0x2d0], -R0 ;  /* 0x0000b40035087a23 */ /* 0x000fe20000010800 */
[----:B-----5:R-:W-:Y:S01]  /*32e0*/  FMNMX.FTZ R135, R4, R5, !PT ;  /* 0x0000000504877209 */ /* 0x020fe20007810000 */
[----:B------:R2:W-:Y:S01]  /*32f0*/  MUFU.EX2 R250, R3 ;  /* 0x0000000300fa7308 */ /* 0x0005e20000000800 */
[----:B------:R-:W-:Y:S02]  /*3300*/  F2FP.PACK_AB R4, R14, R15 ;  /* 0x0000000f0e04723e */ /* 0x000fe400000000ff */
[----:B------:R-:W-:Y:S02]  /*3310*/  FSETP.NEU.FTZ.AND P0, PT, R135, -INF , PT ;  /* 0xff8000008700780b */ /* 0x000fe40003f1d000 */
[----:B-1----:R-:W-:-:S03]  /*3320*/  F2FP.PACK_AB R5, R176, R177 ;  /* 0x000000b1b005723e */ /* 0x002fc600000000ff */
[----:B------:R1:W-:Y:S04]  /*3330*/  MUFU.EX2 R251, R8 ;  /* 0x0000000800fb7308 */ /* 0x0003e80000000800 */
[----:B------:R-:W-:Y:S01]  /*3340*/  HMMA.16816.F32 R112, R4, R24, RZ ;  /* 0x000000180470723c */ /* 0x000fe200000018ff */
[----:B--2---:R-:W-:-:S04]  /*3350*/  FFMA.FTZ R3, R41, c[0x0][0x2d0], -R0 ;  /* 0x0000b40029037a23 */ /* 0x004fc80000010800 */
[----:B------:R2:W-:Y:S03]  /*3360*/  MUFU.EX2 R242, R3 ;  /* 0x0000000300f27308 */ /* 0x0005e60000000800 */
[C---:B------:R-:W-:Y:S01]  /*3370*/  HMMA.16816.F32 R108, R4.reuse, R16, RZ ;  /* 0x00000010046c723c */ /* 0x040fe200000018ff */
[----:B-1----:R-:W-:Y:S02]  /*3380*/  FFMA.FTZ R8, R43, c[0x0][0x2d0], -R0 ;  /* 0x0000b4002b087a23 */ /* 0x002fe40000010800 */
[----:B------:R-:W-:Y:S02]  /*3390*/  LDSM.16.MT88.4 R40, [R209+0x2500] ;  /* 0x00250000d128783b */ /* 0x000fe40000004200 */
[----:B------:R-:W1:Y:S03]  /*33a0*/  MUFU.EX2 R252, R8 ;  /* 0x0000000800fc7308 */ /* 0x000e660000000800 */
[----:B------:R-:W-:Y:S01]  /*33b0*/  HMMA.16816.F32 R104, R4, R20, RZ ;  /* 0x000000140468723c */ /* 0x000fe200000018ff */
[----:B--2---:R-:W-:-:S07]  /*33c0*/  FMUL.FTZ R3, R135, c[0x0][0x2d0] ;  /* 0x0000b40087037a20 */ /* 0x004fce0000410000 */
[----:B------:R-:W-:Y:S01]  /*33d0*/  HMMA.16816.F32 R100, R4, R28, RZ ;  /* 0x0000001c0464723c */ /* 0x000fe200000018ff */
[----:B------:R-:W-:Y:S02]  /*33e0*/  FSEL R3, R3, RZ, P0 ;  /* 0x000000ff03037208 */ /* 0x000fe40000000000 */
[----:B-1----:R-:W-:-:S05]  /*33f0*/  F2FP.PACK_AB R10, R252, R251 ;  /* 0x000000fbfc0a723e */ /* 0x002fca00000000ff */
[----:B------:R-:W-:Y:S01]  /*3400*/  HMMA.16816.F32 R96, R4, R32, RZ ;  /* 0x000000200460723c */ /* 0x000fe200000018ff */
[----:B------:R-:W-:-:S04]  /*3410*/  FFMA.FTZ R8, R57, c[0x0][0x2d0], -R3 ;  /* 0x0000b40039087a23 */ /* 0x000fc80000010803 */
[----:B------:R1:W-:Y:S03]  /*3420*/  MUFU.EX2 R238, R8 ;  /* 0x0000000800ee7308 */ /* 0x0003e60000000800 */
[C---:B------:R-:W-:Y:S08]  /*3430*/  HMMA.16816.F32 R92, R4.reuse, R36, RZ ;  /* 0x00000024045c723c */ /* 0x040ff000000018ff */
[----:B------:R-:W-:Y:S01]  /*3440*/  HMMA.16816.F32 R88, R4, R26, RZ ;  /* 0x0000001a0458723c */ /* 0x000fe200000018ff */
[----:B-1----:R-:W-:-:S07]  /*3450*/  FFMA.FTZ R8, R56, c[0x0][0x2d0], -R3 ;  /* 0x0000b40038087a23 */ /* 0x002fce0000010803 */
[C---:B------:R-:W-:Y:S01]  /*3460*/  HMMA.16816.F32 R84, R4.reuse, R18, RZ ;  /* 0x000000120454723c */ /* 0x040fe200000018ff */
[----:B------:R1:W2:Y:S07]  /*3470*/  MUFU.EX2 R237, R8 ;  /* 0x0000000800ed7308 */ /* 0x0002ae0000000800 */
[C---:B------:R-:W-:Y:S08]  /*3480*/  HMMA.16816.F32 R80, R4.reuse, R22, RZ ;  /* 0x000000160450723c */ /* 0x040ff000000018ff */
[----:B------:R-:W-:Y:S01]  /*3490*/  HMMA.16816.F32 R76, R4, R30, RZ ;  /* 0x0000001e044c723c */ /* 0x000fe200000018ff */
[----:B-1----:R-:W-:Y:S01]  /*34a0*/  FFMA.FTZ R8, R55, c[0x0][0x2d0], -R3 ;  /* 0x0000b40037087a23 */ /* 0x002fe20000010803 */
[----:B--2---:R-:W-:-:S03]  /*34b0*/  F2FP.PACK_AB R9, R237, R238 ;  /* 0x000000eeed09723e */ /* 0x004fc600000000ff */
[----:B------:R1:W-:Y:S03]  /*34c0*/  MUFU.EX2 R240, R8 ;  /* 0x0000000800f07308 */ /* 0x0003e60000000800 */
[C---:B------:R-:W-:Y:S08]  /*34d0*/  HMMA.16816.F32 R72, R4.reuse, R34, RZ ;  /* 0x000000220448723c */ /* 0x040ff000000018ff */
[----:B------:R-:W-:Y:S01]  /*34e0*/  HMMA.16816.F32 R64, R4, R38, RZ ;  /* 0x000000260440723c */ /* 0x000fe200000018ff */
[----:B-1----:R-:W-:-:S06]  /*34f0*/  FFMA.FTZ R8, R54, c[0x0][0x2d0], -R3 ;  /* 0x0000b40036087a23 */ /* 0x002fcc0000010803 */
[----:B------:R-:W-:Y:S01]  /*3500*/  FFMA.FTZ R4, R59, c[0x0][0x2d0], -R13 ;  /* 0x0000b4003b047a23 */ /* 0x000fe2000001080d */
[----:B------:R1:W2:Y:S08]  /*3510*/  MUFU.EX2 R249, R8 ;  /* 0x0000000800f97308 */ /* 0x0002b00000000800 */
[----:B------:R3:W-:Y:S01]  /*3520*/  MUFU.EX2 R239, R4 ;  /* 0x0000000400ef7308 */ /* 0x0007e20000000800 */
[----:B-1----:R-:W-:-:S02]  /*3530*/  F2FP.PACK_AB R8, R242, R250 ;  /* 0x000000faf208723e */ /* 0x002fc400000000ff */
[----:B--2---:R-:W-:Y:S01]  /*3540*/  F2FP.PACK_AB R11, R249, R240 ;  /* 0x000000f0f90b723e */ /* 0x004fe200000000ff */
[----:B---3--:R-:W-:-:S06]  /*3550*/  FFMA.FTZ R4, R117, c[0x0][0x2d0], -R13 ;  /* 0x0000b40075047a23 */ /* 0x008fcc000001080d */
[C---:B------:R-:W-:Y:S01]  /*3560*/  HMMA.16816.F32 R68, R8.reuse, R24, RZ ;  /* 0x000000180844723c */ /* 0x040fe200000018ff */
[----:B------:R1:W-:Y:S07]  /*3570*/  MUFU.EX2 R247, R4 ;  /* 0x0000000400f77308 */ /* 0x0003ee0000000800 */
[C---:B------:R-:W-:Y:S01]  /*3580*/  HMMA.16816.F32 R140, R8.reuse, R26, RZ ;  /* 0x0000001a088c723c */ /* 0x040fe200000018ff */
[----:B------:R-:W2:Y:S07]  /*3590*/  LDSM.16.MT88.4 R24, [R208+0x500] ;  /* 0x00050000d018783b */ /* 0x000eae0000004200 */
[----:B------:R-:W-:Y:S01]  /*35a0*/  HMMA.16816.F32 R60, R8, R16, RZ ;  /* 0x00000010083c723c */ /* 0x000fe200000018ff */
[----:B-1----:R-:W-:-:S04]  /*35b0*/  FFMA.FTZ R4, R58, c[0x0][0x2d0], -R13 ;  /* 0x0000b4003a047a23 */ /* 0x002fc8000001080d */
[----:B------:R1:W-:Y:S03]  /*35c0*/  MUFU.EX2 R244, R4 ;  /* 0x0000000400f47308 */ /* 0x0003e60000000800 */
[C---:B------:R-:W-:Y:S01]  /*35d0*/  HMMA.16816.F32 R120, R8.reuse, R18, RZ ;  /* 0x000000120878723c */ /* 0x040fe200000018ff */
[----:B------:R-:W-:Y:S07]  /*35e0*/  LDSM.16.MT88.4 R16, [R208+0x1500] ;  /* 0x00150000d010783b */ /* 0x000fee0000004200 */
[----:B------:R-:W-:Y:S01]  /*35f0*/  HMMA.16816.F32 R56, R8, R20, RZ ;  /* 0x000000140838723c */ /* 0x000fe200000018ff */
[----:B-1----:R-:W-:-:S07]  /*3600*/  FFMA.FTZ R4, R116, c[0x0][0x2d0], -R13 ;  /* 0x0000b40074047a23 */ /* 0x002fce000001080d */
[C---:B------:R-:W-:Y:S01]  /*3610*/  HMMA.16816.F32 R52, R8.reuse, R28, RZ ;  /* 0x0000001c0834723c */ /* 0x040fe200000018ff */
[----:B------:R1:W3:Y:S07]  /*3620*/  MUFU.EX2 R243, R4 ;  /* 0x0000000400f37308 */ /* 0x0002ee0000000800 */
[C---:B------:R-:W-:Y:S01]  /*3630*/  HMMA.16816.F32 R116, R8.reuse, R22, RZ ;  /* 0x000000160874723c */ /* 0x040fe200000018ff */
[----:B------:R-:W4:Y:S07]  /*3640*/  LDSM.16.MT88.4 R20, [R209+0x500] ;  /* 0x00050000d114783b */ /* 0x000f2e0000004200 */
[----:B------:R-:W-:Y:S01]  /*3650*/  HMMA.16816.F32 R144, R8, R30, RZ ;  /* 0x0000001e0890723c */ /* 0x000fe200000018ff */
[----:B------:R-:W5:Y:S01]  /*3660*/  LDSM.16.MT88.4 R28, [R209+0x1500] ;  /* 0x00150000d11c783b */ /* 0x000f620000004200 */
[----:B-1----:R-:W-:Y:S01]  /*3670*/  FFMA.FTZ R4, R124, c[0x0][0x2d0], -R12 ;  /* 0x0000b4007c047a23 */ /* 0x002fe2000001080c */
[----:B---3--:R-:W-:-:S03]  /*3680*/  F2FP.PACK_AB R6, R243, R244 ;  /* 0x000000f4f306723e */ /* 0x008fc600000000ff */
[----:B------:R1:W-:Y:S02]  /*3690*/  MUFU.EX2 R234, R4 ;  /* 0x0000000400ea7308 */ /* 0x0003e40000000800 */
[C---:B------:R-:W-:Y:S08]  /*36a0*/  HMMA.16816.F32 R48, R8.reuse, R32, RZ ;  /* 0x000000200830723c */ /* 0x040ff000000018ff */
[----:B------:R-:W-:Y:S01]  /*36b0*/  HMMA.16816.F32 R152, R8, R34, RZ ;  /* 0x000000220898723c */ /* 0x000fe200000018ff */
[----:B------:R-:W3:Y:S01]  /*36c0*/  LDSM.16.MT88.4 R32, [R208+0x2500] ;  /* 0x00250000d020783b */ /* 0x000ee20000004200 */
[----:B-1----:R-:W-:-:S06]  /*36d0*/  FFMA.FTZ R4, R125, c[0x0][0x2d0], -R12 ;  /* 0x0000b4007d047a23 */ /* 0x002fcc000001080c */
[C---:B------:R-:W-:Y:S01]  /*36e0*/  HMMA.16816.F32 R44, R8.reuse, R36, RZ ;  /* 0x00000024082c723c */ /* 0x040fe200000018ff */
[----:B------:R1:W1:Y:S07]  /*36f0*/  MUFU.EX2 R248, R4 ;  /* 0x0000000400f87308 */ /* 0x00026e0000000800 */
[----:B------:R-:W-:Y:S01]  /*3700*/  HMMA.16816.F32 R156, R8, R38, RZ ;  /* 0x00000026089c723c */ /* 0x000fe200000018ff */
[----:B------:R-:W-:Y:S06]  /*3710*/  LDSM.16.MT88.4 R36, [R209+0x2900] ;  /* 0x00290000d124783b */ /* 0x000fec0000004200 */
[----:B------:R-:W-:-:S02]  /*3720*/  FFMA.FTZ R8, R130, c[0x0][0x2d0], -R0 ;  /* 0x0000b40082087a23 */ /* 0x000fc40000010800 */
[----:B------:R-:W-:Y:S02]  /*3730*/  IMAD.MOV.U32 R11, RZ, RZ, R150 ;  /* 0x000000ffff0b7224 */ /* 0x000fe400078e0096 */
[----:B------:R2:W-:Y:S01]  /*3740*/  MUFU.EX2 R226, R8 ;  /* 0x0000000800e27308 */ /* 0x0005e20000000800 */
[----:B-1----:R-:W-:Y:S01]  /*3750*/  FFMA.FTZ R4, R126, c[0x0][0x2d0], -R12 ;  /* 0x0000b4007e047a23 */ /* 0x002fe2000001080c */
[----:B------:R-:W-:Y:S01]  /*3760*/  F2FP.PACK_AB R5, R248, R234 ;  /* 0x000000eaf805723e */ /* 0x000fe200000000ff */
[----:B------:R-:W-:Y:S02]  /*3770*/  IMAD.MOV.U32 R10, RZ, RZ, R149 ;  /* 0x000000ffff0a7224 */ /* 0x000fe400078e0095 */
[----:B------:R-:W-:-:S03]  /*3780*/  IMAD.MOV.U32 R9, RZ, RZ, R148 ;  /* 0x000000ffff097224 */ /* 0x000fc600078e0094 */
[----:B------:R1:W-:Y:S01]  /*3790*/  MUFU.EX2 R236, R4 ;  /* 0x0000000400ec7308 */ /* 0x0003e20000000800 */
[----:B--2---:R-:W-:-:S07]  /*37a0*/  FFMA.FTZ R8, R129, c[0x0][0x2d0], -R0 ;  /* 0x0000b40081087a23 */ /* 0x004fce0000010800 */
[----:B------:R2:W-:Y:S01]  /*37b0*/  MUFU.EX2 R225, R8 ;  /* 0x0000000800e17308 */ /* 0x0005e20000000800 */
[----:B-1----:R-:W-:-:S07]  /*37c0*/  FFMA.FTZ R4, R127, c[0x0][0x2d0], -R12 ;  /* 0x0000b4007f047a23 */ /* 0x002fce000001080c */
[----:B------:R1:W1:Y:S01]  /*37d0*/  MUFU.EX2 R235, R4 ;  /* 0x0000000400eb7308 */ /* 0x0002620000000800 */
[----:B--2---:R-:W-:-:S07]  /*37e0*/  FFMA.FTZ R8, R138, c[0x0][0x2d0], -R3 ;  /* 0x0000b4008a087a23 */ /* 0x004fce0000010803 */
[----:B------:R2:W-:Y:S01]  /*37f0*/  MUFU.EX2 R216, R8 ;  /* 0x0000000800d87308 */ /* 0x0005e20000000800 */
[----:B-1----:R-:W-:Y:S01]  /*3800*/  FFMA.FTZ R4, R128, c[0x0][0x2d0], -R0 ;  /* 0x0000b40080047a23 */ /* 0x002fe20000010800 */
[----:B------:R-:W-:-:S06]  /*3810*/  F2FP.PACK_AB R7, R235, R236 ;  /* 0x000000eceb07723e */ /* 0x000fcc00000000ff */
[----:B------:R1:W-:Y:S01]  /*3820*/  MUFU.EX2 R228, R4 ;  /* 0x0000000400e47308 */ /* 0x0003e20000000800 */
[----:B--2---:R-:W-:-:S07]  /*3830*/  FFMA.FTZ R8, R137, c[0x0][0x2d0], -R3 ;  /* 0x0000b40089087a23 */ /* 0x004fce0000010803 */
[----:B------:R2:W-:Y:S01]  /*3840*/  MUFU.EX2 R246, R8 ;  /* 0x0000000800f67308 */ /* 0x0005e20000000800 */
[----:B-1----:R-:W-:-:S07]  /*3850*/  FFMA.FTZ R4, R131, c[0x0][0x2d0], -R0 ;  /* 0x0000b40083047a23 */ /* 0x002fce0000010800 */
[----:B------:R1:W1:Y:S01]  /*3860*/  MUFU.EX2 R245, R4 ;  /* 0x0000000400f57308 */ /* 0x0002620000000800 */
[----:B--2---:R-:W-:-:S07]  /*3870*/  FFMA.FTZ R8, R132, c[0x0][0x2d0], -R3 ;  /* 0x0000b40084087a23 */ /* 0x004fce0000010803 */
[----:B------:R2:W-:Y:S01]  /*3880*/  MUFU.EX2 R215, R8 ;  /* 0x0000000800d77308 */ /* 0x0005e20000000800 */
[----:B-1----:R-:W-:-:S07]  /*3890*/  F2FP.PACK_AB R4, R247, R239 ;  /* 0x000000eff704723e */ /* 0x002fce00000000ff */
[----:B------:R-:W-:Y:S01]  /*38a0*/  HMMA.16816.F32 R164, R4, R24, R112 ;  /* 0x0000001804a4723c */ /* 0x000fe20000001870 */
[----:B--2---:R-:W-:-:S07]  /*38b0*/  FFMA.FTZ R8, R133, c[0x0][0x2d0], -R3 ;  /* 0x0000b40085087a23 */ /* 0x004fce0000010803 */
[C---:B----4-:R-:W-:Y:S01]  /*38c0*/  HMMA.16816.F32 R128, R4.reuse, R20, R108 ;  /* 0x000000140480723c */ /* 0x050fe2000000186c */
[----:B------:R1:W2:Y:S07]  /*38d0*/  MUFU.EX2 R213, R8 ;  /* 0x0000000800d57308 */ /* 0x0002ae0000000800 */
[C---:B------:R-:W-:Y:S08]  /*38e0*/  HMMA.16816.F32 R124, R4.reuse, R16, R104 ;  /* 0x00000010047c723c */ /* 0x040ff00000001868 */
[----:B-----5:R-:W-:Y:S01]  /*38f0*/  HMMA.16816.F32 R112, R4, R28, R100 ;  /* 0x0000001c0470723c */ /* 0x020fe20000001864 */
[----:B-1----:R-:W-:-:S04]  /*3900*/  FFMA.FTZ R8, R161, c[0x0][0x2d0], -R13 ;  /* 0x0000b400a1087a23 */ /* 0x002fc8000001080d */
[----:B------:R1:W-:Y:S03]  /*3910*/  MUFU.EX2 R207, R8 ;  /* 0x0000000800cf7308 */ /* 0x0003e60000000800 */
[C---:B---3--:R-:W-:Y:S08]  /*3920*/  HMMA.16816.F32 R108, R4.reuse, R32, R96 ;  /* 0x00000020046c723c */ /* 0x048ff00000001860 */
[----:B------:R-:W-:Y:S01]  /*3930*/  HMMA.16816.F32 R104, R4, R40, R92 ;  /* 0x000000280468723c */ /* 0x000fe2000000185c */
[----:B-1----:R-:W-:-:S07]  /*3940*/  FFMA.FTZ R8, R163, c[0x0][0x2d0], -R13 ;  /* 0x0000b400a3087a23 */ /* 0x002fce000001080d */
[C---:B------:R-:W-:Y:S01]  /*3950*/  HMMA.16816.F32 R148, R4.reuse, R26, R88 ;  /* 0x0000001a0494723c */ /* 0x040fe20000001858 */
[----:B------:R1:W3:Y:S07]  /*3960*/  MUFU.EX2 R206, R8 ;  /* 0x0000000800ce7308 */ /* 0x0002ee0000000800 */
[C---:B------:R-:W-:Y:S08]  /*3970*/  HMMA.16816.F32 R84, R4.reuse, R22, R84 ;  /* 0x000000160454723c */ /* 0x040ff00000001854 */
[----:B------:R-:W-:Y:S01]  /*3980*/  HMMA.16816.F32 R100, R4, R18, R80 ;  /* 0x000000120464723c */ /* 0x000fe20000001850 */
[----:B-1----:R-:W-:-:S04]  /*3990*/  FFMA.FTZ R8, R160, c[0x0][0x2d0], -R13 ;  /* 0x0000b400a0087a23 */ /* 0x002fc8000001080d */
[----:B------:R1:W-:Y:S03]  /*39a0*/  MUFU.EX2 R205, R8 ;  /* 0x0000000800cd7308 */ /* 0x0003e60000000800 */
[C---:B------:R-:W-:Y:S08]  /*39b0*/  HMMA.16816.F32 R96, R4.reuse, R30, R76 ;  /* 0x0000001e0460723c */ /* 0x040ff0000000184c */
[----:B------:R-:W-:Y:S01]  /*39c0*/  HMMA.16816.F32 R92, R4, R34, R72 ;  /* 0x00000022045c723c */ /* 0x000fe20000001848 */
[----:B-1----:R-:W-:-:S07]  /*39d0*/  FFMA.FTZ R8, R162, c[0x0][0x2d0], -R13 ;  /* 0x0000b400a2087a23 */ /* 0x002fce000001080d */
[----:B------:R-:W-:Y:S01]  /*39e0*/  HMMA.16816.F32 R88, R4, R42, R64 ;  /* 0x0000002a0458723c */ /* 0x000fe20000001840 */
[----:B------:R1:W4:Y:S06]  /*39f0*/  MUFU.EX2 R204, R8 ;  /* 0x0000000800cc7308 */ /* 0x00032c0000000800 */
[----:B------:R-:W-:Y:S02]  /*3a00*/  F2FP.PACK_AB R4, R245, R228 ;  /* 0x000000e4f504723e */ /* 0x000fe400000000ff */
[----:B------:R-:W-:Y:S02]  /*3a10*/  F2FP.PACK_AB R6, R225, R226 ;  /* 0x000000e2e106723e */ /* 0x000fe400000000ff */
[----:B------:R-:W-:-:S02]  /*3a20*/  F2FP.PACK_AB R5, R246, R216 ;  /* 0x000000d8f605723e */ /* 0x000fc400000000ff */
[----:B--2---:R-:W-:Y:S01]  /*3a30*/  F2FP.PACK_AB R7, R213, R215 ;  /* 0x000000d7d507723e */ /* 0x004fe200000000ff */
[----:B-1----:R-:W-:-:S06]  /*3a40*/  FFMA.FTZ R8, R168, c[0x0][0x2d0], -R12 ;  /* 0x0000b400a8087a23 */ /* 0x002fcc000001080c */
[C---:B------:R-:W-:Y:S01]  /*3a50*/  HMMA.16816.F32 R80, R4.reuse, R24, R68 ;  /* 0x000000180450723c */ /* 0x040fe20000001844 */
[----:B------:R1:W-:Y:S07]  /*3a60*/  MUFU.EX2 R191, R8 ;  /* 0x0000000800bf7308 */ /* 0x0003ee0000000800 */
[C---:B------:R-:W-:Y:S08]  /*3a70*/  HMMA.16816.F32 R68, R4.reuse, R28, R52 ;  /* 0x0000001c0444723c */ /* 0x040ff00000001834 */
[----:B------:R-:W-:Y:S01]  /*3a80*/  HMMA.16816.F32 R52, R4, R22, R120 ;  /* 0x000000160434723c */ /* 0x000fe20000001878 */
[----:B-1----:R-:W-:-:S04]  /*3a90*/  FFMA.FTZ R8, R169, c[0x0][0x2d0], -R12 ;  /* 0x0000b400a9087a23 */ /* 0x002fc8000001080c */
[----:B------:R1:W2:Y:S02]  /*3aa0*/  MUFU.EX2 R190, R8 ;  /* 0x0000000800be7308 */ /* 0x0002a40000000800 */
[----:B------:R-:W-:Y:S01]  /*3ab0*/  IMAD.MOV.U32 R122, RZ, RZ, R176 ;  /* 0x000000ffff7a7224 */ /* 0x000fe200078e00b0 */
[C---:B------:R-:W-:Y:S01]  /*3ac0*/  HMMA.16816.F32 R76, R4.reuse, R20, R60 ;  /* 0x00000014044c723c */ /* 0x040fe2000000183c */
[----:B------:R-:W-:Y:S01]  /*3ad0*/  IMAD.MOV.U32 R123, RZ, RZ, R177 ;  /* 0x000000ffff7b7224 */ /* 0x000fe200078e00b1 */
[----:B------:R-:W-:Y:S06]  /*3ae0*/  LDSM.16.MT88.4 R20, [R208+0x1900] ;  /* 0x00190000d014783b */ /* 0x000fec0000004200 */
[----:B------:R-:W-:Y:S01]  /*3af0*/  HMMA.16816.F32 R72, R4, R16, R56 ;  /* 0x000000100448723c */ /* 0x000fe20000001838 */
[----:B-1----:R-:W-:-:S07]  /*3b00*/  FFMA.FTZ R8, R170, c[0x0][0x2d0], -R12 ;  /* 0x0000b400aa087a23 */ /* 0x002fce000001080c */
[C---:B------:R-:W-:Y:S01]  /*3b10*/  HMMA.16816.F32 R64, R4.reuse, R32, R48 ;  /* 0x000000200440723c */ /* 0x040fe20000001830 */
[----:B------:R1:W-:Y:S07]  /*3b20*/  MUFU.EX2 R188, R8 ;  /* 0x0000000800bc7308 */ /* 0x0003ee0000000800 */
[C---:B------:R-:W-:Y:S08]  /*3b30*/  HMMA.16816.F32 R196, R4.reuse, R40, R44 ;  /* 0x0000002804c4723c */ /* 0x040ff0000000182c */
[C---:B------:R-:W-:Y:S01]  /*3b40*/  HMMA.16816.F32 R60, R4.reuse, R26, R140 ;  /* 0x0000001a043c723c */ /* 0x040fe2000000188c */
[----:B-1----:R-:W-:Y:S01]  /*3b50*/  FFMA.FTZ R8, R171, c[0x0][0x2d0], -R12 ;  /* 0x0000b400ab087a23 */ /* 0x002fe2000001080c */
[----:B------:R-:W1:Y:S03]  /*3b60*/  LDSM.16.MT88.4 R24, [R208+0x900] ;  /* 0x00090000d018783b */ /* 0x000e660000004200 */
[----:B------:R5:W1:Y:S03]  /*3b70*/  MUFU.EX2 R189, R8 ;  /* 0x0000000800bd7308 */ /* 0x000a660000000800 */
[C---:B------:R-:W-:Y:S01]  /*3b80*/  HMMA.16816.F32 R48, R4.reuse, R18, R116 ;  /* 0x000000120430723c */ /* 0x040fe20000001874 */
[----:B------:R-:W1:Y:S07]  /*3b90*/  LDSM.16.MT88.4 R16, [R209+0x900] ;  /* 0x00090000d110783b */ /* 0x000e6e0000004200 */
[----:B------:R-:W-:Y:S01]  /*3ba0*/  HMMA.16816.F32 R44, R4, R30, R144 ;  /* 0x0000001e042c723c */ /* 0x000fe20000001890 */
[----:B------:R-:W1:Y:S01]  /*3bb0*/  LDSM.16.MT88.4 R28, [R209+0x1900] ;  /* 0x00190000d11c783b */ /* 0x000e620000004200 */
[----:B-----5:R-:W-:-:S06]  /*3bc0*/  FFMA.FTZ R8, R172, c[0x0][0x2d0], -R0 ;  /* 0x0000b400ac087a23 */ /* 0x020fcc0000010800 */
[C---:B------:R-:W-:Y:S01]  /*3bd0*/  HMMA.16816.F32 R56, R4.reuse, R34, R152 ;  /* 0x000000220438723c */ /* 0x040fe20000001898 */
[----:B------:R5:W-:Y:S01]  /*3be0*/  MUFU.EX2 R179, R8 ;  /* 0x0000000800b37308 */ /* 0x000be20000000800 */
[----:B------:R-:W1:Y:S04]  /*3bf0*/  LDSM.16.MT88.4 R32, [R208+0x2900] ;  /* 0x00290000d020783b */ /* 0x000e680000004200 */
[----:B------:R-:W-:Y:S02]  /*3c00*/  LDSM.16.MT88.4 R152, [R208+0xd00] ;  /* 0x000d0000d098783b */ /* 0x000fe40000004200 */
[----:B------:R-:W-:Y:S07]  /*3c10*/  HMMA.16816.F32 R40, R4, R42, R156 ;  /* 0x0000002a0428723c */ /* 0x000fee000000189c */
[----:B---3--:R-:W-:Y:S01]  /*3c20*/  F2FP.PACK_AB R4, R206, R207 ;  /* 0x000000cfce04723e */ /* 0x008fe200000000ff */
[----:B-----5:R-:W-:Y:S01]  /*3c30*/  FFMA.FTZ R8, R175, c[0x0][0x2d0], -R0 ;  /* 0x0000b400af087a23 */ /* 0x020fe20000010800 */
[----:B----4-:R-:W-:-:S02]  /*3c40*/  F2FP.PACK_AB R6, R204, R205 ;  /* 0x000000cdcc06723e */ /* 0x010fc400000000ff */
[----:B--2---:R-:W-:Y:S01]  /*3c50*/  F2FP.PACK_AB R5, R190, R191 ;  /* 0x000000bfbe05723e */ /* 0x004fe200000000ff */
[----:B------:R2:W3:Y:S01]  /*3c60*/  MUFU.EX2 R176, R8 ;  /* 0x0000000800b07308 */ /* 0x0004e20000000800 */
[----:B-1----:R-:W-:-:S07]  /*3c70*/  F2FP.PACK_AB R7, R189, R188 ;  /* 0x000000bcbd07723e */ /* 0x002fce00000000ff */
[----:B------:R-:W-:Y:S01]  /*3c80*/  HMMA.16816.F32 R140, R4, R24, R164 ;  /* 0x00000018048c723c */ /* 0x000fe200000018a4 */
[----:B--2---:R-:W-:-:S07]  /*3c90*/  FFMA.FTZ R8, R173, c[0x0][0x2d0], -R0 ;  /* 0x0000b400ad087a23 */ /* 0x004fce0000010800 */
[C---:B------:R-:W-:Y:S01]  /*3ca0*/  HMMA.16816.F32 R168, R4.reuse, R16, R128 ;  /* 0x0000001004a8723c */ /* 0x040fe20000001880 */
[----:B------:R1:W-:Y:S07]  /*3cb0*/  MUFU.EX2 R177, R8 ;  /* 0x0000000800b17308 */ /* 0x0003ee0000000800 */
[C---:B------:R-:W-:Y:S08]  /*3cc0*/  HMMA.16816.F32 R124, R4.reuse, R20, R124 ;  /* 0x00000014047c723c */ /* 0x040ff0000000187c */
[----:B------:R-:W-:Y:S01]  /*3cd0*/  HMMA.16816.F32 R112, R4, R28, R112 ;  /* 0x0000001c0470723c */ /* 0x000fe20000001870 */
[----:B-1----:R-:W-:-:S04]  /*3ce0*/  FFMA.FTZ R8, R174, c[0x0][0x2d0], -R0 ;  /* 0x0000b400ae087a23 */ /* 0x002fc80000010800 */
[----:B------:R1:W2:Y:S03]  /*3cf0*/  MUFU.EX2 R178, R8 ;  /* 0x0000000800b27308 */ /* 0x0002a60000000800 */
[C---:B------:R-:W-:Y:S08]  /*3d00*/  HMMA.16816.F32 R192, R4.reuse, R32, R108 ;  /* 0x0000002004c0723c */ /* 0x040ff0000000186c */
[----:B------:R-:W-:Y:S01]  /*3d10*/  HMMA.16816.F32 R200, R4, R36, R104 ;  /* 0x0000002404c8723c */ /* 0x000fe20000001868 */
[----:B------:R-:W-:Y:S01]  /*3d20*/  LDSM.16.MT88.4 R104, [R209+0x1d00] ;  /* 0x001d0000d168783b */ /* 0x000fe20000004200 */
[----:B-1----:R-:W-:-:S06]  /*3d30*/  FFMA.FTZ R8, R182, c[0x0][0x2d0], -R3 ;  /* 0x0000b400b6087a23 */ /* 0x002fcc0000010803 */
[C---:B------:R-:W-:Y:S01]  /*3d40*/  HMMA.16816.F32 R148, R4.reuse, R26, R148 ;  /* 0x0000001a0494723c */ /* 0x040fe20000001894 */
[----:B------:R1:W-:Y:S07]  /*3d50*/  MUFU.EX2 R138, R8 ;  /* 0x00000008008a7308 */ /* 0x0003ee0000000800 */
[C---:B------:R-:W-:Y:S08]  /*3d60*/  HMMA.16816.F32 R84, R4.reuse, R18, R84 ;  /* 0x000000120454723c */ /* 0x040ff00000001854 */
[----:B------:R-:W-:Y:S01]  /*3d70*/  HMMA.16816.F32 R100, R4, R22, R100 ;  /* 0x000000160464723c */ /* 0x000fe20000001864 */
[----:B-1----:R-:W-:-:S04]  /*3d80*/  FFMA.FTZ R8, R183, c[0x0][0x2d0], -R3 ;  /* 0x0000b400b7087a23 */ /* 0x002fc80000010803 */
[----:B------:R1:W4:Y:S03]  /*3d90*/  MUFU.EX2 R137, R8 ;  /* 0x0000000800897308 */ /* 0x0003260000000800 */
[C---:B------:R-:W-:Y:S01]  /*3da0*/  HMMA.16816.F32 R160, R4.reuse, R30, R96 ;  /* 0x0000001e04a0723c */ /* 0x040fe20000001860 */
[----:B------:R-:W-:Y:S07]  /*3db0*/  LDSM.16.MT88.4 R96, [R208+0x1d00] ;  /* 0x001d0000d060783b */ /* 0x000fee0000004200 */
[----:B------:R-:W-:Y:S01]  /*3dc0*/  HMMA.16816.F32 R116, R4, R34, R92 ;  /* 0x000000220474723c */ /* 0x000fe2000000185c */
[----:B-1----:R-:W-:-:S07]  /*3dd0*/  FFMA.FTZ R8, R180, c[0x0][0x2d0], -R3 ;  /* 0x0000b400b4087a23 */ /* 0x002fce0000010803 */
[----:B------:R-:W-:Y:S01]  /*3de0*/  HMMA.16816.F32 R144, R4, R38, R88 ;  /* 0x000000260490723c */ /* 0x000fe20000001858 */
[----:B------:R-:W-:Y:S01]  /*3df0*/  IMAD.MOV.U32 R95, RZ, RZ, R122 ;  /* 0x000000ffff5f7224 */ /* 0x000fe200078e007a */
[----:B------:R1:W-:Y:S01]  /*3e00*/  MUFU.EX2 R133, R8 ;  /* 0x0000000800857308 */ /* 0x0003e20000000800 */
[----:B------:R-:W-:Y:S02]  /*3e10*/  IMAD.MOV.U32 R94, RZ, RZ, R123 ;  /* 0x000000ffff5e7224 */ /* 0x000fe400078e007b */
[----:B------:R-:W-:Y:S02]  /*3e20*/  IMAD.MOV.U32 R93, RZ, RZ, R9 ;  /* 0x000000ffff5d7224 */ /* 0x000fe400078e0009 */
[----:B---3--:R-:W-:Y:S01]  /*3e30*/  F2FP.PACK_AB R4, R176, R179 ;  /* 0x000000b3b004723e */ /* 0x008fe200000000ff */
[----:B------:R-:W-:Y:S01]  /*3e40*/  IMAD.MOV.U32 R91, RZ, RZ, R187 ;  /* 0x000000ffff5b7224 */ /* 0x000fe200078e00bb */
[----:B--2---:R-:W-:Y:S01]  /*3e50*/  F2FP.PACK_AB R6, R178, R177 ;  /* 0x000000b1b206723e */ /* 0x004fe200000000ff */
[----:B------:R-:W-:Y:S01]  /*3e60*/  IMAD.MOV.U32 R90, RZ, RZ, R186 ;  /* 0x000000ffff5a7224 */ /* 0x000fe200078e00ba */
[----:B----4-:R-:W-:Y:S01]  /*3e70*/  F2FP.PACK_AB R5, R137, R138 ;  /* 0x0000008a8905723e */ /* 0x010fe200000000ff */
[----:B------:R-:W-:Y:S01]  /*3e80*/  IMAD.MOV.U32 R89, RZ, RZ, R185 ;  /* 0x000000ffff597224 */ /* 0x000fe200078e00b9 */
[----:B------:R-:W-:Y:S01]  /*3e90*/  LDSM.16.MT88.4 R120, [R208+0x2d00] ;  /* 0x002d0000d078783b */ /* 0x000fe20000004200 */
[----:B------:R-:W-:-:S02]  /*3ea0*/  IMAD.MOV.U32 R88, RZ, RZ, R184 ;  /* 0x000000ffff587224 */ /* 0x000fc400078e00b8 */
[----:B------:R-:W-:Y:S02]  /*3eb0*/  IMAD.MOV.U32 R92, RZ, RZ, R10 ;  /* 0x000000ffff5c7224 */ /* 0x000fe400078e000a */
[----:B-1----:R-:W-:-:S04]  /*3ec0*/  FFMA.FTZ R8, R181, c[0x0][0x2d0], -R3 ;  /* 0x0000b400b5087a23 */ /* 0x002fc80000010803 */
[----:B------:R-:W1:Y:S02]  /*3ed0*/  MUFU.EX2 R132, R8 ;  /* 0x0000000800847308 */ /* 0x000e640000000800 */
[----:B-1----:R-:W-:Y:S01]  /*3ee0*/  F2FP.PACK_AB R7, R132, R133 ;  /* 0x000000858407723e */ /* 0x002fe200000000ff */
[----:B------:R-:W-:Y:S02]  /*3ef0*/  FFMA.FTZ R8, R220, c[0x0][0x2d0], -R13 ;  /* 0x0000b400dc087a23 */ /* 0x000fe4000001080d */
[----:B------:R-:W-:-:S04]  /*3f00*/  IMAD.MOV.U32 R220, RZ, RZ, R91 ;  /* 0x000000ffffdc7224 */ /* 0x000fc800078e005b */
[C---:B------:R-:W-:Y:S01]  /*3f10*/  HMMA.16816.F32 R108, R4.reuse, R18, R52 ;  /* 0x00000012046c723c */ /* 0x040fe20000001834 */
[----:B------:R1:W-:Y:S06]  /*3f20*/  MUFU.EX2 R52, R8 ;  /* 0x0000000800347308 */ /* 0x0003ec0000000800 */
[----:B------:R-:W-:Y:S01]  /*3f30*/  IMAD.MOV.U32 R53, RZ, RZ, R90 ;  /* 0x000000ffff357224 */ /* 0x000fe200078e005a */
[----:B------:R-:W-:Y:S01]  /*3f40*/  HMMA.16816.F32 R180, R4, R26, R60 ;  /* 0x0000001a04b4723c */ /* 0x000fe2000000183c */
[----:B------:R-:W-:Y:S02]  /*3f50*/  IMAD.MOV.U32 R54, RZ, RZ, R89 ;  /* 0x000000ffff367224 */ /* 0x000fe400078e0059 */
[----:B------:R-:W-:-:S05]  /*3f60*/  IMAD.MOV.U32 R55, RZ, RZ, R88 ;  /* 0x000000ffff377224 */ /* 0x000fca00078e0058 */
[C---:B------:R-:W-:Y:S01]  /*3f70*/  HMMA.16816.F32 R184, R4.reuse, R24, R80 ;  /* 0x0000001804b8723c */ /* 0x040fe20000001850 */
[--C-:B-1----:R-:W-:Y:S01]  /*3f80*/  FFMA.FTZ R8, R221, c[0x0][0x2d0], -R13.reuse ;  /* 0x0000b400dd087a23 */ /* 0x102fe2000001080d */
[----:B------:R-:W1:Y:S01]  /*3f90*/  LDSM.16.MT88.4 R80, [R209+0xd00] ;  /* 0x000d0000d150783b */ /* 0x000e620000004200 */
[----:B------:R-:W-:Y:S02]  /*3fa0*/  IMAD.MOV.U32 R221, RZ, RZ, R92 ;  /* 0x000000ffffdd7224 */ /* 0x000fe400078e005c */
[----:B------:R2:W3:Y:S03]  /*3fb0*/  MUFU.EX2 R27, R8 ;  /* 0x00000008001b7308 */ /* 0x0004e60000000800 */
[C---:B------:R-:W-:Y:S08]  /*3fc0*/  HMMA.16816.F32 R48, R4.reuse, R22, R48 ;  /* 0x000000160430723c */ /* 0x040ff00000001830 */
[----:B------:R-:W-:Y:S01]  /*3fd0*/  HMMA.16816.F32 R60, R4, R20, R72 ;  /* 0x00000014043c723c */ /* 0x000fe20000001848 */
[----:B--2---:R-:W-:Y:S01]  /*3fe0*/  FFMA.FTZ R8, R223, c[0x0][0x2d0], -R13 ;  /* 0x0000b400df087a23 */ /* 0x004fe2000001080d */
[----:B---3--:R-:W-:Y:S01]  /*3ff0*/  F2FP.PACK_AB R128, R27, R52 ;  /* 0x000000341b80723e */ /* 0x008fe200000000ff */
[----:B------:R-:W-:-:S05]  /*4000*/  IMAD.MOV.U32 R223, RZ, RZ, R93 ;  /* 0x000000ffffdf7224 */ /* 0x000fca00078e005d */
[C---:B------:R-:W-:Y:S01]  /*4010*/  HMMA.16816.F32 R172, R4.reuse, R16, R76 ;  /* 0x0000001004ac723c */ /* 0x040fe2000000184c */
[----:B------:R2:W-:Y:S06]  /*4020*/  MUFU.EX2 R26, R8 ;  /* 0x00000008001a7308 */ /* 0x0005ec0000000800 */
[----:B------:R-:W-:Y:S01]  /*4030*/  IMAD.MOV.U32 R79, RZ, RZ, R11 ;  /* 0x000000ffff4f7224 */ /* 0x000fe200078e000b */
[C---:B------:R-:W-:Y:S07]  /*4040*/  HMMA.16816.F32 R156, R4.reuse, R28, R68 ;  /* 0x0000001c049c723c */ /* 0x040fee0000001844 */
[----:B------:R-:W-:Y:S01]  /*4050*/  IMAD.MOV.U32 R29, RZ, RZ, R94 ;  /* 0x000000ffff1d7224 */ /* 0x000fe200078e005e */
[----:B------:R-:W-:Y:S01]  /*4060*/  HMMA.16816.F32 R44, R4, R30, R44 ;  /* 0x0000001e042c723c */ /* 0x000fe2000000182c */
[----:B--2---:R-:W-:-:S02]  /*4070*/  FFMA.FTZ R8, R217, c[0x0][0x2d0], -R13 ;  /* 0x0000b400d9087a23 */ /* 0x004fc4000001080d */
[----:B------:R-:W-:Y:S02]  /*4080*/  IMAD.MOV.U32 R28, RZ, RZ, R95 ;  /* 0x000000ffff1c7224 */ /* 0x000fe400078e005f */
[----:B------:R2:W3:Y:S01]  /*4090*/  MUFU.EX2 R25, R8 ;  /* 0x0000000800197308 */ /* 0x0004e20000000800 */
[----:B------:R-:W-:Y:S02]  /*40a0*/  IMAD.MOV.U32 R217, RZ, RZ, R15 ;  /* 0x000000ffffd97224 */ /* 0x000fe400078e000f */
[----:B------:R-:W-:Y:S01]  /*40b0*/  HMMA.16816.F32 R64, R4, R32, R64 ;  /* 0x000000200440723c */ /* 0x000fe20000001840 */
[----:B------:R-:W-:-:S07]  /*40c0*/  IMAD.MOV.U32 R31, RZ, RZ, R14 ;  /* 0x000000ffff1f7224 */ /* 0x000fce00078e000e */
[----:B------:R-:W-:Y:S01]  /*40d0*/  HMMA.16816.F32 R56, R4, R34, R56 ;  /* 0x000000220438723c */ /* 0x000fe20000001838 */
[----:B--2---:R-:W-:Y:S01]  /*40e0*/  FFMA.FTZ R8, R233, c[0x0][0x2d0], -R12 ;  /* 0x0000b400e9087a23 */ /* 0x004fe2000001080c */
[----:B---3--:R-:W-:-:S06]  /*40f0*/  F2FP.PACK_AB R130, R25, R26 ;  /* 0x0000001a1982723e */ /* 0x008fcc00000000ff */
[C---:B------:R-:W-:Y:S01]  /*4100*/  HMMA.16816.F32 R164, R4.reuse, R36, R196 ;  /* 0x0000002404a4723c */ /* 0x040fe200000018c4 */
[----:B------:R2:W-:Y:S07]  /*4110*/  MUFU.EX2 R24, R8 ;  /* 0x0000000800187308 */ /* 0x0005ee0000000800 */
[----:B------:R-:W-:Y:S07]  /*4120*/  HMMA.16816.F32 R40, R4, R38, R40 ;  /* 0x000000260428723c */ /* 0x000fee0000001828 */
[----:B------:R-:W-:-:S02]  /*4130*/  FFMA.FTZ R4, R227, c[0x0][0x2d0], -R0 ;  /* 0x0000b400e3047a23 */ /* 0x000fc40000010800 */
[----:B--2---:R-:W-:Y:S02]  /*4140*/  FFMA.FTZ R8, R222, c[0x0][0x2d0], -R12 ;  /* 0x0000b400de087a23 */ /* 0x004fe4000001080c */
[----:B------:R2:W-:Y:S01]  /*4150*/  MUFU.EX2 R18, R4 ;  /* 0x0000000400127308 */ /* 0x0005e20000000800 */
[----:B------:R-:W-:-:S07]  /*4160*/  FADD.FTZ R5, R238, R237 ;  /* 0x000000edee057221 */ /* 0x000fce0000010000 */
[----:B------:R3:W4:Y:S01]  /*4170*/  MUFU.EX2 R23, R8 ;  /* 0x0000000800177308 */ /* 0x0007220000000800 */
[----:B--2---:R-:W-:-:S04]  /*4180*/  FADD.FTZ R4, R217, R31 ;  /* 0x0000001fd9047221 */ /* 0x004fc80000010000 */
[----:B------:R-:W-:Y:S02]  /*4190*/  FADD.FTZ R7, R223, R4 ;  /* 0x00000004df077221 */ /* 0x000fe40000010000 */
[----:B---3--:R-:W-:Y:S01]  /*41a0*/  FFMA.FTZ R8, R214, c[0x0][0x2d0], -R12 ;  /* 0x0000b400d6087a23 */ /* 0x008fe2000001080c */
[----:B----4-:R-:W-:-:S03]  /*41b0*/  F2FP.PACK_AB R129, R23, R24 ;  /* 0x000000181781723e */ /* 0x010fc600000000ff */
[----:B------:R2:W-:Y:S02]  /*41c0*/  MUFU.EX2 R21, R8 ;  /* 0x0000000800157308 */ /* 0x0005e40000000800 */
[----:B--2---:R-:W-:Y:S02]  /*41d0*/  FFMA.FTZ R8, R219, c[0x0][0x2d0], -R12 ;  /* 0x0000b400db087a23 */ /* 0x004fe4000001080c */
[----:B------:R-:W-:-:S04]  /*41e0*/  FADD.FTZ R12, R240, R5 ;  /* 0x00000005f00c7221 */ /* 0x000fc80000010000 */
[----:B------:R2:W3:Y:S01]  /*41f0*/  MUFU.EX2 R22, R8 ;  /* 0x0000000800167308 */ /* 0x0004e20000000800 */
[----:B------:R-:W-:-:S04]  /*4200*/  FADD.FTZ R4, R249, R12 ;  /* 0x0000000cf9047221 */ /* 0x000fc80000010000 */
[----:B------:R-:W-:-:S04]  /*4210*/  FADD.FTZ R4, R216, R4 ;  /* 0x00000004d8047221 */ /* 0x000fc80000010000 */
[----:B------:R-:W-:-:S04]  /*4220*/  FADD.FTZ R246, R246, R4 ;  /* 0x00000004f6f67221 */ /* 0x000fc80000010000 */
[----:B------:R-:W-:Y:S02]  /*4230*/  FADD.FTZ R246, R215, R246 ;  /* 0x000000f6d7f67221 */ /* 0x000fe40000010000 */
[----:B--2---:R-:W-:Y:S01]  /*4240*/  FFMA.FTZ R8, R241, c[0x0][0x2d0], -R0 ;  /* 0x0000b400f1087a23 */ /* 0x004fe20000010800 */
[----:B---3--:R-:W-:Y:S01]  /*4250*/  F2FP.PACK_AB R131, R22, R21 ;  /* 0x000000151683723e */ /* 0x008fe200000000ff */
[----:B------:R-:W-:Y:S02]  /*4260*/  FADD.FTZ R246, R213, R246 ;  /* 0x000000f6d5f67221 */ /* 0x000fe40000010000 */
[----:B------:R2:W-:Y:S02]  /*4270*/  MUFU.EX2 R20, R8 ;  /* 0x0000000800147308 */ /* 0x0005e40000000800 */
[----:B------:R-:W-:Y:S02]  /*4280*/  FADD.FTZ R246, R138, R246 ;  /* 0x000000f68af67221 */ /* 0x000fe40000010000 */
[----:B-1----:R-:W-:Y:S02]  /*4290*/  HMMA.16816.F32 R72, R128, R80, R168 ;  /* 0x000000508048723c */ /* 0x002fe400000018a8 */
[----:B------:R-:W-:-:S04]  /*42a0*/  FADD.FTZ R246, R137, R246 ;  /* 0x000000f689f67221 */ /* 0x000fc80000010000 */
[----:B------:R-:W-:Y:S02]  /*42b0*/  FADD.FTZ R246, R133, R246 ;  /* 0x000000f685f67221 */ /* 0x000fe40000010000 */
[C---:B------:R-:W-:Y:S02]  /*42c0*/  HMMA.16816.F32 R92, R128.reuse, R98, R100 ;  /* 0x00000062805c723c */ /* 0x040fe40000001864 */
[----:B------:R-:W-:Y:S02]  /*42d0*/  FADD.FTZ R246, R132, R246 ;  /* 0x000000f684f67221 */ /* 0x000fe40000010000 */
[--C-:B--2---:R-:W-:Y:S02]  /*42e0*/  FFMA.FTZ R8, R218, c[0x0][0x2d0], -R0.reuse ;  /* 0x0000b400da087a23 */ /* 0x104fe40000010800 */
[----:B------:R-:W-:Y:S02]  /*42f0*/  FFMA.FTZ R0, R229, c[0x0][0x2d0], -R0 ;  /* 0x0000b400e5007a23 */ /* 0x000fe40000010800 */
[----:B------:R1:W2:Y:S01]  /*4300*/  MUFU.EX2 R19, R8 ;  /* 0x0000000800137308 */ /* 0x0002a20000000800 */
[C---:B------:R-:W-:Y:S07]  /*4310*/  HMMA.16816.F32 R88, R128.reuse, R96, R124 ;  /* 0x000000608058723c */ /* 0x040fee000000187c */
[----:B------:R3:W4:Y:S01]  /*4320*/  MUFU.EX2 R17, R0 ;  /* 0x0000000000117308 */ /* 0x0007220000000800 */
[----:B------:R-:W-:Y:S01]  /*4330*/  HMMA.16816.F32 R100, R128, R104, R112 ;  /* 0x000000688064723c */ /* 0x000fe20000001870 */
[----:B-1----:R-:W1:Y:S01]  /*4340*/  LDSM.16.MT88.4 R8, [R209+0x2d00] ;  /* 0x002d0000d108783b */ /* 0x002e620000004200 */
[----:B--2---:R-:W-:-:S06]  /*4350*/  F2FP.PACK_AB R168, R19, R20 ;  /* 0x0000001413a8723e */ /* 0x004fcc00000000ff */
[----:B------:R-:W-:Y:S01]  /*4360*/  HMMA.16816.F32 R140, R128, R152, R140 ;  /* 0x00000098808c723c */ /* 0x000fe2000000188c */
[----:B---3--:R-:W-:Y:S01]  /*4370*/  FFMA.FTZ R0, R79, c[0x0][0x2d0], -R3 ;  /* 0x0000b4004f007a23 */ /* 0x008fe20000010803 */
[----:B----4-:R-:W-:-:S06]  /*4380*/  F2FP.PACK_AB R170, R17, R18 ;  /* 0x0000001211aa723e */ /* 0x010fcc00000000ff */
[C---:B------:R-:W-:Y:S01]  /*4390*/  HMMA.16816.F32 R148, R128.reuse, R154, R148 ;  /* 0x0000009a8094723c */ /* 0x040fe20000001894 */
[----:B------:R2:W3:Y:S07]  /*43a0*/  MUFU.EX2 R13, R0 ;  /* 0x00000000000d7308 */ /* 0x0004ee0000000800 */
[C---:B------:R-:W-:Y:S08]  /*43b0*/  HMMA.16816.F32 R76, R128.reuse, R82, R84 ;  /* 0x00000052804c723c */ /* 0x040ff00000001854 */
[----:B------:R-:W-:Y:S01]  /*43c0*/  HMMA.16816.F32 R160, R128, R106, R160 ;  /* 0x0000006a80a0723c */ /* 0x000fe200000018a0 */
[----:B--2---:R-:W-:-:S02]  /*43d0*/  FFMA.FTZ R0, R231, c[0x0][0x2d0], -R3 ;  /* 0x0000b400e7007a23 */ /* 0x004fc40000010803 */
[----:B---3--:R-:W-:Y:S02]  /*43e0*/  FADD.FTZ R246, R13, R246 ;  /* 0x000000f60df67221 */ /* 0x008fe40000010000 */
[----:B------:R2:W3:Y:S03]  /*43f0*/  MUFU.EX2 R14, R0 ;  /* 0x00000000000e7308 */ /* 0x0004e60000000800 */
[C---:B------:R-:W-:Y:S08]  /*4400*/  HMMA.16816.F32 R112, R128.reuse, R120, R192 ;  /* 0x000000788070723c */ /* 0x040ff000000018c0 */
[----:B------:R-:W-:Y:S01]  /*4410*/  HMMA.16816.F32 R116, R128, R122, R116 ;  /* 0x0000007a8074723c */ /* 0x000fe20000001874 */
[--C-:B--2---:R-:W-:Y:S01]  /*4420*/  FFMA.FTZ R0, R230, c[0x0][0x2d0], -R3.reuse ;  /* 0x0000b400e6007a23 */ /* 0x104fe20000010803 */
[----:B---3--:R-:W-:Y:S01]  /*4430*/  F2FP.PACK_AB R169, R14, R13 ;  /* 0x0000000d0ea9723e */ /* 0x008fe200000000ff */
[----:B------:R-:W-:-:S05]  /*4440*/  FFMA.FTZ R3, R232, c[0x0][0x2d0], -R3 ;  /* 0x0000b400e8037a23 */ /* 0x000fca0000010803 */
[----:B-1----:R-:W-:Y:S01]  /*4450*/  HMMA.16816.F32 R124, R128, R8, R200 ;  /* 0x00000008807c723c */ /* 0x002fe200000018c8 */
[----:B------:R1:W2:Y:S01]  /*4460*/  MUFU.EX2 R15, R0 ;  /* 0x00000000000f7308 */ /* 0x0002a20000000800 */
[----:B------:R-:W-:-:S06]  /*4470*/  FADD.FTZ R246, R14, R246 ;  /* 0x000000f60ef67221 */ /* 0x000fcc0000010000 */
[----:B------:R-:W-:Y:S01]  /*4480*/  HMMA.16816.F32 R128, R128, R10, R144 ;  /* 0x0000000a8080723c */ /* 0x000fe20000001890 */
[----:B------:R3:W4:Y:S01]  /*4490*/  MUFU.EX2 R16, R3 ;  /* 0x0000000300107308 */ /* 0x0007220000000800 */
[----:B-1----:R-:W-:Y:S02]  /*44a0*/  FADD.FTZ R0, R250, R242 ;  /* 0x000000f2fa007221 */ /* 0x002fe40000010000 */
[----:B--2---:R-:W-:Y:S02]  /*44b0*/  FADD.FTZ R246, R15, R246 ;  /* 0x000000f60ff67221 */ /* 0x004fe40000010000 */
[----:B------:R-:W-:Y:S02]  /*44c0*/  FADD.FTZ R0, R251, R0 ;  /* 0x00000000fb007221 */ /* 0x000fe40000010000 */
[----:B---3--:R-:W-:Y:S01]  /*44d0*/  FADD.FTZ R3, R29, R28 ;  /* 0x0000001c1d037221 */ /* 0x008fe20000010000 */
[----:B----4-:R-:W-:Y:S01]  /*44e0*/  F2FP.PACK_AB R171, R16, R15 ;  /* 0x0000000f10ab723e */ /* 0x010fe200000000ff */
[----:B------:R-:W-:-:S02]  /*44f0*/  FADD.FTZ R5, R252, R0 ;  /* 0x00000000fc057221 */ /* 0x000fc40000010000 */
[----:B------:R-:W-:Y:S02]  /*4500*/  FADD.FTZ R6, R221, R3 ;  /* 0x00000003dd067221 */ /* 0x000fe40000010000 */
[----:B------:R-:W-:Y:S02]  /*4510*/  FADD.FTZ R3, R220, R7 ;  /* 0x00000007dc037221 */ /* 0x000fe40000010000 */
[----:B------:R-:W-:Y:S01]  /*4520*/  FADD.FTZ R0, R53, R6 ;  /* 0x0000000635007221 */ /* 0x000fe20000010000 */
[----:B------:R-:W-:Y:S01]  /*4530*/  HMMA.16816.F32 R68, R168, R80, R172 ;  /* 0x00000050a844723c */ /* 0x000fe200000018ac */
[----:B------:R-:W-:Y:S02]  /*4540*/  FADD.FTZ R5, R228, R5 ;  /* 0x00000005e4057221 */ /* 0x000fe40000010000 */
[----:B------:R-:W-:Y:S02]  /*4550*/  FADD.FTZ R3, R239, R3 ;  /* 0x00000003ef037221 */ /* 0x000fe40000010000 */
[----:B------:R-:W-:-:S02]  /*4560*/  FADD.FTZ R0, R234, R0 ;  /* 0x00000000ea007221 */ /* 0x000fc40000010000 */
[----:B------:R-:W-:Y:S01]  /*4570*/  FADD.FTZ R245, R245, R5 ;  /* 0x00000005f5f57221 */ /* 0x000fe20000010000 */
[C---:B------:R-:W-:Y:S01]  /*4580*/  HMMA.16816.F32 R80, R168.reuse, R82, R108 ;  /* 0x00000052a850723c */ /* 0x040fe2000000186c */
[----:B------:R-:W-:Y:S02]  /*4590*/  FADD.FTZ R247, R247, R3 ;  /* 0x00000003f7f77221 */ /* 0x000fe40000010000 */
[----:B------:R-:W-:Y:S02]  /*45a0*/  FADD.FTZ R248, R248, R0 ;  /* 0x00000000f8f87221 */ /* 0x000fe40000010000 */
[----:B------:R-:W-:Y:S02]  /*45b0*/  FADD.FTZ R245, R226, R245 ;  /* 0x000000f5e2f57221 */ /* 0x000fe40000010000 */
[----:B------:R-:W-:Y:S01]  /*45c0*/  FADD.FTZ R247, R244, R247 ;  /* 0x000000f7f4f77221 */ /* 0x000fe20000010000 */
[----:B------:R-:W-:Y:S01]  /*45d0*/  HMMA.16816.F32 R144, R168, R152, R184 ;  /* 0x00000098a890723c */ /* 0x000fe200000018b8 */
        /* <DEDUP_REMOVED lines=12> */
[----:B------:R-:W-:Y:S02]  /*46a0*/  IMAD.MOV.U32 R220, RZ, RZ, R54 ;  /* 0x000000ffffdc7224 */ /* 0x000fe400078e0036 */
[----:B------:R-:W-:Y:S01]  /*46b0*/  FADD.FTZ R245, R177, R245 ;  /* 0x000000f5b1f57221 */ /* 0x000fe20000010000 */
[----:B------:R-:W-:Y:S01]  /*46c0*/  HMMA.16816.F32 R108, R168, R120, R64 ;  /* 0x00000078a86c723c */ /* 0x000fe20000001840 */
[----:B------:R-:W-:Y:S01]  /*46d0*/  FADD.FTZ R247, R205, R247 ;  /* 0x000000f7cdf77221 */ /* 0x000fe20000010000 */
[----:B------:R-:W-:Y:S01]  /*46e0*/  ISETP.GE.AND P0, PT, R220, R55, PT ;  /* 0x00000037dc00720c */ /* 0x000fe20003f06270 */
[----:B------:R-:W-:-:S02]  /*46f0*/  FADD.FTZ R248, R188, R248 ;  /* 0x000000f8bcf87221 */ /* 0x000fc40000010000 */
[----:B------:R-:W-:Y:S02]  /*4700*/  FADD.FTZ R245, R178, R245 ;  /* 0x000000f5b2f57221 */ /* 0x000fe40000010000 */
        /* <DEDUP_REMOVED lines=16> */
[----:B------:R-:W-:Y:S01]  /*4810*/  HMMA.16816.F32 R120, R168, R122, R56 ;  /* 0x0000007aa878723c */ /* 0x000fe20000001838 */
[----:B------:R-:W-:Y:S02]  /*4820*/  FADD.FTZ R247, R25, R247 ;  /* 0x000000f719f77221 */ /* 0x000fe40000010000 */
[----:B------:R-:W-:-:S05]  /*4830*/  FADD.FTZ R248, R22, R248 ;  /* 0x000000f816f87221 */ /* 0x000fca0000010000 */
[C---:B------:R-:W-:Y:S08]  /*4840*/  HMMA.16816.F32 R164, R168.reuse, R8, R164 ;  /* 0x00000008a8a4723c */ /* 0x040ff000000018a4 */
[----:B------:R-:W-:Y:S01]  /*4850*/  HMMA.16816.F32 R168, R168, R10, R40 ;  /* 0x0000000aa8a8723c */ /* 0x000fe20000001828 */
[----:B------:R-:W-:Y:S07]  /*4860*/  @!P0 BRA `(.L_x_10) ;  /* 0x000032d000008947 */ /* 0x000fee0003800000 */
[----:B------:R-:W2:Y:S04]  /*4870*/  LDL.64 R30, [R1+0x18] ;  /* 0x00001800011e7983 */ /* 0x000ea80000100a00 */
[----:B------:R-:W3:Y:S04]  /*4880*/  LDL R53, [R1+0x2c] ;  /* 0x00002c0001357983 */ /* 0x000ee80000100800 */
[----:B------:R-:W4:Y:S04]  /*4890*/  LDL.64 R28, [R1+0x20] ;  /* 0x00002000011c7983 */ /* 0x000f280000100a00 */
[----:B------:R-:W5:Y:S01]  /*48a0*/  LDL.64 R54, [R1+0x10] ;  /* 0x0000100001367983 */ /* 0x000f620000100a00 */
[----:B------:R-:W-:Y:S01]  /*48b0*/  IMAD.MOV.U32 R138, RZ, RZ, R2 ;  /* 0x000000ffff8a7224 */ /* 0x000fe200078e0002 */
[C---:B------:R-:W-:Y:S01]  /*48c0*/  IADD3 R223, R212.reuse, 0x400, RZ ;  /* 0x00000400d4df7810 */ /* 0x040fe20007ffe0ff */
[----:B------:R-:W-:Y:S01]  /*48d0*/  IMAD.MOV.U32 R225, RZ, RZ, R220 ;  /* 0x000000ffffe17224 */ /* 0x000fe200078e00dc */
[C---:B------:R-:W-:Y:S01]  /*48e0*/  IADD3 R222, R212.reuse, 0x800, RZ ;  /* 0x00000800d4de7810 */ /* 0x040fe20007ffe0ff */
[----:B------:R-:W-:Y:S01]  /*48f0*/  IMAD.MOV.U32 R3, RZ, RZ, R135 ;  /* 0x000000ffff037224 */ /* 0x000fe200078e0087 */
[C---:B------:R-:W-:Y:S01]  /*4900*/  IADD3 R221, R212.reuse, 0xc00, RZ ;  /* 0x00000c00d4dd7810 */ /* 0x040fe20007ffe0ff */
[----:B------:R-:W-:Y:S01]  /*4910*/  IMAD.MOV.U32 R0, RZ, RZ, R136 ;  /* 0x000000ffff007224 */ /* 0x000fe200078e0088 */
[C---:B------:R-:W-:Y:S01]  /*4920*/  IADD3 R220, R212.reuse, 0x1000, RZ ;  /* 0x00001000d4dc7810 */ /* 0x040fe20007ffe0ff */
[----:B------:R-:W-:Y:S01]  /*4930*/  IMAD.MOV.U32 R137, RZ, RZ, R134 ;  /* 0x000000ffff897224 */ /* 0x000fe200078e0086 */
[----:B------:R-:W-:-:S02]  /*4940*/  IADD3 R219, R212, 0x1400, RZ ;  /* 0x00001400d4db7810 */ /* 0x000fc40007ffe0ff */
[C---:B------:R-:W-:Y:S02]  /*4950*/  IADD3 R218, R212.reuse, 0x1800, RZ ;  /* 0x00001800d4da7810 */ /* 0x040fe40007ffe0ff */
[C---:B------:R-:W-:Y:S02]  /*4960*/  IADD3 R217, R212.reuse, 0x1c00, RZ ;  /* 0x00001c00d4d97810 */ /* 0x040fe40007ffe0ff */
[C---:B------:R-:W-:Y:S02]  /*4970*/  IADD3 R216, R212.reuse, 0x2000, RZ ;  /* 0x00002000d4d87810 */ /* 0x040fe40007ffe0ff */
[C---:B------:R-:W-:Y:S02]  /*4980*/  IADD3 R215, R212.reuse, 0x2400, RZ ;  /* 0x00002400d4d77810 */ /* 0x040fe40007ffe0ff */
[C---:B------:R-:W-:Y:S02]  /*4990*/  IADD3 R214, R212.reuse, 0x2800, RZ ;  /* 0x00002800d4d67810 */ /* 0x040fe40007ffe0ff */
[----:B------:R-:W-:-:S02]  /*49a0*/  IADD3 R213, R212, 0x2c00, RZ ;  /* 0x00002c00d4d57810 */ /* 0x000fc40007ffe0ff */
[C---:B--2---:R-:W-:Y:S02]  /*49b0*/  IADD3 R4, P3, R30.reuse, 0x20, RZ ;  /* 0x000000201e047810 */ /* 0x044fe40007f7e0ff */
[----:B------:R-:W-:-:S03]  /*49c0*/  IADD3 R2, P2, R30, 0x40, RZ ;  /* 0x000000401e027810 */ /* 0x000fc60007f5e0ff */
[----:B------:R3:W-:Y:S04]  /*49d0*/  STL [R1+0xc], R4 ;  /* 0x00000c0401007387 */ /* 0x0007e80000100800 */
[----:B------:R1:W-:Y:S01]  /*49e0*/  STL [R1+0x4], R2 ;  /* 0x0000040201007387 */ /* 0x0003e20000100800 */
[--C-:B---3--:R-:W-:Y:S02]  /*49f0*/  IMAD.X R4, RZ, RZ, R53.reuse, P3 ;  /* 0x000000ffff047224 */ /* 0x108fe400018e0635 */
[----:B-1----:R-:W-:-:S03]  /*4a00*/  IMAD.X R2, RZ, RZ, R53, P2 ;  /* 0x000000ffff027224 */ /* 0x002fc600010e0635 */
[----:B------:R1:W-:Y:S04]  /*4a10*/  STL [R1+0x8], R4 ;  /* 0x0000080401007387 */ /* 0x0003e80000100800 */
[----:B------:R1:W-:Y:S01]  /*4a20*/  STL [R1], R2 ;  /* 0x0000000201007387 */ /* 0x0003e20000100800 */
[C---:B----4-:R-:W-:Y:S02]  /*4a30*/  IADD3 R252, P1, R28.reuse, 0x20, RZ ;  /* 0x000000201cfc7810 */ /* 0x050fe40007f3e0ff */
[----:B------:R-:W-:-:S03]  /*4a40*/  IADD3 R250, P0, R28, 0x40, RZ ;  /* 0x000000401cfa7810 */ /* 0x000fc60007f1e0ff */
[--C-:B-----5:R-:W-:Y:S02]  /*4a50*/  IMAD.X R251, RZ, RZ, R55.reuse, P1 ;  /* 0x000000fffffb7224 */ /* 0x120fe400008e0637 */
[----:B------:R-:W-:Y:S02]  /*4a60*/  IMAD.X R249, RZ, RZ, R55, P0 ;  /* 0x000000fffff97224 */ /* 0x000fe400000e0637 */
.L_x_11:
[----:B------:R-:W2:Y:S01]  /*4a70*/  LDL.64 R196, [R1+0x18] ;  /* 0x0000180001c47983 */ /* 0x000ea20000100a00 */
[----:B------:R-:W-:Y:S04]  /*4a80*/  DEPBAR.LE SB0, 0x0 ;  /* 0x000080000000791a */ /* 0x000fe80000000000 */
[----:B-1----:R-:W-:Y:S01]  /*4a90*/  SHF.R.S32.HI R2, RZ, 0x1f, R225 ;  /* 0x0000001fff027819 */ /* 0x002fe200000114e1 */
[----:B------:R-:W3:Y:S01]  /*4aa0*/  LDL R192, [R1+0x2c] ;  /* 0x00002c0001c07983 */ /* 0x000ee20000100800 */
[C---:B------:R-:W-:Y:S01]  /*4ab0*/  IMAD.WIDE.U32 R54, R225.reuse, c[0x0][0x208], RZ ;  /* 0x00008200e1367a25 */ /* 0x040fe200078e00ff */
[----:B------:R-:W-:Y:S02]  /*4ac0*/  MOV R194, c[0x0][0x208] ;  /* 0x0000820000c27a02 */ /* 0x000fe40000000f00 */
[----:B------:R-:W4:Y:S01]  /*4ad0*/  LDL R189, [R1+0xc] ;  /* 0x00000c0001bd7983 */ /* 0x000f220000100800 */
[----:B------:R-:W-:Y:S01]  /*4ae0*/  IMAD R2, R2, c[0x0][0x208], RZ ;  /* 0x0000820002027a24 */ /* 0x000fe200078e02ff */
[C---:B------:R-:W-:Y:S02]  /*4af0*/  SHF.L.U32 R136, R54.reuse, 0x6, RZ ;  /* 0x0000000636887819 */ /* 0x040fe400000006ff */
[----:B------:R-:W5:Y:S01]  /*4b00*/  LDL R193, [R1+0x4] ;  /* 0x0000040001c17983 */ /* 0x000f620000100800 */
[----:B------:R-:W-:Y:S01]  /*4b10*/  IMAD R2, R225, c[0x0][0x20c], R2 ;  /* 0x00008300e1027a24 */ /* 0x000fe200078e0202 */
[----:B------:R-:W-:Y:S02]  /*4b20*/  MOV R195, c[0x0][0x20c] ;  /* 0x0000830000c37a02 */ /* 0x000fe40000000f00 */
[----:B------:R-:W5:Y:S02]  /*4b30*/  LDL R190, [R1+0x8] ;  /* 0x0000080001be7983 */ /* 0x000f640000100800 */
[----:B------:R-:W-:Y:S02]  /*4b40*/  IADD3 R2, R55, R2, RZ ;  /* 0x0000000237027210 */ /* 0x000fe40007ffe0ff */
[----:B------:R-:W5:Y:S02]  /*4b50*/  LDL R191, [R1] ;  /* 0x0000000001bf7983 */ /* 0x000f640000100800 */
[----:B------:R-:W-:Y:S02]  /*4b60*/  SHF.L.U64.HI R2, R54, 0x6, R2 ;  /* 0x0000000636027819 */ /* 0x000fe40000010202 */
[----:B------:R-:W5:Y:S04]  /*4b70*/  LDL R226, [R1+0x28] ;  /* 0x0000280001e27983 */ /* 0x000f680000100800 */
[----:B------:R-:W-:Y:S08]  /*4b80*/  BAR.SYNC.DEFER_BLOCKING 0x0 ;  /* 0x0000000000007b1d */ /* 0x000ff00000010000 */
[----:B------:R-:W-:Y:S08]  /*4b90*/  LDSM.16.M88.4 R64, [R210+0x6100] ;  /* 0x00610000d240783b */ /* 0x000ff00000000200 */
[----:B------:R-:W1:Y:S08]  /*4ba0*/  LDSM.16.M88.4 R16, [R139+0x3100] ;  /* 0x003100008b10783b */ /* 0x000e700000000200 */
[----:B------:R-:W1:Y:S08]  /*4bb0*/  LDSM.16.M88.4 R60, [R210+0x7100] ;  /* 0x00710000d23c783b */ /* 0x000e700000000200 */
[----:B------:R-:W1:Y:S08]  /*4bc0*/  LDSM.16.M88.4 R32, [R139+0x3500] ;  /* 0x003500008b20783b */ /* 0x000e700000000200 */
[----:B------:R-:W5:Y:S04]  /*4bd0*/  LDL R227, [R1+0x34] ;  /* 0x0000340001e37983 */ /* 0x000f680000100800 */
[----:B------:R-:W1:Y:S08]  /*4be0*/  LDSM.16.M88.4 R48, [R139+0x3900] ;  /* 0x003900008b30783b */ /* 0x000e700000000200 */
[----:B------:R-:W5:Y:S01]  /*4bf0*/  LDL.64 R230, [R1+0x20] ;  /* 0x0000200001e67983 */ /* 0x000f620000100a00 */
[-C--:B-1----:R-:W-:Y:S05]  /*4c00*/  HMMA.16816.F32 R4, R64, R16.reuse, RZ ;  /* 0x000000104004723c */ /* 0x082fea00000018ff */
[----:B------:R-:W1:Y:S03]  /*4c10*/  LDSM.16.M88.4 R132, [R139+0x3d00] ;  /* 0x003d00008b84783b */ /* 0x000e660000000200 */
[C---:B------:R-:W-:Y:S05]  /*4c20*/  HMMA.16816.F32 R8, R60.reuse, R16, RZ ;  /* 0x000000103c08723c */ /* 0x040fea00000018ff */
[----:B------:R-:W5:Y:S03]  /*4c30*/  LDL.64 R228, [R1+0x10] ;  /* 0x0000100001e47983 */ /* 0x000f660000100a00 */
[-C--:B------:R-:W-:Y:S03]  /*4c40*/  HMMA.16816.F32 R12, R60, R18.reuse, RZ ;  /* 0x000000123c0c723c */ /* 0x080fe600000018ff */
[----:B------:R-:W-:Y:S05]  /*4c50*/  LDSM.16.M88.4 R172, [R211+0x6100] ;  /* 0x00610000d3ac783b */ /* 0x000fea0000000200 */
[C---:B------:R-:W-:Y:S03]  /*4c60*/  HMMA.16816.F32 R16, R64.reuse, R18, RZ ;  /* 0x000000124010723c */ /* 0x040fe600000018ff */
[----:B------:R-:W1:Y:S05]  /*4c70*/  LDSM.16.M88.4 R176, [R212] ;  /* 0x00000000d4b0783b */ /* 0x000e6a0000000200 */
[-C--:B------:R-:W-:Y:S03]  /*4c80*/  HMMA.16816.F32 R20, R64, R32.reuse, RZ ;  /* 0x000000204014723c */ /* 0x080fe600000018ff */
[----:B------:R-:W1:Y:S05]  /*4c90*/  LDSM.16.M88.4 R180, [R211+0x7100] ;  /* 0x00710000d3b4783b */ /* 0x000e6a0000000200 */
[C---:B------:R-:W-:Y:S03]  /*4ca0*/  HMMA.16816.F32 R24, R60.reuse, R32, RZ ;  /* 0x000000203c18723c */ /* 0x040fe600000018ff */
[----:B------:R-:W1:Y:S05]  /*4cb0*/  LDSM.16.M88.4 R184, [R223] ;  /* 0x00000000dfb8783b */ /* 0x000e6a0000000200 */
[-C--:B------:R-:W-:Y:S08]  /*4cc0*/  HMMA.16816.F32 R28, R60, R34.reuse, RZ ;  /* 0x000000223c1c723c */ /* 0x080ff000000018ff */
[C---:B------:R-:W-:Y:S08]  /*4cd0*/  HMMA.16816.F32 R32, R64.reuse, R34, RZ ;  /* 0x000000224020723c */ /* 0x040ff000000018ff */
[-C--:B------:R-:W-:Y:S08]  /*4ce0*/  HMMA.16816.F32 R36, R64, R48.reuse, RZ ;  /* 0x000000304024723c */ /* 0x080ff000000018ff */
[C---:B------:R-:W-:Y:S08]  /*4cf0*/  HMMA.16816.F32 R40, R60.reuse, R48, RZ ;  /* 0x000000303c28723c */ /* 0x040ff000000018ff */
[-C--:B------:R-:W-:Y:S08]  /*4d00*/  HMMA.16816.F32 R44, R60, R50.reuse, RZ ;  /* 0x000000323c2c723c */ /* 0x080ff000000018ff */
[C---:B------:R-:W-:Y:S04]  /*4d10*/  HMMA.16816.F32 R48, R64.reuse, R50, RZ ;  /* 0x000000324030723c */ /* 0x040fe800000018ff */
[----:B--2---:R-:W-:Y:S04]  /*4d20*/  IADD3 R52, P1, R136, R196, RZ ;  /* 0x000000c488347210 */ /* 0x004fe80007f3e0ff */
[----:B------:R-:W-:Y:S04]  /*4d30*/  LEA R200, P0, R52, c[0x0][0x1f8], 0x1 ;  /* 0x00007e0034c87a11 */ /* 0x000fe800078008ff */
[----:B---3--:R-:W-:Y:S04]  /*4d40*/  IADD3.X R53, R2, R192, RZ, P1, !PT ;  /* 0x000000c002357210 */ /* 0x008fe80000ffe4ff */
[----:B------:R-:W-:Y:S02]  /*4d50*/  LEA.HI.X R201, R52, c[0x0][0x1fc], R53, 0x1, P0 ;  /* 0x00007f0034c97a11 */ /* 0x000fe400000f0c35 */
[-C--:B-1----:R-:W-:Y:S01]  /*4d60*/  HMMA.16816.F32 R52, R64, R132.reuse, RZ ;  /* 0x000000844034723c */ /* 0x082fe200000018ff */
[C---:B----4-:R-:W-:Y:S02]  /*4d70*/  IADD3 R57, P3, R136.reuse, R189, RZ ;  /* 0x000000bd88397210 */ /* 0x050fe40007f7e0ff */
[----:B-----5:R-:W-:Y:S02]  /*4d80*/  IADD3 R56, P2, R136, R193, RZ ;  /* 0x000000c188387210 */ /* 0x020fe40007f5e0ff */
[C---:B------:R-:W-:Y:S02]  /*4d90*/  LEA R204, P1, R57.reuse, c[0x0][0x1f8], 0x1 ;  /* 0x00007e0039cc7a11 */ /* 0x040fe400078208ff */
[----:B------:R-:W-:Y:S02]  /*4da0*/  LEA R202, P0, R56, c[0x0][0x1f8], 0x1 ;  /* 0x00007e0038ca7a11 */ /* 0x000fe400078008ff */
[C---:B------:R-:W-:Y:S03]  /*4db0*/  IADD3.X R58, R2.reuse, R190, RZ, P3, !PT ;  /* 0x000000be023a7210 */ /* 0x040fe60001ffe4ff */
[----:B------:R-:W-:Y:S02]  /*4dc0*/  IADD3.X R59, R2, R191, RZ, P2, !PT ;  /* 0x000000bf023b7210 */ /* 0x000fe400017fe4ff */
[----:B------:R-:W-:Y:S02]  /*4dd0*/  LEA.HI.X R205, R57, c[0x0][0x1fc], R58, 0x1, P1 ;  /* 0x00007f0039cd7a11 */ /* 0x000fe400008f0c3a */
[----:B------:R-:W-:Y:S02]  /*4de0*/  LEA.HI.X R203, R56, c[0x0][0x1fc], R59, 0x1, P0 ;  /* 0x00007f0038cb7a11 */ /* 0x000fe400000f0c3b */
[C---:B------:R-:W-:Y:S02]  /*4df0*/  HMMA.16816.F32 R56, R60.reuse, R132, RZ ;  /* 0x000000843c38723c */ /* 0x040fe400000018ff */
[----:B------:R-:W-:Y:S04]  /*4e00*/  LEA R136, P3, R194, R136, 0x5 ;  /* 0x00000088c2887211 */ /* 0x000fe800078628ff */
[C---:B------:R-:W-:Y:S02]  /*4e10*/  IADD3 R188, P0, R136.reuse, R196, RZ ;  /* 0x000000c488bc7210 */ /* 0x040fe40007f1e0ff */
[-C--:B------:R-:W-:Y:S01]  /*4e20*/  HMMA.16816.F32 R60, R60, R134.reuse, RZ ;  /* 0x000000863c3c723c */ /* 0x080fe200000018ff */
[----:B------:R-:W-:Y:S03]  /*4e30*/  IADD3 R189, P2, R136, R189, RZ ;  /* 0x000000bd88bd7210 */ /* 0x000fe60007f5e0ff */
[----:B------:R-:W-:Y:S02]  /*4e40*/  LEA R132, P4, R188, c[0x0][0x1f8], 0x1 ;  /* 0x00007e00bc847a11 */ /* 0x000fe400078808ff */
[----:B------:R-:W-:Y:S02]  /*4e50*/  LEA.HI.X R2, R194, R2, R195, 0x5, P3 ;  /* 0x00000002c2027211 */ /* 0x000fe400018f2cc3 */
[----:B------:R-:W-:Y:S04]  /*4e60*/  HMMA.16816.F32 R64, R64, R134, RZ ;  /* 0x000000864040723c */ /* 0x000fe800000018ff */
[C---:B------:R-:W-:Y:S02]  /*4e70*/  LEA R198, P1, R189.reuse, c[0x0][0x1f8], 0x1 ;  /* 0x00007e00bdc67a11 */ /* 0x040fe400078208ff */
[----:B------:R-:W-:Y:S02]  /*4e80*/  IADD3 R136, P3, R136, R193, RZ ;  /* 0x000000c188887210 */ /* 0x000fe40007f7e0ff */
[-C--:B------:R-:W-:Y:S05]  /*4e90*/  HMMA.16816.F32 R4, R172, R176.reuse, R4 ;  /* 0x000000b0ac04723c */ /* 0x080fea0000001804 */
[C---:B------:R-:W-:Y:S02]  /*4ea0*/  IADD3.X R133, R2.reuse, R192, RZ, P0, !PT ;  /* 0x000000c002857210 */ /* 0x040fe400007fe4ff */
[----:B------:R-:W-:Y:S01]  /*4eb0*/  IADD3.X R190, R2, R190, RZ, P2, !PT ;  /* 0x000000be02be7210 */ /* 0x000fe200017fe4ff */
[C---:B------:R-:W-:Y:S01]  /*4ec0*/  HMMA.16816.F32 R8, R180.reuse, R176, R8 ;  /* 0x000000b0b408723c */ /* 0x040fe20000001808 */
[----:B------:R-:W-:Y:S03]  /*4ed0*/  LDSM.16.M88.4 R192, [R221] ;  /* 0x00000000ddc0783b */ /* 0x000fe60000000200 */
[----:B------:R-:W-:Y:S02]  /*4ee0*/  LEA.HI.X R133, R188, c[0x0][0x1fc], R133, 0x1, P4 ;  /* 0x00007f00bc857a11 */ /* 0x000fe400020f0c85 */
[----:B------:R-:W-:Y:S02]  /*4ef0*/  IADD3.X R2, R2, R191, RZ, P3, !PT ;  /* 0x000000bf02027210 */ /* 0x000fe40001ffe4ff */
[-C--:B------:R-:W-:Y:S03]  /*4f00*/  HMMA.16816.F32 R12, R180, R178.reuse, R12 ;  /* 0x000000b2b40c723c */ /* 0x080fe6000000180c */
[----:B------:R-:W-:Y:S02]  /*4f10*/  ISETP.NE.AND P2, PT, R226, RZ, PT ;  /* 0x000000ffe200720c */ /* 0x000fe40003f45270 */
[----:B------:R-:W-:Y:S02]  /*4f20*/  LEA.HI.X R199, R189, c[0x0][0x1fc], R190, 0x1, P1 ;  /* 0x00007f00bdc77a11 */ /* 0x000fe400008f0cbe */
[----:B------:R-:W1:Y:S01]  /*4f30*/  LDSM.16.M88.4 R188, [R222] ;  /* 0x00000000debc783b */ /* 0x000e620000000200 */
[C---:B------:R-:W-:Y:S04]  /*4f40*/  HMMA.16816.F32 R16, R172.reuse, R178, R16 ;  /* 0x000000b2ac10723c */ /* 0x040fe80000001810 */
[C---:B------:R-:W-:Y:S03]  /*4f50*/  LEA R196, P0, R136.reuse, c[0x0][0x1f8], 0x1 ;  /* 0x00007e0088c47a11 */ /* 0x040fe600078008ff */
[----:B------:R-:W-:Y:S01]  /*4f60*/  @!PT LDS RZ, [RZ] ;  /* 0x00000000fffff984 */ /* 0x000fe20000000800 */
[----:B------:R-:W-:Y:S01]  /*4f70*/  @!PT LDS RZ, [RZ] ;  /* 0x00000000fffff984 */ /* 0x000fe20000000800 */
[----:B------:R-:W-:Y:S01]  /*4f80*/  @!PT LDS RZ, [RZ] ;  /* 0x00000000fffff984 */ /* 0x000fe20000000800 */
[----:B------:R2:W-:Y:S01]  /*4f90*/  LDGSTS.E.BYPASS.LTC128B.128 [R224+0x100], [R200.64], !P5 ;  /* 0x00100000c8e07fae */ /* 0x0005e2000e901d46 */
[-C--:B------:R-:W-:Y:S04]  /*4fa0*/  HMMA.16816.F32 R20, R172, R184.reuse, R20 ;  /* 0x000000b8ac14723c */ /* 0x080fe80000001814 */
[----:B------:R-:W-:Y:S02]  /*4fb0*/  LEA.HI.X R197, R136, c[0x0][0x1fc], R2, 0x1, P0 ;  /* 0x00007f0088c57a11 */ /* 0x000fe400000f0c02 */
[C---:B------:R-:W-:Y:S01]  /*4fc0*/  ISETP.GT.AND P0, PT, R225.reuse, R227, PT ;  /* 0x000000e3e100720c */ /* 0x040fe20003f04270 */
[----:B------:R3:W-:Y:S01]  /*4fd0*/  LDGSTS.E.BYPASS.LTC128B.128 [R224+0x1100], [R204.64], !P2 ;  /* 0x01100000cce07fae */ /* 0x0007e2000d101d46 */
[C---:B------:R-:W-:Y:S01]  /*4fe0*/  HMMA.16816.F32 R24, R180.reuse, R184, R24 ;  /* 0x000000b8b418723c */ /* 0x040fe20000001818 */
[----:B------:R-:W-:Y:S03]  /*4ff0*/  MOV R227, c[0x0][0x1e0] ;  /* 0x0000780000e37a02 */ /* 0x000fe60000000f00 */
[----:B------:R-:W-:Y:S02]  /*5000*/  IADD3 R225, R225, -0x1, RZ ;  /* 0xffffffffe1e17810 */ /* 0x000fe40007ffe0ff */
[----:B------:R-:W-:Y:S01]  /*5010*/  SHF.L.U32 R227, R227, 0x5, RZ ;  /* 0x00000005e3e37819 */ /* 0x000fe200000006ff */
[----:B------:R2:W-:Y:S01]  /*5020*/  LDGSTS.E.BYPASS.LTC128B.128 [R224+0x2100], [R202.64], !P6 ;  /* 0x02100000cae07fae */ /* 0x0005e2000f101d46 */
[-C--:B------:R-:W-:Y:S07]  /*5030*/  HMMA.16816.F32 R28, R180, R186.reuse, R28 ;  /* 0x000000bab41c723c */ /* 0x080fee000000181c */
[----:B------:R4:W-:Y:S01]  /*5040*/  LDGSTS.E.BYPASS.LTC128B.128 [R224+0x900], [R132.64], !P5 ;  /* 0x0090000084e07fae */ /* 0x0009e2000e901d46 */
[C---:B------:R-:W-:Y:S07]  /*5050*/  HMMA.16816.F32 R32, R172.reuse, R186, R32 ;  /* 0x000000baac20723c */ /* 0x040fee0000001820 */
[----:B------:R5:W-:Y:S01]  /*5060*/  LDGSTS.E.BYPASS.LTC128B.128 [R224+0x1900], [R198.64], !P2 ;  /* 0x01900000c6e07fae */ /* 0x000be2000d101d46 */
[-C--:B-1----:R-:W-:Y:S07]  /*5070*/  HMMA.16816.F32 R36, R172, R188.reuse, R36 ;  /* 0x000000bcac24723c */ /* 0x082fee0000001824 */
[----:B------:R5:W-:Y:S01]  /*5080*/  LDGSTS.E.BYPASS.LTC128B.128 [R224+0x2900], [R196.64], !P6 ;  /* 0x02900000c4e07fae */ /* 0x000be2000f101d46 */
[C---:B------:R-:W-:Y:S07]  /*5090*/  HMMA.16816.F32 R40, R180.reuse, R188, R40 ;  /* 0x000000bcb428723c */ /* 0x040fee0000001828 */
[----:B--2---:R-:W-:Y:S01]  /*50a0*/  LDSM.16.M88.4 R200, [R210+0x9100] ;  /* 0x00910000d2c8783b */ /* 0x004fe20000000200 */
[-C--:B------:R-:W-:Y:S07]  /*50b0*/  HMMA.16816.F32 R44, R180, R190.reuse, R44 ;  /* 0x000000beb42c723c */ /* 0x080fee000000182c */
[----:B------:R-:W0:Y:S01]  /*50c0*/  LDGDEPBAR ;  /* 0x00000000000079af */ /* 0x000e220000000000 */
[C---:B------:R-:W-:Y:S07]  /*50d0*/  HMMA.16816.F32 R48, R172.reuse, R190, R48 ;  /* 0x000000beac30723c */ /* 0x040fee0000001830 */
[----:B----4-:R-:W-:Y:S01]  /*50e0*/  LDSM.16.M88.4 R132, [R210+0x8100] ;  /* 0x00810000d284783b */ /* 0x010fe20000000200 */
[-C--:B------:R-:W-:Y:S07]  /*50f0*/  HMMA.16816.F32 R52, R172, R192.reuse, R52 ;  /* 0x000000c0ac34723c */ /* 0x080fee0000001834 */
[----:B-----5:R-:W1:Y:S01]  /*5100*/  LDSM.16.M88.4 R196, [R139+0x4100] ;  /* 0x004100008bc4783b */ /* 0x020e620000000200 */
[C---:B------:R-:W-:Y:S07]  /*5110*/  HMMA.16816.F32 R56, R180.reuse, R192, R56 ;  /* 0x000000c0b438723c */ /* 0x040fee0000001838 */
[----:B---3--:R-:W2:Y:S01]  /*5120*/  LDSM.16.M88.4 R204, [R139+0x4500] ;  /* 0x004500008bcc783b */ /* 0x008ea20000000200 */
[-C--:B------:R-:W-:Y:S07]  /*5130*/  HMMA.16816.F32 R60, R180, R194.reuse, R60 ;  /* 0x000000c2b43c723c */ /* 0x080fee000000183c */
[----:B------:R-:W3:Y:S01]  /*5140*/  LDSM.16.M88.4 R176, [R139+0x4900] ;  /* 0x004900008bb0783b */ /* 0x000ee20000000200 */
[----:B------:R-:W-:Y:S07]  /*5150*/  HMMA.16816.F32 R64, R172, R194, R64 ;  /* 0x000000c2ac40723c */ /* 0x000fee0000001840 */
[----:B------:R-:W4:Y:S08]  /*5160*/  LDSM.16.M88.4 R172, [R139+0x4d00] ;  /* 0x004d00008bac783b */ /* 0x000f300000000200 */
[----:B------:R-:W-:Y:S01]  /*5170*/  LDSM.16.M88.4 R180, [R211+0x8100] ;  /* 0x00810000d3b4783b */ /* 0x000fe20000000200 */
[-C--:B-1----:R-:W-:Y:S07]  /*5180*/  HMMA.16816.F32 R4, R132, R196.reuse, R4 ;  /* 0x000000c48404723c */ /* 0x082fee0000001804 */
[----:B------:R-:W1:Y:S01]  /*5190*/  LDSM.16.M88.4 R184, [R220] ;  /* 0x00000000dcb8783b */ /* 0x000e620000000200 */
[C---:B------:R-:W-:Y:S07]  /*51a0*/  HMMA.16816.F32 R8, R200.reuse, R196, R8 ;  /* 0x000000c4c808723c */ /* 0x040fee0000001808 */
[----:B------:R-:W5:Y:S01]  /*51b0*/  LDSM.16.M88.4 R188, [R211+0x9100] ;  /* 0x00910000d3bc783b */ /* 0x000f620000000200 */
[-C--:B------:R-:W-:Y:S07]  /*51c0*/  HMMA.16816.F32 R12, R200, R198.reuse, R12 ;  /* 0x000000c6c80c723c */ /* 0x080fee000000180c */
[----:B------:R-:W1:Y:S01]  /*51d0*/  LDSM.16.M88.4 R192, [R219] ;  /* 0x00000000dbc0783b */ /* 0x000e620000000200 */
[C---:B------:R-:W-:Y:S07]  /*51e0*/  HMMA.16816.F32 R16, R132.reuse, R198, R16 ;  /* 0x000000c68410723c */ /* 0x040fee0000001810 */
[----:B------:R-:W-:Y:S01]  /*51f0*/  LDSM.16.M88.4 R196, [R217] ;  /* 0x00000000d9c4783b */ /* 0x000fe20000000200 */
[-C--:B--2---:R-:W-:Y:S08]  /*5200*/  HMMA.16816.F32 R20, R132, R204.reuse, R20 ;  /* 0x000000cc8414723c */ /* 0x084ff00000001814 */
[C---:B------:R-:W-:Y:S08]  /*5210*/  HMMA.16816.F32 R24, R200.reuse, R204, R24 ;  /* 0x000000ccc818723c */ /* 0x040ff00000001818 */
[-C--:B------:R-:W-:Y:S08]  /*5220*/  HMMA.16816.F32 R28, R200, R206.reuse, R28 ;  /* 0x000000cec81c723c */ /* 0x080ff0000000181c */
[C---:B------:R-:W-:Y:S01]  /*5230*/  HMMA.16816.F32 R32, R132.reuse, R206, R32 ;  /* 0x000000ce8420723c */ /* 0x040fe20000001820 */
[----:B------:R-:W-:Y:S07]  /*5240*/  LDSM.16.M88.4 R204, [R139+0x5500] ;  /* 0x005500008bcc783b */ /* 0x000fee0000000200 */
[-C--:B---3--:R-:W-:Y:S08]  /*5250*/  HMMA.16816.F32 R36, R132, R176.reuse, R36 ;  /* 0x000000b08424723c */ /* 0x088ff00000001824 */
[C---:B------:R-:W-:Y:S08]  /*5260*/  HMMA.16816.F32 R40, R200.reuse, R176, R40 ;  /* 0x000000b0c828723c */ /* 0x040ff00000001828 */
[-C--:B------:R-:W-:Y:S08]  /*5270*/  HMMA.16816.F32 R44, R200, R178.reuse, R44 ;  /* 0x000000b2c82c723c */ /* 0x080ff0000000182c */
[C---:B------:R-:W-:Y:S01]  /*5280*/  HMMA.16816.F32 R48, R132.reuse, R178, R48 ;  /* 0x000000b28430723c */ /* 0x040fe20000001830 */
[----:B------:R-:W2:Y:S07]  /*5290*/  LDSM.16.M88.4 R176, [R218] ;  /* 0x00000000dab0783b */ /* 0x000eae0000000200 */
[-C--:B----4-:R-:W-:Y:S08]  /*52a0*/  HMMA.16816.F32 R52, R132, R172.reuse, R52 ;  /* 0x000000ac8434723c */ /* 0x090ff00000001834 */
[C---:B------:R-:W-:Y:S08]  /*52b0*/  HMMA.16816.F32 R56, R200.reuse, R172, R56 ;  /* 0x000000acc838723c */ /* 0x040ff00000001838 */
[-C--:B------:R-:W-:Y:S01]  /*52c0*/  HMMA.16816.F32 R60, R200, R174.reuse, R60 ;  /* 0x000000aec83c723c */ /* 0x080fe2000000183c */
[----:B------:R-:W-:Y:S07]  /*52d0*/  LDSM.16.M88.4 R200, [R210+0xb100] ;  /* 0x00b10000d2c8783b */ /* 0x000fee0000000200 */
[----:B------:R-:W-:Y:S01]  /*52e0*/  HMMA.16816.F32 R64, R132, R174, R64 ;  /* 0x000000ae8440723c */ /* 0x000fe20000001840 */
[----:B------:R-:W-:Y:S07]  /*52f0*/  LDSM.16.M88.4 R132, [R210+0xa100] ;  /* 0x00a10000d284783b */ /* 0x000fee0000000200 */
[-C--:B-1----:R-:W-:Y:S01]  /*5300*/  HMMA.16816.F32 R4, R180, R184.reuse, R4 ;  /* 0x000000b8b404723c */ /* 0x082fe20000001804 */
[----:B------:R-:W1:Y:S07]  /*5310*/  LDSM.16.M88.4 R172, [R139+0x5100] ;  /* 0x005100008bac783b */ /* 0x000e6e0000000200 */
[C---:B-----5:R-:W-:Y:S08]  /*5320*/  HMMA.16816.F32 R8, R188.reuse, R184, R8 ;  /* 0x000000b8bc08723c */ /* 0x060ff00000001808 */
[-C--:B------:R-:W-:Y:S08]  /*5330*/  HMMA.16816.F32 R12, R188, R186.reuse, R12 ;  /* 0x000000babc0c723c */ /* 0x080ff0000000180c */
[C---:B------:R-:W-:Y:S01]  /*5340*/  HMMA.16816.F32 R16, R180.reuse, R186, R16 ;  /* 0x000000bab410723c */ /* 0x040fe20000001810 */
[----:B------:R-:W-:Y:S07]  /*5350*/  LDSM.16.M88.4 R184, [R216] ;  /* 0x00000000d8b8783b */ /* 0x000fee0000000200 */
[-C--:B------:R-:W-:Y:S08]  /*5360*/  HMMA.16816.F32 R20, R180, R192.reuse, R20 ;  /* 0x000000c0b414723c */ /* 0x080ff00000001814 */
[C---:B------:R-:W-:Y:S08]  /*5370*/  HMMA.16816.F32 R24, R188.reuse, R192, R24 ;  /* 0x000000c0bc18723c */ /* 0x040ff00000001818 */
[-C--:B------:R-:W-:Y:S08]  /*5380*/  HMMA.16816.F32 R28, R188, R194.reuse, R28 ;  /* 0x000000c2bc1c723c */ /* 0x080ff0000000181c */
[C---:B------:R-:W-:Y:S01]  /*5390*/  HMMA.16816.F32 R32, R180.reuse, R194, R32 ;  /* 0x000000c2b420723c */ /* 0x040fe20000001820 */
[----:B------:R-:W-:Y:S07]  /*53a0*/  LDSM.16.M88.4 R192, [R215] ;  /* 0x00000000d7c0783b */ /* 0x000fee0000000200 */
[-C--:B--2---:R-:W-:Y:S08]  /*53b0*/  HMMA.16816.F32 R36, R180, R176.reuse, R36 ;  /* 0x000000b0b424723c */ /* 0x084ff00000001824 */
[C---:B------:R-:W-:Y:S08]  /*53c0*/  HMMA.16816.F32 R40, R188.reuse, R176, R40 ;  /* 0x000000b0bc28723c */ /* 0x040ff00000001828 */
[-C--:B------:R-:W-:Y:S08]  /*53d0*/  HMMA.16816.F32 R44, R188, R178.reuse, R44 ;  /* 0x000000b2bc2c723c */ /* 0x080ff0000000182c */
[C---:B------:R-:W-:Y:S01]  /*53e0*/  HMMA.16816.F32 R48, R180.reuse, R178, R48 ;  /* 0x000000b2b430723c */ /* 0x040fe20000001830 */
[----:B------:R-:W2:Y:S07]  /*53f0*/  LDSM.16.M88.4 R176, [R139+0x5900] ;  /* 0x005900008bb0783b */ /* 0x000eae0000000200 */
[-C--:B------:R-:W-:Y:S08]  /*5400*/  HMMA.16816.F32 R52, R180, R196.reuse, R52 ;  /* 0x000000c4b434723c */ /* 0x080ff00000001834 */
[C---:B------:R-:W-:Y:S08]  /*5410*/  HMMA.16816.F32 R56, R188.reuse, R196, R56 ;  /* 0x000000c4bc38723c */ /* 0x040ff00000001838 */
[-C--:B------:R-:W-:Y:S01]  /*5420*/  HMMA.16816.F32 R60, R188, R198.reuse, R60 ;  /* 0x000000c6bc3c723c */ /* 0x080fe2000000183c */
[----:B------:R-:W-:Y:S07]  /*5430*/  LDSM.16.M88.4 R188, [R211+0xb100] ;  /* 0x00b10000d3bc783b */ /* 0x000fee0000000200 */
[----:B------:R-:W-:Y:S01]  /*5440*/  HMMA.16816.F32 R64, R180, R198, R64 ;  /* 0x000000c6b440723c */ /* 0x000fe20000001840 */
[----:B------:R-:W-:Y:S07]  /*5450*/  LDSM.16.M88.4 R180, [R211+0xa100] ;  /* 0x00a10000d3b4783b */ /* 0x000fee0000000200 */
[-C--:B-1----:R-:W-:Y:S01]  /*5460*/  HMMA.16816.F32 R4, R132, R172.reuse, R4 ;  /* 0x000000ac8404723c */ /* 0x082fe20000001804 */
[----:B------:R-:W-:Y:S07]  /*5470*/  LDSM.16.M88.4 R196, [R213] ;  /* 0x00000000d5c4783b */ /* 0x000fee0000000200 */
[C---:B------:R-:W-:Y:S08]  /*5480*/  HMMA.16816.F32 R8, R200.reuse, R172, R8 ;  /* 0x000000acc808723c */ /* 0x040ff00000001808 */
[-C--:B------:R-:W-:Y:S08]  /*5490*/  HMMA.16816.F32 R12, R200, R174.reuse, R12 ;  /* 0x000000aec80c723c */ /* 0x080ff0000000180c */
[C---:B------:R-:W-:Y:S01]  /*54a0*/  HMMA.16816.F32 R16, R132.reuse, R174, R16 ;  /* 0x000000ae8410723c */ /* 0x040fe20000001810 */
[----:B------:R-:W1:Y:S07]  /*54b0*/  LDSM.16.M88.4 R172, [R139+0x5d00] ;  /* 0x005d00008bac783b */ /* 0x000e6e0000000200 */
[-C--:B------:R-:W-:Y:S08]  /*54c0*/  HMMA.16816.F32 R20, R132, R204.reuse, R20 ;  /* 0x000000cc8414723c */ /* 0x080ff00000001814 */
[C---:B------:R-:W-:Y:S08]  /*54d0*/  HMMA.16816.F32 R24, R200.reuse, R204, R24 ;  /* 0x000000ccc818723c */ /* 0x040ff00000001818 */
[-C--:B------:R-:W-:Y:S08]  /*54e0*/  HMMA.16816.F32 R28, R200, R206.reuse, R28 ;  /* 0x000000cec81c723c */ /* 0x080ff0000000181c */
[C---:B------:R-:W-:Y:S08]  /*54f0*/  HMMA.16816.F32 R32, R132.reuse, R206, R32 ;  /* 0x000000ce8420723c */ /* 0x040ff00000001820 */
[-C--:B--2---:R-:W-:Y:S08]  /*5500*/  HMMA.16816.F32 R36, R132, R176.reuse, R36 ;  /* 0x000000b08424723c */ /* 0x084ff00000001824 */
[C---:B------:R-:W-:Y:S08]  /*5510*/  HMMA.16816.F32 R40, R200.reuse, R176, R40 ;  /* 0x000000b0c828723c */ /* 0x040ff00000001828 */
[-C--:B------:R-:W-:Y:S08]  /*5520*/  HMMA.16816.F32 R44, R200, R178.reuse, R44 ;  /* 0x000000b2c82c723c */ /* 0x080ff0000000182c */
[C---:B------:R-:W-:Y:S01]  /*5530*/  HMMA.16816.F32 R48, R132.reuse, R178, R48 ;  /* 0x000000b28430723c */ /* 0x040fe20000001830 */
[----:B------:R-:W2:Y:S01]  /*5540*/  LDSM.16.M88.4 R176, [R214] ;  /* 0x00000000d6b0783b */ /* 0x000ea20000000200 */
[----:B------:R-:W-:Y:S06]  /*5550*/  DEPBAR.LE SB0, 0x0 ;  /* 0x000080000000791a */ /* 0x000fec0000000000 */
[-C--:B-1----:R-:W-:Y:S01]  /*5560*/  HMMA.16816.F32 R52, R132, R172.reuse, R52 ;  /* 0x000000ac8434723c */ /* 0x082fe20000001834 */
[----:B------:R-:W-:Y:S07]  /*5570*/  BAR.SYNC.DEFER_BLOCKING 0x0 ;  /* 0x0000000000007b1d */ /* 0x000fee0000010000 */
[C---:B------:R-:W-:Y:S08]  /*5580*/  HMMA.16816.F32 R56, R200.reuse, R172, R56 ;  /* 0x000000acc838723c */ /* 0x040ff00000001838 */
[-C--:B------:R-:W-:Y:S08]  /*5590*/  HMMA.16816.F32 R60, R200, R174.reuse, R60 ;  /* 0x000000aec83c723c */ /* 0x080ff0000000183c */
[----:B------:R-:W-:Y:S07]  /*55a0*/  HMMA.16816.F32 R64, R132, R174, R64 ;  /* 0x000000ae8440723c */ /* 0x000fee0000001840 */
[----:B------:R-:W-:Y:S01]  /*55b0*/  MOV R175, 0x5 ;  /* 0x0000000500af7802 */ /* 0x000fe20000000f00 */
[-C--:B------:R-:W-:Y:S01]  /*55c0*/  HMMA.16816.F32 R4, R180, R184.reuse, R4 ;  /* 0x000000b8b404723c */ /* 0x080fe20000001804 */
[----:B------:R-:W-:Y:S04]  /*55d0*/  MOV R174, c[0x0][0x1e0] ;  /* 0x0000780000ae7a02 */ /* 0x000fe80000000f00 */
[----:B------:R-:W-:Y:S03]  /*55e0*/  SHF.L.U64.HI R174, R174, R175, c[0x0][0x1e4] ;  /* 0x00007900aeae7619 */ /* 0x000fe600000102af */
[C---:B------:R-:W-:Y:S08]  /*55f0*/  HMMA.16816.F32 R8, R188.reuse, R184, R8 ;  /* 0x000000b8bc08723c */ /* 0x040ff00000001808 */
[-C--:B------:R-:W-:Y:S08]  /*5600*/  HMMA.16816.F32 R12, R188, R186.reuse, R12 ;  /* 0x000000babc0c723c */ /* 0x080ff0000000180c */
[C---:B------:R-:W-:Y:S04]  /*5610*/  HMMA.16816.F32 R16, R180.reuse, R186, R16 ;  /* 0x000000bab410723c */ /* 0x040fe80000001810 */
[----:B------:R-:W-:Y:S02]  /*5620*/  FMNMX.FTZ R2, R4, R0, !PT ;  /* 0x0000000004027209 */ /* 0x000fe40007810000 */
[----:B------:R-:W-:Y:S02]  /*5630*/  FMNMX.FTZ R132, R6, R3, !PT ;  /* 0x0000000306847209 */ /* 0x000fe40007810000 */
[-C--:B------:R-:W-:Y:S04]  /*5640*/  HMMA.16816.F32 R20, R180, R192.reuse, R20 ;  /* 0x000000c0b414723c */ /* 0x080fe80000001814 */
[----:B------:R-:W-:Y:S02]  /*5650*/  FMNMX.FTZ R133, R8, R137, !PT ;  /* 0x0000008908857209 */ /* 0x000fe40007810000 */
[----:B------:R-:W-:Y:S02]  /*5660*/  FMNMX.FTZ R2, R5, R2, !PT ;  /* 0x0000000205027209 */ /* 0x000fe40007810000 */
        /* <DEDUP_REMOVED lines=9> */
[-C--:B--2---:R-:W-:Y:S04]  /*5700*/  HMMA.16816.F32 R36, R180, R176.reuse, R36 ;  /* 0x000000b0b424723c */ /* 0x084fe80000001824 */
        /* <DEDUP_REMOVED lines=20> */
[----:B------:R-:W-:Y:S04]  /*5850*/  HMMA.16816.F32 R64, R180, R198, R64 ;  /* 0x000000c6b440723c */ /* 0x000fe80000001840 */
[----:B------:R-:W-:Y:S02]  /*5860*/  FMNMX.FTZ R2, R38, R2, !PT ;  /* 0x0000000226027209 */ /* 0x000fe40007810000 */
[----:B------:R-:W-:Y:S02]  /*5870*/  FMNMX.FTZ R136, R49, R136, !PT ;  /* 0x0000008831887209 */ /* 0x000fe40007810000 */
[----:B------:R-:W-:Y:S04]  /*5880*/  FMNMX.FTZ R2, R39, R2, !PT ;  /* 0x0000000227027209 */ /* 0x000fe80007810000 */
[----:B------:R-:W-:Y:S02]  /*5890*/  FMNMX.FTZ R136, R52, R136, !PT ;  /* 0x0000008834887209 */ /* 0x000fe40007810000 */
        /* <DEDUP_REMOVED lines=9> */
[----:B------:R-:W-:Y:S01]  /*5930*/  FMNMX.FTZ R2, R66, R2, !PT ;  /* 0x0000000242027209 */ /* 0x000fe20007810000 */
[----:B------:R-:W1:Y:S01]  /*5940*/  SHFL.BFLY PT, R135, R136, 0x2, 0x1f ;  /* 0x0c401f0088877f89 */ /* 0x000e6200000e0000 */
[----:B------:R-:W-:Y:S02]  /*5950*/  FMNMX.FTZ R132, R28, R132, !PT ;  /* 0x000000841c847209 */ /* 0x000fe40007810000 */
[----:B------:R-:W-:Y:S02]  /*5960*/  FMNMX.FTZ R2, R67, R2, !PT ;  /* 0x0000000243027209 */ /* 0x000fe40007810000 */
[----:B------:R-:W-:Y:S02]  /*5970*/  FMNMX.FTZ R132, R29, R132, !PT ;  /* 0x000000841d847209 */ /* 0x000fe40007810000 */
[----:B------:R-:W-:Y:S01]  /*5980*/  FMNMX.FTZ R133, R11, R133, !PT ;  /* 0x000000850b857209 */ /* 0x000fe20007810000 */
[----:B------:R-:W2:Y:S01]  /*5990*/  SHFL.BFLY PT, R134, R2, 0x2, 0x1f ;  /* 0x0c401f0002867f89 */ /* 0x000ea200000e0000 */
        /* <DEDUP_REMOVED lines=8> */
[----:B-1----:R-:W-:Y:S02]  /*5a20*/  FMNMX.FTZ R136, R136, R135, !PT ;  /* 0x0000008788887209 */ /* 0x002fe40007810000 */
[----:B------:R-:W-:Y:S02]  /*5a30*/  FMNMX.FTZ R132, R56, R132, !PT ;  /* 0x0000008438847209 */ /* 0x000fe40007810000 */
[----:B------:R-:W-:Y:S01]  /*5a40*/  FMNMX.FTZ R133, R30, R133, !PT ;  /* 0x000000851e857209 */ /* 0x000fe20007810000 */
[----:B------:R-:W1:Y:S01]  /*5a50*/  SHFL.BFLY PT, R173, R136, 0x1, 0x1f ;  /* 0x0c201f0088ad7f89 */ /* 0x000e6200000e0000 */
[----:B------:R-:W-:Y:S02]  /*5a60*/  FMNMX.FTZ R132, R57, R132, !PT ;  /* 0x0000008439847209 */ /* 0x000fe40007810000 */
[----:B--2---:R-:W-:Y:S02]  /*5a70*/  FMNMX.FTZ R2, R2, R134, !PT ;  /* 0x0000008602027209 */ /* 0x004fe40007810000 */
[----:B------:R-:W-:Y:S02]  /*5a80*/  FMNMX.FTZ R132, R60, R132, !PT ;  /* 0x000000843c847209 */ /* 0x000fe40007810000 */
[----:B------:R-:W-:Y:S01]  /*5a90*/  FMNMX.FTZ R133, R31, R133, !PT ;  /* 0x000000851f857209 */ /* 0x000fe20007810000 */
[----:B------:R-:W2:Y:S01]  /*5aa0*/  SHFL.BFLY PT, R135, R2, 0x1, 0x1f ;  /* 0x0c201f0002877f89 */ /* 0x000ea200000e0000 */
[----:B------:R-:W-:Y:S02]  /*5ab0*/  FMNMX.FTZ R132, R61, R132, !PT ;  /* 0x000000843d847209 */ /* 0x000fe40007810000 */
[----:B------:R-:W-:Y:S04]  /*5ac0*/  FMNMX.FTZ R133, R42, R133, !PT ;  /* 0x000000852a857209 */ /* 0x000fe80007810000 */
[----:B------:R-:W-:Y:S01]  /*5ad0*/  FMNMX.FTZ R133, R43, R133, !PT ;  /* 0x000000852b857209 */ /* 0x000fe20007810000 */
[----:B------:R-:W3:Y:S03]  /*5ae0*/  SHFL.BFLY PT, R172, R132, 0x2, 0x1f ;  /* 0x0c401f0084ac7f89 */ /* 0x000ee600000e0000 */
[----:B------:R-:W-:Y:S02]  /*5af0*/  FMNMX.FTZ R133, R46, R133, !PT ;  /* 0x000000852e857209 */ /* 0x000fe40007810000 */
[----:B-1----:R-:W-:Y:S05]  /*5b00*/  FMNMX.FTZ R136, R136, R173, !PT ;  /* 0x000000ad88887209 */ /* 0x002fea0007810000 */
[C---:B------:R-:W-:Y:S02]  /*5b10*/  FADD.FTZ R0, -R136.reuse, R0 ;  /* 0x0000000088007221 */ /* 0x040fe40000010100 */
[----:B------:R-:W-:Y:S01]  /*5b20*/  FMUL.FTZ R180, R136, c[0x0][0x2d0] ;  /* 0x0000b40088b47a20 */ /* 0x000fe20000410000 */
[----:B--2---:R-:W-:Y:S01]  /*5b30*/  FMNMX.FTZ R135, R2, R135, !PT ;  /* 0x0000008702877209 */ /* 0x004fe20007810000 */
[----:B------:R-:W-:Y:S01]  /*5b40*/  FMUL.FTZ R0, R0, c[0x0][0x2d0] ;  /* 0x0000b40000007a20 */ /* 0x000fe20000410000 */
[----:B------:R-:W-:Y:S01]  /*5b50*/  FMNMX.FTZ R2, R47, R133, !PT ;  /* 0x000000852f027209 */ /* 0x000fe20007810000 */
[--C-:B------:R-:W-:Y:S02]  /*5b60*/  FFMA.FTZ R4, R4, c[0x0][0x2d0], -R180.reuse ;  /* 0x0000b40004047a23 */ /* 0x100fe400000108b4 */
[----:B------:R1:W2:Y:S01]  /*5b70*/  MUFU.EX2 R133, R0 ;  /* 0x0000000000857308 */ /* 0x0002a20000000800 */
[----:B------:R-:W-:Y:S01]  /*5b80*/  FMNMX.FTZ R2, R58, R2, !PT ;  /* 0x000000023a027209 */ /* 0x000fe20007810000 */
[----:B------:R-:W-:Y:S01]  /*5b90*/  FMUL.FTZ R181, R135, c[0x0][0x2d0] ;  /* 0x0000b40087b57a20 */ /* 0x000fe20000410000 */
[----:B---3--:R-:W-:Y:S01]  /*5ba0*/  FMNMX.FTZ R132, R132, R172, !PT ;  /* 0x000000ac84847209 */ /* 0x008fe20007810000 */
[--C-:B------:R-:W-:Y:S01]  /*5bb0*/  FFMA.FTZ R5, R5, c[0x0][0x2d0], -R180.reuse ;  /* 0x0000b40005057a23 */ /* 0x100fe200000108b4 */
[----:B------:R-:W-:Y:S01]  /*5bc0*/  FMNMX.FTZ R2, R59, R2, !PT ;  /* 0x000000023b027209 */ /* 0x000fe20007810000 */
[--C-:B------:R-:W-:Y:S02]  /*5bd0*/  FFMA.FTZ R19, R19, c[0x0][0x2d0], -R181.reuse ;  /* 0x0000b40013137a23 */ /* 0x100fe400000108b5 */
[----:B------:R-:W3:Y:S01]  /*5be0*/  SHFL.BFLY PT, R134, R132, 0x1, 0x1f ;  /* 0x0c201f0084867f89 */ /* 0x000ee200000e0000 */
[--C-:B------:R-:W-:Y:S01]  /*5bf0*/  FFMA.FTZ R6, R6, c[0x0][0x2d0], -R181.reuse ;  /* 0x0000b40006067a23 */ /* 0x100fe200000108b5 */
[----:B------:R4:W-:Y:S01]  /*5c00*/  MUFU.EX2 R241, R4 ;  /* 0x0000000400f17308 */ /* 0x0009e20000000800 */
[--C-:B------:R-:W-:Y:S02]  /*5c10*/  FFMA.FTZ R7, R7, c[0x0][0x2d0], -R181.reuse ;  /* 0x0000b40007077a23 */ /* 0x100fe400000108b5 */
[--C-:B------:R-:W-:Y:S02]  /*5c20*/  FFMA.FTZ R17, R17, c[0x0][0x2d0], -R180.reuse ;  /* 0x0000b40011117a23 */ /* 0x100fe400000108b4 */
[--C-:B------:R-:W-:Y:S02]  /*5c30*/  FFMA.FTZ R16, R16, c[0x0][0x2d0], -R180.reuse ;  /* 0x0000b40010107a23 */ /* 0x100fe400000108b4 */
[--C-:B------:R-:W-:Y:S02]  /*5c40*/  FFMA.FTZ R18, R18, c[0x0][0x2d0], -R181.reuse ;  /* 0x0000b40012127a23 */ /* 0x100fe400000108b5 */
[--C-:B------:R-:W-:Y:S01]  /*5c50*/  FFMA.FTZ R36, R36, c[0x0][0x2d0], -R180.reuse ;  /* 0x0000b40024247a23 */ /* 0x100fe200000108b4 */
[----:B------:R5:W-:Y:S01]  /*5c60*/  MUFU.EX2 R238, R19 ;  /* 0x0000001300ee7308 */ /* 0x000be20000000800 */
[--C-:B------:R-:W-:Y:S02]  /*5c70*/  FFMA.FTZ R37, R37, c[0x0][0x2d0], -R180.reuse ;  /* 0x0000b40025257a23 */ /* 0x100fe400000108b4 */
[----:B------:R-:W-:Y:S02]  /*5c80*/  FFMA.FTZ R38, R38, c[0x0][0x2d0], -R181 ;  /* 0x0000b40026267a23 */ /* 0x000fe400000108b5 */
[----:B-1----:R-:W-:Y:S02]  /*5c90*/  FADD.FTZ R0, -R135, R3 ;  /* 0x0000000387007221 */ /* 0x002fe40000010100 */
[----:B------:R-:W-:Y:S02]  /*5ca0*/  FFMA.FTZ R39, R39, c[0x0][0x2d0], -R181 ;  /* 0x0000b40027277a23 */ /* 0x000fe400000108b5 */
[----:B------:R-:W-:Y:S01]  /*5cb0*/  FMUL.FTZ R3, R0, c[0x0][0x2d0] ;  /* 0x0000b40000037a20 */ /* 0x000fe20000410000 */
[----:B------:R-:W-:Y:S01]  /*5cc0*/  FMNMX.FTZ R0, R62, R2, !PT ;  /* 0x000000023e007209 */ /* 0x000fe20007810000 */
[----:B------:R-:W-:Y:S01]  /*5cd0*/  MUFU.EX2 R237, R6 ;  /* 0x0000000600ed7308 */ /* 0x000fe20000000800 */
[----:B---3--:R-:W-:Y:S01]  /*5ce0*/  FMNMX.FTZ R134, R132, R134, !PT ;  /* 0x0000008684867209 */ /* 0x008fe20007810000 */
[--C-:B------:R-:W-:Y:S01]  /*5cf0*/  FFMA.FTZ R48, R48, c[0x0][0x2d0], -R180.reuse ;  /* 0x0000b40030307a23 */ /* 0x100fe200000108b4 */
[----:B------:R-:W-:Y:S01]  /*5d00*/  FMNMX.FTZ R0, R63, R0, !PT ;  /* 0x000000003f007209 */ /* 0x000fe20007810000 */
[----:B------:R-:W-:Y:S01]  /*5d10*/  FFMA.FTZ R49, R49, c[0x0][0x2d0], -R180 ;  /* 0x0000b40031317a23 */ /* 0x000fe200000108b4 */
[----:B----4-:R-:W-:Y:S01]  /*5d20*/  @P0 SHF.R.S32.HI R4, RZ, 0x1f, R225 ;  /* 0x0000001fff040819 */ /* 0x010fe200000114e1 */
[C---:B------:R-:W-:Y:S02]  /*5d30*/  FADD.FTZ R2, -R134.reuse, R137 ;  /* 0x0000008986027221 */ /* 0x040fe40000010100 */
[----:B------:R-:W-:Y:S02]  /*5d40*/  FMUL.FTZ R182, R134, c[0x0][0x2d0] ;  /* 0x0000b40086b67a20 */ /* 0x000fe40000410000 */
[----:B------:R1:W3:Y:S01]  /*5d50*/  MUFU.EX2 R132, R3 ;  /* 0x0000000300847308 */ /* 0x0002e20000000800 */
[----:B------:R-:W-:Y:S02]  /*5d60*/  @P0 IMAD R4, R4, c[0x0][0x1e0], RZ ;  /* 0x0000780004040a24 */ /* 0x000fe400078e02ff */
[----:B-----5:R-:W-:Y:S02]  /*5d70*/  FFMA.FTZ R19, R8, c[0x0][0x2d0], -R182 ;  /* 0x0000b40008137a23 */ /* 0x020fe400000108b6 */
[----:B------:R-:W-:Y:S02]  /*5d80*/  @P0 IMAD R4, R225, c[0x0][0x1e4], R4 ;  /* 0x00007900e1040a24 */ /* 0x000fe400078e0204 */
[--C-:B------:R-:W-:Y:S02]  /*5d90*/  FFMA.FTZ R12, R12, c[0x0][0x2d0], -R182.reuse ;  /* 0x0000b4000c0c7a23 */ /* 0x100fe400000108b6 */
[--C-:B------:R-:W-:Y:S01]  /*5da0*/  FFMA.FTZ R13, R13, c[0x0][0x2d0], -R182.reuse ;  /* 0x0000b4000d0d7a23 */ /* 0x100fe200000108b6 */
[----:B------:R4:W-:Y:S01]  /*5db0*/  MUFU.EX2 R239, R7 ;  /* 0x0000000700ef7308 */ /* 0x0009e20000000800 */
[--C-:B------:R-:W-:Y:S02]  /*5dc0*/  FFMA.FTZ R50, R50, c[0x0][0x2d0], -R181.reuse ;  /* 0x0000b40032327a23 */ /* 0x100fe400000108b5 */
[--C-:B------:R-:W-:Y:S02]  /*5dd0*/  FFMA.FTZ R51, R51, c[0x0][0x2d0], -R181.reuse ;  /* 0x0000b40033337a23 */ /* 0x100fe400000108b5 */
[--C-:B------:R-:W-:Y:S02]  /*5de0*/  FFMA.FTZ R44, R44, c[0x0][0x2d0], -R182.reuse ;  /* 0x0000b4002c2c7a23 */ /* 0x100fe400000108b6 */
[----:B------:R-:W-:Y:S02]  /*5df0*/  FFMA.FTZ R45, R45, c[0x0][0x2d0], -R182 ;  /* 0x0000b4002d2d7a23 */ /* 0x000fe400000108b6 */
[--C-:B------:R-:W-:Y:S01]  /*5e00*/  FFMA.FTZ R52, R52, c[0x0][0x2d0], -R180.reuse ;  /* 0x0000b40034347a23 */ /* 0x100fe200000108b4 */
[----:B------:R5:W-:Y:S01]  /*5e10*/  MUFU.EX2 R242, R5 ;  /* 0x0000000500f27308 */ /* 0x000be20000000800 */
[----:B------:R-:W-:Y:S02]  /*5e20*/  FFMA.FTZ R53, R53, c[0x0][0x2d0], -R180 ;  /* 0x0000b40035357a23 */ /* 0x000fe400000108b4 */
[--C-:B------:R-:W-:Y:S02]  /*5e30*/  FFMA.FTZ R54, R54, c[0x0][0x2d0], -R181.reuse ;  /* 0x0000b40036367a23 */ /* 0x100fe400000108b5 */
[----:B-1----:R-:W-:Y:S02]  /*5e40*/  FMUL.FTZ R3, R2, c[0x0][0x2d0] ;  /* 0x0000b40002037a20 */ /* 0x002fe40000410000 */
[----:B------:R-:W1:Y:S01]  /*5e50*/  SHFL.BFLY PT, R2, R0, 0x2, 0x1f ;  /* 0x0c401f0000027f89 */ /* 0x000e6200000e0000 */
[--C-:B------:R-:W-:Y:S02]  /*5e60*/  FFMA.FTZ R55, R55, c[0x0][0x2d0], -R181.reuse ;  /* 0x0000b40037377a23 */ /* 0x100fe400000108b5 */
[----:B------:R-:W-:Y:S01]  /*5e70*/  MUFU.EX2 R244, R16 ;  /* 0x0000001000f47308 */ /* 0x000fe20000000800 */
[--C-:B------:R-:W-:Y:S02]  /*5e80*/  FFMA.FTZ R56, R56, c[0x0][0x2d0], -R182.reuse ;  /* 0x0000b40038387a23 */ /* 0x100fe400000108b6 */
[----:B------:R-:W-:Y:S02]  /*5e90*/  FFMA.FTZ R57, R57, c[0x0][0x2d0], -R182 ;  /* 0x0000b40039397a23 */ /* 0x000fe400000108b6 */
[----:B----4-:R-:W-:Y:S04]  /*5ea0*/  @P0 IMAD.WIDE.U32 R6, R225, c[0x0][0x1e0], RZ ;  /* 0x00007800e1060a25 */ /* 0x010fe800078e00ff */
[----:B------:R-:W-:Y:S01]  /*5eb0*/  FFMA.FTZ R32, R32, c[0x0][0x2d0], -R180 ;  /* 0x0000b40020207a23 */ /* 0x000fe200000108b4 */
[----:B------:R4:W-:Y:S01]  /*5ec0*/  MUFU.EX2 R240, R18 ;  /* 0x0000001200f07308 */ /* 0x0009e20000000800 */
[----:B------:R-:W-:Y:S01]  /*5ed0*/  @P0 IADD3 R4, R7, R4, RZ ;  /* 0x0000000407040210 */ /* 0x000fe20007ffe0ff */
[C---:B--2---:R-:W-:Y:S01]  /*5ee0*/  FMUL.FTZ R84, R133.reuse, R84 ;  /* 0x0000005485547220 */ /* 0x044fe20000410000 */
[C---:B-----5:R-:W-:Y:S01]  /*5ef0*/  @P0 SHF.L.U32 R5, R6.reuse, 0x6, RZ ;  /* 0x0000000606050819 */ /* 0x060fe200000006ff */
[----:B------:R-:W-:Y:S01]  /*5f00*/  FMUL.FTZ R85, R133, R85 ;  /* 0x0000005585557220 */ /* 0x000fe20000410000 */
[----:B------:R-:W-:Y:S01]  /*5f10*/  @P0 SHF.L.U64.HI R4, R6, 0x6, R4 ;  /* 0x0000000606040819 */ /* 0x000fe20000010204 */
[C---:B---3--:R-:W-:Y:S01]  /*5f20*/  FMUL.FTZ R86, R132.reuse, R86 ;  /* 0x0000005684567220 */ /* 0x048fe20000410000 */
[----:B------:R-:W-:Y:S01]  /*5f30*/  @P0 IADD3 R7, P2, R5, R230, RZ ;  /* 0x000000e605070210 */ /* 0x000fe20007f5e0ff */
[----:B------:R-:W-:Y:S02]  /*5f40*/  FMUL.FTZ R87, R132, R87 ;  /* 0x0000005784577220 */ /* 0x000fe40000410000 */
[----:B------:R2:W-:Y:S01]  /*5f50*/  MUFU.EX2 R243, R17 ;  /* 0x0000001100f37308 */ /* 0x0005e20000000800 */
[----:B-1----:R-:W-:Y:S01]  /*5f60*/  FMNMX.FTZ R0, R0, R2, !PT ;  /* 0x0000000200007209 */ /* 0x002fe20007810000 */
[--C-:B------:R-:W-:Y:S01]  /*5f70*/  FFMA.FTZ R20, R20, c[0x0][0x2d0], -R180.reuse ;  /* 0x0000b40014147a23 */ /* 0x100fe200000108b4 */
[----:B------:R-:W-:Y:S01]  /*5f80*/  @P0 LEA R172, P1, R7, c[0x0][0x1c8], 0x1 ;  /* 0x0000720007ac0a11 */ /* 0x000fe200078208ff */
[----:B------:R-:W-:Y:S01]  /*5f90*/  FFMA.FTZ R21, R21, c[0x0][0x2d0], -R180 ;  /* 0x0000b40015157a23 */ /* 0x000fe200000108b4 */
[----:B------:R-:W-:Y:S01]  /*5fa0*/  @P0 IADD3.X R6, R4, R229, RZ, P2, !PT ;  /* 0x000000e504060210 */ /* 0x000fe200017fe4ff */
[----:B------:R-:W1:Y:S01]  /*5fb0*/  SHFL.BFLY PT, R2, R0, 0x1, 0x1f ;  /* 0x0c201f0000027f89 */ /* 0x000e6200000e0000 */
[----:B------:R-:W-:Y:S02]  /*5fc0*/  FFMA.FTZ R22, R22, c[0x0][0x2d0], -R181 ;  /* 0x0000b40016167a23 */ /* 0x000fe400000108b5 */
[----:B------:R-:W-:Y:S01]  /*5fd0*/  @P0 LEA.HI.X R173, R7, c[0x0][0x1cc], R6, 0x1, P1 ;  /* 0x0000730007ad0a11 */ /* 0x000fe200008f0c06 */
[----:B------:R3:W-:Y:S01]  /*5fe0*/  MUFU.EX2 R236, R19 ;  /* 0x0000001300ec7308 */ /* 0x0007e20000000800 */
[----:B------:R-:W-:Y:S01]  /*5ff0*/  @P0 IADD3 R6, P2, R5, R252, RZ ;  /* 0x000000fc05060210 */ /* 0x000fe20007f5e0ff */
[----:B------:R-:W-:Y:S01]  /*6000*/  FFMA.FTZ R33, R33, c[0x0][0x2d0], -R180 ;  /* 0x0000b40021217a23 */ /* 0x000fe200000108b4 */
[----:B------:R-:W-:Y:S01]  /*6010*/  @P0 IADD3 R7, P1, R5, R250, RZ ;  /* 0x000000fa05070210 */ /* 0x000fe20007f3e0ff */
[----:B------:R5:W-:Y:S01]  /*6020*/  @P0 LDGSTS.E.BYPASS.LTC128B.128 [R224+0x3100], [R172.64], !P5 ;  /* 0x03100000ace00fae */ /* 0x000be2000e901d46 */
[----:B------:R-:W-:Y:S01]  /*6030*/  @P0 IADD3 R5, P3, R227, R5, RZ ;  /* 0x00000005e3050210 */ /* 0x000fe20007f7e0ff */
[C---:B------:R-:W-:Y:S01]  /*6040*/  FMUL.FTZ R96, R133.reuse, R96 ;  /* 0x0000006085607220 */ /* 0x040fe20000410000 */
[----:B------:R-:W-:Y:S01]  /*6050*/  @P0 IADD3.X R8, R4, R249, RZ, P1, !PT ;  /* 0x000000f904080210 */ /* 0x000fe20000ffe4ff */
[----:B------:R-:W-:Y:S01]  /*6060*/  FMUL.FTZ R97, R133, R97 ;  /* 0x0000006185617220 */ /* 0x000fe20000410000 */
[----:B----4-:R-:W-:Y:S01]  /*6070*/  @P0 LEA R18, P1, R7, c[0x0][0x1c8], 0x1 ;  /* 0x0000720007120a11 */ /* 0x010fe200078208ff */
[----:B------:R-:W4:Y:S01]  /*6080*/  MUFU.EX2 R3, R3 ;  /* 0x0000000300037308 */ /* 0x000f220000000800 */
[C---:B------:R-:W-:Y:S02]  /*6090*/  FMUL.FTZ R98, R132.reuse, R98 ;  /* 0x0000006284627220 */ /* 0x040fe40000410000 */
[----:B------:R-:W-:Y:S01]  /*60a0*/  FMUL.FTZ R99, R132, R99 ;  /* 0x0000006384637220 */ /* 0x000fe20000410000 */
[----:B--2---:R-:W-:Y:S01]  /*60b0*/  @P0 IADD3.X R17, R4, R251, RZ, P2, !PT ;  /* 0x000000fb04110210 */ /* 0x004fe200017fe4ff */
[C---:B------:R-:W-:Y:S01]  /*60c0*/  FMUL.FTZ R104, R133.reuse, R104 ;  /* 0x0000006885687220 */ /* 0x040fe20000410000 */
[----:B------:R-:W-:Y:S01]  /*60d0*/  @P0 LEA R16, P2, R6, c[0x0][0x1c8], 0x1 ;  /* 0x0000720006100a11 */ /* 0x000fe200078408ff */
[----:B------:R-:W-:Y:S01]  /*60e0*/  FMUL.FTZ R105, R133, R105 ;  /* 0x0000006985697220 */ /* 0x000fe20000410000 */
[----:B------:R-:W-:Y:S01]  /*60f0*/  @P0 IADD3.X R4, R174, R4, RZ, P3, !PT ;  /* 0x00000004ae040210 */ /* 0x000fe20001ffe4ff */
[----:B------:R-:W-:Y:S01]  /*6100*/  FMUL.FTZ R106, R132, R106 ;  /* 0x0000006a846a7220 */ /* 0x000fe20000410000 */
[----:B-1----:R-:W-:Y:S01]  /*6110*/  FMNMX.FTZ R2, R0, R2, !PT ;  /* 0x0000000200027209 */ /* 0x002fe20007810000 */
[----:B------:R1:W-:Y:S01]  /*6120*/  MUFU.EX2 R234, R12 ;  /* 0x0000000c00ea7308 */ /* 0x0003e20000000800 */
[----:B------:R-:W-:Y:S01]  /*6130*/  @P0 LEA.HI.X R17, R6, c[0x0][0x1cc], R17, 0x1, P2 ;  /* 0x0000730006110a11 */ /* 0x000fe200010f0c11 */
[----:B------:R-:W-:Y:S01]  /*6140*/  FFMA.FTZ R6, R9, c[0x0][0x2d0], -R182 ;  /* 0x0000b40009067a23 */ /* 0x000fe200000108b6 */
[----:B---3--:R-:W-:Y:S01]  /*6150*/  @P0 LEA.HI.X R19, R7, c[0x0][0x1cc], R8, 0x1, P1 ;  /* 0x0000730007130a11 */ /* 0x008fe200008f0c08 */
[----:B------:R-:W-:Y:S01]  /*6160*/  FADD.FTZ R0, -R2, R138 ;  /* 0x0000008a02007221 */ /* 0x000fe20000010100 */
[C---:B------:R-:W-:Y:S01]  /*6170*/  @P0 IADD3 R137, P2, R5.reuse, R230, RZ ;  /* 0x000000e605890210 */ /* 0x040fe20007f5e0ff */
[----:B------:R-:W-:Y:S01]  /*6180*/  FMUL.FTZ R107, R132, R107 ;  /* 0x0000006b846b7220 */ /* 0x000fe20000410000 */
[C---:B------:R-:W-:Y:S01]  /*6190*/  @P0 IADD3 R7, P1, R5.reuse, R252, RZ ;  /* 0x000000fc05070210 */ /* 0x040fe20007f3e0ff */
[----:B------:R-:W-:Y:S01]  /*61a0*/  FMUL.FTZ R0, R0, c[0x0][0x2d0] ;  /* 0x0000b40000007a20 */ /* 0x000fe20000410000 */
[----:B------:R-:W-:Y:S01]  /*61b0*/  @P0 IADD3 R5, P3, R5, R250, RZ ;  /* 0x000000fa05050210 */ /* 0x000fe20007f7e0ff */
[----:B------:R2:W-:Y:S01]  /*61c0*/  MUFU.EX2 R235, R6 ;  /* 0x0000000600eb7308 */ /* 0x0005e20000000800 */
[----:B------:R-:W-:Y:S01]  /*61d0*/  @P0 LEA R8, P4, R137, c[0x0][0x1c8], 0x1 ;  /* 0x0000720089080a11 */ /* 0x000fe200078808ff */
[----:B------:R-:W-:Y:S01]  /*61e0*/  FMUL.FTZ R108, R133, R108 ;  /* 0x0000006c856c7220 */ /* 0x000fe20000410000 */
[----:B------:R-:W-:Y:S01]  /*61f0*/  @P0 IADD3.X R138, R4, R249, RZ, P3, !PT ;  /* 0x000000f9048a0210 */ /* 0x000fe20001ffe4ff */
[C---:B----4-:R-:W-:Y:S01]  /*6200*/  FMUL.FTZ R88, R3.reuse, R88 ;  /* 0x0000005803587220 */ /* 0x050fe20000410000 */
[----:B------:R-:W-:Y:S01]  /*6210*/  ISETP.NE.AND P3, PT, R226, RZ, PT ;  /* 0x000000ffe200720c */ /* 0x000fe20003f65270 */
[C---:B------:R-:W-:Y:S01]  /*6220*/  FMUL.FTZ R89, R3.reuse, R89 ;  /* 0x0000005903597220 */ /* 0x040fe20000410000 */
[C---:B------:R-:W-:Y:S01]  /*6230*/  @P0 IADD3.X R9, R4.reuse, R229, RZ, P2, !PT ;  /* 0x000000e504090210 */ /* 0x040fe200017fe4ff */
[----:B------:R-:W-:Y:S01]  /*6240*/  FMUL.FTZ R92, R3, R92 ;  /* 0x0000005c035c7220 */ /* 0x000fe20000410000 */
[----:B------:R-:W-:Y:S01]  /*6250*/  @P0 IADD3.X R174, R4, R251, RZ, P1, !PT ;  /* 0x000000fb04ae0210 */ /* 0x000fe20000ffe4ff */
[----:B------:R-:W3:Y:S01]  /*6260*/  MUFU.EX2 R0, R0 ;  /* 0x0000000000007308 */ /* 0x000ee20000000800 */
[----:B------:R-:W-:Y:S01]  /*6270*/  @P0 LEA.HI.X R9, R137, c[0x0][0x1cc], R9, 0x1, P4 ;  /* 0x0000730089090a11 */ /* 0x000fe200020f0c09 */
[----:B------:R-:W-:Y:S01]  /*6280*/  FMUL.FTZ R137, R2, c[0x0][0x2d0] ;  /* 0x0000b40002897a20 */ /* 0x000fe20000410000 */
[----:B------:R-:W-:Y:S01]  /*6290*/  @P0 LEA R4, P1, R5, c[0x0][0x1c8], 0x1 ;  /* 0x0000720005040a11 */ /* 0x000fe200078208ff */
[----:B-1----:R-:W-:Y:S02]  /*62a0*/  FMUL.FTZ R12, R3, R148 ;  /* 0x00000094030c7220 */ /* 0x002fe40000410000 */
[--C-:B------:R-:W-:Y:S01]  /*62b0*/  FFMA.FTZ R14, R14, c[0x0][0x2d0], -R137.reuse ;  /* 0x0000b4000e0e7a23 */ /* 0x100fe20000010889 */
[----:B------:R-:W-:Y:S01]  /*62c0*/  @P0 LEA.HI.X R5, R5, c[0x0][0x1cc], R138, 0x1, P1 ;  /* 0x0000730005050a11 */ /* 0x000fe200008f0c8a */
[----:B------:R1:W-:Y:S01]  /*62d0*/  @P0 LDGSTS.E.BYPASS.LTC128B.128 [R224+0x4100], [R16.64], !P3 ;  /* 0x0410000010e00fae */ /* 0x0003e2000d901d46 */
[--C-:B------:R-:W-:Y:S01]  /*62e0*/  FFMA.FTZ R15, R15, c[0x0][0x2d0], -R137.reuse ;  /* 0x0000b4000f0f7a23 */ /* 0x100fe20000010889 */
[----:B------:R4:W1:Y:S01]  /*62f0*/  MUFU.EX2 R233, R13 ;  /* 0x0000000d00e97308 */ /* 0x0008620000000800 */
[--C-:B------:R-:W-:Y:S02]  /*6300*/  FFMA.FTZ R10, R10, c[0x0][0x2d0], -R137.reuse ;  /* 0x0000b4000a0a7a23 */ /* 0x100fe40000010889 */
[--C-:B------:R-:W-:Y:S01]  /*6310*/  FFMA.FTZ R11, R11, c[0x0][0x2d0], -R137.reuse ;  /* 0x0000b4000b0b7a23 */ /* 0x100fe20000010889 */
[----:B--2---:R-:W-:Y:S01]  /*6320*/  @P0 LEA R6, P2, R7, c[0x0][0x1c8], 0x1 ;  /* 0x0000720007060a11 */ /* 0x004fe200078408ff */
[--C-:B------:R-:W-:Y:S01]  /*6330*/  FFMA.FTZ R46, R46, c[0x0][0x2d0], -R137.reuse ;  /* 0x0000b4002e2e7a23 */ /* 0x100fe20000010889 */
[----:B------:R2:W-:Y:S01]  /*6340*/  @P0 LDGSTS.E.BYPASS.LTC128B.128 [R224+0x5100], [R18.64], !P6 ;  /* 0x0510000012e00fae */ /* 0x0005e2000f101d46 */
[--C-:B------:R-:W-:Y:S01]  /*6350*/  FFMA.FTZ R47, R47, c[0x0][0x2d0], -R137.reuse ;  /* 0x0000b4002f2f7a23 */ /* 0x100fe20000010889 */
[----:B------:R-:W-:Y:S01]  /*6360*/  @P0 LEA.HI.X R7, R7, c[0x0][0x1cc], R174, 0x1, P2 ;  /* 0x0000730007070a11 */ /* 0x000fe200010f0cae */
[--C-:B------:R-:W-:Y:S01]  /*6370*/  FFMA.FTZ R58, R58, c[0x0][0x2d0], -R137.reuse ;  /* 0x0000b4003a3a7a23 */ /* 0x100fe20000010889 */
[----:B------:R2:W-:Y:S01]  /*6380*/  MUFU.EX2 R185, R14 ;  /* 0x0000000e00b97308 */ /* 0x0005e20000000800 */
[----:B------:R-:W-:Y:S02]  /*6390*/  FFMA.FTZ R59, R59, c[0x0][0x2d0], -R137 ;  /* 0x0000b4003b3b7a23 */ /* 0x000fe40000010889 */
[C---:B------:R-:W-:Y:S01]  /*63a0*/  FMUL.FTZ R93, R3.reuse, R93 ;  /* 0x0000005d035d7220 */ /* 0x040fe20000410000 */
[----:B------:R5:W-:Y:S01]  /*63b0*/  @P0 LDGSTS.E.BYPASS.LTC128B.128 [R224+0x3900], [R8.64], !P5 ;  /* 0x0390000008e00fae */ /* 0x000be2000e901d46 */
[C---:B---3--:R-:W-:Y:S02]  /*63c0*/  FMUL.FTZ R90, R0.reuse, R90 ;  /* 0x0000005a005a7220 */ /* 0x048fe40000410000 */
[C---:B------:R-:W-:Y:S02]  /*63d0*/  FMUL.FTZ R91, R0.reuse, R91 ;  /* 0x0000005b005b7220 */ /* 0x040fe40000410000 */
[C---:B------:R-:W-:Y:S01]  /*63e0*/  FMUL.FTZ R94, R0.reuse, R94 ;  /* 0x0000005e005e7220 */ /* 0x040fe20000410000 */
[----:B------:R3:W-:Y:S01]  /*63f0*/  MUFU.EX2 R186, R15 ;  /* 0x0000000f00ba7308 */ /* 0x0007e20000000800 */
[C---:B------:R-:W-:Y:S01]  /*6400*/  FMUL.FTZ R95, R0.reuse, R95 ;  /* 0x0000005f005f7220 */ /* 0x040fe20000410000 */
[----:B------:R3:W-:Y:S01]  /*6410*/  @P0 LDGSTS.E.BYPASS.LTC128B.128 [R224+0x4900], [R6.64], !P3 ;  /* 0x0490000006e00fae */ /* 0x0007e2000d901d46 */
[C---:B------:R-:W-:Y:S02]  /*6420*/  FMUL.FTZ R100, R3.reuse, R100 ;  /* 0x0000006403647220 */ /* 0x040fe40000410000 */
[----:B----4-:R-:W-:Y:S02]  /*6430*/  FMUL.FTZ R13, R3, R149 ;  /* 0x00000095030d7220 */ /* 0x010fe40000410000 */
[C---:B-1----:R-:W-:Y:S02]  /*6440*/  FMUL.FTZ R16, R133.reuse, R152 ;  /* 0x0000009885107220 */ /* 0x042fe40000410000 */
[----:B------:R-:W-:Y:S01]  /*6450*/  FMUL.FTZ R17, R133, R153 ;  /* 0x0000009985117220 */ /* 0x000fe20000410000 */
[----:B------:R1:W-:Y:S01]  /*6460*/  @P0 LDGSTS.E.BYPASS.LTC128B.128 [R224+0x5900], [R4.64], !P6 ;  /* 0x0590000004e00fae */ /* 0x0003e2000f101d46 */
[----:B------:R4:W-:Y:S01]  /*6470*/  MUFU.EX2 R184, R10 ;  /* 0x0000000a00b87308 */ /* 0x0009e20000000800 */
[C---:B------:R-:W-:Y:S02]  /*6480*/  FMUL.FTZ R101, R3.reuse, R101 ;  /* 0x0000006503657220 */ /* 0x040fe40000410000 */
[----:B--2---:R-:W-:Y:S02]  /*6490*/  FMUL.FTZ R14, R0, R150 ;  /* 0x00000096000e7220 */ /* 0x004fe40000410000 */
[C---:B------:R-:W-:Y:S02]  /*64a0*/  FMUL.FTZ R18, R132.reuse, R154 ;  /* 0x0000009a84127220 */ /* 0x040fe40000410000 */
[----:B-----5:R-:W2:Y:S01]  /*64b0*/  LDSM.16.MT88.4 R172, [R208+0x100] ;  /* 0x00010000d0ac783b */ /* 0x020ea20000004200 */
[----:B------:R-:W-:Y:S02]  /*64c0*/  FMUL.FTZ R19, R132, R155 ;  /* 0x0000009b84137220 */ /* 0x000fe40000410000 */
[----:B------:R-:W5:Y:S01]  /*64d0*/  MUFU.EX2 R183, R11 ;  /* 0x0000000b00b77308 */ /* 0x000f620000000800 */
[----:B------:R-:W-:Y:S01]  /*64e0*/  FMUL.FTZ R8, R3, R140 ;  /* 0x0000008c03087220 */ /* 0x000fe20000410000 */
[----:B------:R-:W-:Y:S01]  /*64f0*/  F2FP.PACK_AB R140, R235, R236 ;  /* 0x000000eceb8c723e */ /* 0x000fe200000000ff */
[----:B------:R-:W-:Y:S02]  /*6500*/  FMUL.FTZ R9, R3, R141 ;  /* 0x0000008d03097220 */ /* 0x000fe40000410000 */
[----:B------:R-:W2:Y:S01]  /*6510*/  LDSM.16.MT88.4 R176, [R209+0x100] ;  /* 0x00010000d1b0783b */ /* 0x000ea20000004200 */
[----:B---3--:R-:W-:Y:S02]  /*6520*/  FMUL.FTZ R15, R0, R151 ;  /* 0x00000097000f7220 */ /* 0x008fe40000410000 */
[C---:B------:R-:W-:Y:S01]  /*6530*/  FMUL.FTZ R6, R132.reuse, R146 ;  /* 0x0000009284067220 */ /* 0x040fe20000410000 */
[----:B------:R-:W-:Y:S01]  /*6540*/  F2FP.PACK_AB R146, R243, R244 ;  /* 0x000000f4f392723e */ /* 0x000fe200000000ff */
[----:B------:R-:W-:Y:S01]  /*6550*/  FMUL.FTZ R7, R132, R147 ;  /* 0x0000009384077220 */ /* 0x000fe20000410000 */
[----:B------:R-:W-:Y:S01]  /*6560*/  F2FP.PACK_AB R147, R238, R240 ;  /* 0x000000f0ee93723e */ /* 0x000fe200000000ff */
[----:B------:R-:W-:Y:S01]  /*6570*/  MUFU.EX2 R202, R36 ;  /* 0x0000002400ca7308 */ /* 0x000fe20000000800 */
[----:B------:R-:W3:Y:S01]  /*6580*/  LDSM.16.MT88.4 R148, [R208+0x1100] ;  /* 0x00110000d094783b */ /* 0x000ee20000004200 */
[----:B----4-:R-:W-:Y:S01]  /*6590*/  FMUL.FTZ R10, R0, R142 ;  /* 0x0000008e000a7220 */ /* 0x010fe20000410000 */
[----:B------:R-:W-:Y:S01]  /*65a0*/  F2FP.PACK_AB R142, R233, R234 ;  /* 0x000000eae98e723e */ /* 0x000fe200000000ff */
[C---:B-1----:R-:W-:Y:S01]  /*65b0*/  FMUL.FTZ R4, R133.reuse, R144 ;  /* 0x0000009085047220 */ /* 0x042fe20000410000 */
[----:B------:R-:W-:Y:S01]  /*65c0*/  F2FP.PACK_AB R144, R242, R241 ;  /* 0x000000f1f290723e */ /* 0x000fe200000000ff */
[----:B------:R-:W-:Y:S01]  /*65d0*/  FMUL.FTZ R5, R133, R145 ;  /* 0x0000009185057220 */ /* 0x000fe20000410000 */
[----:B------:R-:W-:Y:S01]  /*65e0*/  F2FP.PACK_AB R145, R239, R237 ;  /* 0x000000edef91723e */ /* 0x000fe200000000ff */
[C---:B------:R-:W-:Y:S01]  /*65f0*/  FMUL.FTZ R102, R0.reuse, R102 ;  /* 0x0000006600667220 */ /* 0x040fe20000410000 */
[----:B------:R-:W1:Y:S01]  /*6600*/  LDSM.16.MT88.4 R152, [R209+0x1100] ;  /* 0x00110000d198783b */ /* 0x000e620000004200 */
[----:B------:R-:W-:Y:S01]  /*6610*/  MUFU.EX2 R201, R37 ;  /* 0x0000002500c97308 */ /* 0x000fe20000000800 */
[C---:B------:R-:W-:Y:S01]  /*6620*/  FMUL.FTZ R103, R0.reuse, R103 ;  /* 0x0000006700677220 */ /* 0x040fe20000410000 */
[----:B-----5:R-:W-:Y:S01]  /*6630*/  F2FP.PACK_AB R141, R183, R184 ;  /* 0x000000b8b78d723e */ /* 0x020fe200000000ff */
[--C-:B------:R-:W-:Y:S02]  /*6640*/  FFMA.FTZ R138, R35, c[0x0][0x2d0], -R181.reuse ;  /* 0x0000b400238a7a23 */ /* 0x100fe400000108b5 */
[----:B------:R-:W-:Y:S02]  /*6650*/  FMUL.FTZ R35, R0, R163 ;  /* 0x000000a300237220 */ /* 0x000fe40000410000 */
[----:B------:R-:W0:Y:S01]  /*6660*/  LDGDEPBAR ;  /* 0x00000000000079af */ /* 0x000e220000000000 */
[----:B------:R-:W-:Y:S02]  /*6670*/  FMUL.FTZ R109, R133, R109 ;  /* 0x0000006d856d7220 */ /* 0x000fe40000410000 */
[----:B------:R-:W-:Y:S01]  /*6680*/  MUFU.EX2 R198, R38 ;  /* 0x0000002600c67308 */ /* 0x000fe20000000800 */
[C---:B------:R-:W-:Y:S02]  /*6690*/  FMUL.FTZ R110, R132.reuse, R110 ;  /* 0x0000006e846e7220 */ /* 0x040fe40000410000 */
[----:B------:R-:W-:Y:S01]  /*66a0*/  FMUL.FTZ R111, R132, R111 ;  /* 0x0000006f846f7220 */ /* 0x000fe20000410000 */
[-C--:B--2---:R-:W-:Y:S05]  /*66b0*/  HMMA.16816.F32 R4, R144, R172.reuse, R4 ;  /* 0x000000ac9004723c */ /* 0x084fea0000001804 */
[----:B------:R-:W-:Y:S01]  /*66c0*/  FMUL.FTZ R11, R0, R143 ;  /* 0x0000008f000b7220 */ /* 0x000fe20000410000 */
[----:B------:R-:W-:Y:S01]  /*66d0*/  F2FP.PACK_AB R143, R186, R185 ;  /* 0x000000b9ba8f723e */ /* 0x000fe200000000ff */
[----:B------:R2:W-:Y:S01]  /*66e0*/  MUFU.EX2 R196, R39 ;  /* 0x0000002700c47308 */ /* 0x0005e20000000800 */
[C---:B------:R-:W-:Y:S04]  /*66f0*/  FMUL.FTZ R112, R3.reuse, R112 ;  /* 0x0000007003707220 */ /* 0x040fe80000410000 */
[C---:B------:R-:W-:Y:S01]  /*6700*/  FMUL.FTZ R113, R3.reuse, R113 ;  /* 0x0000007103717220 */ /* 0x040fe20000410000 */
[C---:B------:R-:W-:Y:S04]  /*6710*/  HMMA.16816.F32 R8, R140.reuse, R172, R8 ;  /* 0x000000ac8c08723c */ /* 0x040fe80000001808 */
[----:B------:R-:W-:Y:S01]  /*6720*/  MUFU.EX2 R200, R48 ;  /* 0x0000003000c87308 */ /* 0x000fe20000000800 */
[C---:B------:R-:W-:Y:S02]  /*6730*/  FMUL.FTZ R114, R0.reuse, R114 ;  /* 0x0000007200727220 */ /* 0x040fe40000410000 */
[----:B------:R-:W-:Y:S01]  /*6740*/  FMUL.FTZ R115, R0, R115 ;  /* 0x0000007300737220 */ /* 0x000fe20000410000 */
[-C--:B------:R-:W-:Y:S04]  /*6750*/  HMMA.16816.F32 R12, R140, R174.reuse, R12 ;  /* 0x000000ae8c0c723c */ /* 0x080fe8000000180c */
[C---:B------:R-:W-:Y:S02]  /*6760*/  FMUL.FTZ R116, R3.reuse, R116 ;  /* 0x0000007403747220 */ /* 0x040fe40000410000 */
[----:B------:R-:W-:Y:S01]  /*6770*/  MUFU.EX2 R199, R49 ;  /* 0x0000003100c77308 */ /* 0x000fe20000000800 */
[----:B------:R-:W-:Y:S01]  /*6780*/  FMUL.FTZ R117, R3, R117 ;  /* 0x0000007503757220 */ /* 0x000fe20000410000 */
[C---:B------:R-:W-:Y:S01]  /*6790*/  HMMA.16816.F32 R16, R144.reuse, R174, R16 ;  /* 0x000000ae9010723c */ /* 0x040fe20000001810 */
[----:B--2---:R-:W-:Y:S03]  /*67a0*/  LDSM.16.MT88.4 R36, [R209+0x2500] ;  /* 0x00250000d124783b */ /* 0x004fe60000004200 */
[C---:B------:R-:W-:Y:S02]  /*67b0*/  FMUL.FTZ R68, R133.reuse, R68 ;  /* 0x0000004485447220 */ /* 0x040fe40000410000 */
[C---:B------:R-:W-:Y:S02]  /*67c0*/  FMUL.FTZ R69, R133.reuse, R69 ;  /* 0x0000004585457220 */ /* 0x040fe40000410000 */
[C---:B------:R-:W-:Y:S01]  /*67d0*/  FMUL.FTZ R70, R132.reuse, R70 ;  /* 0x0000004684467220 */ /* 0x040fe20000410000 */
[----:B------:R-:W-:Y:S03]  /*67e0*/  MUFU.EX2 R195, R50 ;  /* 0x0000003200c37308 */ /* 0x000fe60000000800 */
[----:B------:R-:W-:Y:S02]  /*67f0*/  FMUL.FTZ R71, R132, R71 ;  /* 0x0000004784477220 */ /* 0x000fe40000410000 */
[C---:B------:R-:W-:Y:S02]  /*6800*/  FMUL.FTZ R118, R0.reuse, R118 ;  /* 0x0000007600767220 */ /* 0x040fe40000410000 */
[C---:B------:R-:W-:Y:S02]  /*6810*/  FMUL.FTZ R119, R0.reuse, R119 ;  /* 0x0000007700777220 */ /* 0x040fe40000410000 */
[----:B------:R-:W-:Y:S01]  /*6820*/  FMUL.FTZ R120, R133, R120 ;  /* 0x0000007885787220 */ /* 0x000fe20000410000 */
[-C--:B------:R-:W-:Y:S01]  /*6830*/  HMMA.16816.F32 R68, R144, R176.reuse, R68 ;  /* 0x000000b09044723c */ /* 0x080fe20000001844 */
[----:B------:R2:W-:Y:S02]  /*6840*/  MUFU.EX2 R230, R32 ;  /* 0x0000002000e67308 */ /* 0x0005e40000000800 */
[C---:B------:R-:W-:Y:S02]  /*6850*/  FMUL.FTZ R72, R3.reuse, R72 ;  /* 0x0000004803487220 */ /* 0x040fe40000410000 */
[----:B------:R-:W-:Y:S02]  /*6860*/  FMUL.FTZ R73, R3, R73 ;  /* 0x0000004903497220 */ /* 0x000fe40000410000 */
[C---:B------:R-:W-:Y:S02]  /*6870*/  FMUL.FTZ R74, R0.reuse, R74 ;  /* 0x0000004a004a7220 */ /* 0x040fe40000410000 */
[----:B------:R-:W-:Y:S02]  /*6880*/  FMUL.FTZ R75, R0, R75 ;  /* 0x0000004b004b7220 */ /* 0x000fe40000410000 */
[----:B------:R4:W-:Y:S01]  /*6890*/  MUFU.EX2 R197, R51 ;  /* 0x0000003300c57308 */ /* 0x0009e20000000800 */
[----:B------:R-:W-:Y:S02]  /*68a0*/  FMUL.FTZ R121, R133, R121 ;  /* 0x0000007985797220 */ /* 0x000fe40000410000 */
[----:B------:R-:W-:Y:S02]  /*68b0*/  FMUL.FTZ R122, R132, R122 ;  /* 0x0000007a847a7220 */ /* 0x000fe40000410000 */
[C---:B------:R-:W-:Y:S04]  /*68c0*/  HMMA.16816.F32 R72, R140.reuse, R176, R72 ;  /* 0x000000b08c48723c */ /* 0x040fe80000001848 */
[C---:B------:R-:W-:Y:S01]  /*68d0*/  FMUL.FTZ R76, R3.reuse, R76 ;  /* 0x0000004c034c7220 */ /* 0x040fe20000410000 */
[----:B------:R5:W-:Y:S01]  /*68e0*/  MUFU.EX2 R232, R20 ;  /* 0x0000001400e87308 */ /* 0x000be20000000800 */
[----:B------:R-:W-:Y:S02]  /*68f0*/  FMUL.FTZ R77, R3, R77 ;  /* 0x0000004d034d7220 */ /* 0x000fe40000410000 */
[C---:B------:R-:W-:Y:S04]  /*6900*/  FMUL.FTZ R78, R0.reuse, R78 ;  /* 0x0000004e004e7220 */ /* 0x040fe80000410000 */
[----:B------:R-:W-:Y:S02]  /*6910*/  FMUL.FTZ R79, R0, R79 ;  /* 0x0000004f004f7220 */ /* 0x000fe40000410000 */
[--C-:B--2---:R-:W-:Y:S01]  /*6920*/  FFMA.FTZ R32, R23, c[0x0][0x2d0], -R181.reuse ;  /* 0x0000b40017207a23 */ /* 0x104fe200000108b5 */
[----:B------:R-:W-:Y:S01]  /*6930*/  MUFU.EX2 R191, R44 ;  /* 0x0000002c00bf7308 */ /* 0x000fe20000000800 */
[C---:B------:R-:W-:Y:S02]  /*6940*/  FMUL.FTZ R23, R132.reuse, R159 ;  /* 0x0000009f84177220 */ /* 0x040fe40000410000 */
[C---:B------:R-:W-:Y:S01]  /*6950*/  FMUL.FTZ R123, R132.reuse, R123 ;  /* 0x0000007b847b7220 */ /* 0x040fe20000410000 */
[-C--:B------:R-:W-:Y:S01]  /*6960*/  HMMA.16816.F32 R76, R140, R178.reuse, R76 ;  /* 0x000000b28c4c723c */ /* 0x080fe2000000184c */
[----:B----4-:R-:W-:Y:S02]  /*6970*/  LDSM.16.MT88.4 R48, [R208+0x900] ;  /* 0x00090000d030783b */ /* 0x010fe40000004200 */
[C---:B------:R-:W-:Y:S02]  /*6980*/  FMUL.FTZ R80, R133.reuse, R80 ;  /* 0x0000005085507220 */ /* 0x040fe40000410000 */
[C---:B------:R-:W-:Y:S01]  /*6990*/  FMUL.FTZ R81, R133.reuse, R81 ;  /* 0x0000005185517220 */ /* 0x040fe20000410000 */
[----:B------:R2:W4:Y:S01]  /*69a0*/  MUFU.EX2 R231, R21 ;  /* 0x0000001500e77308 */ /* 0x0005220000000800 */
[C---:B------:R-:W-:Y:S02]  /*69b0*/  FMUL.FTZ R82, R132.reuse, R82 ;  /* 0x0000005284527220 */ /* 0x040fe40000410000 */
[----:B------:R-:W-:Y:S03]  /*69c0*/  FMUL.FTZ R83, R132, R83 ;  /* 0x0000005384537220 */ /* 0x000fe60000410000 */
[----:B-----5:R-:W-:Y:S02]  /*69d0*/  FMUL.FTZ R20, R133, R156 ;  /* 0x0000009c85147220 */ /* 0x020fe40000410000 */
[C---:B------:R-:W-:Y:S02]  /*69e0*/  FMUL.FTZ R124, R3.reuse, R124 ;  /* 0x0000007c037c7220 */ /* 0x040fe40000410000 */
[C---:B------:R-:W-:Y:S01]  /*69f0*/  HMMA.16816.F32 R80, R144.reuse, R178, R80 ;  /* 0x000000b29050723c */ /* 0x040fe20000001850 */
[----:B------:R-:W-:Y:S03]  /*6a00*/  MUFU.EX2 R192, R45 ;  /* 0x0000002d00c07308 */ /* 0x000fe60000000800 */
[----:B------:R-:W-:Y:S02]  /*6a10*/  FMUL.FTZ R125, R3, R125 ;  /* 0x0000007d037d7220 */ /* 0x000fe40000410000 */
[C---:B------:R-:W-:Y:S02]  /*6a20*/  FMUL.FTZ R126, R0.reuse, R126 ;  /* 0x0000007e007e7220 */ /* 0x040fe40000410000 */
[-C--:B---3--:R-:W-:Y:S03]  /*6a30*/  HMMA.16816.F32 R84, R144, R148.reuse, R84 ;  /* 0x000000949054723c */ /* 0x088fe60000001854 */
[----:B------:R3:W-:Y:S01]  /*6a40*/  MUFU.EX2 R228, R22 ;  /* 0x0000001600e47308 */ /* 0x0007e20000000800 */
[----:B------:R-:W-:Y:S02]  /*6a50*/  FMUL.FTZ R127, R0, R127 ;  /* 0x0000007f007f7220 */ /* 0x000fe40000410000 */
[----:B--2---:R-:W-:Y:S02]  /*6a60*/  FMUL.FTZ R21, R133, R157 ;  /* 0x0000009d85157220 */ /* 0x004fe40000410000 */
[C---:B------:R-:W-:Y:S04]  /*6a70*/  HMMA.16816.F32 R88, R140.reuse, R148, R88 ;  /* 0x000000948c58723c */ /* 0x040fe80000001858 */
[----:B------:R-:W-:Y:S01]  /*6a80*/  FFMA.FTZ R34, R34, c[0x0][0x2d0], -R181 ;  /* 0x0000b40022227a23 */ /* 0x000fe200000108b5 */
[----:B------:R-:W-:Y:S01]  /*6a90*/  MUFU.EX2 R172, R46 ;  /* 0x0000002e00ac7308 */ /* 0x000fe20000000800 */
[C---:B------:R-:W-:Y:S02]  /*6aa0*/  FMUL.FTZ R128, R3.reuse, R128 ;  /* 0x0000008003807220 */ /* 0x040fe40000410000 */
[-C--:B------:R-:W-:Y:S04]  /*6ab0*/  HMMA.16816.F32 R92, R140, R150.reuse, R92 ;  /* 0x000000968c5c723c */ /* 0x080fe8000000185c */
[----:B------:R-:W-:Y:S02]  /*6ac0*/  FMUL.FTZ R129, R3, R129 ;  /* 0x0000008103817220 */ /* 0x000fe40000410000 */
[----:B------:R-:W-:Y:S01]  /*6ad0*/  FMUL.FTZ R130, R0, R130 ;  /* 0x0000008200827220 */ /* 0x000fe20000410000 */
[----:B------:R2:W5:Y:S01]  /*6ae0*/  MUFU.EX2 R229, R33 ;  /* 0x0000002100e57308 */ /* 0x0005620000000800 */
[C---:B------:R-:W-:Y:S01]  /*6af0*/  HMMA.16816.F32 R96, R144.reuse, R150, R96 ;  /* 0x000000969060723c */ /* 0x040fe20000001860 */
[----:B------:R-:W4:Y:S03]  /*6b00*/  LDSM.16.MT88.4 R148, [R208+0x2100] ;  /* 0x00210000d094783b */ /* 0x000f260000004200 */
[----:B---3--:R-:W-:Y:S02]  /*6b10*/  FMUL.FTZ R22, R132, R158 ;  /* 0x0000009e84167220 */ /* 0x008fe40000410000 */
[----:B------:R-:W-:Y:S02]  /*6b20*/  FMUL.FTZ R131, R0, R131 ;  /* 0x0000008300837220 */ /* 0x000fe40000410000 */
[--C-:B------:R-:W-:Y:S01]  /*6b30*/  FFMA.FTZ R40, R40, c[0x0][0x2d0], -R182.reuse ;  /* 0x0000b40028287a23 */ /* 0x100fe200000108b6 */
[----:B------:R3:W3:Y:S01]  /*6b40*/  MUFU.EX2 R227, R32 ;  /* 0x0000002000e37308 */ /* 0x0006e20000000800 */
[----:B------:R-:W-:Y:S01]  /*6b50*/  LDSM.16.MT88.4 R156, [R209+0x500] ;  /* 0x00050000d19c783b */ /* 0x000fe20000004200 */
[-C--:B-1----:R-:W-:Y:S03]  /*6b60*/  HMMA.16816.F32 R20, R144, R152.reuse, R20 ;  /* 0x000000989014723c */ /* 0x082fe60000001814 */
[--C-:B------:R-:W-:Y:S02]  /*6b70*/  FFMA.FTZ R41, R41, c[0x0][0x2d0], -R182.reuse ;  /* 0x0000b40029297a23 */ /* 0x100fe400000108b6 */
[--C-:B------:R-:W-:Y:S02]  /*6b80*/  FFMA.FTZ R42, R42, c[0x0][0x2d0], -R137.reuse ;  /* 0x0000b4002a2a7a23 */ /* 0x100fe40000010889 */
[--C-:B------:R-:W-:Y:S01]  /*6b90*/  FFMA.FTZ R43, R43, c[0x0][0x2d0], -R137.reuse ;  /* 0x0000b4002b2b7a23 */ /* 0x100fe20000010889 */
[C---:B------:R-:W-:Y:S01]  /*6ba0*/  HMMA.16816.F32 R100, R140.reuse, R152, R100 ;  /* 0x000000988c64723c */ /* 0x040fe20000001864 */
[----:B------:R1:W-:Y:S03]  /*6bb0*/  MUFU.EX2 R226, R34 ;  /* 0x0000002200e27308 */ /* 0x0003e60000000800 */
[----:B--2---:R-:W-:Y:S02]  /*6bc0*/  FMUL.FTZ R33, R3, R161 ;  /* 0x000000a103217220 */ /* 0x004fe40000410000 */
[--C-:B------:R-:W-:Y:S02]  /*6bd0*/  FFMA.FTZ R28, R28, c[0x0][0x2d0], -R182.reuse ;  /* 0x0000b4001c1c7a23 */ /* 0x100fe400000108b6 */
[--C-:B------:R-:W-:Y:S03]  /*6be0*/  FFMA.FTZ R24, R24, c[0x0][0x2d0], -R182.reuse ;  /* 0x0000b40018187a23 */ /* 0x100fe600000108b6 */
[----:B------:R2:W-:Y:S01]  /*6bf0*/  MUFU.EX2 R204, R28 ;  /* 0x0000001c00cc7308 */ /* 0x0005e20000000800 */
[----:B------:R-:W-:Y:S02]  /*6c00*/  FFMA.FTZ R25, R25, c[0x0][0x2d0], -R182 ;  /* 0x0000b40019197a23 */ /* 0x000fe400000108b6 */
[----:B---3--:R-:W-:Y:S02]  /*6c10*/  FMUL.FTZ R32, R3, R160 ;  /* 0x000000a003207220 */ /* 0x008fe40000410000 */
[----:B------:R-:W-:Y:S02]  /*6c20*/  FFMA.FTZ R26, R26, c[0x0][0x2d0], -R137 ;  /* 0x0000b4001a1a7a23 */ /* 0x000fe40000010889 */
[--C-:B------:R-:W-:Y:S02]  /*6c30*/  FFMA.FTZ R64, R64, c[0x0][0x2d0], -R180.reuse ;  /* 0x0000b40040407a23 */ /* 0x100fe400000108b4 */
[----:B------:R-:W-:Y:S01]  /*6c40*/  FFMA.FTZ R65, R65, c[0x0][0x2d0], -R180 ;  /* 0x0000b40041417a23 */ /* 0x000fe200000108b4 */
[----:B------:R3:W-:Y:S01]  /*6c50*/  MUFU.EX2 R206, R24 ;  /* 0x0000001800ce7308 */ /* 0x0007e20000000800 */
[--C-:B------:R-:W-:Y:S02]  /*6c60*/  FFMA.FTZ R66, R66, c[0x0][0x2d0], -R181.reuse ;  /* 0x0000b40042427a23 */ /* 0x100fe400000108b5 */
[----:B------:R-:W-:Y:S02]  /*6c70*/  FFMA.FTZ R67, R67, c[0x0][0x2d0], -R181 ;  /* 0x0000b40043437a23 */ /* 0x000fe400000108b5 */
[----:B-1----:R-:W-:Y:S02]  /*6c80*/  FMUL.FTZ R34, R0, R162 ;  /* 0x000000a200227220 */ /* 0x002fe40000410000 */
[--C-:B------:R-:W-:Y:S02]  /*6c90*/  FFMA.FTZ R60, R60, c[0x0][0x2d0], -R182.reuse ;  /* 0x0000b4003c3c7a23 */ /* 0x100fe400000108b6 */
[--C-:B------:R-:W-:Y:S01]  /*6ca0*/  FFMA.FTZ R61, R61, c[0x0][0x2d0], -R182.reuse ;  /* 0x0000b4003d3d7a23 */ /* 0x100fe200000108b6 */
[----:B------:R-:W-:Y:S01]  /*6cb0*/  MUFU.EX2 R189, R52 ;  /* 0x0000003400bd7308 */ /* 0x000fe20000000800 */
[----:B------:R-:W-:Y:S01]  /*6cc0*/  FFMA.FTZ R29, R29, c[0x0][0x2d0], -R182 ;  /* 0x0000b4001d1d7a23 */ /* 0x000fe200000108b6 */
[-C--:B------:R-:W-:Y:S03]  /*6cd0*/  HMMA.16816.F32 R32, R140, R154.reuse, R32 ;  /* 0x0000009a8c20723c */ /* 0x080fe60000001820 */
[--C-:B--2---:R-:W-:Y:S02]  /*6ce0*/  FFMA.FTZ R28, R27, c[0x0][0x2d0], -R137.reuse ;  /* 0x0000b4001b1c7a23 */ /* 0x104fe40000010889 */
[----:B------:R-:W-:Y:S02]  /*6cf0*/  FMUL.FTZ R27, R132, R167 ;  /* 0x000000a7841b7220 */ /* 0x000fe40000410000 */
[--C-:B------:R-:W-:Y:S01]  /*6d00*/  FFMA.FTZ R30, R30, c[0x0][0x2d0], -R137.reuse ;  /* 0x0000b4001e1e7a23 */ /* 0x100fe20000010889 */
[C---:B------:R-:W-:Y:S01]  /*6d10*/  HMMA.16816.F32 R104, R144.reuse, R154, R104 ;  /* 0x0000009a9068723c */ /* 0x040fe20000001868 */
[----:B------:R-:W1:Y:S01]  /*6d20*/  LDSM.16.MT88.4 R152, [R209+0x2100] ;  /* 0x00210000d198783b */ /* 0x000e620000004200 */
[----:B------:R2:W-:Y:S02]  /*6d30*/  MUFU.EX2 R205, R25 ;  /* 0x0000001900cd7308 */ /* 0x0005e40000000800 */
[----:B---3--:R-:W-:Y:S02]  /*6d40*/  FMUL.FTZ R24, R133, R164 ;  /* 0x000000a485187220 */ /* 0x008fe40000410000 */
[--C-:B------:R-:W-:Y:S02]  /*6d50*/  FFMA.FTZ R31, R31, c[0x0][0x2d0], -R137.reuse ;  /* 0x0000b4001f1f7a23 */ /* 0x100fe40000010889 */
[-C--:B----4-:R-:W-:Y:S04]  /*6d60*/  HMMA.16816.F32 R108, R144, R148.reuse, R108 ;  /* 0x00000094906c723c */ /* 0x090fe8000000186c */
[----:B------:R3:W-:Y:S01]  /*6d70*/  MUFU.EX2 R176, R26 ;  /* 0x0000001a00b07308 */ /* 0x0007e20000000800 */
[--C-:B------:R-:W-:Y:S02]  /*6d80*/  FFMA.FTZ R62, R62, c[0x0][0x2d0], -R137.reuse ;  /* 0x0000b4003e3e7a23 */ /* 0x100fe40000010889 */
[----:B------:R-:W-:Y:S01]  /*6d90*/  FFMA.FTZ R137, R63, c[0x0][0x2d0], -R137 ;  /* 0x0000b4003f897a23 */ /* 0x000fe20000010889 */
[C---:B------:R-:W-:Y:S04]  /*6da0*/  HMMA.16816.F32 R112, R140.reuse, R148, R112 ;  /* 0x000000948c70723c */ /* 0x040fe80000001870 */
[----:B------:R-:W-:Y:S02]  /*6db0*/  FFMA.FTZ R3, R3, R247, R236 ;  /* 0x000000f703037223 */ /* 0x000fe400000100ec */
[----:B------:R-:W4:Y:S01]  /*6dc0*/  MUFU.EX2 R190, R53 ;  /* 0x0000003500be7308 */ /* 0x000f220000000800 */
[----:B------:R-:W-:Y:S01]  /*6dd0*/  FFMA.FTZ R0, R0, R248, R184 ;  /* 0x000000f800007223 */ /* 0x000fe200000100b8 */
[-C--:B------:R-:W-:Y:S04]  /*6de0*/  HMMA.16816.F32 R116, R140, R150.reuse, R116 ;  /* 0x000000968c74723c */ /* 0x080fe80000001874 */
[----:B--2---:R-:W-:Y:S02]  /*6df0*/  FMUL.FTZ R25, R133, R165 ;  /* 0x000000a585197220 */ /* 0x004fe40000410000 */
[----:B------:R-:W-:Y:S02]  /*6e00*/  FADD.FTZ R3, R235, R3 ;  /* 0x00000003eb037221 */ /* 0x000fe40000010000 */
[C---:B------:R-:W-:Y:S01]  /*6e10*/  HMMA.16816.F32 R120, R144.reuse, R150, R120 ;  /* 0x000000969078723c */ /* 0x040fe20000001878 */
[----:B------:R-:W2:Y:S01]  /*6e20*/  LDSM.16.MT88.4 R148, [R208+0x500] ;  /* 0x00050000d094783b */ /* 0x000ea20000004200 */
[----:B------:R4:W-:Y:S02]  /*6e30*/  MUFU.EX2 R203, R29 ;  /* 0x0000001d00cb7308 */ /* 0x0009e40000000800 */
[----:B---3--:R-:W-:Y:S02]  /*6e40*/  FMUL.FTZ R26, R132, R166 ;  /* 0x000000a6841a7220 */ /* 0x008fe40000410000 */
[----:B------:R-:W-:Y:S05]  /*6e50*/  FADD.FTZ R0, R183, R0 ;  /* 0x00000000b7007221 */ /* 0x000fea0000010000 */
[-C--:B-1----:R-:W-:Y:S01]  /*6e60*/  HMMA.16816.F32 R24, R144, R152.reuse, R24 ;  /* 0x000000989018723c */ /* 0x082fe20000001818 */
[----:B------:R1:W-:Y:S07]  /*6e70*/  MUFU.EX2 R165, R28 ;  /* 0x0000001c00a57308 */ /* 0x0003ee0000000800 */
[C---:B------:R-:W-:Y:S03]  /*6e80*/  HMMA.16816.F32 R124, R140.reuse, R152, R124 ;  /* 0x000000988c7c723c */ /* 0x040fe6000000187c */
[----:B------:R3:W-:Y:S01]  /*6e90*/  MUFU.EX2 R164, R30 ;  /* 0x0000001e00a47308 */ /* 0x0007e20000000800 */
[----:B----4-:R-:W-:Y:S04]  /*6ea0*/  FMUL.FTZ R29, R133, R169 ;  /* 0x000000a9851d7220 */ /* 0x010fe80000410000 */
[-C--:B------:R-:W-:Y:S05]  /*6eb0*/  HMMA.16816.F32 R128, R140, R154.reuse, R128 ;  /* 0x0000009a8c80723c */ /* 0x080fea0000001880 */
[----:B------:R4:W-:Y:S02]  /*6ec0*/  MUFU.EX2 R175, R31 ;  /* 0x0000001f00af7308 */ /* 0x0009e40000000800 */
[----:B------:R-:W-:Y:S01]  /*6ed0*/  F2FP.PACK_AB R140, R231, R232 ;  /* 0x000000e8e78c723e */ /* 0x000fe200000000ff */
[----:B-1----:R-:W-:Y:S01]  /*6ee0*/  FMUL.FTZ R28, R133, R168 ;  /* 0x000000a8851c7220 */ /* 0x002fe20000410000 */
[----:B-----5:R-:W-:Y:S03]  /*6ef0*/  F2FP.PACK_AB R142, R229, R230 ;  /* 0x000000e6e58e723e */ /* 0x020fe600000000ff */
[----:B------:R-:W-:Y:S01]  /*6f00*/  FFMA.FTZ R133, R133, R245, R241 ;  /* 0x000000f585857223 */ /* 0x000fe200000100f1 */
[----:B------:R-:W-:Y:S02]  /*6f10*/  F2FP.PACK_AB R141, R227, R228 ;  /* 0x000000e4e38d723e */ /* 0x000fe400000000ff */
[----:B------:R-:W1:Y:S01]  /*6f20*/  MUFU.EX2 R207, R138 ;  /* 0x0000008a00cf7308 */ /* 0x000e620000000800 */
[----:B------:R-:W-:Y:S01]  /*6f30*/  F2FP.PACK_AB R168, R190, R189 ;  /* 0x000000bdbea8723e */ /* 0x000fe200000000ff */
[C---:B---3--:R-:W-:Y:S08]  /*6f40*/  FMUL.FTZ R30, R132.reuse, R170 ;  /* 0x000000aa841e7220 */ /* 0x048ff00000410000 */
[----:B------:R3:W-:Y:S01]  /*6f50*/  MUFU.EX2 R138, R47 ;  /* 0x0000002f008a7308 */ /* 0x0007e20000000800 */
[C---:B----4-:R-:W-:Y:S02]  /*6f60*/  FMUL.FTZ R31, R132.reuse, R171 ;  /* 0x000000ab841f7220 */ /* 0x050fe40000410000 */
[----:B------:R-:W-:Y:S07]  /*6f70*/  FFMA.FTZ R132, R132, R246, R237 ;  /* 0x000000f684847223 */ /* 0x000fee00000100ed */
[----:B------:R-:W-:Y:S01]  /*6f80*/  MUFU.EX2 R180, R54 ;  /* 0x0000003600b47308 */ /* 0x000fe20000000800 */
[----:B------:R-:W-:Y:S01]  /*6f90*/  HMMA.16816.F32 R28, R144, R154, R28 ;  /* 0x0000009a901c723c */ /* 0x000fe2000000181c */
[----:B------:R-:W4:Y:S03]  /*6fa0*/  LDSM.16.MT88.4 R152, [R208+0x1500] ;  /* 0x00150000d098783b */ /* 0x000f260000004200 */
[----:B-1----:R-:W-:Y:S03]  /*6fb0*/  F2FP.PACK_AB R143, R207, R226 ;  /* 0x000000e2cf8f723e */ /* 0x002fe600000000ff */
[----:B------:R-:W-:Y:S02]  /*6fc0*/  F2FP.PACK_AB R144, R205, R206 ;  /* 0x000000cecd90723e */ /* 0x000fe400000000ff */
[----:B------:R1:W5:Y:S02]  /*6fd0*/  MUFU.EX2 R179, R55 ;  /* 0x0000003700b37308 */ /* 0x0003640000000800 */
[-C--:B--2---:R-:W-:Y:S01]  /*6fe0*/  HMMA.16816.F32 R4, R140, R148.reuse, R4 ;  /* 0x000000948c04723c */ /* 0x084fe20000001804 */
[----:B---3--:R-:W-:Y:S04]  /*6ff0*/  LDSM.16.MT88.4 R44, [R209+0x900] ;  /* 0x00090000d12c783b */ /* 0x008fe80000004200 */
[----:B------:R-:W-:Y:S02]  /*7000*/  F2FP.PACK_AB R146, R203, R204 ;  /* 0x000000cccb92723e */ /* 0x000fe400000000ff */
[----:B------:R-:W-:Y:S01]  /*7010*/  F2FP.PACK_AB R145, R165, R176 ;  /* 0x000000b0a591723e */ /* 0x000fe200000000ff */
[----:B------:R-:W-:Y:S01]  /*7020*/  MUFU.EX2 R193, R40 ;  /* 0x0000002800c17308 */ /* 0x000fe20000000800 */
[----:B------:R-:W-:Y:S07]  /*7030*/  F2FP.PACK_AB R147, R175, R164 ;  /* 0x000000a4af93723e */ /* 0x000fee00000000ff */
[C---:B------:R-:W-:Y:S02]  /*7040*/  HMMA.16816.F32 R8, R144.reuse, R148, R8 ;  /* 0x000000949008723c */ /* 0x040fe40000001808 */
[----:B------:R-:W2:Y:S01]  /*7050*/  MUFU.EX2 R194, R41 ;  /* 0x0000002900c27308 */ /* 0x000ea20000000800 */
[----:B-1----:R-:W-:Y:S01]  /*7060*/  LDSM.16.MT88.4 R52, [R209+0x2900] ;  /* 0x00290000d134783b */ /* 0x002fe20000004200 */
[----:B-----5:R-:W-:Y:S04]  /*7070*/  F2FP.PACK_AB R169, R179, R180 ;  /* 0x000000b4b3a9723e */ /* 0x020fe800000000ff */
[-C--:B------:R-:W-:Y:S04]  /*7080*/  HMMA.16816.F32 R12, R144, R150.reuse, R12 ;  /* 0x00000096900c723c */ /* 0x080fe8000000180c */
[----:B------:R1:W-:Y:S04]  /*7090*/  MUFU.EX2 R173, R42 ;  /* 0x0000002a00ad7308 */ /* 0x0003e80000000800 */
[C---:B------:R-:W-:Y:S01]  /*70a0*/  HMMA.16816.F32 R16, R140.reuse, R150, R16 ;  /* 0x000000968c10723c */ /* 0x040fe20000001810 */
[----:B------:R-:W3:Y:S05]  /*70b0*/  LDSM.16.MT88.4 R148, [R209+0x1500] ;  /* 0x00150000d194783b */ /* 0x000eea0000004200 */
[----:B------:R-:W5:Y:S02]  /*70c0*/  MUFU.EX2 R174, R43 ;  /* 0x0000002b00ae7308 */ /* 0x000f640000000800 */
[-C--:B------:R-:W-:Y:S04]  /*70d0*/  HMMA.16816.F32 R68, R140, R156.reuse, R68 ;  /* 0x0000009c8c44723c */ /* 0x080fe80000001844 */
[----:B--2---:R-:W-:Y:S04]  /*70e0*/  F2FP.PACK_AB R40, R194, R193 ;  /* 0x000000c1c228723e */ /* 0x004fe800000000ff */
[C---:B------:R-:W-:Y:S01]  /*70f0*/  HMMA.16816.F32 R72, R144.reuse, R156, R72 ;  /* 0x0000009c9048723c */ /* 0x040fe20000001848 */
[----:B------:R-:W-:Y:S03]  /*7100*/  MUFU.EX2 R178, R66 ;  /* 0x0000004200b27308 */ /* 0x000fe60000000800 */
[----:B-1----:R-:W-:Y:S04]  /*7110*/  F2FP.PACK_AB R42, R192, R191 ;  /* 0x000000bfc02a723e */ /* 0x002fe800000000ff */
[-C--:B------:R-:W-:Y:S03]  /*7120*/  HMMA.16816.F32 R76, R144, R158.reuse, R76 ;  /* 0x0000009e904c723c */ /* 0x080fe6000000184c */
[----:B------:R-:W-:Y:S01]  /*7130*/  MUFU.EX2 R66, R57 ;  /* 0x0000003900427308 */ /* 0x000fe20000000800 */
[----:B-----5:R-:W-:Y:S04]  /*7140*/  F2FP.PACK_AB R41, R174, R173 ;  /* 0x000000adae29723e */ /* 0x020fe800000000ff */
[C---:B------:R-:W-:Y:S01]  /*7150*/  HMMA.16816.F32 R80, R140.reuse, R158, R80 ;  /* 0x0000009e8c50723c */ /* 0x040fe20000001850 */
[----:B------:R-:W1:Y:S03]  /*7160*/  LDSM.16.MT88.4 R156, [R208+0x2500] ;  /* 0x00250000d09c783b */ /* 0x000e660000004200 */
[----:B------:R-:W-:Y:S01]  /*7170*/  F2FP.PACK_AB R43, R138, R172 ;  /* 0x000000ac8a2b723e */ /* 0x000fe200000000ff */
[----:B------:R-:W2:Y:S03]  /*7180*/  MUFU.EX2 R177, R67 ;  /* 0x0000004300b17308 */ /* 0x000ea60000000800 */
[-C--:B----4-:R-:W-:Y:S07]  /*7190*/  HMMA.16816.F32 R84, R140, R152.reuse, R84 ;  /* 0x000000988c54723c */ /* 0x090fee0000001854 */
[----:B------:R-:W-:Y:S01]  /*71a0*/  MUFU.EX2 R67, R56 ;  /* 0x0000003800437308 */ /* 0x000fe20000000800 */
[C---:B------:R-:W-:Y:S08]  /*71b0*/  HMMA.16816.F32 R88, R144.reuse, R152, R88 ;  /* 0x000000989058723c */ /* 0x040ff00000001858 */
[-C--:B------:R-:W-:Y:S01]  /*71c0*/  HMMA.16816.F32 R92, R144, R154.reuse, R92 ;  /* 0x0000009a905c723c */ /* 0x080fe2000000185c */
[----:B------:R-:W-:Y:S03]  /*71d0*/  MUFU.EX2 R188, R64 ;  /* 0x0000004000bc7308 */ /* 0x000fe60000000800 */
[----:B--2---:R-:W-:Y:S04]  /*71e0*/  F2FP.PACK_AB R171, R177, R178 ;  /* 0x000000b2b1ab723e */ /* 0x004fe800000000ff */
[C---:B------:R-:W-:Y:S01]  /*71f0*/  HMMA.16816.F32 R96, R140.reuse, R154, R96 ;  /* 0x0000009a8c60723c */ /* 0x040fe20000001860 */
[----:B------:R-:W-:Y:S02]  /*7200*/  LDSM.16.MT88.4 R152, [R208+0xd00] ;  /* 0x000d0000d098783b */ /* 0x000fe40000004200 */
[----:B------:R-:W-:Y:S05]  /*7210*/  MUFU.EX2 R64, R61 ;  /* 0x0000003d00407308 */ /* 0x000fea0000000800 */
[-C--:B---3--:R-:W-:Y:S05]  /*7220*/  HMMA.16816.F32 R20, R140, R148.reuse, R20 ;  /* 0x000000948c14723c */ /* 0x088fea0000001814 */
[----:B------:R-:W-:Y:S03]  /*7230*/  MUFU.EX2 R61, R58 ;  /* 0x0000003a003d7308 */ /* 0x000fe60000000800 */
[C---:B------:R-:W-:Y:S07]  /*7240*/  HMMA.16816.F32 R100, R144.reuse, R148, R100 ;  /* 0x000000949064723c */ /* 0x040fee0000001864 */
[----:B------:R-:W2:Y:S01]  /*7250*/  MUFU.EX2 R187, R65 ;  /* 0x0000004100bb7308 */ /* 0x000ea20000000800 */
[-C--:B------:R-:W-:Y:S08]  /*7260*/  HMMA.16816.F32 R32, R144, R150.reuse, R32 ;  /* 0x000000969020723c */ /* 0x080ff00000001820 */
[C---:B------:R-:W-:Y:S01]  /*7270*/  HMMA.16816.F32 R104, R140.reuse, R150, R104 ;  /* 0x000000968c68723c */ /* 0x040fe20000001868 */
[----:B------:R-:W3:Y:S07]  /*7280*/  MUFU.EX2 R65, R60 ;  /* 0x0000003c00417308 */ /* 0x000eee0000000800 */
[-C--:B-1----:R-:W-:Y:S03]  /*7290*/  HMMA.16816.F32 R108, R140, R156.reuse, R108 ;  /* 0x0000009c8c6c723c */ /* 0x082fe6000000186c */
[----:B------:R1:W4:Y:S01]  /*72a0*/  MUFU.EX2 R60, R59 ;  /* 0x0000003b003c7308 */ /* 0x0003220000000800 */
[----:B--2---:R-:W-:Y:S04]  /*72b0*/  F2FP.PACK_AB R170, R187, R188 ;  /* 0x000000bcbbaa723e */ /* 0x004fe800000000ff */
[C---:B------:R-:W-:Y:S05]  /*72c0*/  HMMA.16816.F32 R112, R144.reuse, R156, R112 ;  /* 0x0000009c9070723c */ /* 0x040fea0000001870 */
[----:B------:R-:W-:Y:S03]  /*72d0*/  MUFU.EX2 R62, R62 ;  /* 0x0000003e003e7308 */ /* 0x000fe60000000800 */
[-C--:B------:R-:W-:Y:S07]  /*72e0*/  HMMA.16816.F32 R116, R144, R158.reuse, R116 ;  /* 0x0000009e9074723c */ /* 0x080fee0000001874 */
[----:B------:R-:W2:Y:S01]  /*72f0*/  MUFU.EX2 R137, R137 ;  /* 0x0000008900897308 */ /* 0x000ea20000000800 */
[C---:B------:R-:W-:Y:S01]  /*7300*/  HMMA.16816.F32 R120, R140.reuse, R158, R120 ;  /* 0x0000009e8c78723c */ /* 0x040fe20000001878 */
[----:B-1----:R-:W-:Y:S07]  /*7310*/  LDSM.16.MT88.4 R56, [R209+0x1d00] ;  /* 0x001d0000d138783b */ /* 0x002fee0000004200 */
[-C--:B------:R-:W-:Y:S08]  /*7320*/  HMMA.16816.F32 R24, R140, R36.reuse, R24 ;  /* 0x000000248c18723c */ /* 0x080ff00000001818 */
[C---:B------:R-:W-:Y:S07]  /*7330*/  HMMA.16816.F32 R124, R144.reuse, R36, R124 ;  /* 0x00000024907c723c */ /* 0x040fee000000187c */
[----:B------:R-:W-:Y:S01]  /*7340*/  F2FP.PACK_AB R36, R201, R202 ;  /* 0x000000cac924723e */ /* 0x000fe200000000ff */
[-C--:B------:R-:W-:Y:S04]  /*7350*/  HMMA.16816.F32 R128, R144, R38.reuse, R128 ;  /* 0x000000269080723c */ /* 0x080fe80000001880 */
[----:B------:R-:W-:Y:S04]  /*7360*/  F2FP.PACK_AB R37, R196, R198 ;  /* 0x000000c6c425723e */ /* 0x000fe800000000ff */
[----:B------:R-:W-:Y:S01]  /*7370*/  HMMA.16816.F32 R28, R140, R38, R28 ;  /* 0x000000268c1c723c */ /* 0x000fe2000000181c */
[----:B------:R-:W1:Y:S06]  /*7380*/  LDSM.16.MT88.4 R140, [R208+0x1900] ;  /* 0x00190000d08c783b */ /* 0x000e6c0000004200 */
[----:B------:R-:W-:Y:S02]  /*7390*/  F2FP.PACK_AB R38, R199, R200 ;  /* 0x000000c8c726723e */ /* 0x000fe400000000ff */
[----:B------:R-:W-:Y:S07]  /*73a0*/  F2FP.PACK_AB R39, R197, R195 ;  /* 0x000000c3c527723e */ /* 0x000fee00000000ff */
[-C--:B------:R-:W-:Y:S08]  /*73b0*/  HMMA.16816.F32 R4, R36, R48.reuse, R4 ;  /* 0x000000302404723c */ /* 0x080ff00000001804 */
[C---:B------:R-:W-:Y:S08]  /*73c0*/  HMMA.16816.F32 R8, R40.reuse, R48, R8 ;  /* 0x000000302808723c */ /* 0x040ff00000001808 */
[-C--:B------:R-:W-:Y:S08]  /*73d0*/  HMMA.16816.F32 R12, R40, R50.reuse, R12 ;  /* 0x00000032280c723c */ /* 0x080ff0000000180c */
[C---:B------:R-:W-:Y:S01]  /*73e0*/  HMMA.16816.F32 R16, R36.reuse, R50, R16 ;  /* 0x000000322410723c */ /* 0x040fe20000001810 */
[----:B------:R-:W5:Y:S07]  /*73f0*/  LDSM.16.MT88.4 R48, [R209+0x1900] ;  /* 0x00190000d130783b */ /* 0x000f6e0000004200 */
[-C--:B------:R-:W-:Y:S08]  /*7400*/  HMMA.16816.F32 R68, R36, R44.reuse, R68 ;  /* 0x0000002c2444723c */ /* 0x080ff00000001844 */
[C---:B------:R-:W-:Y:S08]  /*7410*/  HMMA.16816.F32 R72, R40.reuse, R44, R72 ;  /* 0x0000002c2848723c */ /* 0x040ff00000001848 */
[-C--:B------:R-:W-:Y:S08]  /*7420*/  HMMA.16816.F32 R76, R40, R46.reuse, R76 ;  /* 0x0000002e284c723c */ /* 0x080ff0000000184c */
[C---:B------:R-:W-:Y:S01]  /*7430*/  HMMA.16816.F32 R80, R36.reuse, R46, R80 ;  /* 0x0000002e2450723c */ /* 0x040fe20000001850 */
[----:B------:R-:W2:Y:S07]  /*7440*/  LDSM.16.MT88.4 R44, [R208+0x2900] ;  /* 0x00290000d02c783b */ /* 0x000eae0000004200 */
[-C--:B-1----:R-:W-:Y:S08]  /*7450*/  HMMA.16816.F32 R84, R36, R140.reuse, R84 ;  /* 0x0000008c2454723c */ /* 0x082ff00000001854 */
[C---:B------:R-:W-:Y:S08]  /*7460*/  HMMA.16816.F32 R88, R40.reuse, R140, R88 ;  /* 0x0000008c2858723c */ /* 0x040ff00000001858 */
[-C--:B------:R-:W-:Y:S08]  /*7470*/  HMMA.16816.F32 R92, R40, R142.reuse, R92 ;  /* 0x0000008e285c723c */ /* 0x080ff0000000185c */
[C---:B------:R-:W-:Y:S08]  /*7480*/  HMMA.16816.F32 R96, R36.reuse, R142, R96 ;  /* 0x0000008e2460723c */ /* 0x040ff00000001860 */
[-C--:B-----5:R-:W-:Y:S08]  /*7490*/  HMMA.16816.F32 R20, R36, R48.reuse, R20 ;  /* 0x000000302414723c */ /* 0x0a0ff00000001814 */
[C---:B------:R-:W-:Y:S08]  /*74a0*/  HMMA.16816.F32 R100, R40.reuse, R48, R100 ;  /* 0x000000302864723c */ /* 0x040ff00000001864 */
[-C--:B------:R-:W-:Y:S08]  /*74b0*/  HMMA.16816.F32 R32, R40, R50.reuse, R32 ;  /* 0x000000322820723c */ /* 0x080ff00000001820 */
[C---:B------:R-:W-:Y:S01]  /*74c0*/  HMMA.16816.F32 R104, R36.reuse, R50, R104 ;  /* 0x000000322468723c */ /* 0x040fe20000001868 */
[----:B------:R-:W-:Y:S07]  /*74d0*/  LDSM.16.MT88.4 R48, [R208+0x1d00] ;  /* 0x001d0000d030783b */ /* 0x000fee0000004200 */
[-C--:B--2---:R-:W-:Y:S08]  /*74e0*/  HMMA.16816.F32 R108, R36, R44.reuse, R108 ;  /* 0x0000002c246c723c */ /* 0x084ff0000000186c */
[C---:B------:R-:W-:Y:S08]  /*74f0*/  HMMA.16816.F32 R112, R40.reuse, R44, R112 ;  /* 0x0000002c2870723c */ /* 0x040ff00000001870 */
[-C--:B------:R-:W-:Y:S08]  /*7500*/  HMMA.16816.F32 R116, R40, R46.reuse, R116 ;  /* 0x0000002e2874723c */ /* 0x080ff00000001874 */
[C---:B------:R-:W-:Y:S01]  /*7510*/  HMMA.16816.F32 R120, R36.reuse, R46, R120 ;  /* 0x0000002e2478723c */ /* 0x040fe20000001878 */
[----:B------:R-:W1:Y:S07]  /*7520*/  LDSM.16.MT88.4 R44, [R209+0xd00] ;  /* 0x000d0000d12c783b */ /* 0x000e6e0000004200 */
[-C--:B------:R-:W-:Y:S08]  /*7530*/  HMMA.16816.F32 R24, R36, R52.reuse, R24 ;  /* 0x000000342418723c */ /* 0x080ff00000001818 */
[C---:B------:R-:W-:Y:S08]  /*7540*/  HMMA.16816.F32 R124, R40.reuse, R52, R124 ;  /* 0x00000034287c723c */ /* 0x040ff0000000187c */
[-C--:B------:R-:W-:Y:S01]  /*7550*/  HMMA.16816.F32 R128, R40, R54.reuse, R128 ;  /* 0x000000362880723c */ /* 0x080fe20000001880 */
[----:B------:R-:W2:Y:S07]  /*7560*/  LDSM.16.MT88.4 R40, [R208+0x2d00] ;  /* 0x002d0000d028783b */ /* 0x000eae0000004200 */
[----:B------:R-:W-:Y:S07]  /*7570*/  HMMA.16816.F32 R28, R36, R54, R28 ;  /* 0x00000036241c723c */ /* 0x000fee000000181c */
[----:B------:R-:W-:Y:S01]  /*7580*/  F2FP.PACK_AB R36, R66, R67 ;  /* 0x000000434224723e */ /* 0x000fe200000000ff */
[-C--:B------:R-:W-:Y:S01]  /*7590*/  HMMA.16816.F32 R144, R168, R152.reuse, R4 ;  /* 0x00000098a890723c */ /* 0x080fe20000001804 */
[----:B------:R-:W5:Y:S04]  /*75a0*/  LDSM.16.MT88.4 R4, [R209+0x2d00] ;  /* 0x002d0000d104783b */ /* 0x000f680000004200 */
[----:B---3--:R-:W-:Y:S02]  /*75b0*/  F2FP.PACK_AB R38, R64, R65 ;  /* 0x000000414026723e */ /* 0x008fe400000000ff */
[----:B----4-:R-:W-:Y:S02]  /*75c0*/  F2FP.PACK_AB R37, R60, R61 ;  /* 0x0000003d3c25723e */ /* 0x010fe400000000ff */
[----:B------:R-:W-:Y:S07]  /*75d0*/  F2FP.PACK_AB R39, R137, R62 ;  /* 0x0000003e8927723e */ /* 0x000fee00000000ff */
[C---:B------:R-:W-:Y:S07]  /*75e0*/  HMMA.16816.F32 R140, R36.reuse, R152, R8 ;  /* 0x00000098248c723c */ /* 0x040fee0000001808 */
[----:B------:R-:W-:Y:S01]  /*75f0*/  FADD.FTZ R9, R242, R133 ;  /* 0x00000085f2097221 */ /* 0x000fe20000010000 */
[-C--:B------:R-:W-:Y:S04]  /*7600*/  HMMA.16816.F32 R148, R36, R154.reuse, R12 ;  /* 0x0000009a2494723c */ /* 0x080fe8000000180c */
[----:B------:R-:W-:Y:S02]  /*7610*/  FADD.FTZ R9, R244, R9 ;  /* 0x00000009f4097221 */ /* 0x000fe40000010000 */
[----:B------:R-:W-:Y:S02]  /*7620*/  FADD.FTZ R8, R234, R3 ;  /* 0x00000003ea087221 */ /* 0x000fe40000010000 */
[C---:B------:R-:W-:Y:S04]  /*7630*/  HMMA.16816.F32 R152, R168.reuse, R154, R16 ;  /* 0x0000009aa898723c */ /* 0x040fe80000001810 */
[----:B------:R-:W-:Y:S02]  /*7640*/  FADD.FTZ R12, R239, R132 ;  /* 0x00000084ef0c7221 */ /* 0x000fe40000010000 */
[----:B------:R-:W-:Y:S02]  /*7650*/  FADD.FTZ R3, R185, R0 ;  /* 0x00000000b9037221 */ /* 0x000fe40000010000 */
[-C--:B-1----:R-:W-:Y:S04]  /*7660*/  HMMA.16816.F32 R68, R168, R44.reuse, R68 ;  /* 0x0000002ca844723c */ /* 0x082fe80000001844 */
[----:B------:R-:W-:Y:S02]  /*7670*/  FADD.FTZ R12, R240, R12 ;  /* 0x0000000cf00c7221 */ /* 0x000fe40000010000 */
[----:B------:R-:W-:Y:S02]  /*7680*/  FADD.FTZ R0, R243, R9 ;  /* 0x00000009f3007221 */ /* 0x000fe40000010000 */
[C---:B------:R-:W-:Y:S04]  /*7690*/  HMMA.16816.F32 R72, R36.reuse, R44, R72 ;  /* 0x0000002c2448723c */ /* 0x040fe80000001848 */
[----:B------:R-:W-:Y:S02]  /*76a0*/  FADD.FTZ R10, R186, R3 ;  /* 0x00000003ba0a7221 */ /* 0x000fe40000010000 */
[----:B------:R-:W-:Y:S02]  /*76b0*/  FADD.FTZ R12, R238, R12 ;  /* 0x0000000cee0c7221 */ /* 0x000fe40000010000 */
[-C--:B------:R-:W-:Y:S04]  /*76c0*/  HMMA.16816.F32 R76, R36, R46.reuse, R76 ;  /* 0x0000002e244c723c */ /* 0x080fe8000000184c */
        /* <DEDUP_REMOVED lines=29> */
[-C--:B--2---:R-:W-:Y:S04]  /*78a0*/  HMMA.16816.F32 R108, R168, R40.reuse, R108 ;  /* 0x00000028a86c723c */ /* 0x084fe8000000186c */
[----:B------:R-:W-:Y:S02]  /*78b0*/  FADD.FTZ R10, R173, R8 ;  /* 0x00000008ad0a7221 */ /* 0x000fe40000010000 */
[----:B------:R-:W-:Y:S02]  /*78c0*/  FADD.FTZ R9, R201, R3 ;  /* 0x00000003c9097221 */ /* 0x000fe40000010000 */
[C---:B------:R-:W-:Y:S04]  /*78d0*/  HMMA.16816.F32 R112, R36.reuse, R40, R112 ;  /* 0x000000282470723c */ /* 0x040fe80000001870 */
[----:B------:R-:W-:Y:S02]  /*78e0*/  FADD.FTZ R8, R196, R0 ;  /* 0x00000000c4087221 */ /* 0x000fe40000010000 */
[----:B------:R-:W-:Y:S02]  /*78f0*/  FADD.FTZ R3, R174, R10 ;  /* 0x0000000aae037221 */ /* 0x000fe40000010000 */
[----:B------:R-:W-:Y:S01]  /*7900*/  FADD.FTZ R0, R200, R9 ;  /* 0x00000009c8007221 */ /* 0x000fe20000010000 */
[-C--:B------:R-:W-:Y:S03]  /*7910*/  HMMA.16816.F32 R116, R36, R42.reuse, R116 ;  /* 0x0000002a2474723c */ /* 0x080fe60000001874 */
[----:B------:R-:W-:Y:S02]  /*7920*/  FADD.FTZ R10, R195, R8 ;  /* 0x00000008c30a7221 */ /* 0x000fe40000010000 */
[----:B------:R-:W-:Y:S03]  /*7930*/  FADD.FTZ R9, R199, R0 ;  /* 0x00000000c7097221 */ /* 0x000fe60000010000 */
[C---:B------:R-:W-:Y:S04]  /*7940*/  HMMA.16816.F32 R120, R168.reuse, R42, R120 ;  /* 0x0000002aa878723c */ /* 0x040fe80000001878 */
[----:B------:R-:W-:Y:S04]  /*7950*/  FADD.FTZ R9, R189, R9 ;  /* 0x00000009bd097221 */ /* 0x000fe80000010000 */
[-C--:B-----5:R-:W-:Y:S08]  /*7960*/  HMMA.16816.F32 R164, R168, R4.reuse, R24 ;  /* 0x00000004a8a4723c */ /* 0x0a0ff00000001818 */
[C---:B------:R-:W-:Y:S07]  /*7970*/  HMMA.16816.F32 R124, R36.reuse, R4, R124 ;  /* 0x00000004247c723c */ /* 0x040fee000000187c */
[----:B------:R-:W-:Y:S01]  /*7980*/  FADD.FTZ R4, R194, R11 ;  /* 0x0000000bc2047221 */ /* 0x000fe20000010000 */
[-C--:B------:R-:W-:Y:S04]  /*7990*/  HMMA.16816.F32 R128, R36, R6.reuse, R128 ;  /* 0x000000062480723c */ /* 0x080fe80000001880 */
[----:B------:R-:W-:Y:S02]  /*79a0*/  FADD.FTZ R8, R191, R4 ;  /* 0x00000004bf087221 */ /* 0x000fe40000010000 */
[----:B------:R-:W-:Y:S02]  /*79b0*/  FADD.FTZ R5, R172, R3 ;  /* 0x00000003ac057221 */ /* 0x000fe40000010000 */
[----:B------:R-:W-:Y:S01]  /*79c0*/  FADD.FTZ R4, R197, R10 ;  /* 0x0000000ac5047221 */ /* 0x000fe20000010000 */
[----:B------:R-:W-:Y:S04]  /*79d0*/  HMMA.16816.F32 R168, R168, R6, R28 ;  /* 0x00000006a8a8723c */ /* 0x000fe8000000181c */
[----:B------:R-:W-:Y:S02]  /*79e0*/  FADD.FTZ R3, R192, R8 ;  /* 0x00000008c0037221 */ /* 0x000fe40000010000 */
[----:B------:R-:W-:Y:S01]  /*79f0*/  FADD.FTZ R0, R138, R5 ;  /* 0x000000058a007221 */ /* 0x000fe20000010000 */
[----:B------:R-:W-:Y:S01]  /*7a00*/  MOV R138, R2 ;  /* 0x00000002008a7202 */ /* 0x000fe20000000f00 */
[----:B------:R-:W-:Y:S04]  /*7a10*/  FADD.FTZ R8, R180, R4 ;  /* 0x00000004b4087221 */ /* 0x000fe80000010000 */
[----:B------:R-:W-:Y:S02]  /*7a20*/  FADD.FTZ R5, R67, R3 ;  /* 0x0000000343057221 */ /* 0x000fe40000010000 */
        /* <DEDUP_REMOVED lines=11> */
[----:B------:R-:W-:Y:S01]  /*7ae0*/  FADD.FTZ R247, R64, R3 ;  /* 0x0000000340f77221 */ /* 0x000fe20000010000 */
[----:B------:R-:W-:Y:S01]  /*7af0*/  MOV R3, R135 ;  /* 0x0000008700037202 */ /* 0x000fe20000000f00 */
[----:B------:R-:W-:Y:S01]  /*7b00*/  FADD.FTZ R248, R137, R0 ;  /* 0x0000000089f87221 */ /* 0x000fe20000010000 */
[----:B------:R-:W-:Y:S02]  /*7b10*/  MOV R0, R136 ;  /* 0x0000008800007202 */ /* 0x000fe40000000f00 */
[----:B------:R-:W-:Y:S01]  /*7b20*/  MOV R137, R134 ;  /* 0x0000008600897202 */ /* 0x000fe20000000f00 */
[----:B------:R-:W-:-:S05]  /*7b30*/  @P0 BRA `(.L_x_11) ;  /* 0xffffcf3000000947 */ /* 0x000fca000383ffff */
.L_x_10:
[----:B------:R-:W1:Y:S01]  /*7b40*/  SHFL.BFLY PT, R11, R245, 0x2, 0x1f ;  /* 0x0c401f00f50b7f89 */ /* 0x000e6200000e0000 */
[----:B------:R-:W-:-:S02]  /*7b50*/  MOV R18, 0xff800000 ;  /* 0xff80000000127802 */ /* 0x000fc40000000f00 */
[----:B------:R-:W-:Y:S01]  /*7b60*/  MOV R19, 0xff800000 ;  /* 0xff80000000137802 */ /* 0x000fe20000000f00 */
[----:B------:R-:W2:Y:S01]  /*7b70*/  SHFL.BFLY PT, R7, R247, 0x2, 0x1f ;  /* 0x0c401f00f7077f89 */ /* 0x000ea200000e0000 */
[----:B------:R-:W-:Y:S02]  /*7b80*/  MOV R20, 0xff800000 ;  /* 0xff80000000147802 */ /* 0x000fe40000000f00 */
[----:B------:R-:W-:Y:S01]  /*7b90*/  MOV R21, 0xff800000 ;  /* 0xff80000000157802 */ /* 0x000fe20000000f00 */
[----:B------:R-:W3:Y:S01]  /*7ba0*/  SHFL.BFLY PT, R9, R246, 0x2, 0x1f ;  /* 0x0c401f00f6097f89 */ /* 0x000ee200000e0000 */
[----:B------:R-:W-:-:S03]  /*7bb0*/  PLOP3.LUT P4, PT, PT, PT, PT, 0x8, 0x0 ;  /* 0x000000000000781c */ /* 0x000fc60003f8e170 */
[----:B------:R-:W4:Y:S01]  /*7bc0*/  SHFL.BFLY PT, R6, R248, 0x2, 0x1f ;  /* 0x0c401f00f8067f89 */ /* 0x000f2200000e0000 */
[----:B-1----:R-:W-:Y:S02]  /*7bd0*/  FADD.FTZ R11, R11, R245 ;  /* 0x000000f50b0b7221 */ /* 0x002fe40000010000 */
[----:B--2---:R-:W-:-:S03]  /*7be0*/  FADD.FTZ R7, R7, R247 ;  /* 0x000000f707077221 */ /* 0x004fc60000010000 */
[----:B------:R-:W1:Y:S01]  /*7bf0*/  SHFL.BFLY PT, R0, R11, 0x1, 0x1f ;  /* 0x0c201f000b007f89 */ /* 0x000e6200000e0000 */
[----:B---3--:R-:W-:-:S03]  /*7c00*/  FADD.FTZ R9, R9, R246 ;  /* 0x000000f609097221 */ /* 0x008fc60000010000 */
[----:B------:R-:W2:Y:S01]  /*7c10*/  SHFL.BFLY PT, R3, R7, 0x1, 0x1f ;  /* 0x0c201f0007037f89 */ /* 0x000ea200000e0000 */
[----:B----4-:R-:W-:-:S03]  /*7c20*/  FADD.FTZ R6, R6, R248 ;  /* 0x000000f806067221 */ /* 0x010fc60000010000 */
[----:B------:R-:W3:Y:S04]  /*7c30*/  SHFL.BFLY PT, R4, R9, 0x1, 0x1f ;  /* 0x0c201f0009047f89 */ /* 0x000ee800000e0000 */
[----:B------:R-:W4:Y:S01]  /*7c40*/  SHFL.BFLY PT, R5, R6, 0x1, 0x1f ;  /* 0x0c201f0006057f89 */ /* 0x000f2200000e0000 */
[----:B-1----:R-:W-:Y:S01]  /*7c50*/  FADD.FTZ R11, R11, R0 ;  /* 0x000000000b0b7221 */ /* 0x002fe20000010000 */
[----:B------:R-:W-:Y:S01]  /*7c60*/  MOV R0, RZ ;  /* 0x000000ff00007202 */ /* 0x000fe20000000f00 */
[----:B--2---:R-:W-:-:S03]  /*7c70*/  FADD.FTZ R7, R7, R3 ;  /* 0x0000000307077221 */ /* 0x004fc60000010000 */
[----:B------:R-:W-:Y:S02]  /*7c80*/  FSETP.NE.FTZ.AND P3, PT, R11, RZ, PT ;  /* 0x000000ff0b00720b */ /* 0x000fe40003f75000 */
[----:B------:R-:W-:Y:S01]  /*7c90*/  MOV R3, RZ ;  /* 0x000000ff00037202 */ /* 0x000fe20000000f00 */
[----:B---3--:R-:W-:Y:S01]  /*7ca0*/  FADD.FTZ R9, R9, R4 ;  /* 0x0000000409097221 */ /* 0x008fe20000010000 */
[----:B------:R-:W-:Y:S02]  /*7cb0*/  FSETP.NE.FTZ.AND P1, PT, R7, RZ, PT ;  /* 0x000000ff0700720b */ /* 0x000fe40003f35000 */
[----:B------:R-:W-:Y:S01]  /*7cc0*/  MOV R4, RZ ;  /* 0x000000ff00047202 */ /* 0x000fe20000000f00 */
[----:B----4-:R-:W-:Y:S01]  /*7cd0*/  FADD.FTZ R6, R5, R6 ;  /* 0x0000000605067221 */ /* 0x010fe20000010000 */
[----:B------:R-:W-:-:S04]  /*7ce0*/  FSETP.NE.FTZ.AND P2, PT, R9, RZ, PT ;  /* 0x000000ff0900720b */ /* 0x000fc80003f55000 */
[----:B------:R-:W-:Y:S01]  /*7cf0*/  FSETP.NE.FTZ.AND P0, PT, R6, RZ, PT ;  /* 0x000000ff0600720b */ /* 0x000fe20003f15000 */
[----:B------:R-:W1:Y:S08]  /*7d00*/  @P3 MUFU.RCP R0, R11 ;  /* 0x0000000b00003308 */ /* 0x000e700000001000 */
[----:B------:R-:W2:Y:S04]  /*7d10*/  @P1 MUFU.RCP R3, R7 ;  /* 0x0000000700031308 */ /* 0x000ea80000001000 */
[----:B------:R-:W-:Y:S01]  /*7d20*/  @P0 MOV R8, 0x3f317218 ;  /* 0x3f31721800080802 */ /* 0x000fe20000000f00 */
[----:B-1----:R-:W-:-:S03]  /*7d30*/  FMUL.FTZ R144, R0, R144 ;  /* 0x0000009000907220 */ /* 0x002fc60000410000 */
[----:B------:R-:W1:Y:S01]  /*7d40*/  @P2 MUFU.RCP R4, R9 ;  /* 0x0000000900042308 */ /* 0x000e620000001000 */
[C---:B------:R-:W-:Y:S02]  /*7d50*/  FMUL.FTZ R145, R0.reuse, R145 ;  /* 0x0000009100917220 */ /* 0x040fe40000410000 */
[C---:B------:R-:W-:Y:S02]  /*7d60*/  FMUL.FTZ R152, R0.reuse, R152 ;  /* 0x0000009800987220 */ /* 0x040fe40000410000 */
[C---:B------:R-:W-:Y:S02]  /*7d70*/  FMUL.FTZ R153, R0.reuse, R153 ;  /* 0x0000009900997220 */ /* 0x040fe40000410000 */
[C---:B------:R-:W-:Y:S01]  /*7d80*/  FMUL.FTZ R68, R0.reuse, R68 ;  /* 0x0000004400447220 */ /* 0x040fe20000410000 */
[----:B------:R-:W-:Y:S01]  /*7d90*/  @P3 MUFU.LG2 R11, R11 ;  /* 0x0000000b000b3308 */ /* 0x000fe20000000c00 */
[C---:B------:R-:W-:Y:S02]  /*7da0*/  FMUL.FTZ R69, R0.reuse, R69 ;  /* 0x0000004500457220 */ /* 0x040fe40000410000 */
[----:B------:R-:W-:-:S02]  /*7db0*/  FMUL.FTZ R80, R0, R80 ;  /* 0x0000005000507220 */ /* 0x000fc40000410000 */
[C---:B------:R-:W-:Y:S02]  /*7dc0*/  FMUL.FTZ R81, R0.reuse, R81 ;  /* 0x0000005100517220 */ /* 0x040fe40000410000 */
[C---:B------:R-:W-:Y:S01]  /*7dd0*/  FMUL.FTZ R84, R0.reuse, R84 ;  /* 0x0000005400547220 */ /* 0x040fe20000410000 */
[----:B------:R-:W-:Y:S01]  /*7de0*/  @P2 MUFU.LG2 R9, R9 ;  /* 0x0000000900092308 */ /* 0x000fe20000000c00 */
[C---:B------:R-:W-:Y:S02]  /*7df0*/  FMUL.FTZ R85, R0.reuse, R85 ;  /* 0x0000005500557220 */ /* 0x040fe40000410000 */
[C---:B------:R-:W-:Y:S02]  /*7e00*/  FMUL.FTZ R96, R0.reuse, R96 ;  /* 0x0000006000607220 */ /* 0x040fe40000410000 */
[C---:B------:R-:W-:Y:S02]  /*7e10*/  FMUL.FTZ R97, R0.reuse, R97 ;  /* 0x0000006100617220 */ /* 0x040fe40000410000 */
[C---:B------:R-:W-:Y:S01]  /*7e20*/  FMUL.FTZ R156, R0.reuse, R156 ;  /* 0x0000009c009c7220 */ /* 0x040fe20000410000 */
[----:B------:R-:W-:Y:S01]  /*7e30*/  @P1 MUFU.LG2 R7, R7 ;  /* 0x0000000700071308 */ /* 0x000fe20000000c00 */
[----:B------:R-:W-:-:S02]  /*7e40*/  FMUL.FTZ R157, R0, R157 ;  /* 0x0000009d009d7220 */ /* 0x000fc40000410000 */
[C---:B------:R-:W-:Y:S02]  /*7e50*/  FMUL.FTZ R104, R0.reuse, R104 ;  /* 0x0000006800687220 */ /* 0x040fe40000410000 */
[C---:B------:R-:W-:Y:S02]  /*7e60*/  FMUL.FTZ R105, R0.reuse, R105 ;  /* 0x0000006900697220 */ /* 0x040fe40000410000 */
[C---:B------:R-:W-:Y:S02]  /*7e70*/  FMUL.FTZ R108, R0.reuse, R108 ;  /* 0x0000006c006c7220 */ /* 0x040fe40000410000 */
[C---:B------:R-:W-:Y:S02]  /*7e80*/  FMUL.FTZ R109, R0.reuse, R109 ;  /* 0x0000006d006d7220 */ /* 0x040fe40000410000 */
[C---:B------:R-:W-:Y:S02]  /*7e90*/  FMUL.FTZ R120, R0.reuse, R120 ;  /* 0x0000007800787220 */ /* 0x040fe40000410000 */
[----:B------:R-:W-:-:S02]  /*7ea0*/  FMUL.FTZ R121, R0, R121 ;  /* 0x0000007900797220 */ /* 0x000fc40000410000 */
[C---:B------:R-:W-:Y:S02]  /*7eb0*/  FMUL.FTZ R164, R0.reuse, R164 ;  /* 0x000000a400a47220 */ /* 0x040fe40000410000 */
[C---:B------:R-:W-:Y:S02]  /*7ec0*/  FMUL.FTZ R165, R0.reuse, R165 ;  /* 0x000000a500a57220 */ /* 0x040fe40000410000 */
[C---:B------:R-:W-:Y:S02]  /*7ed0*/  FMUL.FTZ R168, R0.reuse, R168 ;  /* 0x000000a800a87220 */ /* 0x040fe40000410000 */
[----:B------:R-:W-:Y:S01]  /*7ee0*/  FMUL.FTZ R169, R0, R169 ;  /* 0x000000a900a97220 */ /* 0x000fe20000410000 */
[----:B------:R-:W-:Y:S01]  /*7ef0*/  MOV R0, RZ ;  /* 0x000000ff00007202 */ /* 0x000fe20000000f00 */
[C---:B--2---:R-:W-:Y:S02]  /*7f00*/  FMUL.FTZ R140, R3.reuse, R140 ;  /* 0x0000008c038c7220 */ /* 0x044fe40000410000 */
[----:B------:R-:W-:-:S02]  /*7f10*/  FMUL.FTZ R141, R3, R141 ;  /* 0x0000008d038d7220 */ /* 0x000fc40000410000 */
[C---:B------:R-:W-:Y:S01]  /*7f20*/  FMUL.FTZ R148, R3.reuse, R148 ;  /* 0x0000009403947220 */ /* 0x040fe20000410000 */
[----:B------:R-:W2:Y:S01]  /*7f30*/  @P0 MUFU.RCP R0, R6 ;  /* 0x0000000600000308 */ /* 0x000ea20000001000 */
[C---:B------:R-:W-:Y:S02]  /*7f40*/  FMUL.FTZ R149, R3.reuse, R149 ;  /* 0x0000009503957220 */ /* 0x040fe40000410000 */
[C---:B------:R-:W-:Y:S02]  /*7f50*/  FMUL.FTZ R72, R3.reuse, R72 ;  /* 0x0000004803487220 */ /* 0x040fe40000410000 */
[C---:B------:R-:W-:Y:S02]  /*7f60*/  FMUL.FTZ R73, R3.reuse, R73 ;  /* 0x0000004903497220 */ /* 0x040fe40000410000 */
[C---:B------:R-:W-:Y:S01]  /*7f70*/  FMUL.FTZ R76, R3.reuse, R76 ;  /* 0x0000004c034c7220 */ /* 0x040fe20000410000 */
[----:B------:R-:W3:Y:S01]  /*7f80*/  @P0 MUFU.LG2 R6, R6 ;  /* 0x0000000600060308 */ /* 0x000ee20000000c00 */
        /* <DEDUP_REMOVED lines=17> */
[----:B------:R-:W-:Y:S01]  /*80a0*/  @P2 MOV R3, 0x3f317218 ;  /* 0x3f31721800032802 */ /* 0x000fe20000000f00 */
[C---:B-1----:R-:W-:Y:S02]  /*80b0*/  FMUL.FTZ R146, R4.reuse, R146 ;  /* 0x0000009204927220 */ /* 0x042fe40000410000 */
        /* <DEDUP_REMOVED lines=24> */
[C---:B--2---:R-:W-:Y:S02]  /*8240*/  FMUL.FTZ R142, R0.reuse, R142 ;  /* 0x0000008e008e7220 */ /* 0x044fe40000410000 */
        /* <DEDUP_REMOVED lines=24> */
[----:B------:R-:W-:Y:S02]  /*83d0*/  @P2 FMUL.FTZ R5, R3, c[0x0][0x2d0] ;  /* 0x0000b40003052a20 */ /* 0x000fe40000410000 */
[----:B------:R-:W-:-:S02]  /*83e0*/  @P3 FMUL.FTZ R10, R4, c[0x0][0x2d0] ;  /* 0x0000b400040a3a20 */ /* 0x000fc40000410000 */
[----:B------:R-:W-:Y:S02]  /*83f0*/  @P1 FMUL.FTZ R3, R0, c[0x0][0x2d0] ;  /* 0x0000b40000031a20 */ /* 0x000fe40000410000 */
[----:B------:R-:W-:Y:S02]  /*8400*/  @P3 FMUL.FTZ R11, R11, 0.69314718246459960938 ;  /* 0x3f3172180b0b3820 */ /* 0x000fe40000410000 */
[----:B------:R-:W-:Y:S02]  /*8410*/  @P2 FMUL.FTZ R9, R9, 0.69314718246459960938 ;  /* 0x3f31721809092820 */ /* 0x000fe40000410000 */
[----:B------:R-:W-:Y:S02]  /*8420*/  @P1 FMUL.FTZ R7, R7, 0.69314718246459960938 ;  /* 0x3f31721807071820 */ /* 0x000fe40000410000 */
[----:B---3--:R-:W-:Y:S02]  /*8430*/  @P0 FMUL.FTZ R4, R6, 0.69314718246459960938 ;  /* 0x3f31721806040820 */ /* 0x008fe40000410000 */
[----:B------:R-:W-:-:S02]  /*8440*/  @P0 FMUL.FTZ R0, R8, c[0x0][0x2d0] ;  /* 0x0000b40008000a20 */ /* 0x000fc40000410000 */
[----:B------:R-:W-:Y:S02]  /*8450*/  @P3 FFMA.FTZ R18, R10, R136, R11 ;  /* 0x000000880a123223 */ /* 0x000fe4000001000b */
[----:B------:R-:W-:Y:S02]  /*8460*/  @P2 FFMA.FTZ R19, R5, R135, R9 ;  /* 0x0000008705132223 */ /* 0x000fe40000010009 */
[----:B------:R-:W-:Y:S02]  /*8470*/  @P1 FFMA.FTZ R20, R3, R134, R7 ;  /* 0x0000008603141223 */ /* 0x000fe40000010007 */
[----:B------:R-:W-:Y:S02]  /*8480*/  @P0 FFMA.FTZ R21, R0, R2, R4 ;  /* 0x0000000200150223 */ /* 0x000fe40000010004 */
.L_x_3:
[----:B-1----:R-:W-:Y:S05]  /*8490*/  @P4 BRA `(.L_x_12) ;  /* 0x00001a4000004947 */ /* 0x002fea0003800000 */
[----:B------:R-:W2:Y:S01]  /*84a0*/  LDL.LU R14, [R1+0x30] ;  /* 0x00003000010e7983 */ /* 0x000ea20000300800 */
[----:B------:R-:W-:Y:S01]  /*84b0*/  MOV R24, c[0x0][0x4e8] ;  /* 0x00013a0000187a02 */ /* 0x000fe20000000f00 */
[----:B------:R-:W-:Y:S02]  /*84c0*/  BSSY B0, `(.L_x_13) ;  /* 0x00000c2000007945 */ /* 0x000fe40003800000 */
[----:B------:R-:W1:Y:S01]  /*84d0*/  S2R R16, SR_TID.X ;  /* 0x0000000000107919 */ /* 0x000e620000002100 */
[C---:B------:R-:W-:Y:S01]  /*84e0*/  ISETP.NE.AND P0, PT, R24.reuse, 0x1, PT ;  /* 0x000000011800780c */ /* 0x040fe20003f05270 */
[----:B------:R-:W-:-:S02]  /*84f0*/  IMAD R24, R24, c[0x0][0x388], RZ ;  /* 0x0000e20018187a24 */ /* 0x000fc400078e02ff */
[----:B------:R-:W3:Y:S04]  /*8500*/  S2R R12, SR_CTAID.Y ;  /* 0x00000000000c7919 */ /* 0x000ee80000002600 */
[----:B------:R-:W4:Y:S04]  /*8510*/  S2R R13, SR_CTAID.Z ;  /* 0x00000000000d7919 */ /* 0x000f280000002700 */
[----:B------:R-:W5:Y:S01]  /*8520*/  S2R R15, SR_CTAID.X ;  /* 0x00000000000f7919 */ /* 0x000f620000002500 */
[----:B-1----:R-:W-:-:S04]  /*8530*/  SHF.R.S32.HI R11, RZ, 0x1f, R16 ;  /* 0x0000001fff0b7819 */ /* 0x002fc80000011410 */
[CC--:B------:R-:W-:Y:S02]  /*8540*/  LEA.HI R4, R11.reuse, R16.reuse, RZ, 0x2 ;  /* 0x000000100b047211 */ /* 0x0c0fe400078f10ff */
[----:B------:R-:W-:Y:S02]  /*8550*/  LEA.HI R11, R11, R16, RZ, 0x5 ;  /* 0x000000100b0b7211 */ /* 0x000fe400078f28ff */
[----:B------:R-:W-:Y:S02]  /*8560*/  LOP3.LUT R4, R4, 0xfffffffc, RZ, 0xc0, !PT ;  /* 0xfffffffc04047812 */ /* 0x000fe400078ec0ff */
[--C-:B------:R-:W-:Y:S02]  /*8570*/  SHF.R.S32.HI R6, RZ, 0x5, R11.reuse ;  /* 0x00000005ff067819 */ /* 0x100fe4000001140b */
[----:B------:R-:W-:Y:S02]  /*8580*/  SHF.R.S32.HI R5, RZ, 0x1f, R11 ;  /* 0x0000001fff057819 */ /* 0x000fe4000001140b */
[----:B------:R-:W-:Y:S01]  /*8590*/  LOP3.LUT R11, R11, 0xffffffe0, RZ, 0xc0, !PT ;  /* 0xffffffe00b0b7812 */ /* 0x000fe200078ec0ff */
[----:B------:R-:W-:Y:S01]  /*85a0*/  BAR.SYNC.DEFER_BLOCKING 0x1, 0x80 ;  /* 0x0042000000007b1d */ /* 0x000fe20000010000 */
[----:B--2---:R-:W-:Y:S01]  /*85b0*/  SHF.R.S32.HI R10, RZ, 0x1f, R14 ;  /* 0x0000001fff0a7819 */ /* 0x004fe2000001140e */
[----:B------:R-:W-:-:S04]  /*85c0*/  IMAD.WIDE.U32 R2, R14, c[0x0][0x4d0], RZ ;  /* 0x000134000e027a25 */ /* 0x000fc800078e00ff */
[----:B------:R-:W-:Y:S02]  /*85d0*/  IMAD R0, R10, c[0x0][0x4d0], RZ ;  /* 0x000134000a007a24 */ /* 0x000fe400078e02ff */
[----:B------:R-:W-:Y:S02]  /*85e0*/  IMAD.MOV R9, RZ, RZ, -R14 ;  /* 0x000000ffff097224 */ /* 0x000fe400078e0a0e */
[----:B------:R-:W-:Y:S02]  /*85f0*/  IMAD R8, R14, c[0x0][0x4d4], R0 ;  /* 0x000135000e087a24 */ /* 0x000fe400078e0200 */
[----:B------:R-:W-:Y:S01]  /*8600*/  IMAD.IADD R0, R16, 0x1, -R4 ;  /* 0x0000000110007824 */ /* 0x000fe200078e0a04 */
[----:B------:R-:W-:Y:S01]  /*8610*/  LEA.HI R4, R5, R6, RZ, 0x2 ;  /* 0x0000000605047211 */ /* 0x000fe200078f10ff */
[----:B------:R-:W-:Y:S01]  /*8620*/  IMAD.IADD R5, R3, 0x1, R8 ;  /* 0x0000000103057824 */ /* 0x000fe200078e0208 */
[----:B------:R-:W-:Y:S01]  /*8630*/  IADD3 R16, -R11, R16, RZ ;  /* 0x000000100b107210 */ /* 0x000fe20007ffe1ff */
[----:B---3--:R-:W-:Y:S01]  /*8640*/  IMAD R12, R9, c[0x0][0x550], R12 ;  /* 0x00015400090c7a24 */ /* 0x008fe200078e020c */
[----:B------:R-:W-:-:S02]  /*8650*/  LEA.HI R7, R0, R0, RZ, 0x1 ;  /* 0x0000000000077211 */ /* 0x000fc400078f08ff */
[----:B------:R-:W-:Y:S01]  /*8660*/  LOP3.LUT R8, R4, 0xffffffc, RZ, 0xc0, !PT ;  /* 0x0ffffffc04087812 */ /* 0x000fe200078ec0ff */
[----:B------:R-:W-:Y:S01]  /*8670*/  IMAD.MOV.U32 R4, RZ, RZ, R2 ;  /* 0x000000ffff047224 */ /* 0x000fe200078e0002 */
[C---:B------:R-:W-:Y:S01]  /*8680*/  LOP3.LUT R3, R7.reuse, 0x1ffffffe, RZ, 0xc0, !PT ;  /* 0x1ffffffe07037812 */ /* 0x040fe200078ec0ff */
[----:B------:R-:W-:Y:S01]  /*8690*/  IMAD.SHL.U32 R2, R7, 0x20, RZ ;  /* 0x0000002007027824 */ /* 0x000fe200078e00ff */
[----:B------:R-:W-:Y:S01]  /*86a0*/  SHF.R.S32.HI R7, RZ, 0x1f, R16 ;  /* 0x0000001fff077819 */ /* 0x000fe20000011410 */
[----:B------:R-:W-:Y:S01]  /*86b0*/  IMAD.IADD R9, R6, 0x1, -R8 ;  /* 0x0000000106097824 */ /* 0x000fe200078e0a08 */
[----:B------:R-:W-:Y:S01]  /*86c0*/  IADD3 R8, R0, -R3, RZ ;  /* 0x8000000300087210 */ /* 0x000fe20007ffe0ff */
[----:B------:R-:W-:Y:S01]  /*86d0*/  IMAD R0, R10, c[0x0][0x438], RZ ;  /* 0x00010e000a007a24 */ /* 0x000fe200078e02ff */
[----:B------:R-:W-:Y:S01]  /*86e0*/  LEA.HI R17, R7, R16, RZ, 0x2 ;  /* 0x0000001007117211 */ /* 0x000fe200078f10ff */
[----:B----4-:R-:W-:Y:S01]  /*86f0*/  IMAD.WIDE.U32 R4, R13, c[0x0][0x4d8], R4 ;  /* 0x000136000d047a25 */ /* 0x010fe200078e0004 */
[----:B------:R-:W-:-:S02]  /*8700*/  SHF.R.S32.HI R10, RZ, 0x1f, R13 ;  /* 0x0000001fff0a7819 */ /* 0x000fc4000001140d */
[----:B------:R-:W-:Y:S01]  /*8710*/  SHF.R.S32.HI R7, RZ, 0x2, R17 ;  /* 0x00000002ff077819 */ /* 0x000fe20000011411 */
[----:B------:R-:W-:Y:S01]  /*8720*/  IMAD R6, R14, c[0x0][0x43c], R0 ;  /* 0x00010f000e067a24 */ /* 0x000fe200078e0200 */
[----:B------:R-:W-:Y:S01]  /*8730*/  LOP3.LUT R0, R2, 0xffffffc0, RZ, 0xc0, !PT ;  /* 0xffffffc002007812 */ /* 0x000fe200078ec0ff */
[----:B------:R-:W-:-:S04]  /*8740*/  IMAD.WIDE.U32 R2, R14, c[0x0][0x438], RZ ;  /* 0x00010e000e027a25 */ /* 0x000fc800078e00ff */
[----:B------:R-:W-:Y:S02]  /*8750*/  IMAD R8, R8, 0x8, R0 ;  /* 0x0000000808087824 */ /* 0x000fe400078e0200 */
[----:B------:R-:W-:Y:S02]  /*8760*/  IMAD R14, R9, 0x10, R7 ;  /* 0x00000010090e7824 */ /* 0x000fe400078e0207 */
[----:B------:R-:W-:Y:S02]  /*8770*/  IMAD R11, R10, c[0x0][0x4d8], RZ ;  /* 0x000136000a0b7a24 */ /* 0x000fe400078e02ff */
[----:B------:R-:W-:Y:S02]  /*8780*/  IMAD.IADD R8, R14, 0x1, R8 ;  /* 0x000000010e087824 */ /* 0x000fe400078e0208 */
[----:B------:R-:W-:Y:S02]  /*8790*/  IMAD.IADD R3, R3, 0x1, R6 ;  /* 0x0000000103037824 */ /* 0x000fe400078e0206 */
[----:B------:R-:W-:-:S02]  /*87a0*/  IMAD R6, R10, c[0x0][0x440], RZ ;  /* 0x000110000a067a24 */ /* 0x000fc400078e02ff */
[----:B-----5:R-:W-:Y:S02]  /*87b0*/  IMAD R8, R15, 0x80, R8 ;  /* 0x000000800f087824 */ /* 0x020fe400078e0208 */
[C---:B------:R-:W-:Y:S02]  /*87c0*/  IMAD R0, R13.reuse, c[0x0][0x4dc], R11 ;  /* 0x000137000d007a24 */ /* 0x040fe400078e020b */
[C---:B------:R-:W-:Y:S02]  /*87d0*/  IMAD R6, R13.reuse, c[0x0][0x444], R6 ;  /* 0x000111000d067a24 */ /* 0x040fe400078e0206 */
[----:B------:R-:W-:Y:S01]  /*87e0*/  IMAD.WIDE.U32 R2, R13, c[0x0][0x440], R2 ;  /* 0x000110000d027a25 */ /* 0x000fe200078e0002 */
[----:B------:R-:W-:Y:S02]  /*87f0*/  IADD3 R5, R5, R0, RZ ;  /* 0x0000000005057210 */ /* 0x000fe40007ffe0ff */
[----:B------:R-:W-:Y:S01]  /*8800*/  SHF.R.S32.HI R0, RZ, 0x1f, R12 ;  /* 0x0000001fff007819 */ /* 0x000fe2000001140c */
[----:B------:R-:W-:Y:S01]  /*8810*/  @P0 IMAD.HI.U32 R11, R8, c[0x0][0x4ec], RZ ;  /* 0x00013b00080b0a27 */ /* 0x000fe200078e00ff */
[----:B------:R-:W-:-:S03]  /*8820*/  IADD3 R3, R3, R6, RZ ;  /* 0x0000000603037210 */ /* 0x000fc60007ffe0ff */
[----:B------:R-:W-:-:S04]  /*8830*/  @P0 IMAD.HI.U32 R10, R8, c[0x0][0x4ec], RZ ;  /* 0x00013b00080a0a27 */ /* 0x000fc800078e00ff */
[--C-:B------:R-:W-:Y:S01]  /*8840*/  IMAD.MOV.U32 R6, RZ, RZ, R8.reuse ;  /* 0x000000ffff067224 */ /* 0x100fe200078e0008 */
[----:B------:R-:W-:Y:S01]  /*8850*/  @P0 SHF.R.U32.HI R6, RZ, c[0x0][0x4f0], R11 ;  /* 0x00013c00ff060a19 */ /* 0x000fe2000001160b */
[----:B------:R-:W-:Y:S01]  /*8860*/  IMAD.MOV.U32 R7, RZ, RZ, R8 ;  /* 0x000000ffff077224 */ /* 0x000fe200078e0008 */
[----:B------:R-:W-:Y:S01]  /*8870*/  @P0 SHF.R.U32.HI R7, RZ, c[0x0][0x4f0], R10 ;  /* 0x00013c00ff070a19 */ /* 0x000fe2000001160a */
[----:B------:R-:W-:Y:S01]  /*8880*/  IMAD R9, R0, c[0x0][0x448], RZ ;  /* 0x0001120000097a24 */ /* 0x000fe200078e02ff */
[----:B------:R-:W-:Y:S01]  /*8890*/  IADD3 R10, -R6, RZ, RZ ;  /* 0x000000ff060a7210 */ /* 0x000fe20007ffe1ff */
[----:B------:R-:W-:Y:S02]  /*88a0*/  IMAD R0, R0, c[0x0][0x4e0], RZ ;  /* 0x0001380000007a24 */ /* 0x000fe400078e02ff */
[C---:B------:R-:W-:Y:S01]  /*88b0*/  IMAD R11, R12.reuse, c[0x0][0x44c], R9 ;  /* 0x000113000c0b7a24 */ /* 0x040fe200078e0209 */
[----:B------:R-:W-:Y:S01]  /*88c0*/  SHF.R.S32.HI R9, RZ, 0x1f, R7 ;  /* 0x0000001fff097819 */ /* 0x000fe20000011407 */
[----:B------:R-:W-:-:S02]  /*88d0*/  IMAD R13, R12, c[0x0][0x4e4], R0 ;  /* 0x000139000c0d7a24 */ /* 0x000fc400078e0200 */
[----:B------:R-:W-:-:S04]  /*88e0*/  IMAD.WIDE.U32 R4, R12, c[0x0][0x4e0], R4 ;  /* 0x000138000c047a25 */ /* 0x000fc800078e0004 */
[----:B------:R-:W-:Y:S01]  /*88f0*/  IMAD R0, R10, c[0x0][0x4e8], R8 ;  /* 0x00013a000a007a24 */ /* 0x000fe200078e0208 */
[----:B------:R-:W-:Y:S01]  /*8900*/  SHF.R.S32.HI R10, RZ, 0x1f, R6 ;  /* 0x0000001fff0a7819 */ /* 0x000fe20000011406 */
[----:B------:R-:W-:Y:S01]  /*8910*/  IMAD R9, R9, c[0x0][0x430], RZ ;  /* 0x00010c0009097a24 */ /* 0x000fe200078e02ff */
[----:B------:R-:W-:Y:S01]  /*8920*/  IADD3 R4, P0, R6, R4, RZ ;  /* 0x0000000406047210 */ /* 0x000fe20007f1e0ff */
[----:B------:R-:W-:Y:S01]  /*8930*/  IMAD.WIDE.U32 R2, R12, c[0x0][0x448], R2 ;  /* 0x000112000c027a25 */ /* 0x000fe200078e0002 */
[----:B------:R-:W-:Y:S02]  /*8940*/  SHF.R.S32.HI R6, RZ, 0x1f, R0 ;  /* 0x0000001fff067819 */ /* 0x000fe40000011400 */
[----:B------:R-:W-:Y:S01]  /*8950*/  IADD3.X R5, R10, R5, R13, P0, !PT ;  /* 0x000000050a057210 */ /* 0x000fe200007fe40d */
[----:B------:R-:W-:Y:S02]  /*8960*/  IMAD R10, R7, c[0x0][0x434], R9 ;  /* 0x00010d00070a7a24 */ /* 0x000fe400078e0209 */
[----:B------:R-:W-:-:S02]  /*8970*/  IMAD R9, R6, c[0x0][0x4c8], RZ ;  /* 0x0001320006097a24 */ /* 0x000fc400078e02ff */
[----:B------:R-:W-:Y:S02]  /*8980*/  IMAD.MOV R6, RZ, RZ, -R7 ;  /* 0x000000ffff067224 */ /* 0x000fe400078e0a07 */
[----:B------:R-:W-:-:S04]  /*8990*/  IMAD.WIDE.U32 R4, R0, c[0x0][0x4c8], R4 ;  /* 0x0001320000047a25 */ /* 0x000fc800078e0004 */
[----:B------:R-:W-:Y:S02]  /*89a0*/  IMAD R0, R0, c[0x0][0x4cc], R9 ;  /* 0x0001330000007a24 */ /* 0x000fe400078e0209 */
[----:B------:R-:W-:Y:S02]  /*89b0*/  IMAD.IADD R3, R3, 0x1, R11 ;  /* 0x0000000103037824 */ /* 0x000fe400078e020b */
[----:B------:R-:W-:Y:S01]  /*89c0*/  IMAD R13, R6, c[0x0][0x4e8], R8 ;  /* 0x00013a00060d7a24 */ /* 0x000fe200078e0208 */
[C---:B------:R-:W-:Y:S01]  /*89d0*/  LEA R6, P0, R4.reuse, c[0x0][0x4a8], 0x2 ;  /* 0x00012a0004067a11 */ /* 0x040fe200078010ff */
[----:B------:R-:W-:Y:S02]  /*89e0*/  IMAD.IADD R0, R5, 0x1, R0 ;  /* 0x0000000105007824 */ /* 0x000fe400078e0200 */
[----:B------:R-:W-:Y:S01]  /*89f0*/  IMAD.WIDE.U32 R2, R7, c[0x0][0x430], R2 ;  /* 0x00010c0007027a25 */ /* 0x000fe200078e0002 */
[----:B------:R-:W-:Y:S01]  /*8a00*/  SHF.R.S32.HI R7, RZ, 0x1f, R13 ;  /* 0x0000001fff077819 */ /* 0x000fe2000001140d */
[----:B------:R-:W-:Y:S01]  /*8a10*/  SHFL.IDX PT, R8, R6, 0x2, 0x1c1f ;  /* 0x005c1f0006087f89 */ /* 0x000fe200000e0000 */
[----:B------:R-:W-:Y:S01]  /*8a20*/  LEA.HI.X R0, R4, c[0x0][0x4ac], R0, 0x2, P0 ;  /* 0x00012b0004007a11 */ /* 0x000fe200000f1400 */
[----:B------:R-:W-:Y:S01]  /*8a30*/  IMAD R12, R15, 0x80, R14 ;  /* 0x000000800f0c7824 */ /* 0x000fe200078e020e */
[----:B------:R-:W-:Y:S01]  /*8a40*/  IADD3 R3, R3, R10, RZ ;  /* 0x0000000a03037210 */ /* 0x000fe20007ffe0ff */
[----:B------:R-:W-:Y:S01]  /*8a50*/  IMAD R7, R7, c[0x0][0x428], RZ ;  /* 0x00010a0007077a24 */ /* 0x000fe200078e02ff */
[----:B------:R-:W-:Y:S01]  /*8a60*/  SHFL.IDX PT, R4, R6, RZ, 0x1c1f ;  /* 0x001c1fff06047589 */ /* 0x000fe200000e0000 */
[----:B------:R-:W-:-:S02]  /*8a70*/  LOP3.LUT P0, RZ, R16, 0x3, RZ, 0xc0, !PT ;  /* 0x0000000310ff7812 */ /* 0x000fc4000780c0ff */
[C---:B------:R-:W-:Y:S01]  /*8a80*/  IMAD R15, R13.reuse, c[0x0][0x42c], R7 ;  /* 0x00010b000d0f7a24 */ /* 0x040fe200078e0207 */
[----:B------:R-:W1:Y:S01]  /*8a90*/  SHFL.IDX PT, R5, R0, RZ, 0x1c1f ;  /* 0x001c1fff00057589 */ /* 0x000e6200000e0000 */
[----:B------:R-:W-:Y:S01]  /*8aa0*/  IMAD.WIDE.U32 R2, R13, c[0x0][0x428], R2 ;  /* 0x00010a000d027a25 */ /* 0x000fe200078e0002 */
[C---:B------:R-:W-:Y:S02]  /*8ab0*/  IADD3 R14, R12.reuse, 0x40, RZ ;  /* 0x000000400c0e7810 */ /* 0x040fe40007ffe0ff */
[----:B------:R-:W-:Y:S01]  /*8ac0*/  SHFL.IDX PT, R10, R6, 0x1, 0x1c1f ;  /* 0x003c1f00060a7f89 */ /* 0x000fe200000e0000 */
[C---:B------:R-:W-:Y:S02]  /*8ad0*/  IADD3 R13, R12.reuse, 0x48, RZ ;  /* 0x000000480c0d7810 */ /* 0x040fe40007ffe0ff */
[-C--:B------:R-:W-:Y:S01]  /*8ae0*/  ISETP.GE.OR P4, PT, R12, R24.reuse, P0 ;  /* 0x000000180c00720c */ /* 0x080fe20000786670 */
[----:B------:R-:W2:Y:S01]  /*8af0*/  SHFL.IDX PT, R11, R0, 0x1, 0x1c1f ;  /* 0x003c1f00000b7f89 */ /* 0x000ea200000e0000 */
[----:B------:R-:W-:-:S02]  /*8b00*/  ISETP.GE.OR P2, PT, R14, R24, P0 ;  /* 0x000000180e00720c */ /* 0x000fc40000746670 */
[----:B------:R-:W-:Y:S01]  /*8b10*/  IADD3 R3, R3, R15, RZ ;  /* 0x0000000f03037210 */ /* 0x000fe20007ffe0ff */
[----:B------:R-:W3:Y:S01]  /*8b20*/  SHFL.IDX PT, R9, R0, 0x2, 0x1c1f ;  /* 0x005c1f0000097f89 */ /* 0x000ee200000e0000 */
[----:B------:R-:W-:Y:S02]  /*8b30*/  LEA R23, P1, R2, c[0x0][0x400], 0x2 ;  /* 0x0001000002177a11 */ /* 0x000fe400078210ff */
[-C--:B------:R-:W-:Y:S01]  /*8b40*/  ISETP.GE.AND P6, PT, R14, R24.reuse, PT ;  /* 0x000000180e00720c */ /* 0x080fe20003fc6270 */
[----:B------:R-:W-:Y:S01]  /*8b50*/  SHFL.IDX PT, R6, R6, 0x3, 0x1c1f ;  /* 0x007c1f0006067f89 */ /* 0x000fe200000e0000 */
[----:B------:R-:W-:Y:S02]  /*8b60*/  LEA.HI.X R22, R2, c[0x0][0x404], R3, 0x2, P1 ;  /* 0x0001010002167a11 */ /* 0x000fe400008f1403 */
[----:B------:R-:W-:Y:S01]  /*8b70*/  ISETP.GE.AND P1, PT, R13, R24, PT ;  /* 0x000000180d00720c */ /* 0x000fe20003f26270 */
[----:B------:R4:W5:Y:S04]  /*8b80*/  SHFL.IDX PT, R7, R0, 0x3, 0x1c1f ;  /* 0x007c1f0000077f89 */ /* 0x00096800000e0000 */
[----:B-1----:R1:W-:Y:S04]  /*8b90*/  @!P4 ST.E [R4.64], R18 ;  /* 0x000000120400c985 */ /* 0x0023e8000c101906 */
[----:B------:R1:W1:Y:S04]  /*8ba0*/  SHFL.IDX PT, R2, R23, RZ, 0x1c1f ;  /* 0x001c1fff17027589 */ /* 0x00026800000e0000 */
[----:B------:R1:W1:Y:S01]  /*8bb0*/  SHFL.IDX PT, R3, R22, RZ, 0x1c1f ;  /* 0x001c1fff16037589 */ /* 0x00026200000e0000 */
[----:B----4-:R-:W-:-:S04]  /*8bc0*/  IADD3 R0, R12, 0x8, RZ ;  /* 0x000000080c007810 */ /* 0x010fc80007ffe0ff */
[CC--:B------:R-:W-:Y:S02]  /*8bd0*/  ISETP.GE.OR P3, PT, R0.reuse, R24.reuse, P0 ;  /* 0x000000180000720c */ /* 0x0c0fe40000766670 */
[-C--:B------:R-:W-:Y:S02]  /*8be0*/  ISETP.GE.OR P0, PT, R13, R24.reuse, P0 ;  /* 0x000000180d00720c */ /* 0x080fe40000706670 */
[----:B------:R-:W-:Y:S02]  /*8bf0*/  ISETP.GE.AND P5, PT, R0, R24, PT ;  /* 0x000000180000720c */ /* 0x000fe40003fa6270 */
[----:B------:R-:W-:-:S05]  /*8c00*/  LOP3.LUT R0, R17, 0x7ffffffc, RZ, 0xc0, !PT ;  /* 0x7ffffffc11007812 */ /* 0x000fca00078ec0ff */
[----:B------:R-:W-:Y:S01]  /*8c10*/  IMAD.IADD R0, R16, 0x1, -R0 ;  /* 0x0000000110007824 */ /* 0x000fe200078e0a00 */
[----:B------:R-:W-:Y:S01]  /*8c20*/  P2R R16, PR, RZ, 0x2 ;  /* 0x00000002ff107803 */ /* 0x000fe20000000000 */
[----:B--2---:R2:W-:Y:S03]  /*8c30*/  @!P3 ST.E [R10.64], R19 ;  /* 0x000000130a00b985 */ /* 0x0045e6000c101906 */
[----:B------:R-:W-:Y:S01]  /*8c40*/  SHF.L.U32 R0, R0, 0x1, RZ ;  /* 0x0000000100007819 */ /* 0x000fe200000006ff */
[----:B---3--:R2:W-:Y:S04]  /*8c50*/  @!P2 ST.E [R8.64], R20 ;  /* 0x000000140800a985 */ /* 0x0085e8000c101906 */
[----:B-----5:R2:W-:Y:S01]  /*8c60*/  @!P0 ST.E [R6.64], R21 ;  /* 0x0000001506008985 */ /* 0x0205e2000c101906 */
[----:B------:R-:W-:-:S13]  /*8c70*/  ISETP.GE.AND P0, PT, R12, R24, PT ;  /* 0x000000180c00720c */ /* 0x000fda0003f06270 */
[----:B------:R-:W-:Y:S05]  /*8c80*/  @P0 BRA `(.L_x_14) ;  /* 0x0000045000000947 */ /* 0x000fea0003800000 */
[C---:B-12---:R-:W-:Y:S02]  /*8c90*/  IADD3 R6, R0.reuse, 0x8, RZ ;  /* 0x0000000800067810 */ /* 0x046fe40007ffe0ff */
[----:B------:R-:W-:Y:S02]  /*8ca0*/  IADD3 R5, R0, 0x10, RZ ;  /* 0x0000001000057810 */ /* 0x000fe40007ffe0ff */
[----:B------:R-:W-:Y:S02]  /*8cb0*/  ISETP.GE.AND P1, PT, R6, c[0x0][0x3c8], PT ;  /* 0x0000f20006007a0c */ /* 0x000fe40003f26270 */
[----:B------:R-:W-:Y:S02]  /*8cc0*/  ISETP.GE.AND P0, PT, R5, c[0x0][0x3c8], PT ;  /* 0x0000f20005007a0c */ /* 0x000fe40003f06270 */
[C---:B------:R-:W-:Y:S02]  /*8cd0*/  IADD3 R4, R0.reuse, 0x18, RZ ;  /* 0x0000001800047810 */ /* 0x040fe40007ffe0ff */
[----:B------:R-:W-:-:S02]  /*8ce0*/  ISETP.GE.AND P2, PT, R0, c[0x0][0x3c8], PT ;  /* 0x0000f20000007a0c */ /* 0x000fc40003f46270 */
[----:B------:R-:W-:-:S05]  /*8cf0*/  ISETP.GE.AND P4, PT, R4, c[0x0][0x3c8], PT ;  /* 0x0000f20004007a0c */ /* 0x000fca0003f86270 */
[----:B------:R-:W-:Y:S02]  /*8d00*/  @!P1 LEA.HI R6, R6, R6, RZ, 0x1 ;  /* 0x0000000606069211 */ /* 0x000fe400078f08ff */
[----:B------:R-:W-:Y:S02]  /*8d10*/  @!P0 LEA.HI R5, R5, R5, RZ, 0x1 ;  /* 0x0000000505058211 */ /* 0x000fe400078f08ff */
[----:B------:R-:W-:Y:S02]  /*8d20*/  @!P1 LOP3.LUT R6, R6, 0xfffffffe, RZ, 0xc0, !PT ;  /* 0xfffffffe06069812 */ /* 0x000fe400078ec0ff */
[----:B------:R-:W-:Y:S01]  /*8d30*/  @!P0 LOP3.LUT R5, R5, 0xfffffffe, RZ, 0xc0, !PT ;  /* 0xfffffffe05058812 */ /* 0x000fe200078ec0ff */
[----:B------:R-:W-:Y:S01]  /*8d40*/  @!P2 IMAD.WIDE R8, R0, 0x4, R2 ;  /* 0x000000040008a825 */ /* 0x000fe200078e0202 */
[----:B------:R-:W-:-:S03]  /*8d50*/  @!P4 LEA.HI R10, R4, R4, RZ, 0x1 ;  /* 0x00000004040ac211 */ /* 0x000fc600078f08ff */
[--C-:B------:R-:W-:Y:S01]  /*8d60*/  @!P1 IMAD.WIDE R6, R6, 0x4, R2.reuse ;  /* 0x0000000406069825 */ /* 0x100fe200078e0202 */
[----:B------:R1:W-:Y:S03]  /*8d70*/  @!P2 ST.E.64 [R8.64], R144 ;  /* 0x000000900800a985 */ /* 0x0003e6000c101b06 */
[----:B------:R-:W-:Y:S01]  /*8d80*/  @!P0 IMAD.WIDE R4, R5, 0x4, R2 ;  /* 0x0000000405048825 */ /* 0x000fe200078e0202 */
[----:B------:R2:W-:Y:S04]  /*8d90*/  @!P1 ST.E.64 [R6.64], R152 ;  /* 0x0000009806009985 */ /* 0x0005e8000c101b06 */
[----:B------:R3:W-:Y:S01]  /*8da0*/  @!P0 ST.E.64 [R4.64], R68 ;  /* 0x0000004404008985 */ /* 0x0007e2000c101b06 */
[----:B-1----:R-:W-:-:S02]  /*8db0*/  @!P4 LOP3.LUT R8, R10, 0xfffffffe, RZ, 0xc0, !PT ;  /* 0xfffffffe0a08c812 */ /* 0x002fc400078ec0ff */
[----:B------:R-:W-:-:S03]  /*8dc0*/  IADD3 R9, R0, 0x20, RZ ;  /* 0x0000002000097810 */ /* 0x000fc60007ffe0ff */
[----:B--2---:R-:W-:Y:S01]  /*8dd0*/  @!P4 IMAD.WIDE R6, R8, 0x4, R2 ;  /* 0x000000040806c825 */ /* 0x004fe200078e0202 */
[----:B------:R-:W-:Y:S02]  /*8de0*/  ISETP.GE.AND P3, PT, R9, c[0x0][0x3c8], PT ;  /* 0x0000f20009007a0c */ /* 0x000fe40003f66270 */
[C---:B---3--:R-:W-:Y:S02]  /*8df0*/  IADD3 R5, R0.reuse, 0x28, RZ ;  /* 0x0000002800057810 */ /* 0x048fe40007ffe0ff */
[C---:B------:R-:W-:Y:S01]  /*8e00*/  IADD3 R4, R0.reuse, 0x30, RZ ;  /* 0x0000003000047810 */ /* 0x040fe20007ffe0ff */
[----:B------:R1:W-:Y:S01]  /*8e10*/  @!P4 ST.E.64 [R6.64], R80 ;  /* 0x000000500600c985 */ /* 0x0003e2000c101b06 */
[----:B------:R-:W-:Y:S02]  /*8e20*/  IADD3 R8, R0, 0x38, RZ ;  /* 0x0000003800087810 */ /* 0x000fe40007ffe0ff */
[----:B------:R-:W-:Y:S02]  /*8e30*/  ISETP.GE.AND P2, PT, R5, c[0x0][0x3c8], PT ;  /* 0x0000f20005007a0c */ /* 0x000fe40003f46270 */
[----:B------:R-:W-:-:S02]  /*8e40*/  ISETP.GE.AND P1, PT, R4, c[0x0][0x3c8], PT ;  /* 0x0000f20004007a0c */ /* 0x000fc40003f26270 */
[----:B------:R-:W-:Y:S02]  /*8e50*/  ISETP.GE.AND P0, PT, R8, c[0x0][0x3c8], PT ;  /* 0x0000f20008007a0c */ /* 0x000fe40003f06270 */
[----:B------:R-:W-:-:S09]  /*8e60*/  @!P3 LEA.HI R9, R9, R9, RZ, 0x1 ;  /* 0x000000090909b211 */ /* 0x000fd200078f08ff */
[----:B------:R-:W-:Y:S02]  /*8e70*/  @!P1 LEA.HI R4, R4, R4, RZ, 0x1 ;  /* 0x0000000404049211 */ /* 0x000fe400078f08ff */
[----:B------:R-:W-:-:S04]  /*8e80*/  @!P0 LEA.HI R8, R8, R8, RZ, 0x1 ;  /* 0x0000000808088211 */ /* 0x000fc800078f08ff */
[----:B------:R-:W-:Y:S02]  /*8e90*/  @!P0 LOP3.LUT R10, R8, 0xfffffffe, RZ, 0xc0, !PT ;  /* 0xfffffffe080a8812 */ /* 0x000fe400078ec0ff */
[----:B-1----:R-:W-:Y:S02]  /*8ea0*/  @!P2 LEA.HI R6, R5, R5, RZ, 0x1 ;  /* 0x000000050506a211 */ /* 0x002fe400078f08ff */
[----:B------:R-:W-:Y:S02]  /*8eb0*/  @!P3 LOP3.LUT R5, R9, 0xfffffffe, RZ, 0xc0, !PT ;  /* 0xfffffffe0905b812 */ /* 0x000fe400078ec0ff */
[----:B------:R-:W-:Y:S02]  /*8ec0*/  @!P2 LOP3.LUT R9, R6, 0xfffffffe, RZ, 0xc0, !PT ;  /* 0xfffffffe0609a812 */ /* 0x000fe400078ec0ff */
[----:B------:R-:W-:Y:S01]  /*8ed0*/  @!P1 LOP3.LUT R6, R4, 0xfffffffe, RZ, 0xc0, !PT ;  /* 0xfffffffe04069812 */ /* 0x000fe200078ec0ff */
[----:B------:R-:W-:-:S04]  /*8ee0*/  @!P3 IMAD.WIDE R4, R5, 0x4, R2 ;  /* 0x000000040504b825 */ /* 0x000fc800078e0202 */
[--C-:B------:R-:W-:Y:S01]  /*8ef0*/  @!P2 IMAD.WIDE R8, R9, 0x4, R2.reuse ;  /* 0x000000040908a825 */ /* 0x100fe200078e0202 */
[----:B------:R1:W-:Y:S03]  /*8f00*/  @!P3 ST.E.64 [R4.64], R84 ;  /* 0x000000540400b985 */ /* 0x0003e6000c101b06 */
[--C-:B------:R-:W-:Y:S01]  /*8f10*/  @!P1 IMAD.WIDE R6, R6, 0x4, R2.reuse ;  /* 0x0000000406069825 */ /* 0x100fe200078e0202 */
[----:B------:R2:W-:Y:S04]  /*8f20*/  @!P2 ST.E.64 [R8.64], R96 ;  /* 0x000000600800a985 */ /* 0x0005e8000c101b06 */
[----:B------:R3:W-:Y:S01]  /*8f30*/  @!P1 ST.E.64 [R6.64], R156 ;  /* 0x0000009c06009985 */ /* 0x0007e2000c101b06 */
[----:B-1----:R-:W-:Y:S01]  /*8f40*/  @!P0 IMAD.WIDE R4, R10, 0x4, R2 ;  /* 0x000000040a048825 */ /* 0x002fe200078e0202 */
[----:B--2---:R-:W-:-:S04]  /*8f50*/  IADD3 R8, R0, 0x40, RZ ;  /* 0x0000004000087810 */ /* 0x004fc80007ffe0ff */
[----:B------:R1:W-:Y:S01]  /*8f60*/  @!P0 ST.E.64 [R4.64], R104 ;  /* 0x0000006804008985 */ /* 0x0003e2000c101b06 */
[----:B---3--:R-:W-:Y:S02]  /*8f70*/  IADD3 R6, R0, 0x48, RZ ;  /* 0x0000004800067810 */ /* 0x008fe40007ffe0ff */
[----:B------:R-:W-:Y:S02]  /*8f80*/  ISETP.GE.AND P3, PT, R8, c[0x0][0x3c8], PT ;  /* 0x0000f20008007a0c */ /* 0x000fe40003f66270 */
[----:B------:R-:W-:-:S11]  /*8f90*/  ISETP.GE.AND P2, PT, R6, c[0x0][0x3c8], PT ;  /* 0x0000f20006007a0c */ /* 0x000fd60003f46270 */
[----:B------:R-:W-:Y:S02]  /*8fa0*/  @!P3 LEA.HI R8, R8, R8, RZ, 0x1 ;  /* 0x000000080808b211 */ /* 0x000fe400078f08ff */
[----:B------:R-:W-:-:S04]  /*8fb0*/  @!P2 LEA.HI R7, R6, R6, RZ, 0x1 ;  /* 0x000000060607a211 */ /* 0x000fc800078f08ff */
[----:B------:R-:W-:Y:S02]  /*8fc0*/  @!P2 LOP3.LUT R7, R7, 0xfffffffe, RZ, 0xc0, !PT ;  /* 0xfffffffe0707a812 */ /* 0x000fe400078ec0ff */
[C---:B-1----:R-:W-:Y:S02]  /*8fd0*/  IADD3 R5, R0.reuse, 0x50, RZ ;  /* 0x0000005000057810 */ /* 0x042fe40007ffe0ff */
[----:B------:R-:W-:Y:S02]  /*8fe0*/  IADD3 R4, R0, 0x58, RZ ;  /* 0x0000005800047810 */ /* 0x000fe40007ffe0ff */
[----:B------:R-:W-:Y:S02]  /*8ff0*/  ISETP.GE.AND P1, PT, R5, c[0x0][0x3c8], PT ;  /* 0x0000f20005007a0c */ /* 0x000fe40003f26270 */
[----:B------:R-:W-:-:S11]  /*9000*/  ISETP.GE.AND P0, PT, R4, c[0x0][0x3c8], PT ;  /* 0x0000f20004007a0c */ /* 0x000fd60003f06270 */
[----:B------:R-:W-:Y:S02]  /*9010*/  @!P1 LEA.HI R6, R5, R5, RZ, 0x1 ;  /* 0x0000000505069211 */ /* 0x000fe400078f08ff */
[----:B------:R-:W-:Y:S02]  /*9020*/  @!P0 LEA.HI R4, R4, R4, RZ, 0x1 ;  /* 0x0000000404048211 */ /* 0x000fe400078f08ff */
[----:B------:R-:W-:Y:S02]  /*9030*/  @!P3 LOP3.LUT R5, R8, 0xfffffffe, RZ, 0xc0, !PT ;  /* 0xfffffffe0805b812 */ /* 0x000fe400078ec0ff */
[----:B------:R-:W-:Y:S01]  /*9040*/  @!P1 LOP3.LUT R10, R6, 0xfffffffe, RZ, 0xc0, !PT ;  /* 0xfffffffe060a9812 */ /* 0x000fe200078ec0ff */
[----:B------:R-:W-:Y:S01]  /*9050*/  @!P2 IMAD.WIDE R6, R7, 0x4, R2 ;  /* 0x000000040706a825 */ /* 0x000fe200078e0202 */
[----:B------:R-:W-:-:S03]  /*9060*/  @!P0 LOP3.LUT R11, R4, 0xfffffffe, RZ, 0xc0, !PT ;  /* 0xfffffffe040b8812 */ /* 0x000fc600078ec0ff */
[----:B------:R-:W-:-:S04]  /*9070*/  @!P3 IMAD.WIDE R8, R5, 0x4, R2 ;  /* 0x000000040508b825 */ /* 0x000fc800078e0202 */
[--C-:B------:R-:W-:Y:S01]  /*9080*/  @!P1 IMAD.WIDE R4, R10, 0x4, R2.reuse ;  /* 0x000000040a049825 */ /* 0x100fe200078e0202 */
[----:B------:R1:W-:Y:S03]  /*9090*/  @!P3 ST.E.64 [R8.64], R108 ;  /* 0x0000006c0800b985 */ /* 0x0003e6000c101b06 */
[----:B------:R-:W-:Y:S01]  /*90a0*/  @!P0 IMAD.WIDE R2, R11, 0x4, R2 ;  /* 0x000000040b028825 */ /* 0x000fe200078e0202 */
[----:B------:R1:W-:Y:S04]  /*90b0*/  @!P2 ST.E.64 [R6.64], R120 ;  /* 0x000000780600a985 */ /* 0x0003e8000c101b06 */
[----:B------:R1:W-:Y:S04]  /*90c0*/  @!P1 ST.E.64 [R4.64], R164 ;  /* 0x000000a404009985 */ /* 0x0003e8000c101b06 */
[----:B------:R1:W-:Y:S02]  /*90d0*/  @!P0 ST.E.64 [R2.64], R168 ;  /* 0x000000a802008985 */ /* 0x0003e4000c101b06 */
.L_x_14:
[----:B-1----:R-:W-:Y:S05]  /*90e0*/  BSYNC B0 ;  /* 0x0000000000007941 */ /* 0x002fea0003800000 */
.L_x_13:
[----:B------:R1:W3:Y:S01]  /*90f0*/  SHFL.IDX PT, R3, R22, 0x1, 0x1c1f ;  /* 0x003c1f0016037f89 */ /* 0x0002e200000e0000 */
[----:B------:R-:W-:Y:S03]  /*9100*/  BSSY B0, `(.L_x_15) ;  /* 0x0000048000007945 */ /* 0x000fe60003800000 */
[----:B------:R1:W4:Y:S01]  /*9110*/  SHFL.IDX PT, R2, R23, 0x1, 0x1c1f ;  /* 0x003c1f0017027f89 */ /* 0x00032200000e0000 */
[----:B------:R-:W-:Y:S05]  /*9120*/  @P5 BRA `(.L_x_16) ;  /* 0x0000045000005947 */ /* 0x000fea0003800000 */
[C---:B------:R-:W-:Y:S02]  /*9130*/  IADD3 R4, R0.reuse, 0x8, RZ ;  /* 0x0000000800047810 */ /* 0x040fe40007ffe0ff */
[----:B------:R-:W-:-:S02]  /*9140*/  ISETP.GE.AND P1, PT, R0, c[0x0][0x3c8], PT ;  /* 0x0000f20000007a0c */ /* 0x000fc40003f26270 */
[----:B------:R-:W-:Y:S02]  /*9150*/  ISETP.GE.AND P0, PT, R4, c[0x0][0x3c8], PT ;  /* 0x0000f20004007a0c */ /* 0x000fe40003f06270 */
[C---:B--2---:R-:W-:Y:S02]  /*9160*/  IADD3 R8, R0.reuse, 0x10, RZ ;  /* 0x0000001000087810 */ /* 0x044fe40007ffe0ff */
[C---:B------:R-:W-:Y:S02]  /*9170*/  IADD3 R9, R0.reuse, 0x18, RZ ;  /* 0x0000001800097810 */ /* 0x040fe40007ffe0ff */
[C---:B------:R-:W-:Y:S02]  /*9180*/  IADD3 R10, R0.reuse, 0x20, RZ ;  /* 0x00000020000a7810 */ /* 0x040fe40007ffe0ff */
[----:B------:R-:W-:Y:S02]  /*9190*/  IADD3 R11, R0, 0x28, RZ ;  /* 0x00000028000b7810 */ /* 0x000fe40007ffe0ff */
[----:B------:R-:W-:Y:S01]  /*91a0*/  ISETP.GE.AND P4, PT, R8, c[0x0][0x3c8], PT ;  /* 0x0000f20008007a0c */ /* 0x000fe20003f86270 */
[C---:B---34-:R-:W-:Y:S01]  /*91b0*/  @!P1 IMAD.WIDE R6, R0.reuse, 0x4, R2 ;  /* 0x0000000400069825 */ /* 0x058fe200078e0202 */
[----:B------:R-:W-:-:S02]  /*91c0*/  IADD3 R12, R0, 0x30, RZ ;  /* 0x00000030000c7810 */ /* 0x000fc40007ffe0ff */
[----:B------:R-:W-:Y:S02]  /*91d0*/  @!P0 LEA.HI R4, R4, R4, RZ, 0x1 ;  /* 0x0000000404048211 */ /* 0x000fe400078f08ff */
[----:B------:R-:W-:Y:S01]  /*91e0*/  ISETP.GE.AND P3, PT, R9, c[0x0][0x3c8], PT ;  /* 0x0000f20009007a0c */ /* 0x000fe20003f66270 */
[----:B------:R2:W-:Y:S01]  /*91f0*/  @!P1 ST.E.64 [R6.64], R146 ;  /* 0x0000009206009985 */ /* 0x0005e2000c101b06 */
[----:B------:R-:W-:Y:S02]  /*9200*/  @!P0 LOP3.LUT R4, R4, 0xfffffffe, RZ, 0xc0, !PT ;  /* 0xfffffffe04048812 */ /* 0x000fe400078ec0ff */
[----:B------:R-:W-:Y:S02]  /*9210*/  ISETP.GE.AND P2, PT, R10, c[0x0][0x3c8], PT ;  /* 0x0000f2000a007a0c */ /* 0x000fe40003f46270 */
[----:B------:R-:W-:Y:S01]  /*9220*/  ISETP.GE.AND P1, PT, R11, c[0x0][0x3c8], PT ;  /* 0x0000f2000b007a0c */ /* 0x000fe20003f26270 */
[----:B------:R-:W-:-:S05]  /*9230*/  @!P0 IMAD.WIDE R4, R4, 0x4, R2 ;  /* 0x0000000404048825 */ /* 0x000fca00078e0202 */
[----:B------:R3:W-:Y:S01]  /*9240*/  @!P0 ST.E.64 [R4.64], R154 ;  /* 0x0000009a04008985 */ /* 0x0007e2000c101b06 */
[----:B------:R-:W-:-:S13]  /*9250*/  ISETP.GE.AND P0, PT, R12, c[0x0][0x3c8], PT ;  /* 0x0000f2000c007a0c */ /* 0x000fda0003f06270 */
[----:B------:R-:W-:Y:S02]  /*9260*/  @!P0 LEA.HI R12, R12, R12, RZ, 0x1 ;  /* 0x0000000c0c0c8211 */ /* 0x000fe400078f08ff */
[----:B--2---:R-:W-:Y:S02]  /*9270*/  @!P3 LEA.HI R6, R9, R9, RZ, 0x1 ;  /* 0x000000090906b211 */ /* 0x004fe400078f08ff */
[----:B------:R-:W-:Y:S02]  /*9280*/  @!P1 LEA.HI R7, R11, R11, RZ, 0x1 ;  /* 0x0000000b0b079211 */ /* 0x000fe400078f08ff */
[----:B------:R-:W-:Y:S02]  /*9290*/  @!P3 LOP3.LUT R6, R6, 0xfffffffe, RZ, 0xc0, !PT ;  /* 0xfffffffe0606b812 */ /* 0x000fe400078ec0ff */
[----:B------:R-:W-:Y:S02]  /*92a0*/  @!P1 LOP3.LUT R7, R7, 0xfffffffe, RZ, 0xc0, !PT ;  /* 0xfffffffe07079812 */ /* 0x000fe400078ec0ff */
[----:B------:R-:W-:-:S02]  /*92b0*/  @!P0 LOP3.LUT R12, R12, 0xfffffffe, RZ, 0xc0, !PT ;  /* 0xfffffffe0c0c8812 */ /* 0x000fc400078ec0ff */
[----:B---3--:R-:W-:Y:S01]  /*92c0*/  @!P4 LEA.HI R4, R8, R8, RZ, 0x1 ;  /* 0x000000080804c211 */ /* 0x008fe200078f08ff */
[--C-:B------:R-:W-:Y:S01]  /*92d0*/  @!P3 IMAD.WIDE R8, R6, 0x4, R2.reuse ;  /* 0x000000040608b825 */ /* 0x100fe200078e0202 */
[----:B------:R-:W-:Y:S02]  /*92e0*/  @!P2 LEA.HI R5, R10, R10, RZ, 0x1 ;  /* 0x0000000a0a05a211 */ /* 0x000fe400078f08ff */
[----:B------:R-:W-:Y:S01]  /*92f0*/  @!P4 LOP3.LUT R4, R4, 0xfffffffe, RZ, 0xc0, !PT ;  /* 0xfffffffe0404c812 */ /* 0x000fe200078ec0ff */
[----:B------:R-:W-:Y:S01]  /*9300*/  @!P1 IMAD.WIDE R6, R7, 0x4, R2 ;  /* 0x0000000407069825 */ /* 0x000fe200078e0202 */
[----:B------:R-:W-:-:S03]  /*9310*/  @!P2 LOP3.LUT R10, R5, 0xfffffffe, RZ, 0xc0, !PT ;  /* 0xfffffffe050aa812 */ /* 0x000fc600078ec0ff */
[----:B------:R-:W-:-:S04]  /*9320*/  @!P4 IMAD.WIDE R4, R4, 0x4, R2 ;  /* 0x000000040404c825 */ /* 0x000fc800078e0202 */
[--C-:B------:R-:W-:Y:S01]  /*9330*/  @!P2 IMAD.WIDE R10, R10, 0x4, R2.reuse ;  /* 0x000000040a0aa825 */ /* 0x100fe200078e0202 */
[----:B------:R2:W-:Y:S04]  /*9340*/  @!P4 ST.E.64 [R4.64], R70 ;  /* 0x000000460400c985 */ /* 0x0005e8000c101b06 */
[----:B------:R3:W-:Y:S04]  /*9350*/  @!P3 ST.E.64 [R8.64], R82 ;  /* 0x000000520800b985 */ /* 0x0007e8000c101b06 */
[----:B------:R-:W-:Y:S04]  /*9360*/  @!P2 ST.E.64 [R10.64], R86 ;  /* 0x000000560a00a985 */ /* 0x000fe8000c101b06 */
[----:B------:R4:W-:Y:S01]  /*9370*/  @!P1 ST.E.64 [R6.64], R98 ;  /* 0x0000006206009985 */ /* 0x0009e2000c101b06 */
[----:B--2---:R-:W-:Y:S01]  /*9380*/  @!P0 IMAD.WIDE R4, R12, 0x4, R2 ;  /* 0x000000040c048825 */ /* 0x004fe200078e0202 */
[----:B---3--:R-:W-:-:S04]  /*9390*/  IADD3 R8, R0, 0x38, RZ ;  /* 0x0000003800087810 */ /* 0x008fc80007ffe0ff */
[----:B------:R2:W-:Y:S01]  /*93a0*/  @!P0 ST.E.64 [R4.64], R158 ;  /* 0x0000009e04008985 */ /* 0x0005e2000c101b06 */
[----:B------:R-:W-:Y:S02]  /*93b0*/  ISETP.GE.AND P4, PT, R8, c[0x0][0x3c8], PT ;  /* 0x0000f20008007a0c */ /* 0x000fe40003f86270 */
[C---:B----4-:R-:W-:Y:S02]  /*93c0*/  IADD3 R7, R0.reuse, 0x40, RZ ;  /* 0x0000004000077810 */ /* 0x050fe40007ffe0ff */
[----:B------:R-:W-:Y:S02]  /*93d0*/  IADD3 R6, R0, 0x48, RZ ;  /* 0x0000004800067810 */ /* 0x000fe40007ffe0ff */
[----:B------:R-:W-:Y:S02]  /*93e0*/  ISETP.GE.AND P3, PT, R7, c[0x0][0x3c8], PT ;  /* 0x0000f20007007a0c */ /* 0x000fe40003f66270 */
[----:B------:R-:W-:-:S05]  /*93f0*/  ISETP.GE.AND P2, PT, R6, c[0x0][0x3c8], PT ;  /* 0x0000f20006007a0c */ /* 0x000fca0003f46270 */
[----:B------:R-:W-:-:S06]  /*9400*/  @!P4 LEA.HI R9, R8, R8, RZ, 0x1 ;  /* 0x000000080809c211 */ /* 0x000fcc00078f08ff */
[----:B------:R-:W-:Y:S02]  /*9410*/  @!P3 LEA.HI R8, R7, R7, RZ, 0x1 ;  /* 0x000000070708b211 */ /* 0x000fe400078f08ff */
[----:B------:R-:W-:Y:S02]  /*9420*/  @!P2 LEA.HI R7, R6, R6, RZ, 0x1 ;  /* 0x000000060607a211 */ /* 0x000fe400078f08ff */
[----:B------:R-:W-:Y:S02]  /*9430*/  @!P3 LOP3.LUT R8, R8, 0xfffffffe, RZ, 0xc0, !PT ;  /* 0xfffffffe0808b812 */ /* 0x000fe400078ec0ff */
[C---:B--2---:R-:W-:Y:S02]  /*9440*/  IADD3 R5, R0.reuse, 0x50, RZ ;  /* 0x0000005000057810 */ /* 0x044fe40007ffe0ff */
[----:B------:R-:W-:Y:S02]  /*9450*/  IADD3 R4, R0, 0x58, RZ ;  /* 0x0000005800047810 */ /* 0x000fe40007ffe0ff */
[----:B------:R-:W-:-:S02]  /*9460*/  ISETP.GE.AND P1, PT, R5, c[0x0][0x3c8], PT ;  /* 0x0000f20005007a0c */ /* 0x000fc40003f26270 */
[----:B------:R-:W-:Y:S02]  /*9470*/  ISETP.GE.AND P0, PT, R4, c[0x0][0x3c8], PT ;  /* 0x0000f20004007a0c */ /* 0x000fe40003f06270 */
[----:B------:R-:W-:-:S09]  /*9480*/  @!P2 LOP3.LUT R7, R7, 0xfffffffe, RZ, 0xc0, !PT ;  /* 0xfffffffe0707a812 */ /* 0x000fd200078ec0ff */
[----:B------:R-:W-:Y:S02]  /*9490*/  @!P1 LEA.HI R6, R5, R5, RZ, 0x1 ;  /* 0x0000000505069211 */ /* 0x000fe400078f08ff */
[----:B------:R-:W-:Y:S02]  /*94a0*/  @!P0 LEA.HI R4, R4, R4, RZ, 0x1 ;  /* 0x0000000404048211 */ /* 0x000fe400078f08ff */
[----:B------:R-:W-:Y:S01]  /*94b0*/  @!P4 LOP3.LUT R5, R9, 0xfffffffe, RZ, 0xc0, !PT ;  /* 0xfffffffe0905c812 */ /* 0x000fe200078ec0ff */
[--C-:B------:R-:W-:Y:S01]  /*94c0*/  @!P3 IMAD.WIDE R8, R8, 0x4, R2.reuse ;  /* 0x000000040808b825 */ /* 0x100fe200078e0202 */
[----:B------:R-:W-:Y:S02]  /*94d0*/  @!P1 LOP3.LUT R12, R6, 0xfffffffe, RZ, 0xc0, !PT ;  /* 0xfffffffe060c9812 */ /* 0x000fe400078ec0ff */
[----:B------:R-:W-:Y:S01]  /*94e0*/  @!P0 LOP3.LUT R13, R4, 0xfffffffe, RZ, 0xc0, !PT ;  /* 0xfffffffe040d8812 */ /* 0x000fe200078ec0ff */
[----:B------:R-:W-:-:S04]  /*94f0*/  @!P4 IMAD.WIDE R10, R5, 0x4, R2 ;  /* 0x00000004050ac825 */ /* 0x000fc800078e0202 */
[--C-:B------:R-:W-:Y:S01]  /*9500*/  @!P2 IMAD.WIDE R6, R7, 0x4, R2.reuse ;  /* 0x000000040706a825 */ /* 0x100fe200078e0202 */
[----:B------:R2:W-:Y:S03]  /*9510*/  @!P4 ST.E.64 [R10.64], R106 ;  /* 0x0000006a0a00c985 */ /* 0x0005e6000c101b06 */
[--C-:B------:R-:W-:Y:S01]  /*9520*/  @!P1 IMAD.WIDE R4, R12, 0x4, R2.reuse ;  /* 0x000000040c049825 */ /* 0x100fe200078e0202 */
[----:B------:R2:W-:Y:S03]  /*9530*/  @!P3 ST.E.64 [R8.64], R110 ;  /* 0x0000006e0800b985 */ /* 0x0005e6000c101b06 */
[----:B------:R-:W-:Y:S01]  /*9540*/  @!P0 IMAD.WIDE R2, R13, 0x4, R2 ;  /* 0x000000040d028825 */ /* 0x000fe200078e0202 */
[----:B------:R2:W-:Y:S04]  /*9550*/  @!P2 ST.E.64 [R6.64], R122 ;  /* 0x0000007a0600a985 */ /* 0x0005e8000c101b06 */
[----:B------:R2:W-:Y:S04]  /*9560*/  @!P1 ST.E.64 [R4.64], R166 ;  /* 0x000000a604009985 */ /* 0x0005e8000c101b06 */
[----:B------:R2:W-:Y:S02]  /*9570*/  @!P0 ST.E.64 [R2.64], R170 ;  /* 0x000000aa02008985 */ /* 0x0005e4000c101b06 */
.L_x_16:
[----:B------:R-:W-:Y:S05]  /*9580*/  BSYNC B0 ;  /* 0x0000000000007941 */ /* 0x000fea0003800000 */
.L_x_15:
[----:B--23--:R2:W3:Y:S01]  /*9590*/  SHFL.IDX PT, R3, R22, 0x2, 0x1c1f ;  /* 0x005c1f0016037f89 */ /* 0x00c4e200000e0000 */
[----:B------:R-:W-:Y:S03]  /*95a0*/  BSSY B0, `(.L_x_17) ;  /* 0x0000048000007945 */ /* 0x000fe60003800000 */
[----:B----4-:R2:W4:Y:S01]  /*95b0*/  SHFL.IDX PT, R2, R23, 0x2, 0x1c1f ;  /* 0x005c1f0017027f89 */ /* 0x01052200000e0000 */
[----:B------:R-:W-:Y:S05]  /*95c0*/  @P6 BRA `(.L_x_18) ;  /* 0x0000045000006947 */ /* 0x000fea0003800000 */
[C---:B------:R-:W-:Y:S02]  /*95d0*/  IADD3 R6, R0.reuse, 0x8, RZ ;  /* 0x0000000800067810 */ /* 0x040fe40007ffe0ff */
[----:B------:R-:W-:-:S02]  /*95e0*/  IADD3 R5, R0, 0x10, RZ ;  /* 0x0000001000057810 */ /* 0x000fc40007ffe0ff */
[C---:B------:R-:W-:Y:S02]  /*95f0*/  IADD3 R4, R0.reuse, 0x18, RZ ;  /* 0x0000001800047810 */ /* 0x040fe40007ffe0ff */
[C---:B------:R-:W-:Y:S02]  /*9600*/  ISETP.GE.AND P5, PT, R0.reuse, c[0x0][0x3c8], PT ;  /* 0x0000f20000007a0c */ /* 0x040fe40003fa6270 */
[----:B------:R-:W-:Y:S02]  /*9610*/  IADD3 R7, R0, 0x20, RZ ;  /* 0x0000002000077810 */ /* 0x000fe40007ffe0ff */
[----:B------:R-:W-:Y:S02]  /*9620*/  ISETP.GE.AND P4, PT, R6, c[0x0][0x3c8], PT ;  /* 0x0000f20006007a0c */ /* 0x000fe40003f86270 */
[----:B------:R-:W-:Y:S02]  /*9630*/  IADD3 R10, R0, 0x28, RZ ;  /* 0x00000028000a7810 */ /* 0x000fe40007ffe0ff */
[----:B------:R-:W-:-:S02]  /*9640*/  ISETP.GE.AND P3, PT, R5, c[0x0][0x3c8], PT ;  /* 0x0000f20005007a0c */ /* 0x000fc40003f66270 */
[----:B------:R-:W-:Y:S02]  /*9650*/  ISETP.GE.AND P2, PT, R4, c[0x0][0x3c8], PT ;  /* 0x0000f20004007a0c */ /* 0x000fe40003f46270 */
[----:B------:R-:W-:Y:S01]  /*9660*/  ISETP.GE.AND P1, PT, R7, c[0x0][0x3c8], PT ;  /* 0x0000f20007007a0c */ /* 0x000fe20003f26270 */
[----:B---34-:R-:W-:Y:S01]  /*9670*/  @!P5 IMAD.WIDE R8, R0, 0x4, R2 ;  /* 0x000000040008d825 */ /* 0x018fe200078e0202 */
[----:B------:R-:W-:-:S03]  /*9680*/  ISETP.GE.AND P0, PT, R10, c[0x0][0x3c8], PT ;  /* 0x0000f2000a007a0c */ /* 0x000fc60003f06270 */
[----:B------:R-:W-:Y:S01]  /*9690*/  @!P4 LEA.HI R6, R6, R6, RZ, 0x1 ;  /* 0x000000060606c211 */ /* 0x000fe200078f08ff */
[----:B------:R3:W-:Y:S03]  /*96a0*/  @!P5 ST.E.64 [R8.64], R140 ;  /* 0x0000008c0800d985 */ /* 0x0007e6000c101b06 */
[----:B------:R-:W-:Y:S02]  /*96b0*/  @!P3 LEA.HI R5, R5, R5, RZ, 0x1 ;  /* 0x000000050505b211 */ /* 0x000fe400078f08ff */
[----:B------:R-:W-:Y:S02]  /*96c0*/  @!P2 LEA.HI R4, R4, R4, RZ, 0x1 ;  /* 0x000000040404a211 */ /* 0x000fe400078f08ff */
[----:B------:R-:W-:Y:S02]  /*96d0*/  @!P4 LOP3.LUT R6, R6, 0xfffffffe, RZ, 0xc0, !PT ;  /* 0xfffffffe0606c812 */ /* 0x000fe400078ec0ff */
[----:B------:R-:W-:-:S02]  /*96e0*/  @!P1 LEA.HI R7, R7, R7, RZ, 0x1 ;  /* 0x0000000707079211 */ /* 0x000fc400078f08ff */
[----:B------:R-:W-:Y:S02]  /*96f0*/  @!P0 LEA.HI R10, R10, R10, RZ, 0x1 ;  /* 0x0000000a0a0a8211 */ /* 0x000fe400078f08ff */
[----:B------:R-:W-:Y:S02]  /*9700*/  @!P2 LOP3.LUT R11, R4, 0xfffffffe, RZ, 0xc0, !PT ;  /* 0xfffffffe040ba812 */ /* 0x000fe400078ec0ff */
[----:B------:R-:W-:Y:S02]  /*9710*/  @!P1 LOP3.LUT R7, R7, 0xfffffffe, RZ, 0xc0, !PT ;  /* 0xfffffffe07079812 */ /* 0x000fe400078ec0ff */
[----:B------:R-:W-:Y:S01]  /*9720*/  @!P0 LOP3.LUT R12, R10, 0xfffffffe, RZ, 0xc0, !PT ;  /* 0xfffffffe0a0c8812 */ /* 0x000fe200078ec0ff */
[----:B------:R-:W-:Y:S01]  /*9730*/  @!P2 IMAD.WIDE R10, R11, 0x4, R2 ;  /* 0x000000040b0aa825 */ /* 0x000fe200078e0202 */
[----:B---3--:R-:W-:-:S03]  /*9740*/  @!P3 LOP3.LUT R8, R5, 0xfffffffe, RZ, 0xc0, !PT ;  /* 0xfffffffe0508b812 */ /* 0x008fc600078ec0ff */
[----:B------:R-:W-:-:S04]  /*9750*/  @!P4 IMAD.WIDE R4, R6, 0x4, R2 ;  /* 0x000000040604c825 */ /* 0x000fc800078e0202 */
[--C-:B------:R-:W-:Y:S01]  /*9760*/  @!P3 IMAD.WIDE R8, R8, 0x4, R2.reuse ;  /* 0x000000040808b825 */ /* 0x100fe200078e0202 */
[----:B------:R3:W-:Y:S03]  /*9770*/  @!P4 ST.E.64 [R4.64], R148 ;  /* 0x000000940400c985 */ /* 0x0007e6000c101b06 */
[--C-:B------:R-:W-:Y:S01]  /*9780*/  @!P1 IMAD.WIDE R6, R7, 0x4, R2.reuse ;  /* 0x0000000407069825 */ /* 0x100fe200078e0202 */
[----:B------:R4:W-:Y:S04]  /*9790*/  @!P3 ST.E.64 [R8.64], R72 ;  /* 0x000000480800b985 */ /* 0x0009e8000c101b06 */
[----:B------:R-:W-:Y:S04]  /*97a0*/  @!P2 ST.E.64 [R10.64], R76 ;  /* 0x0000004c0a00a985 */ /* 0x000fe8000c101b06 */
[----:B------:R5:W-:Y:S01]  /*97b0*/  @!P1 ST.E.64 [R6.64], R88 ;  /* 0x0000005806009985 */ /* 0x000be2000c101b06 */
[----:B---3--:R-:W-:Y:S01]  /*97c0*/  @!P0 IMAD.WIDE R4, R12, 0x4, R2 ;  /* 0x000000040c048825 */ /* 0x008fe200078e0202 */
[----:B----4-:R-:W-:-:S04]  /*97d0*/  IADD3 R9, R0, 0x30, RZ ;  /* 0x0000003000097810 */ /* 0x010fc80007ffe0ff */
[----:B------:R3:W-:Y:S01]  /*97e0*/  @!P0 ST.E.64 [R4.64], R92 ;  /* 0x0000005c04008985 */ /* 0x0007e2000c101b06 */
[----:B------:R-:W-:Y:S02]  /*97f0*/  IADD3 R8, R0, 0x38, RZ ;  /* 0x0000003800087810 */ /* 0x000fe40007ffe0ff */
[----:B------:R-:W-:Y:S02]  /*9800*/  ISETP.GE.AND P5, PT, R9, c[0x0][0x3c8], PT ;  /* 0x0000f20009007a0c */ /* 0x000fe40003fa6270 */
[----:B------:R-:W-:Y:S02]  /*9810*/  ISETP.GE.AND P4, PT, R8, c[0x0][0x3c8], PT ;  /* 0x0000f20008007a0c */ /* 0x000fe40003f86270 */
[C---:B-----5:R-:W-:Y:S02]  /*9820*/  IADD3 R7, R0.reuse, 0x40, RZ ;  /* 0x0000004000077810 */ /* 0x060fe40007ffe0ff */
[----:B------:R-:W-:Y:S02]  /*9830*/  IADD3 R6, R0, 0x48, RZ ;  /* 0x0000004800067810 */ /* 0x000fe40007ffe0ff */
[----:B------:R-:W-:-:S02]  /*9840*/  ISETP.GE.AND P3, PT, R7, c[0x0][0x3c8], PT ;  /* 0x0000f20007007a0c */ /* 0x000fc40003f66270 */
[----:B------:R-:W-:-:S03]  /*9850*/  ISETP.GE.AND P2, PT, R6, c[0x0][0x3c8], PT ;  /* 0x0000f20006007a0c */ /* 0x000fc60003f46270 */
[----:B------:R-:W-:Y:S02]  /*9860*/  @!P5 LEA.HI R9, R9, R9, RZ, 0x1 ;  /* 0x000000090909d211 */ /* 0x000fe400078f08ff */
[----:B------:R-:W-:-:S04]  /*9870*/  @!P4 LEA.HI R10, R8, R8, RZ, 0x1 ;  /* 0x00000008080ac211 */ /* 0x000fc800078f08ff */
[----:B------:R-:W-:Y:S02]  /*9880*/  @!P4 LOP3.LUT R10, R10, 0xfffffffe, RZ, 0xc0, !PT ;  /* 0xfffffffe0a0ac812 */ /* 0x000fe400078ec0ff */
[----:B------:R-:W-:Y:S02]  /*9890*/  @!P3 LEA.HI R8, R7, R7, RZ, 0x1 ;  /* 0x000000070708b211 */ /* 0x000fe400078f08ff */
[----:B------:R-:W-:Y:S01]  /*98a0*/  @!P2 LEA.HI R7, R6, R6, RZ, 0x1 ;  /* 0x000000060607a211 */ /* 0x000fe200078f08ff */
[----:B------:R-:W-:Y:S01]  /*98b0*/  @!P4 IMAD.WIDE R10, R10, 0x4, R2 ;  /* 0x000000040a0ac825 */ /* 0x000fe200078e0202 */
[----:B------:R-:W-:Y:S02]  /*98c0*/  @!P3 LOP3.LUT R8, R8, 0xfffffffe, RZ, 0xc0, !PT ;  /* 0xfffffffe0808b812 */ /* 0x000fe400078ec0ff */
[C---:B---3--:R-:W-:Y:S02]  /*98d0*/  IADD3 R5, R0.reuse, 0x50, RZ ;  /* 0x0000005000057810 */ /* 0x048fe40007ffe0ff */
[----:B------:R-:W-:-:S02]  /*98e0*/  IADD3 R4, R0, 0x58, RZ ;  /* 0x0000005800047810 */ /* 0x000fc40007ffe0ff */
[----:B------:R-:W-:Y:S02]  /*98f0*/  ISETP.GE.AND P1, PT, R5, c[0x0][0x3c8], PT ;  /* 0x0000f20005007a0c */ /* 0x000fe40003f26270 */
[----:B------:R-:W-:Y:S02]  /*9900*/  ISETP.GE.AND P0, PT, R4, c[0x0][0x3c8], PT ;  /* 0x0000f20004007a0c */ /* 0x000fe40003f06270 */
[----:B------:R-:W-:-:S09]  /*9910*/  @!P2 LOP3.LUT R7, R7, 0xfffffffe, RZ, 0xc0, !PT ;  /* 0xfffffffe0707a812 */ /* 0x000fd200078ec0ff */
[----:B------:R-:W-:Y:S02]  /*9920*/  @!P1 LEA.HI R6, R5, R5, RZ, 0x1 ;  /* 0x0000000505069211 */ /* 0x000fe400078f08ff */
[----:B------:R-:W-:Y:S01]  /*9930*/  @!P5 LOP3.LUT R5, R9, 0xfffffffe, RZ, 0xc0, !PT ;  /* 0xfffffffe0905d812 */ /* 0x000fe200078ec0ff */
[--C-:B------:R-:W-:Y:S01]  /*9940*/  @!P3 IMAD.WIDE R8, R8, 0x4, R2.reuse ;  /* 0x000000040808b825 */ /* 0x100fe200078e0202 */
[----:B------:R-:W-:Y:S02]  /*9950*/  @!P0 LEA.HI R4, R4, R4, RZ, 0x1 ;  /* 0x0000000404048211 */ /* 0x000fe400078f08ff */
[----:B------:R-:W-:Y:S01]  /*9960*/  @!P1 LOP3.LUT R14, R6, 0xfffffffe, RZ, 0xc0, !PT ;  /* 0xfffffffe060e9812 */ /* 0x000fe200078ec0ff */
[----:B------:R-:W-:Y:S01]  /*9970*/  @!P5 IMAD.WIDE R12, R5, 0x4, R2 ;  /* 0x00000004050cd825 */ /* 0x000fe200078e0202 */
[----:B------:R-:W-:-:S03]  /*9980*/  @!P0 LOP3.LUT R15, R4, 0xfffffffe, RZ, 0xc0, !PT ;  /* 0xfffffffe040f8812 */ /* 0x000fc600078ec0ff */
[--C-:B------:R-:W-:Y:S01]  /*9990*/  @!P2 IMAD.WIDE R6, R7, 0x4, R2.reuse ;  /* 0x000000040706a825 */ /* 0x100fe200078e0202 */
[----:B------:R3:W-:Y:S03]  /*99a0*/  @!P5 ST.E.64 [R12.64], R100 ;  /* 0x000000640c00d985 */ /* 0x0007e6000c101b06 */
[--C-:B------:R-:W-:Y:S01]  /*99b0*/  @!P1 IMAD.WIDE R4, R14, 0x4, R2.reuse ;  /* 0x000000040e049825 */ /* 0x100fe200078e0202 */
[----:B------:R3:W-:Y:S03]  /*99c0*/  @!P4 ST.E.64 [R10.64], R160 ;  /* 0x000000a00a00c985 */ /* 0x0007e6000c101b06 */
[----:B------:R-:W-:Y:S01]  /*99d0*/  @!P0 IMAD.WIDE R2, R15, 0x4, R2 ;  /* 0x000000040f028825 */ /* 0x000fe200078e0202 */
[----:B------:R3:W-:Y:S04]  /*99e0*/  @!P3 ST.E.64 [R8.64], R112 ;  /* 0x000000700800b985 */ /* 0x0007e8000c101b06 */
[----:B------:R3:W-:Y:S04]  /*99f0*/  @!P2 ST.E.64 [R6.64], R116 ;  /* 0x000000740600a985 */ /* 0x0007e8000c101b06 */
[----:B------:R3:W-:Y:S04]  /*9a00*/  @!P1 ST.E.64 [R4.64], R124 ;  /* 0x0000007c04009985 */ /* 0x0007e8000c101b06 */
[----:B------:R3:W-:Y:S02]  /*9a10*/  @!P0 ST.E.64 [R2.64], R128 ;  /* 0x0000008002008985 */ /* 0x0007e4000c101b06 */
.L_x_18:
[----:B------:R-:W-:Y:S05]  /*9a20*/  BSYNC B0 ;  /* 0x0000000000007941 */ /* 0x000fea0003800000 */
.L_x_17:
[----:B------:R-:W-:Y:S01]  /*9a30*/  ISETP.NE.AND P0, PT, R16, RZ, PT ;  /* 0x000000ff1000720c */ /* 0x000fe20003f05270 */
[----:B---3--:R3:W1:Y:S04]  /*9a40*/  SHFL.IDX PT, R3, R22, 0x3, 0x1c1f ;  /* 0x007c1f0016037f89 */ /* 0x00866800000e0000 */
[----:B----4-:R3:W4:Y:S08]  /*9a50*/  SHFL.IDX PT, R2, R23, 0x3, 0x1c1f ;  /* 0x007c1f0017027f89 */ /* 0x01073000000e0000 */
[----:B------:R-:W-:Y:S05]  /*9a60*/  @P0 EXIT ;  /* 0x000000000000094d */ /* 0x000fea0003800000 */
[C---:B------:R-:W-:Y:S02]  /*9a70*/  IADD3 R6, R0.reuse, 0x8, RZ ;  /* 0x0000000800067810 */ /* 0x040fe40007ffe0ff */
[----:B------:R-:W-:-:S02]  /*9a80*/  IADD3 R5, R0, 0x10, RZ ;  /* 0x0000001000057810 */ /* 0x000fc40007ffe0ff */
[----:B------:R-:W-:Y:S02]  /*9a90*/  IADD3 R4, R0, 0x18, RZ ;  /* 0x0000001800047810 */ /* 0x000fe40007ffe0ff */
[----:B------:R-:W-:Y:S02]  /*9aa0*/  ISETP.GE.AND P2, PT, R6, c[0x0][0x3c8], PT ;  /* 0x0000f20006007a0c */ /* 0x000fe40003f46270 */
[----:B------:R-:W-:Y:S02]  /*9ab0*/  ISETP.GE.AND P1, PT, R5, c[0x0][0x3c8], PT ;  /* 0x0000f20005007a0c */ /* 0x000fe40003f26270 */
[----:B------:R-:W-:Y:S02]  /*9ac0*/  ISETP.GE.AND P0, PT, R4, c[0x0][0x3c8], PT ;  /* 0x0000f20004007a0c */ /* 0x000fe40003f06270 */
[C---:B------:R-:W-:Y:S02]  /*9ad0*/  ISETP.GE.AND P3, PT, R0.reuse, c[0x0][0x3c8], PT ;  /* 0x0000f20000007a0c */ /* 0x040fe40003f66270 */
[----:B------:R-:W-:-:S02]  /*9ae0*/  IADD3 R13, R0, 0x20, RZ ;  /* 0x00000020000d7810 */ /* 0x000fc40007ffe0ff */
[----:B------:R-:W-:Y:S02]  /*9af0*/  IADD3 R14, R0, 0x28, RZ ;  /* 0x00000028000e7810 */ /* 0x000fe40007ffe0ff */
[----:B------:R-:W-:Y:S02]  /*9b00*/  ISETP.GE.AND P6, PT, R13, c[0x0][0x3c8], PT ;  /* 0x0000f2000d007a0c */ /* 0x000fe40003fc6270 */
[----:B------:R-:W-:Y:S02]  /*9b10*/  @!P2 LEA.HI R8, R6, R6, RZ, 0x1 ;  /* 0x000000060608a211 */ /* 0x000fe400078f08ff */
[----:B------:R-:W-:Y:S02]  /*9b20*/  @!P1 LEA.HI R5, R5, R5, RZ, 0x1 ;  /* 0x0000000505059211 */ /* 0x000fe400078f08ff */
[----:B------:R-:W-:Y:S01]  /*9b30*/  @!P0 LEA.HI R4, R4, R4, RZ, 0x1 ;  /* 0x0000000404048211 */ /* 0x000fe200078f08ff */
[----:B-1--4-:R-:W-:Y:S01]  /*9b40*/  @!P3 IMAD.WIDE R10, R0, 0x4, R2 ;  /* 0x00000004000ab825 */ /* 0x012fe200078e0202 */
[----:B------:R-:W-:-:S02]  /*9b50*/  @!P2 LOP3.LUT R8, R8, 0xfffffffe, RZ, 0xc0, !PT ;  /* 0xfffffffe0808a812 */ /* 0x000fc400078ec0ff */
[----:B------:R-:W-:Y:S02]  /*9b60*/  @!P1 LOP3.LUT R5, R5, 0xfffffffe, RZ, 0xc0, !PT ;  /* 0xfffffffe05059812 */ /* 0x000fe400078ec0ff */
[----:B------:R-:W-:Y:S01]  /*9b70*/  ISETP.GE.AND P5, PT, R14, c[0x0][0x3c8], PT ;  /* 0x0000f2000e007a0c */ /* 0x000fe20003fa6270 */
[--C-:B------:R-:W-:Y:S01]  /*9b80*/  @!P2 IMAD.WIDE R8, R8, 0x4, R2.reuse ;  /* 0x000000040808a825 */ /* 0x100fe200078e0202 */
[----:B------:R-:W-:Y:S01]  /*9b90*/  @!P0 LOP3.LUT R4, R4, 0xfffffffe, RZ, 0xc0, !PT ;  /* 0xfffffffe04048812 */ /* 0x000fe200078ec0ff */
[----:B------:R1:W-:Y:S01]  /*9ba0*/  @!P3 ST.E.64 [R10.64], R142 ;  /* 0x0000008e0a00b985 */ /* 0x0003e2000c101b06 */
[----:B------:R-:W-:Y:S01]  /*9bb0*/  IADD3 R12, R0, 0x50, RZ ;  /* 0x00000050000c7810 */ /* 0x000fe20007ffe0ff */
[--C-:B------:R-:W-:Y:S02]  /*9bc0*/  @!P1 IMAD.WIDE R6, R5, 0x4, R2.reuse ;  /* 0x0000000405069825 */ /* 0x100fe400078e0202 */
[----:B------:R4:W-:Y:S02]  /*9bd0*/  @!P2 ST.E.64 [R8.64], R150 ;  /* 0x000000960800a985 */ /* 0x0009e4000c101b06 */
[----:B------:R-:W-:-:S02]  /*9be0*/  @!P0 IMAD.WIDE R4, R4, 0x4, R2 ;  /* 0x0000000404048825 */ /* 0x000fc400078e0202 */
[----:B------:R-:W-:Y:S04]  /*9bf0*/  @!P1 ST.E.64 [R6.64], R74 ;  /* 0x0000004a06009985 */ /* 0x000fe8000c101b06 */
[----:B------:R5:W-:Y:S01]  /*9c00*/  @!P0 ST.E.64 [R4.64], R78 ;  /* 0x0000004e04008985 */ /* 0x000be2000c101b06 */
[----:B------:R-:W-:Y:S02]  /*9c10*/  ISETP.GE.AND P0, PT, R12, c[0x0][0x3c8], PT ;  /* 0x0000f2000c007a0c */ /* 0x000fe40003f06270 */
[C---:B-1----:R-:W-:Y:S02]  /*9c20*/  IADD3 R10, R0.reuse, 0x40, RZ ;  /* 0x00000040000a7810 */ /* 0x042fe40007ffe0ff */
[C---:B------:R-:W-:Y:S02]  /*9c30*/  IADD3 R11, R0.reuse, 0x48, RZ ;  /* 0x00000048000b7810 */ /* 0x040fe40007ffe0ff */
[----:B----4-:R-:W-:-:S02]  /*9c40*/  IADD3 R8, R0, 0x30, RZ ;  /* 0x0000003000087810 */ /* 0x010fc40007ffe0ff */
[----:B------:R-:W-:Y:S02]  /*9c50*/  IADD3 R9, R0, 0x38, RZ ;  /* 0x0000003800097810 */ /* 0x000fe40007ffe0ff */
[----:B------:R-:W-:Y:S02]  /*9c60*/  ISETP.GE.AND P4, PT, R8, c[0x0][0x3c8], PT ;  /* 0x0000f20008007a0c */ /* 0x000fe40003f86270 */
[----:B------:R-:W-:Y:S02]  /*9c70*/  ISETP.GE.AND P3, PT, R9, c[0x0][0x3c8], PT ;  /* 0x0000f20009007a0c */ /* 0x000fe40003f66270 */
[----:B-----5:R-:W-:Y:S02]  /*9c80*/  @!P6 LEA.HI R4, R13, R13, RZ, 0x1 ;  /* 0x0000000d0d04e211 */ /* 0x020fe400078f08ff */
[----:B------:R-:W-:Y:S02]  /*9c90*/  @!P5 LEA.HI R5, R14, R14, RZ, 0x1 ;  /* 0x0000000e0e05d211 */ /* 0x000fe400078f08ff */
[----:B------:R-:W-:-:S02]  /*9ca0*/  @!P6 LOP3.LUT R4, R4, 0xfffffffe, RZ, 0xc0, !PT ;  /* 0xfffffffe0404e812 */ /* 0x000fc400078ec0ff */
[----:B------:R-:W-:Y:S02]  /*9cb0*/  ISETP.GE.AND P2, PT, R10, c[0x0][0x3c8], PT ;  /* 0x0000f2000a007a0c */ /* 0x000fe40003f46270 */
[----:B------:R-:W-:Y:S01]  /*9cc0*/  @!P5 LOP3.LUT R5, R5, 0xfffffffe, RZ, 0xc0, !PT ;  /* 0xfffffffe0505d812 */ /* 0x000fe200078ec0ff */
[--C-:B------:R-:W-:Y:S01]  /*9cd0*/  @!P6 IMAD.WIDE R6, R4, 0x4, R2.reuse ;  /* 0x000000040406e825 */ /* 0x100fe200078e0202 */
[----:B------:R-:W-:Y:S02]  /*9ce0*/  ISETP.GE.AND P1, PT, R11, c[0x0][0x3c8], PT ;  /* 0x0000f2000b007a0c */ /* 0x000fe40003f26270 */
[----:B------:R-:W-:Y:S01]  /*9cf0*/  IADD3 R0, R0, 0x58, RZ ;  /* 0x0000005800007810 */ /* 0x000fe20007ffe0ff */
[----:B------:R-:W-:Y:S01]  /*9d00*/  @!P5 IMAD.WIDE R4, R5, 0x4, R2 ;  /* 0x000000040504d825 */ /* 0x000fe200078e0202 */
[----:B------:R1:W-:Y:S04]  /*9d10*/  @!P6 ST.E.64 [R6.64], R90 ;  /* 0x0000005a0600e985 */ /* 0x0003e8000c101b06 */
[----:B------:R4:W-:Y:S01]  /*9d20*/  @!P5 ST.E.64 [R4.64], R94 ;  /* 0x0000005e0400d985 */ /* 0x0009e2000c101b06 */
[----:B-1----:R-:W-:-:S04]  /*9d30*/  @!P2 LEA.HI R7, R10, R10, RZ, 0x1 ;  /* 0x0000000a0a07a211 */ /* 0x002fc800078f08ff */
[----:B------:R-:W-:Y:S02]  /*9d40*/  @!P1 LEA.HI R6, R11, R11, RZ, 0x1 ;  /* 0x0000000b0b069211 */ /* 0x000fe400078f08ff */
[----:B----4-:R-:W-:Y:S02]  /*9d50*/  @!P4 LEA.HI R4, R8, R8, RZ, 0x1 ;  /* 0x000000080804c211 */ /* 0x010fe400078f08ff */
[----:B------:R-:W-:Y:S02]  /*9d60*/  @!P3 LEA.HI R8, R9, R9, RZ, 0x1 ;  /* 0x000000090908b211 */ /* 0x000fe400078f08ff */
[----:B------:R-:W-:Y:S02]  /*9d70*/  @!P0 LEA.HI R5, R12, R12, RZ, 0x1 ;  /* 0x0000000c0c058211 */ /* 0x000fe400078f08ff */
[----:B------:R-:W-:Y:S02]  /*9d80*/  @!P4 LOP3.LUT R4, R4, 0xfffffffe, RZ, 0xc0, !PT ;  /* 0xfffffffe0404c812 */ /* 0x000fe400078ec0ff */
[----:B------:R-:W-:-:S02]  /*9d90*/  @!P3 LOP3.LUT R8, R8, 0xfffffffe, RZ, 0xc0, !PT ;  /* 0xfffffffe0808b812 */ /* 0x000fc400078ec0ff */
[----:B------:R-:W-:Y:S01]  /*9da0*/  @!P2 LOP3.LUT R7, R7, 0xfffffffe, RZ, 0xc0, !PT ;  /* 0xfffffffe0707a812 */ /* 0x000fe200078ec0ff */
[--C-:B------:R-:W-:Y:S01]  /*9db0*/  @!P4 IMAD.WIDE R12, R4, 0x4, R2.reuse ;  /* 0x00000004040cc825 */ /* 0x100fe200078e0202 */
[----:B------:R-:W-:Y:S02]  /*9dc0*/  @!P1 LOP3.LUT R6, R6, 0xfffffffe, RZ, 0xc0, !PT ;  /* 0xfffffffe06069812 */ /* 0x000fe400078ec0ff */
[----:B------:R-:W-:Y:S01]  /*9dd0*/  @!P0 LOP3.LUT R5, R5, 0xfffffffe, RZ, 0xc0, !PT ;  /* 0xfffffffe05058812 */ /* 0x000fe200078ec0ff */
[--C-:B------:R-:W-:Y:S01]  /*9de0*/  @!P3 IMAD.WIDE R10, R8, 0x4, R2.reuse ;  /* 0x00000004080ab825 */ /* 0x100fe200078e0202 */
[----:B------:R1:W-:Y:S03]  /*9df0*/  @!P4 ST.E.64 [R12.64], R102 ;  /* 0x000000660c00c985 */ /* 0x0003e6000c101b06 */
[--C-:B------:R-:W-:Y:S01]  /*9e00*/  @!P2 IMAD.WIDE R8, R7, 0x4, R2.reuse ;  /* 0x000000040708a825 */ /* 0x100fe200078e0202 */
[----:B------:R1:W-:Y:S03]  /*9e10*/  @!P3 ST.E.64 [R10.64], R162 ;  /* 0x000000a20a00b985 */ /* 0x0003e6000c101b06 */
[--C-:B------:R-:W-:Y:S01]  /*9e20*/  @!P1 IMAD.WIDE R6, R6, 0x4, R2.reuse ;  /* 0x0000000406069825 */ /* 0x100fe200078e0202 */
[----:B------:R1:W-:Y:S03]  /*9e30*/  @!P2 ST.E.64 [R8.64], R114 ;  /* 0x000000720800a985 */ /* 0x0003e6000c101b06 */
[----:B------:R-:W-:Y:S01]  /*9e40*/  @!P0 IMAD.WIDE R4, R5, 0x4, R2 ;  /* 0x0000000405048825 */ /* 0x000fe200078e0202 */
[----:B------:R1:W-:Y:S04]  /*9e50*/  @!P1 ST.E.64 [R6.64], R118 ;  /* 0x0000007606009985 */ /* 0x0003e8000c101b06 */
[----:B------:R1:W-:Y:S01]  /*9e60*/  @!P0 ST.E.64 [R4.64], R126 ;  /* 0x0000007e04008985 */ /* 0x0003e2000c101b06 */
[----:B------:R-:W-:-:S13]  /*9e70*/  ISETP.GE.AND P0, PT, R0, c[0x0][0x3c8], PT ;  /* 0x0000f20000007a0c */ /* 0x000fda0003f06270 */
[----:B------:R-:W-:Y:S05]  /*9e80*/  @P0 EXIT ;  /* 0x000000000000094d */ /* 0x000fea0003800000 */
[----:B------:R-:W-:-:S04]  /*9e90*/  LEA.HI R0, R0, R0, RZ, 0x1 ;  /* 0x0000000000007211 */ /* 0x000fc800078f08ff */
[----:B------:R-:W-:-:S05]  /*9ea0*/  LOP3.LUT R0, R0, 0xfffffffe, RZ, 0xc0, !PT ;  /* 0xfffffffe00007812 */ /* 0x000fca00078ec0ff */
[----:B------:R-:W-:-:S05]  /*9eb0*/  IMAD.WIDE R2, R0, 0x4, R2 ;  /* 0x0000000400027825 */ /* 0x000fca00078e0202 */
[----:B------:R-:W-:Y:S01]  /*9ec0*/  ST.E.64 [R2.64], R130 ;  /* 0x0000008202007985 */ /* 0x000fe2000c101b06 */
[----:B------:R-:W-:Y:S05]  /*9ed0*/  EXIT ;  /* 0x000000000000794d */ /* 0x000fea0003800000 */
.L_x_12:
[----:B------:R-:W1:Y:S02]  /*9ee0*/  S2R R0, SR_TID.X ;  /* 0x0000000000007919 */ /* 0x000e640000002100 */
[----:B-1----:R-:W-:-:S13]  /*9ef0*/  ISETP.GT.AND P0, PT, R0, 0x7f, PT ;  /* 0x0000007f0000780c */ /* 0x002fda0003f04270 */
[----:B------:R-:W-:Y:S05]  /*9f00*/  @P0 EXIT ;  /* 0x000000000000094d */ /* 0x000fea0003800000 */
[----:B------:R-:W1:Y:S01]  /*9f10*/  S2R R8, SR_CTAID.X ;  /* 0x0000000000087919 */ /* 0x000e620000002500 */
[----:B------:R-:W-:-:S05]  /*9f20*/  MOV R3, c[0x0][0x4e8] ;  /* 0x00013a0000037a02 */ /* 0x000fca0000000f00 */
[----:B------:R-:W-:Y:S01]  /*9f30*/  IMAD R2, R3, c[0x0][0x388], RZ ;  /* 0x0000e20003027a24 */ /* 0x000fe200078e02ff */
[----:B-1----:R-:W-:-:S04]  /*9f40*/  LEA R8, R8, R0, 0x7 ;  /* 0x0000000008087211 */ /* 0x002fc800078e38ff */
[----:B------:R-:W-:-:S13]  /*9f50*/  ISETP.GE.AND P0, PT, R8, R2, PT ;  /* 0x000000020800720c */ /* 0x000fda0003f06270 */
[----:B------:R-:W-:Y:S05]  /*9f60*/  @P0 EXIT ;  /* 0x000000000000094d */ /* 0x000fea0003800000 */
[----:B------:R-:W2:Y:S01]  /*9f70*/  LDL.LU R4, [R1+0x30] ;  /* 0x0000300001047983 */ /* 0x000ea20000300800 */
[----:B------:R-:W-:-:S03]  /*9f80*/  ISETP.NE.AND P0, PT, R3, 0x1, PT ;  /* 0x000000010300780c */ /* 0x000fc60003f05270 */
[----:B------:R-:W1:Y:S04]  /*9f90*/  S2R R9, SR_CTAID.Z ;  /* 0x0000000000097919 */ /* 0x000e680000002700 */
[----:B------:R-:W3:Y:S06]  /*9fa0*/  S2R R10, SR_CTAID.Y ;  /* 0x00000000000a7919 */ /* 0x000eec0000002600 */
[----:B------:R-:W-:Y:S01]  /*9fb0*/  @P0 IMAD.HI.U32 R6, R8, c[0x0][0x4ec], RZ ;  /* 0x00013b0008060a27 */ /* 0x000fe200078e00ff */
[----:B-1----:R-:W-:-:S02]  /*9fc0*/  SHF.R.S32.HI R7, RZ, 0x1f, R9 ;  /* 0x0000001fff077819 */ /* 0x002fc40000011409 */
[----:B--2---:R-:W-:Y:S01]  /*9fd0*/  SHF.R.S32.HI R0, RZ, 0x1f, R4 ;  /* 0x0000001fff007819 */ /* 0x004fe20000011404 */
[C---:B------:R-:W-:Y:S01]  /*9fe0*/  IMAD.WIDE.U32 R2, R4.reuse, c[0x0][0x4d0], RZ ;  /* 0x0001340004027a25 */ /* 0x040fe200078e00ff */
[----:B------:R-:W-:-:S03]  /*9ff0*/  IADD3 R5, -R4, RZ, RZ ;  /* 0x000000ff04057210 */ /* 0x000fc60007ffe1ff */
[----:B------:R-:W-:-:S04]  /*a000*/  IMAD R0, R0, c[0x0][0x4d0], RZ ;  /* 0x0001340000007a24 */ /* 0x000fc800078e02ff */
[----:B------:R-:W-:Y:S01]  /*a010*/  IMAD R0, R4, c[0x0][0x4d4], R0 ;  /* 0x0001350004007a24 */ /* 0x000fe200078e0200 */
[----:B------:R-:W-:Y:S02]  /*a020*/  MOV R4, R8 ;  /* 0x0000000800047202 */ /* 0x000fe40000000f00 */
[----:B------:R-:W-:Y:S02]  /*a030*/  @P0 SHF.R.U32.HI R4, RZ, c[0x0][0x4f0], R6 ;  /* 0x00013c00ff040a19 */ /* 0x000fe40000011606 */
[----:B------:R-:W-:Y:S01]  /*a040*/  IADD3 R3, R3, R0, RZ ;  /* 0x0000000003037210 */ /* 0x000fe20007ffe0ff */
[----:B------:R-:W-:Y:S02]  /*a050*/  IMAD R0, R7, c[0x0][0x4d8], RZ ;  /* 0x0001360007007a24 */ /* 0x000fe400078e02ff */
[----:B---3--:R-:W-:Y:S01]  /*a060*/  IMAD R7, R5, c[0x0][0x550], R10 ;  /* 0x0001540005077a24 */ /* 0x008fe200078e020a */
[----:B------:R-:W-:Y:S01]  /*a070*/  IADD3 R5, -R4, RZ, RZ ;  /* 0x000000ff04057210 */ /* 0x000fe20007ffe1ff */
[----:B------:R-:W-:-:S02]  /*a080*/  IMAD R0, R9, c[0x0][0x4dc], R0 ;  /* 0x0001370009007a24 */ /* 0x000fc400078e0200 */
[----:B------:R-:W-:Y:S01]  /*a090*/  IMAD.WIDE.U32 R2, R9, c[0x0][0x4d8], R2 ;  /* 0x0001360009027a25 */ /* 0x000fe200078e0002 */
[----:B------:R-:W-:-:S03]  /*a0a0*/  SHF.R.S32.HI R6, RZ, 0x1f, R7 ;  /* 0x0000001fff067819 */ /* 0x000fc60000011407 */
[----:B------:R-:W-:Y:S01]  /*a0b0*/  IMAD R5, R5, c[0x0][0x4e8], R8 ;  /* 0x00013a0005057a24 */ /* 0x000fe200078e0208 */
[----:B------:R-:W-:Y:S01]  /*a0c0*/  IADD3 R3, R0, R3, RZ ;  /* 0x0000000300037210 */ /* 0x000fe20007ffe0ff */
[----:B------:R-:W-:-:S03]  /*a0d0*/  IMAD R6, R6, c[0x0][0x4e0], RZ ;  /* 0x0001380006067a24 */ /* 0x000fc600078e02ff */
[----:B------:R-:W-:Y:S01]  /*a0e0*/  SHF.R.S32.HI R0, RZ, 0x1f, R5 ;  /* 0x0000001fff007819 */ /* 0x000fe20000011405 */
[----:B------:R-:W-:-:S04]  /*a0f0*/  IMAD.WIDE.U32 R2, R7, c[0x0][0x4e0], R2 ;  /* 0x0001380007027a25 */ /* 0x000fc800078e0002 */
[----:B------:R-:W-:Y:S01]  /*a100*/  IMAD R7, R7, c[0x0][0x4e4], R6 ;  /* 0x0001390007077a24 */ /* 0x000fe200078e0206 */
[----:B------:R-:W-:Y:S01]  /*a110*/  SHF.R.S32.HI R6, RZ, 0x1f, R4 ;  /* 0x0000001fff067819 */ /* 0x000fe20000011404 */
[----:B------:R-:W-:Y:S01]  /*a120*/  IMAD R0, R0, c[0x0][0x4c8], RZ ;  /* 0x0001320000007a24 */ /* 0x000fe200078e02ff */
[----:B------:R-:W-:-:S03]  /*a130*/  IADD3 R2, P0, R4, R2, RZ ;  /* 0x0000000204027210 */ /* 0x000fc60007f1e0ff */
[----:B------:R-:W-:Y:S01]  /*a140*/  IMAD R0, R5, c[0x0][0x4cc], R0 ;  /* 0x0001330005007a24 */ /* 0x000fe200078e0200 */
[----:B------:R-:W-:-:S05]  /*a150*/  IADD3.X R3, R6, R3, R7, P0, !PT ;  /* 0x0000000306037210 */ /* 0x000fca00007fe407 */
[----:B------:R-:W-:-:S05]  /*a160*/  IMAD.WIDE.U32 R2, R5, c[0x0][0x4c8], R2 ;  /* 0x0001320005027a25 */ /* 0x000fca00078e0002 */
[----:B------:R-:W-:Y:S02]  /*a170*/  IADD3 R0, R3, R0, RZ ;  /* 0x0000000003007210 */ /* 0x000fe40007ffe0ff */
[----:B------:R-:W-:-:S04]  /*a180*/  LEA R4, P0, R2, c[0x0][0x4a8], 0x2 ;  /* 0x00012a0002047a11 */ /* 0x000fc800078010ff */
[----:B------:R-:W-:Y:S02]  /*a190*/  LEA.HI.X R5, R2, c[0x0][0x4ac], R0, 0x2, P0 ;  /* 0x00012b0002057a11 */ /* 0x000fe400000f1400 */
[----:B------:R-:W-:-:S05]  /*a1a0*/  MOV R0, 0xff800000 ;  /* 0xff80000000007802 */ /* 0x000fca0000000f00 */
[----:B------:R-:W-:Y:S01]  /*a1b0*/  STG.E [R4.64], R0 ;  /* 0x0000000004007986 */ /* 0x000fe2000c101906 */
[----:B------:R-:W-:Y:S05]  /*a1c0*/  EXIT ;  /* 0x000000000000794d */ /* 0x000fea0003800000 */
.L_x_19:
[----:B------:R-:W-:-:S00]  /*a1d0*/  BRA `(.L_x_19) ;  /* 0xfffffff000007947 */ /* 0x000fc0000383ffff */
[----:B------:R-:W-:-:S00]  /*a1e0*/  NOP ;  /* 0x0000000000007918 */ /* 0x000fc00000000000 */
        /* <DEDUP_REMOVED lines=9> */
.L_x_1424:


//--------------------- .text._ZN7cutlass13device_kernelIN5flash19enable_sm80_to_sm89INS1_16FlashAttnFwdSm80INS1_25CollectiveMainloopFwdSm80ILi4ELi1ELb0EN4cute5tupleIJNS5_1CILi128EEENS7_ILi48EEENS7_ILi96EEEEEELi96ENS_6half_tEfNS_4arch4Sm80ELb0ELb0ELb0ELb1ELb0ELb0ELb1ELb1EEENS1_21CollectiveEpilogueFwdINS6_IJS8_SA_S9_EEENS6_IJNS7_ILi1EEESI_SI_EEESC_SE_Li128ELb1ELb1ELb1ELb0EEENS1_36VarlenDynamicPersistentTileSchedulerILi128ELi48ELi128ELi128ELb1ELb1ELb0ELb0ELb1ELb1EEEEEEEEEvNT_6ParamsE --------------------------
	.section	.text._ZN7cutlass13device_kernelIN5flash19enable_sm80_to_sm89INS1_16FlashAttnFwdSm80INS1_25CollectiveMainloopFwdSm80ILi4ELi1ELb0EN4cute5tupleIJNS5_1CILi128EEENS7_ILi48EEENS7_ILi96EEEEEELi96ENS_6half_tEfNS_4arch4Sm80ELb0ELb0ELb0ELb1ELb0ELb0ELb1ELb1EEENS1_21CollectiveEpilogueFwdINS6_IJS8_SA_S9_EEENS6_IJNS7_ILi1EEESI_SI_EEESC_SE_Li128ELb1ELb1ELb1ELb0EEENS1_36VarlenDynamicPersistentTileSchedulerILi128ELi48ELi128ELi128ELb1ELb1ELb0ELb0ELb1ELb1EEEEEEEEEvNT_6ParamsE,"ax",@progbits
	.sectioninfo	@"SHI_REGISTERS=255"
	.align	128
.text._ZN7cutlass13device_kernelIN5flash19enable_sm80_to_sm89INS1_16FlashAttnFwdSm80INS1_25CollectiveMainloopFwdSm80ILi4ELi1ELb0EN4cute5tupleIJNS5_1CILi128EEENS7_ILi48EEENS7_ILi96EEEEEELi96ENS_6half_tEfNS_4arch4Sm80ELb0ELb0ELb0ELb1ELb0ELb0ELb1ELb1EEENS1_21CollectiveEpilogueFwdINS6_IJS8_SA_S9_EEENS6_IJNS7_ILi1EEESI_SI_EEESC_SE_Li128ELb1ELb1ELb1ELb0EEENS1_36VarlenDynamicPersistentTileSchedulerILi128ELi48ELi128ELi128ELb1ELb1ELb0ELb0ELb1ELb1EEEEEEEEEvNT_6ParamsE:
        .type           _ZN7cutlass13device_kernelIN5flash19enable_sm80_to_sm89INS1_16FlashAttnFwdSm80INS1_25CollectiveMainloopFwdSm80ILi4ELi1ELb0EN4cute5tupleIJNS5_1CILi128EEENS7_ILi48EEENS7_ILi96EEEEEELi96ENS_6half_tEfNS_4arch4Sm80ELb0ELb0ELb0ELb1ELb0ELb0ELb1ELb1EEENS1_21CollectiveEpilogueFwdINS6_IJS8_SA_S9_EEENS6_IJNS7_ILi1EEESI_SI_EEESC_SE_Li128ELb1ELb1ELb1ELb0EEENS1_36VarlenDynamicPersistentTileSchedulerILi128ELi48ELi128ELi128ELb1ELb1ELb0ELb0ELb1ELb1EEEEEEEEEvNT_6ParamsE,@function
        .size           _ZN7cutlass13device_kernelIN5flash19enable_sm80_to_sm89INS1_16FlashAttnFwdSm80INS1_25CollectiveMainloopFwdSm80ILi4ELi1ELb0EN4cute5tupleIJNS5_1CILi128EEENS7_ILi48EEENS7_ILi96EEEEEELi96ENS_6half_tEfNS_4arch4Sm80ELb0ELb0ELb0ELb1ELb0ELb0ELb1ELb1EEENS1_21CollectiveEpilogueFwdINS6_IJS8_SA_S9_EEENS6_IJNS7_ILi1EEESI_SI_EEESC_SE_Li128ELb1ELb1ELb1ELb0EEENS1_36VarlenDynamicPersistentTileSchedulerILi128ELi48ELi128ELi128ELb1ELb1ELb0ELb0ELb1ELb1EEEEEEEEEvNT_6ParamsE,(.L_x_1425 - _ZN7cutlass13device_kernelIN5flash19enable_sm80_to_sm89INS1_16FlashAttnFwdSm80INS1_25CollectiveMainloopFwdSm80ILi4ELi1ELb0EN4cute5tupleIJNS5_1CILi128EEENS7_ILi48EEENS7_ILi96EEEEEELi96ENS_6half_tEfNS_4arch4Sm80ELb0ELb0ELb0ELb1ELb0ELb0ELb1ELb1EEENS1_21CollectiveEpilogueFwdINS6_IJS8_SA_S9_EEENS6_IJNS7_ILi1EEESI_SI_EEESC_SE_Li128ELb1ELb1ELb1ELb0EEENS1_36VarlenDynamicPersistentTileSchedulerILi128ELi48ELi128ELi128ELb1ELb1ELb0ELb0ELb1ELb1EEEEEEEEEvNT_6ParamsE)
        .other          _ZN7cutlass13device_kernelIN5flash19enable_sm80_to_sm89INS1_16FlashAttnFwdSm80INS1_25CollectiveMainloopFwdSm80ILi4ELi1ELb0EN4cute5tupleIJNS5_1CILi128EEENS7_ILi48EEENS7_ILi96EEEEEELi96ENS_6half_tEfNS_4arch4Sm80ELb0ELb0ELb0ELb1ELb0ELb0ELb1ELb1EEENS1_21CollectiveEpilogueFwdINS6_IJS8_SA_S9_EEENS6_IJNS7_ILi1EEESI_SI_EEESC_SE_Li128ELb1ELb1ELb1ELb0EEENS1_36VarlenDynamicPersistentTileSchedulerILi128ELi48ELi128ELi128ELb1ELb1ELb0ELb0ELb1ELb1EEEEEEEEEvNT_6ParamsE,@"STO_CUDA_ENTRY STV_DEFAULT"
_ZN7cutlass13device_kernelIN5flash19enable_sm80_to_sm89INS1_16FlashAttnFwdSm80INS1_25CollectiveMainloopFwdSm80ILi4ELi1ELb0EN4cute5tupleIJNS5_1CILi128EEENS7_ILi48EEENS7_ILi96EEEEEELi96ENS_6half_tEfNS_4arch4Sm80ELb0ELb0ELb0ELb1ELb0ELb0ELb1ELb1EEENS1_21CollectiveEpilogueFwdINS6_IJS8_SA_S9_EEENS6_IJNS7_ILi1EEESI_SI_EEESC_SE_Li128ELb1ELb1ELb1ELb0EEENS1_36VarlenDynamicPersistentTileSchedulerILi128ELi48ELi128ELi128ELb1ELb1ELb0ELb0ELb1ELb1EEEEEEEEEvNT_6ParamsE:
[----:B------:R-:W-:-:S03]  /*0000*/  MOV R1, c[0x0][0x28] ;  /* 0x00000a0000017a02 */ /* 0x000fc60000000f00 */
[----:B------:R-:W1:Y:S01]  /*0010*/  S2R R2, SR_TID.X ;  /* 0x0000000000027919 */ /* 0x000e620000002100 */
[----:B------:R-:W-:Y:S01]  /*0020*/  IADD3 R1, R1, -0x80, RZ ;  /* 0xffffff8001017810 */ /* 0x000fe20007ffe0ff */
[----:B------:R-:W-:Y:S01]  /*0030*/  ULDC.64 UR6, c[0x0][0x118] ;  /* 0x0000460000067ab9 */ /* 0x000fe20000000a00 */
[----:B-1----:R-:W-:-:S05]  /*0040*/  SHF.R.U32.HI R0, RZ, 0x5, R2 ;  /* 0x00000005ff007819 */ /* 0x002fca0000011602 */
[----:B------:R-:W1:Y:S02]  /*0050*/  SHFL.IDX PT, R3, R0, RZ, 0x1f ;  /* 0x00001fff00037589 */ /* 0x000e6400000e0000 */
[----:B-1----:R-:W-:Y:S02]  /*0060*/  ISETP.NE.AND P0, PT, R3, RZ, PT ;  /* 0x000000ff0300720c */ /* 0x002fe40003f05270 */
[----:B------:R1:W-:Y:S11]  /*0070*/  STL [R1+0x74], R3 ;  /* 0x0000740301007387 */ /* 0x0003f60000100800 */
[----:B------:R-:W-:Y:S06]  /*0080*/  @P0 BAR.SYNC.DEFER_BLOCKING 0x5, 0x80 ;  /* 0x0142000000000b1d */ /* 0x000fec0000010000 */
[----:B------:R-:W2:Y:S04]  /*0090*/  @P0 LDS.128 R232, [0xc080] ;  /* 0x00c08000ffe80984 */ /* 0x000ea80000000c00 */
[----:B------:R-:W-:Y:S06]  /*00a0*/  @P0 BAR.ARV 0x4, 0x80 ;  /* 0x0102000000000b1d */ /* 0x000fec0000002000 */
[----:B------:R-:W-:Y:S05]  /*00b0*/  @P0 BRA `(.L_x_20) ;  /* 0x00000a7000000947 */ /* 0x000fea0003800000 */
[----:B-1----:R-:W-:Y:S01]  /*00c0*/  LOP3.LUT R13, R2, 0x1f, RZ, 0xc0, !PT ;  /* 0x0000001f020d7812 */ /* 0x002fe200078ec0ff */
[----:B------:R-:W-:Y:S01]  /*00d0*/  CS2R R8, SRZ ;  /* 0x0000000000087805 */ /* 0x000fe2000001ff00 */
[----:B------:R-:W-:-:S02]  /*00e0*/  IMAD.MOV.U32 R7, RZ, RZ, RZ ;  /* 0x000000ffff077224 */ /* 0x000fc400078e00ff */
[----:B------:R-:W-:-:S04]  /*00f0*/  ISETP.NE.AND P6, PT, R13, 0x1f, PT ;  /* 0x0000001f0d00780c */ /* 0x000fc80003fc5270 */
[----:B------:R-:W-:-:S13]  /*0100*/  ISETP.GE.OR P0, PT, R13, c[0x0][0x53c], !P6 ;  /* 0x00014f000d007a0c */ /* 0x000fda0007706670 */
[----:B------:R-:W-:Y:S02]  /*0110*/  @!P0 IMAD.MOV.U32 R4, RZ, RZ, 0x4 ;  /* 0x00000004ff048424 */ /* 0x000fe400078e00ff */
[----:B------:R-:W-:Y:S02]  /*0120*/  @!P0 IMAD.MOV.U32 R2, RZ, RZ, 0x4 ;  /* 0x00000004ff028424 */ /* 0x000fe400078e00ff */
[----:B------:R-:W-:-:S04]  /*0130*/  @!P0 IMAD.WIDE.U32 R4, R13, R4, c[0x0][0x580] ;  /* 0x000160000d048625 */ /* 0x000fc800078e0004 */
[C---:B------:R-:W-:Y:S01]  /*0140*/  @!P0 IMAD.WIDE.U32 R2, R13.reuse, R2, c[0x0][0x578] ;  /* 0x00015e000d028625 */ /* 0x040fe200078e0002 */
[----:B------:R-:W3:Y:S04]  /*0150*/  @!P0 LDG.E R8, [R4.64] ;  /* 0x0000000604088981 */ /* 0x000ee8000c1e1900 */
[----:B------:R-:W3:Y:S01]  /*0160*/  @!P0 LDG.E R7, [R2.64] ;  /* 0x0000000602078981 */ /* 0x000ee2000c1e1900 */
[C---:B------:R-:W-:Y:S01]  /*0170*/  ISETP.NE.AND P5, PT, R13.reuse, RZ, PT ;  /* 0x000000ff0d00720c */ /* 0x040fe20003fa5270 */
[----:B------:R-:W1:Y:S01]  /*0180*/  S2UR UR4, SR_CTAID.X ;  /* 0x00000000000479c3 */ /* 0x000e620000002500 */
[C---:B------:R-:W-:Y:S02]  /*0190*/  ISETP.GE.U32.AND P4, PT, R13.reuse, 0x2, PT ;  /* 0x000000020d00780c */ /* 0x040fe40003f86070 */
[----:B------:R-:W-:-:S02]  /*01a0*/  ISETP.GE.U32.AND P3, PT, R13, 0x4, PT ;  /* 0x000000040d00780c */ /* 0x000fc40003f66070 */
[C---:B------:R-:W-:Y:S02]  /*01b0*/  ISETP.GE.U32.AND P2, PT, R13.reuse, 0x8, PT ;  /* 0x000000080d00780c */ /* 0x040fe40003f46070 */
[----:B------:R-:W-:Y:S01]  /*01c0*/  ISETP.GE.U32.AND P1, PT, R13, 0x10, PT ;  /* 0x000000100d00780c */ /* 0x000fe20003f26070 */
[----:B---3--:R-:W-:-:S05]  /*01d0*/  IMAD R4, R8, R7, RZ ;  /* 0x0000000708047224 */ /* 0x008fca00078e02ff */
[----:B------:R-:W3:Y:S02]  /*01e0*/  SHFL.UP PT, R0, R4, 0x1, RZ ;  /* 0x0420000004007989 */ /* 0x000ee400000e00ff */
[----:B---3--:R-:W-:-:S05]  /*01f0*/  SEL R0, R0, RZ, P5 ;  /* 0x000000ff00007207 */ /* 0x008fca0002800000 */
[----:B------:R-:W-:-:S05]  /*0200*/  IMAD.IADD R4, R4, 0x1, R0 ;  /* 0x0000000104047824 */ /* 0x000fca00078e0200 */
        /* <DEDUP_REMOVED lines=12> */
[----:B------:R-:W3:Y:S02]  /*02d0*/  SHFL.IDX PT, R6, R4, 0x1f, 0x1f ;  /* 0x03e01f0004067f89 */ /* 0x000ee400000e0000 */
[----:B---3--:R-:W-:-:S04]  /*02e0*/  IMAD R6, R6, c[0x0][0x538], RZ ;  /* 0x00014e0006067a24 */ /* 0x008fc800078e02ff */
[----:B------:R-:W-:Y:S01]  /*02f0*/  IMAD.MOV.U32 R0, RZ, RZ, R6 ;  /* 0x000000ffff007224 */ /* 0x000fe200078e0006 */
[----:B-1----:R-:W-:-:S13]  /*0300*/  ISETP.GT.AND P0, PT, R6, UR4, PT ;  /* 0x0000000406007c0c */ /* 0x002fda000bf04270 */
[----:B------:R-:W-:Y:S05]  /*0310*/  @P0 BRA `(.L_x_21) ;  /* 0x0000027000000947 */ /* 0x000fea0003800000 */
[----:B------:R-:W-:Y:S02]  /*0320*/  MOV R6, R0 ;  /* 0x0000000000067202 */ /* 0x000fe40000000f00 */
[----:B------:R-:W-:-:S04]  /*0330*/  MOV R9, RZ ;  /* 0x000000ff00097202 */ /* 0x000fc80000000f00 */
.L_x_25:
[----:B------:R-:W-:-:S04]  /*0340*/  IADD3 R0, R9, 0x1f, RZ ;  /* 0x0000001f09007810 */ /* 0x000fc80007ffe0ff */
[----:B------:R-:W-:-:S13]  /*0350*/  ISETP.GE.AND P0, PT, R0, c[0x0][0x53c], PT ;  /* 0x00014f0000007a0c */ /* 0x000fda0003f06270 */
[----:B------:R-:W-:Y:S05]  /*0360*/  @P0 BRA `(.L_x_22) ;  /* 0x0000074000000947 */ /* 0x000fea0003800000 */
[----:B------:R-:W-:Y:S01]  /*0370*/  MOV R9, R0 ;  /* 0x0000000000097202 */ /* 0x000fe20000000f00 */
[----:B------:R-:W-:Y:S01]  /*0380*/  IMAD.MOV.U32 R7, RZ, RZ, RZ ;  /* 0x000000ffff077224 */ /* 0x000fe200078e00ff */
[----:B------:R-:W-:Y:S02]  /*0390*/  MOV R8, RZ ;  /* 0x000000ff00087202 */ /* 0x000fe40000000f00 */
[----:B------:R-:W-:-:S04]  /*03a0*/  IADD3 R0, R13, R9, RZ ;  /* 0x000000090d007210 */ /* 0x000fc80007ffe0ff */
[----:B------:R-:W-:-:S13]  /*03b0*/  ISETP.GE.OR P0, PT, R0, c[0x0][0x53c], !P6 ;  /* 0x00014f0000007a0c */ /* 0x000fda0007706670 */
[----:B------:R-:W-:Y:S01]  /*03c0*/  @!P0 MOV R2, 0x4 ;  /* 0x0000000400028802 */ /* 0x000fe20000000f00 */
[----:B------:R-:W-:-:S04]  /*03d0*/  @!P0 IMAD.MOV.U32 R3, RZ, RZ, 0x4 ;  /* 0x00000004ff038424 */ /* 0x000fc800078e00ff */
[----:B------:R-:W-:-:S04]  /*03e0*/  @!P0 IMAD.WIDE R4, R0, R2, c[0x0][0x580] ;  /* 0x0001600000048625 */ /* 0x000fc800078e0202 */
[----:B------:R-:W-:Y:S01]  /*03f0*/  @!P0 IMAD.WIDE R2, R0, R3, c[0x0][0x578] ;  /* 0x00015e0000028625 */ /* 0x000fe200078e0203 */
[----:B------:R-:W3:Y:S04]  /*0400*/  @!P0 LDG.E R8, [R4.64] ;  /* 0x0000000604088981 */ /* 0x000ee8000c1e1900 */
[----:B------:R-:W3:Y:S02]  /*0410*/  @!P0 LDG.E R7, [R2.64] ;  /* 0x0000000602078981 */ /* 0x000ee4000c1e1900 */
[----:B---3--:R-:W-:Y:S01]  /*0420*/  IMAD R5, R8, R7, RZ ;  /* 0x0000000708057224 */ /* 0x008fe200078e02ff */
[----:B------:R-:W-:Y:S05]  /*0430*/  BRA.DIV ~URZ, `(.L_x_23) ;  /* 0x0000c7227f007947 */ /* 0x000fea000b800000 */
[----:B------:R1:W3:Y:S02]  /*0440*/  SHFL.UP PT, R0, R5, 0x1, RZ ;  /* 0x0420000005007989 */ /* 0x0002e400000e00ff */
.L_x_122:
[----:B---3--:R-:W-:-:S04]  /*0450*/  SEL R0, R0, RZ, P5 ;  /* 0x000000ff00007207 */ /* 0x008fc80002800000 */
[----:B-1----:R-:W-:Y:S01]  /*0460*/  IADD3 R5, R5, R0, RZ ;  /* 0x0000000005057210 */ /* 0x002fe20007ffe0ff */
[----:B------:R-:W-:Y:S05]  /*0470*/  BRA.DIV ~URZ, `(.L_x_24) ;  /* 0x0000c7427f007947 */ /* 0x000fea000b800000 */
[----:B------:R-:W1:Y:S02]  /*0480*/  SHFL.UP PT, R0, R5, 0x2, RZ ;  /* 0x0440000005007989 */ /* 0x000e6400000e00ff */
[----:B-1----:R-:W-:-:S05]  /*0490*/  SEL R0, R0, RZ, P4 ;  /* 0x000000ff00007207 */ /* 0x002fca0002000000 */
[----:B------:R-:W-:-:S05]  /*04a0*/  IMAD.IADD R0, R5, 0x1, R0 ;  /* 0x0000000105007824 */ /* 0x000fca00078e0200 */
        /* <DEDUP_REMOVED lines=9> */
[----:B------:R1:W3:Y:S02]  /*0540*/  SHFL.IDX PT, R0, R4, 0x1f, 0x1f ;  /* 0x03e01f0004007f89 */ /* 0x0002e400000e0000 */
.L_x_123:
[----:B---3--:R-:W-:-:S05]  /*0550*/  IMAD R0, R0, c[0x0][0x538], RZ ;  /* 0x00014e0000007a24 */ /* 0x008fca00078e02ff */
[----:B------:R-:W-:-:S04]  /*0560*/  IADD3 R6, R0, R6, RZ ;  /* 0x0000000600067210 */ /* 0x000fc80007ffe0ff */
[----:B------:R-:W-:-:S13]  /*0570*/  ISETP.GT.AND P0, PT, R6, UR4, PT ;  /* 0x0000000406007c0c */ /* 0x000fda000bf04270 */
[----:B-12---:R-:W-:Y:S05]  /*0580*/  @!P0 BRA `(.L_x_25) ;  /* 0xfffffdb000008947 */ /* 0x006fea000383ffff */
.L_x_21:
[----:B------:R-:W-:-:S05]  /*0590*/  IADD3 R12, -R0, R6, RZ ;  /* 0x00000006000c7210 */ /* 0x000fca0007ffe1ff */
[----:B------:R-:W-:-:S05]  /*05a0*/  IMAD R0, R4, c[0x0][0x538], R12 ;  /* 0x00014e0004007a24 */ /* 0x000fca00078e020c */
[----:B------:R-:W-:Y:S01]  /*05b0*/  ISETP.GT.AND P0, PT, R0, UR4, PT ;  /* 0x0000000400007c0c */ /* 0x000fe2000bf04270 */
[----:B------:R-:W-:-:S12]  /*05c0*/  BRA.DIV ~URZ, `(.L_x_26) ;  /* 0x0000c7a27f007947 */ /* 0x000fd8000b800000 */
[----:B------:R-:W-:-:S04]  /*05d0*/  VOTE.ANY R6, PT, !P0 ;  /* 0x0000000000067806 */ /* 0x000fc800040e0100 */
.L_x_124:
[----:B--2---:R1:W2:Y:S01]  /*05e0*/  POPC R235, R6 ;  /* 0x0000000600eb7309 */ /* 0x0042a20000000000 */
[----:B------:R-:W-:Y:S05]  /*05f0*/  BRA.DIV ~URZ, `(.L_x_27) ;  /* 0x0000c7c27f007947 */ /* 0x000fea000b800000 */
[----:B--2---:R2:W3:Y:S01]  /*0600*/  SHFL.IDX PT, R11, R8, R235, 0x1f ;  /* 0x00001feb080b7589 */ /* 0x0044e200000e0000 */
[----:B------:R-:W-:-:S03]  /*0610*/  MOV R232, RZ ;  /* 0x000000ff00e87202 */ /* 0x000fc60000000f00 */
[----:B------:R2:W4:Y:S04]  /*0620*/  SHFL.IDX PT, R10, R7, R235, 0x1f ;  /* 0x00001feb070a7589 */ /* 0x00052800000e0000 */
.L_x_125:
[----:B------:R-:W-:Y:S01]  /*0630*/  ISETP.NE.AND P0, PT, R6, RZ, PT ;  /* 0x000000ff0600720c */ /* 0x000fe20003f05270 */
[----:B------:R-:W-:-:S12]  /*0640*/  BSSY B0, `(.L_x_28) ;  /* 0x0000005000007945 */ /* 0x000fd80003800000 */
[----:B------:R-:W-:Y:S05]  /*0650*/  @!P0 BRA `(.L_x_29) ;  /* 0x0000003000008947 */ /* 0x000fea0003800000 */
[----:B------:R-:W-:Y:S01]  /*0660*/  IADD3 R3, R235, -0x1, RZ ;  /* 0xffffffffeb037810 */ /* 0x000fe20007ffe0ff */
[----:B------:R-:W-:Y:S05]  /*0670*/  BRA.DIV ~URZ, `(.L_x_30) ;  /* 0x0000c8227f007947 */ /* 0x000fea000b800000 */
[----:B------:R1:W2:Y:S02]  /*0680*/  SHFL.IDX PT, R232, R4, R3, 0x1f ;  /* 0x00001f0304e87589 */ /* 0x0002a400000e0000 */
.L_x_29:
[----:B------:R-:W-:Y:S05]  /*0690*/  BSYNC B0 ;  /* 0x0000000000007941 */ /* 0x000fea0003800000 */
.L_x_28:
[----:B---3--:R-:W-:Y:S01]  /*06a0*/  IABS R0, R11 ;  /* 0x0000000b00007213 */ /* 0x008fe20000000000 */
[----:B--2---:R-:W-:Y:S02]  /*06b0*/  IMAD R232, R232, c[0x0][0x538], R12 ;  /* 0x00014e00e8e87a24 */ /* 0x004fe400078e020c */
[----:B------:R-:W-:Y:S02]  /*06c0*/  IMAD.IADD R235, R235, 0x1, R9 ;  /* 0x00000001ebeb7824 */ /* 0x000fe400078e0209 */
[----:B------:R-:W-:Y:S01]  /*06d0*/  IMAD.MOV.U32 R5, RZ, RZ, R0 ;  /* 0x000000ffff057224 */ /* 0x000fe200078e0000 */
[----:B----4-:R-:W-:Y:S02]  /*06e0*/  IABS R0, R10 ;  /* 0x0000000a00007213 */ /* 0x010fe40000000000 */
[----:B------:R-:W-:Y:S01]  /*06f0*/  IADD3 R233, -R232, UR4, RZ ;  /* 0x00000004e8e97c10 */ /* 0x000fe2000fffe1ff */
[----:B------:R-:W2:Y:S02]  /*0700*/  I2F.RP R2, R5 ;  /* 0x0000000500027306 */ /* 0x000ea40000209400 */
[----:B------:R-:W-:Y:S01]  /*0710*/  IMAD.MOV.U32 R7, RZ, RZ, R0 ;  /* 0x000000ffff077224 */ /* 0x000fe200078e0000 */
[----:B-1----:R-:W-:-:S02]  /*0720*/  IABS R6, R233 ;  /* 0x000000e900067213 */ /* 0x002fc40000000000 */
[----:B------:R-:W-:-:S03]  /*0730*/  IABS R0, R11 ;  /* 0x0000000b00007213 */ /* 0x000fc60000000000 */
[----:B------:R-:W-:Y:S01]  /*0740*/  I2F.RP R8, R7 ;  /* 0x0000000700087306 */ /* 0x000fe20000209400 */
[----:B------:R-:W-:-:S07]  /*0750*/  IADD3 R0, RZ, -R0, RZ ;  /* 0x80000000ff007210 */ /* 0x000fce0007ffe0ff */
[----:B--2---:R-:W1:Y:S02]  /*0760*/  MUFU.RCP R2, R2 ;  /* 0x0000000200027308 */ /* 0x004e640000001000 */
[----:B-1----:R-:W-:-:S06]  /*0770*/  IADD3 R2, R2, 0xffffffe, RZ ;  /* 0x0ffffffe02027810 */ /* 0x002fcc0007ffe0ff */
[----:B------:R-:W1:Y:S02]  /*0780*/  F2I.FTZ.U32.TRUNC.NTZ R3, R2 ;  /* 0x0000000200037305 */ /* 0x000e64000021f000 */
[----:B-1----:R-:W-:-:S04]  /*0790*/  IMAD.MOV R2, RZ, RZ, -R3 ;  /* 0x000000ffff027224 */ /* 0x002fc800078e0a03 */
[----:B------:R-:W-:Y:S02]  /*07a0*/  IMAD R4, R2, R5, RZ ;  /* 0x0000000502047224 */ /* 0x000fe400078e02ff */
[----:B------:R-:W-:-:S04]  /*07b0*/  IMAD.MOV.U32 R2, RZ, RZ, RZ ;  /* 0x000000ffff027224 */ /* 0x000fc800078e00ff */
[----:B------:R-:W-:-:S04]  /*07c0*/  IMAD.HI.U32 R2, R3, R4, R2 ;  /* 0x0000000403027227 */ /* 0x000fc800078e0002 */
[----:B------:R-:W-:-:S04]  /*07d0*/  IMAD.MOV.U32 R3, RZ, RZ, R6 ;  /* 0x000000ffff037224 */ /* 0x000fc800078e0006 */
[----:B------:R-:W-:-:S04]  /*07e0*/  IMAD.HI.U32 R2, R2, R3, RZ ;  /* 0x0000000302027227 */ /* 0x000fc800078e00ff */
[----:B------:R-:W-:Y:S02]  /*07f0*/  IMAD R0, R2, R0, R3 ;  /* 0x0000000002007224 */ /* 0x000fe400078e0203 */
[----:B------:R-:W1:Y:S03]  /*0800*/  MUFU.RCP R3, R8 ;  /* 0x0000000800037308 */ /* 0x000e660000001000 */
[----:B------:R-:W-:-:S13]  /*0810*/  ISETP.GT.U32.AND P0, PT, R5, R0, PT ;  /* 0x000000000500720c */ /* 0x000fda0003f04070 */
[----:B------:R-:W-:Y:S01]  /*0820*/  @!P0 IMAD.IADD R0, R0, 0x1, -R5 ;  /* 0x0000000100008824 */ /* 0x000fe200078e0a05 */
[----:B-1----:R-:W-:Y:S02]  /*0830*/  IADD3 R3, R3, 0xffffffe, RZ ;  /* 0x0ffffffe03037810 */ /* 0x002fe40007ffe0ff */
[----:B------:R-:W-:Y:S02]  /*0840*/  @!P0 IADD3 R2, R2, 0x1, RZ ;  /* 0x0000000102028810 */ /* 0x000fe40007ffe0ff */
[----:B------:R-:W-:Y:S02]  /*0850*/  ISETP.GE.U32.AND P2, PT, R0, R5, PT ;  /* 0x000000050000720c */ /* 0x000fe40003f46070 */
[----:B------:R-:W1:Y:S01]  /*0860*/  F2I.FTZ.U32.TRUNC.NTZ R3, R3 ;  /* 0x0000000300037305 */ /* 0x000e62000021f000 */
[----:B------:R-:W-:Y:S02]  /*0870*/  LOP3.LUT R0, R233, R11, RZ, 0x3c, !PT ;  /* 0x0000000be9007212 */ /* 0x000fe400078e3cff */
[----:B------:R-:W-:-:S02]  /*0880*/  ISETP.NE.AND P0, PT, R11, RZ, PT ;  /* 0x000000ff0b00720c */ /* 0x000fc40003f05270 */
[----:B------:R-:W-:-:S06]  /*0890*/  ISETP.GE.AND P1, PT, R0, RZ, PT ;  /* 0x000000ff0000720c */ /* 0x000fcc0003f26270 */
[----:B------:R-:W-:Y:S02]  /*08a0*/  @P2 IADD3 R2, R2, 0x1, RZ ;  /* 0x0000000102022810 */ /* 0x000fe40007ffe0ff */
[----:B-1----:R-:W-:-:S03]  /*08b0*/  IADD3 R0, RZ, -R3, RZ ;  /* 0x80000003ff007210 */ /* 0x002fc60007ffe0ff */
[----:B------:R-:W-:Y:S01]  /*08c0*/  IMAD.MOV.U32 R4, RZ, RZ, R2 ;  /* 0x000000ffff047224 */ /* 0x000fe200078e0002 */
[----:B------:R-:W-:-:S03]  /*08d0*/  MOV R2, RZ ;  /* 0x000000ff00027202 */ /* 0x000fc60000000f00 */
[----:B------:R-:W-:Y:S01]  /*08e0*/  @!P1 IMAD.MOV R4, RZ, RZ, -R4 ;  /* 0x000000ffff049224 */ /* 0x000fe200078e0a04 */
[----:B------:R-:W-:Y:S01]  /*08f0*/  @!P0 LOP3.LUT R4, RZ, R11, RZ, 0x33, !PT ;  /* 0x0000000bff048212 */ /* 0x000fe200078e33ff */
[----:B------:R-:W-:Y:S01]  /*0900*/  IMAD.MOV.U32 R5, RZ, RZ, R0 ;  /* 0x000000ffff057224 */ /* 0x000fe200078e0000 */
[----:B------:R-:W-:Y:S02]  /*0910*/  IABS R0, R10 ;  /* 0x0000000a00007213 */ /* 0x000fe40000000000 */
[----:B------:R-:W-:Y:S01]  /*0920*/  IABS R8, R4 ;  /* 0x0000000400087213 */ /* 0x000fe20000000000 */
[----:B------:R-:W-:Y:S02]  /*0930*/  IMAD R5, R5, R7, RZ ;  /* 0x0000000705057224 */ /* 0x000fe400078e02ff */
[----:B------:R-:W-:Y:S02]  /*0940*/  IMAD.MOV R6, RZ, RZ, -R0 ;  /* 0x000000ffff067224 */ /* 0x000fe400078e0a00 */
[----:B------:R-:W-:-:S04]  /*0950*/  IMAD.HI.U32 R0, R3, R5, R2 ;  /* 0x0000000503007227 */ /* 0x000fc800078e0002 */
[----:B------:R-:W-:Y:S02]  /*0960*/  IMAD.MOV.U32 R2, RZ, RZ, R8 ;  /* 0x000000ffff027224 */ /* 0x000fe400078e0008 */
[----:B------:R-:W-:Y:S02]  /*0970*/  IMAD.MOV.U32 R3, RZ, RZ, R6 ;  /* 0x000000ffff037224 */ /* 0x000fe400078e0006 */
[----:B------:R-:W-:-:S04]  /*0980*/  IMAD.HI.U32 R0, R0, R2, RZ ;  /* 0x0000000200007227 */ /* 0x000fc800078e00ff */
[----:B------:R-:W-:Y:S02]  /*0990*/  IMAD R2, R0, R3, R2 ;  /* 0x0000000300027224 */ /* 0x000fe400078e0202 */
[----:B------:R-:W-:-:S03]  /*09a0*/  IMAD R3, R4, R11, RZ ;  /* 0x0000000b04037224 */ /* 0x000fc600078e02ff */
[----:B------:R-:W-:Y:S02]  /*09b0*/  ISETP.GT.U32.AND P0, PT, R7, R2, PT ;  /* 0x000000020700720c */ /* 0x000fe40003f04070 */
[----:B------:R-:W-:-:S11]  /*09c0*/  IADD3 R233, R233, -R3, RZ ;  /* 0x80000003e9e97210 */ /* 0x000fd60007ffe0ff */
[----:B------:R-:W-:Y:S01]  /*09d0*/  @!P0 IMAD.IADD R2, R2, 0x1, -R7 ;  /* 0x0000000102028824 */ /* 0x000fe200078e0a07 */
[----:B------:R-:W-:Y:S02]  /*09e0*/  @!P0 IADD3 R0, R0, 0x1, RZ ;  /* 0x0000000100008810 */ /* 0x000fe40007ffe0ff */
[----:B------:R-:W-:Y:S02]  /*09f0*/  ISETP.NE.AND P0, PT, R10, RZ, PT ;  /* 0x000000ff0a00720c */ /* 0x000fe40003f05270 */
[----:B------:R-:W-:Y:S02]  /*0a00*/  ISETP.GE.U32.AND P2, PT, R2, R7, PT ;  /* 0x000000070200720c */ /* 0x000fe40003f46070 */
[----:B------:R-:W-:-:S04]  /*0a10*/  LOP3.LUT R2, R4, R10, RZ, 0x3c, !PT ;  /* 0x0000000a04027212 */ /* 0x000fc800078e3cff */
[----:B------:R-:W-:-:S07]  /*0a20*/  ISETP.GE.AND P1, PT, R2, RZ, PT ;  /* 0x000000ff0200720c */ /* 0x000fce0003f26270 */
[----:B------:R-:W-:-:S06]  /*0a30*/  @P2 IADD3 R0, R0, 0x1, RZ ;  /* 0x0000000100002810 */ /* 0x000fcc0007ffe0ff */
[----:B------:R-:W-:Y:S02]  /*0a40*/  @!P1 IADD3 R0, -R0, RZ, RZ ;  /* 0x000000ff00009210 */ /* 0x000fe40007ffe1ff */
[----:B------:R-:W-:-:S05]  /*0a50*/  @!P0 LOP3.LUT R0, RZ, R10, RZ, 0x33, !PT ;  /* 0x0000000aff008212 */ /* 0x000fca00078e33ff */
[--C-:B------:R-:W-:Y:S02]  /*0a60*/  IMAD.MOV R2, RZ, RZ, -R0.reuse ;  /* 0x000000ffff027224 */ /* 0x100fe400078e0a00 */
[C---:B------:R-:W-:Y:S02]  /*0a70*/  IMAD R0, R10.reuse, 0x1000000, R0 ;  /* 0x010000000a007824 */ /* 0x040fe400078e0200 */
[----:B------:R-:W-:-:S04]  /*0a80*/  IMAD R2, R10, R2, R4 ;  /* 0x000000020a027224 */ /* 0x000fc800078e0204 */
[----:B------:R-:W-:Y:S01]  /*0a90*/  IMAD R234, R2, 0x10000, R0 ;  /* 0x0001000002ea7824 */ /* 0x000fe200078e0200 */
[----:B------:R-:W-:Y:S05]  /*0aa0*/  BRA `(.L_x_31) ;  /* 0x0000004000007947 */ /* 0x000fea0003800000 */
.L_x_22:
[----:B--2---:R-:W-:Y:S01]  /*0ab0*/  IMAD.MOV.U32 R233, RZ, RZ, RZ ;  /* 0x000000ffffe97224 */ /* 0x004fe200078e00ff */
[----:B------:R-:W-:Y:S01]  /*0ac0*/  MOV R234, RZ ;  /* 0x000000ff00ea7202 */ /* 0x000fe20000000f00 */
[----:B------:R-:W-:Y:S01]  /*0ad0*/  IMAD.U32 R232, RZ, RZ, UR4 ;  /* 0x00000004ffe87e24 */ /* 0x000fe2000f8e00ff */
[----:B------:R-:W-:Y:S02]  /*0ae0*/  MOV R235, c[0x0][0x53c] ;  /* 0x00014f0000eb7a02 */ /* 0x000fe40000000f00 */
.L_x_31:
[----:B------:R-:W-:Y:S01]  /*0af0*/  ISETP.NE.AND P0, PT, R13, RZ, PT ;  /* 0x000000ff0d00720c */ /* 0x000fe20003f05270 */
[----:B------:R-:W-:-:S12]  /*0b00*/  WARPSYNC 0xffffffff ;  /* 0xffffffff00007948 */ /* 0x000fd80003800000 */
[----:B------:R1:W-:Y:S04]  /*0b10*/  @!P0 STS.128 [0xc080], R232 ;  /* 0x00c080e8ff008388 */ /* 0x0003e80000000c00 */
[----:B------:R-:W-:Y:S06]  /*0b20*/  BAR.ARV 0x5, 0x80 ;  /* 0x0142000000007b1d */ /* 0x000fec0000002000 */
.L_x_20:
[----:B-12---:R-:W-:-:S13]  /*0b30*/  ISETP.GE.AND P0, PT, R235, c[0x0][0x53c], PT ;  /* 0x00014f00eb007a0c */ /* 0x006fda0003f06270 */
[----:B------:R-:W-:Y:S05]  /*0b40*/  @P0 EXIT ;  /* 0x000000000000094d */ /* 0x000fea0003800000 */
[----:B------:R-:W1:Y:S02]  /*0b50*/  S2R R12, SR_TID.X ;  /* 0x00000000000c7919 */ /* 0x000e640000002100 */
[----:B-1----:R-:W-:-:S04]  /*0b60*/  SHF.R.S32.HI R9, RZ, 0x1f, R12 ;  /* 0x0000001fff097819 */ /* 0x002fc8000001140c */
[CC--:B------:R-:W-:Y:S02]  /*0b70*/  LEA.HI R17, R9.reuse, R12.reuse, RZ, 0x3 ;  /* 0x0000000c09117211 */ /* 0x0c0fe400078f18ff */
[----:B------:R-:W-:Y:S02]  /*0b80*/  LEA.HI R3, R9, R12, RZ, 0x4 ;  /* 0x0000000c09037211 */ /* 0x000fe400078f20ff */
[----:B------:R-:W-:Y:S02]  /*0b90*/  LOP3.LUT R2, R17, 0xfffffff8, RZ, 0xc0, !PT ;  /* 0xfffffff811027812 */ /* 0x000fe400078ec0ff */
[----:B------:R-:W-:Y:S02]  /*0ba0*/  SHF.R.S32.HI R5, RZ, 0x4, R3 ;  /* 0x00000004ff057819 */ /* 0x000fe40000011403 */
[C---:B------:R-:W-:Y:S01]  /*0bb0*/  LOP3.LUT R0, R3.reuse, 0xfffffff0, RZ, 0xc0, !PT ;  /* 0xfffffff003007812 */ /* 0x040fe200078ec0ff */
[----:B------:R-:W-:Y:S01]  /*0bc0*/  IMAD.IADD R2, R12, 0x1, -R2 ;  /* 0x000000010c027824 */ /* 0x000fe200078e0a02 */
[----:B------:R-:W-:-:S03]  /*0bd0*/  LEA.HI R3, R3, R5, RZ, 0x1 ;  /* 0x0000000503037211 */ /* 0x000fc600078f08ff */
[----:B------:R-:W-:Y:S01]  /*0be0*/  IMAD.IADD R0, R12, 0x1, -R0 ;  /* 0x000000010c007824 */ /* 0x000fe200078e0a00 */
[----:B------:R-:W-:Y:S02]  /*0bf0*/  LEA.HI R8, R2, R2, RZ, 0x1 ;  /* 0x0000000202087211 */ /* 0x000fe400078f08ff */
[----:B------:R-:W-:Y:S02]  /*0c00*/  LOP3.LUT R4, R3, 0xfffffffe, RZ, 0xc0, !PT ;  /* 0xfffffffe03047812 */ /* 0x000fe400078ec0ff */
[----:B------:R-:W-:Y:S02]  /*0c10*/  LOP3.LUT R3, R8, 0x3fffffe, RZ, 0xc0, !PT ;  /* 0x03fffffe08037812 */ /* 0x000fe400078ec0ff */
[----:B------:R-:W-:Y:S01]  /*0c20*/  LEA.HI R10, R0, R0, RZ, 0x1 ;  /* 0x00000000000a7211 */ /* 0x000fe200078f08ff */
[----:B------:R-:W-:Y:S01]  /*0c30*/  IMAD.IADD R11, R5, 0x1, -R4 ;  /* 0x00000001050b7824 */ /* 0x000fe200078e0a04 */
[----:B------:R-:W-:Y:S01]  /*0c40*/  LEA.HI R5, R9, R12, RZ, 0x2 ;  /* 0x0000000c09057211 */ /* 0x000fe200078f10ff */
[----:B------:R-:W-:Y:S01]  /*0c50*/  IMAD.IADD R15, R2, 0x1, -R3 ;  /* 0x00000001020f7824 */ /* 0x000fe200078e0a03 */
[----:B------:R-:W-:-:S02]  /*0c60*/  LOP3.LUT R2, R10, 0x7fffffe, RZ, 0xc0, !PT ;  /* 0x07fffffe0a027812 */ /* 0x000fc400078ec0ff */
[----:B------:R-:W-:Y:S02]  /*0c70*/  SHF.R.S32.HI R3, RZ, 0x1f, R0 ;  /* 0x0000001fff037819 */ /* 0x000fe40000011400 */
[----:B------:R-:W-:Y:S01]  /*0c80*/  SHF.R.S32.HI R4, RZ, 0x3, R17 ;  /* 0x00000003ff047819 */ /* 0x000fe20000011411 */
[----:B------:R-:W-:Y:S01]  /*0c90*/  IMAD.IADD R13, R0, 0x1, -R2 ;  /* 0x00000001000d7824 */ /* 0x000fe200078e0a02 */
[----:B------:R-:W-:Y:S02]  /*0ca0*/  LOP3.LUT R6, R5, 0xfffffffc, RZ, 0xc0, !PT ;  /* 0xfffffffc05067812 */ /* 0x000fe400078ec0ff */
[----:B------:R-:W-:Y:S01]  /*0cb0*/  LEA.HI R16, R3, R0, RZ, 0x3 ;  /* 0x0000000003107211 */ /* 0x000fe200078f18ff */
[----:B------:R-:W-:Y:S01]  /*0cc0*/  IMAD.SHL.U32 R0, R4, 0x40, RZ ;  /* 0x0000004004007824 */ /* 0x000fe200078e00ff */
[----:B------:R-:W-:Y:S01]  /*0cd0*/  LEA.HI R9, R9, R12, RZ, 0x5 ;  /* 0x0000000c09097211 */ /* 0x000fe200078f28ff */
[----:B------:R-:W-:Y:S01]  /*0ce0*/  IMAD.IADD R20, R12, 0x1, -R6 ;  /* 0x000000010c147824 */ /* 0x000fe200078e0a06 */
[----:B------:R-:W-:-:S02]  /*0cf0*/  SHF.R.S32.HI R229, RZ, 0x2, R5 ;  /* 0x00000002ffe57819 */ /* 0x000fc40000011405 */
[----:B------:R-:W-:Y:S01]  /*0d00*/  LOP3.LUT R2, R9, 0xffffffe0, RZ, 0xc0, !PT ;  /* 0xffffffe009027812 */ /* 0x000fe200078ec0ff */
[----:B------:R-:W-:Y:S01]  /*0d10*/  IMAD.SHL.U32 R226, R20, 0x8, RZ ;  /* 0x0000000814e27824 */ /* 0x000fe200078e00ff */
[----:B------:R-:W-:Y:S02]  /*0d20*/  LOP3.LUT R0, R0, 0xc0, RZ, 0xc0, !PT ;  /* 0x000000c000007812 */ /* 0x000fe400078ec0ff */
[----:B------:R-:W-:Y:S01]  /*0d30*/  LEA.HI R6, R5, R229, RZ, 0x1 ;  /* 0x000000e505067211 */ /* 0x000fe200078f08ff */
[----:B------:R-:W-:Y:S01]  /*0d40*/  IMAD.IADD R19, R12, 0x1, -R2 ;  /* 0x000000010c137824 */ /* 0x000fe200078e0a02 */
[----:B------:R-:W-:Y:S02]  /*0d50*/  SHF.R.U32.HI R4, RZ, 0x3, R0 ;  /* 0x00000003ff047819 */ /* 0x000fe40000011600 */
[----:B------:R-:W-:Y:S02]  /*0d60*/  LOP3.LUT R3, R0, 0x18, R226, 0xf8, !PT ;  /* 0x0000001800037812 */ /* 0x000fe400078ef8e2 */
[----:B------:R-:W-:-:S02]  /*0d70*/  SHF.R.S32.HI R7, RZ, 0x5, R9 ;  /* 0x00000005ff077819 */ /* 0x000fc40000011409 */
[----:B------:R-:W-:Y:S02]  /*0d80*/  SHF.R.S32.HI R0, RZ, 0x1f, R9 ;  /* 0x0000001fff007819 */ /* 0x000fe40000011409 */
[----:B------:R-:W-:Y:S02]  /*0d90*/  LOP3.LUT R2, R6, 0x7fffffe, RZ, 0xc0, !PT ;  /* 0x07fffffe06027812 */ /* 0x000fe400078ec0ff */
[----:B------:R-:W-:Y:S02]  /*0da0*/  LEA.HI R0, R0, R7, RZ, 0x2 ;  /* 0x0000000700007211 */ /* 0x000fe400078f10ff */
[----:B------:R-:W-:Y:S01]  /*0db0*/  SHF.R.S32.HI R9, RZ, 0x1f, R19 ;  /* 0x0000001fff097819 */ /* 0x000fe20000011413 */
[----:B------:R-:W-:Y:S01]  /*0dc0*/  IMAD.IADD R2, R229, 0x1, -R2 ;  /* 0x00000001e5027824 */ /* 0x000fe200078e0a02 */
[----:B------:R-:W-:Y:S02]  /*0dd0*/  LOP3.LUT R6, R3, R4, RZ, 0x3c, !PT ;  /* 0x0000000403067212 */ /* 0x000fe400078e3cff */
[----:B------:R-:W-:-:S02]  /*0de0*/  SHF.R.S32.HI R4, RZ, 0x1f, R5 ;  /* 0x0000001fff047819 */ /* 0x000fc40000011405 */
[----:B------:R-:W-:Y:S01]  /*0df0*/  LOP3.LUT R3, R0, 0xffffffc, RZ, 0xc0, !PT ;  /* 0x0ffffffc00037812 */ /* 0x000fe200078ec0ff */
[----:B------:R-:W-:Y:S01]  /*0e00*/  IMAD R0, R7, 0x8, R2 ;  /* 0x0000000807007824 */ /* 0x000fe200078e0202 */
[----:B------:R-:W-:Y:S02]  /*0e10*/  LEA.HI R12, R9, R19, RZ, 0x2 ;  /* 0x00000013090c7211 */ /* 0x000fe400078f10ff */
[----:B------:R-:W-:Y:S01]  /*0e20*/  LEA.HI R2, R4, R229, RZ, 0x3 ;  /* 0x000000e504027211 */ /* 0x000fe200078f18ff */
[----:B------:R-:W-:Y:S01]  /*0e30*/  IMAD.IADD R5, R7, 0x1, -R3 ;  /* 0x0000000107057824 */ /* 0x000fe200078e0a03 */
[----:B------:R-:W-:Y:S01]  /*0e40*/  SHF.R.S32.HI R4, RZ, 0x2, R12 ;  /* 0x00000002ff047819 */ /* 0x000fe2000001140c */
[----:B------:R-:W-:Y:S01]  /*0e50*/  IMAD.U32 R6, R0, 0x20, R6 ;  /* 0x0000002000067824 */ /* 0x000fe200078e0006 */
[----:B------:R-:W-:Y:S02]  /*0e60*/  LEA.HI R0, R20, R20, RZ, 0x1 ;  /* 0x0000001414007211 */ /* 0x000fe400078f08ff */
[----:B------:R-:W-:Y:S01]  /*0e70*/  LOP3.LUT R3, R2, 0xfffffff8, RZ, 0xc0, !PT ;  /* 0xfffffff802037812 */ /* 0x000fe200078ec0ff */
[----:B------:R-:W-:Y:S01]  /*0e80*/  IMAD R18, R5, 0x10, R4 ;  /* 0x0000001005127824 */ /* 0x000fe200078e0204 */
[C---:B------:R-:W-:Y:S01]  /*0e90*/  LOP3.LUT R5, R0.reuse, 0x1ffffffe, RZ, 0xc0, !PT ;  /* 0x1ffffffe00057812 */ /* 0x040fe200078ec0ff */
[----:B------:R-:W-:Y:S01]  /*0ea0*/  IMAD.SHL.U32 R0, R0, 0x20, RZ ;  /* 0x0000002000007824 */ /* 0x000fe200078e00ff */
[----:B------:R-:W-:Y:S01]  /*0eb0*/  SHF.R.S32.HI R2, RZ, 0x1, R8 ;  /* 0x00000001ff027819 */ /* 0x000fe20000011408 */
[----:B------:R-:W-:Y:S01]  /*0ec0*/  IMAD.IADD R3, R229, 0x1, -R3 ;  /* 0x00000001e5037824 */ /* 0x000fe200078e0a03 */
[----:B------:R1:W-:Y:S01]  /*0ed0*/  STL [R1+0x44], R6 ;  /* 0x0000440601007387 */ /* 0x0003e20000100800 */
[----:B------:R-:W-:Y:S01]  /*0ee0*/  IMAD.IADD R8, R20, 0x1, -R5 ;  /* 0x0000000114087824 */ /* 0x000fe200078e0a05 */
[----:B------:R-:W-:-:S02]  /*0ef0*/  SHF.R.S32.HI R4, RZ, 0x1, R10 ;  /* 0x00000001ff047819 */ /* 0x000fc4000001140a */
[----:B------:R-:W-:Y:S01]  /*0f00*/  LEA.HI R5, R3, R3, RZ, 0x1 ;  /* 0x0000000303057211 */ /* 0x000fe200078f08ff */
[----:B------:R2:W-:Y:S01]  /*0f10*/  STL [R1+0x78], R18 ;  /* 0x0000781201007387 */ /* 0x0005e20000100800 */
[----:B------:R-:W-:Y:S02]  /*0f20*/  SHF.R.S32.HI R10, RZ, 0x1f, R10 ;  /* 0x0000001fff0a7819 */ /* 0x000fe4000001140a */
[----:B------:R-:W-:Y:S02]  /*0f30*/  LOP3.LUT R9, R5, 0x3fffffe, RZ, 0xc0, !PT ;  /* 0x03fffffe05097812 */ /* 0x000fe400078ec0ff */
[----:B------:R-:W-:Y:S02]  /*0f40*/  LOP3.LUT P2, RZ, R2, 0x2, RZ, 0xc0, !PT ;  /* 0x0000000202ff7812 */ /* 0x000fe4000784c0ff */
[C---:B------:R-:W-:Y:S01]  /*0f50*/  IADD3 R225, R226.reuse, 0x20, RZ ;  /* 0x00000020e2e17810 */ /* 0x040fe20007ffe0ff */
[----:B------:R-:W-:Y:S01]  /*0f60*/  IMAD.IADD R9, R3, 0x1, -R9 ;  /* 0x0000000103097824 */ /* 0x000fe200078e0a09 */
[----:B------:R-:W-:-:S02]  /*0f70*/  IADD3 R228, R226, 0x40, RZ ;  /* 0x00000040e2e47810 */ /* 0x000fc40007ffe0ff */
[----:B------:R-:W-:Y:S02]  /*0f80*/  SHF.R.S32.HI R227, RZ, 0x1f, R226 ;  /* 0x0000001fffe37819 */ /* 0x000fe400000114e2 */
[----:B-1----:R-:W-:Y:S01]  /*0f90*/  LOP3.LUT R6, R0, 0xffffffc0, RZ, 0xc0, !PT ;  /* 0xffffffc000067812 */ /* 0x002fe200078ec0ff */
[----:B------:R-:W-:Y:S01]  /*0fa0*/  IMAD.SHL.U32 R0, R2, 0x40, RZ ;  /* 0x0000004002007824 */ /* 0x000fe200078e00ff */
[----:B------:R-:W-:-:S03]  /*0fb0*/  LEA.HI R2, R10, R4, RZ, 0x2 ;  /* 0x000000040a027211 */ /* 0x000fc600078f10ff */
[----:B------:R-:W-:Y:S01]  /*0fc0*/  IMAD R14, R8, 0x8, R6 ;  /* 0x00000008080e7824 */ /* 0x000fe200078e0206 */
[----:B------:R-:W-:Y:S01]  /*0fd0*/  LOP3.LUT R0, R0, 0xc0, RZ, 0xc0, !PT ;  /* 0x000000c000007812 */ /* 0x000fe200078ec0ff */
[----:B------:R-:W-:Y:S01]  /*0fe0*/  IMAD.SHL.U32 R8, R7, 0x200, RZ ;  /* 0x0000020007087824 */ /* 0x000fe200078e00ff */
[----:B------:R-:W-:Y:S02]  /*0ff0*/  LOP3.LUT R2, R2, 0xfffffffc, RZ, 0xc0, !PT ;  /* 0xfffffffc02027812 */ /* 0x000fe400078ec0ff */
[----:B------:R-:W-:Y:S01]  /*1000*/  LOP3.LUT R7, R0, 0x8, R17, 0xf8, !PT ;  /* 0x0000000800077812 */ /* 0x000fe200078ef811 */
[----:B------:R-:W-:Y:S01]  /*1010*/  IMAD R3, R20, 0x2, R8 ;  /* 0x0000000214037824 */ /* 0x000fe200078e0208 */
[----:B------:R-:W-:Y:S01]  /*1020*/  SHF.R.U32.HI R6, RZ, 0x3, R0 ;  /* 0x00000003ff067819 */ /* 0x000fe20000011600 */
[----:B------:R-:W-:Y:S01]  /*1030*/  IMAD.IADD R2, R4, 0x1, -R2 ;  /* 0x0000000104027824 */ /* 0x000fe200078e0a02 */
[----:B------:R-:W-:Y:S01]  /*1040*/  SHF.R.S32.HI R0, RZ, 0x1, R5 ;  /* 0x00000001ff007819 */ /* 0x000fe20000011405 */
[----:B------:R-:W-:Y:S01]  /*1050*/  IMAD.SHL.U32 R5, R16, 0x20, RZ ;  /* 0x0000002010057824 */ /* 0x000fe200078e00ff */
[----:B------:R-:W-:Y:S01]  /*1060*/  LOP3.LUT R10, R7, R6, RZ, 0x3c, !PT ;  /* 0x00000006070a7212 */ /* 0x000fe200078e3cff */
[----:B------:R-:W-:Y:S01]  /*1070*/  IMAD R6, R9, 0x20, R3 ;  /* 0x0000002009067824 */ /* 0x000fe200078e0203 */
[----:B------:R-:W-:Y:S01]  /*1080*/  LOP3.LUT P3, RZ, R2, 0x2, RZ, 0xc0, !PT ;  /* 0x0000000202ff7812 */ /* 0x000fe2000786c0ff */
[C---:B------:R-:W-:Y:S01]  /*1090*/  IMAD.SHL.U32 R3, R0.reuse, 0x40, RZ ;  /* 0x0000004000037824 */ /* 0x040fe200078e00ff */
[----:B------:R-:W-:Y:S01]  /*10a0*/  LOP3.LUT P0, RZ, R0, 0x2, RZ, 0xc0, !PT ;  /* 0x0000000200ff7812 */ /* 0x000fe2000780c0ff */
[----:B------:R-:W-:Y:S01]  /*10b0*/  IMAD.SHL.U32 R2, R2, 0x40, RZ ;  /* 0x0000004002027824 */ /* 0x000fe200078e00ff */
[----:B------:R-:W-:Y:S01]  /*10c0*/  LOP3.LUT R4, R0, 0x1, RZ, 0xc0, !PT ;  /* 0x0000000100047812 */ /* 0x000fe200078ec0ff */
[----:B------:R-:W-:Y:S01]  /*10d0*/  IMAD.SHL.U32 R7, R11, 0x8, RZ ;  /* 0x000000080b077824 */ /* 0x000fe200078e00ff */
[----:B------:R-:W-:Y:S01]  /*10e0*/  LOP3.LUT R3, R3, 0xc0, RZ, 0xc0, !PT ;  /* 0x000000c003037812 */ /* 0x000fe200078ec0ff */
[----:B------:R-:W-:Y:S01]  /*10f0*/  IMAD R9, R11, 0x8, R15 ;  /* 0x000000080b097824 */ /* 0x000fe200078e020f */
[----:B------:R-:W-:-:S02]  /*1100*/  LOP3.LUT R0, R5, 0xffffff00, RZ, 0xc0, !PT ;  /* 0xffffff0005007812 */ /* 0x000fc400078ec0ff */
[----:B------:R-:W-:Y:S02]  /*1110*/  LEA.HI R3, R3, R3, RZ, 0x1d ;  /* 0x0000000303037211 */ /* 0x000fe400078fe8ff */
[----:B------:R-:W-:Y:S02]  /*1120*/  LOP3.LUT R2, R2, 0xc0, RZ, 0xc0, !PT ;  /* 0x000000c002027812 */ /* 0x000fe400078ec0ff */
[----:B------:R-:W-:Y:S01]  /*1130*/  ISETP.NE.U32.AND P1, PT, R4, 0x1, PT ;  /* 0x000000010400780c */ /* 0x000fe20003f25070 */
[----:B------:R-:W-:Y:S01]  /*1140*/  IMAD.IADD R4, R0, 0x1, R8 ;  /* 0x0000000100047824 */ /* 0x000fe200078e0208 */
[----:B------:R-:W-:Y:S01]  /*1150*/  SHF.R.U32.HI R5, RZ, 0x3, R2 ;  /* 0x00000003ff057819 */ /* 0x000fe20000011602 */
[----:B------:R-:W-:Y:S01]  /*1160*/  IMAD.IADD R3, R3, 0x1, R6 ;  /* 0x0000000103037824 */ /* 0x000fe200078e0206 */
[----:B------:R-:W-:Y:S01]  /*1170*/  LOP3.LUT R6, R2, 0x8, R7, 0xf8, !PT ;  /* 0x0000000802067812 */ /* 0x000fe200078ef807 */
[----:B------:R-:W-:Y:S01]  /*1180*/  IMAD R2, R13, 0x20, R4 ;  /* 0x000000200d027824 */ /* 0x000fe200078e0204 */
[----:B------:R-:W-:Y:S01]  /*1190*/  LOP3.LUT R4, R12, 0x7ffffffc, RZ, 0xc0, !PT ;  /* 0x7ffffffc0c047812 */ /* 0x000fe200078ec0ff */
[----:B------:R-:W-:Y:S01]  /*11a0*/  IMAD.SHL.U32 R239, R3, 0x2, RZ ;  /* 0x0000000203ef7824 */ /* 0x000fe200078e00ff */
[----:B------:R-:W-:Y:S01]  /*11b0*/  LOP3.LUT R3, R6, R5, RZ, 0x3c, !PT ;  /* 0x0000000506037212 */ /* 0x000fe200078e3cff */
[----:B------:R-:W-:Y:S01]  /*11c0*/  IMAD R7, R13, 0x20, R0 ;  /* 0x000000200d077824 */ /* 0x000fe200078e0200 */
[----:B------:R-:W-:Y:S01]  /*11d0*/  SHF.R.S32.HI R8, RZ, 0x1f, R228 ;  /* 0x0000001fff087819 */ /* 0x000fe200000114e4 */
[----:B------:R-:W-:Y:S01]  /*11e0*/  IMAD.IADD R4, R19, 0x1, -R4 ;  /* 0x0000000113047824 */ /* 0x000fe200078e0a04 */
[----:B------:R-:W-:Y:S01]  /*11f0*/  IADD3 R5, R239, 0x80, RZ ;  /* 0x00000080ef057810 */ /* 0x000fe20007ffe0ff */
[----:B------:R-:W-:Y:S01]  /*1200*/  IMAD.IADD R2, R3, 0x1, R2 ;  /* 0x0000000103027824 */ /* 0x000fe200078e0202 */
[----:B------:R-:W-:Y:S01]  /*1210*/  IADD3 R252, R239, 0x70, RZ ;  /* 0x00000070effc7810 */ /* 0x000fe20007ffe0ff */
[----:B------:R-:W-:Y:S01]  /*1220*/  IMAD.SHL.U32 R4, R4, 0x2, RZ ;  /* 0x0000000204047824 */ /* 0x000fe200078e00ff */
[----:B------:R-:W-:Y:S01]  /*1230*/  @P1 IADD3 R252, R5, 0x10, RZ ;  /* 0x0000001005fc1810 */ /* 0x000fe20007ffe0ff */
[----:B------:R-:W-:Y:S01]  /*1240*/  IMAD.IADD R3, R3, 0x1, R7 ;  /* 0x0000000103037824 */ /* 0x000fe200078e0207 */
[----:B------:R-:W-:Y:S01]  /*1250*/  SHF.R.S32.HI R5, RZ, 0x1f, R225 ;  /* 0x0000001fff057819 */ /* 0x000fe200000114e1 */
[----:B------:R-:W-:Y:S01]  /*1260*/  IMAD.IADD R7, R18, 0x1, R14 ;  /* 0x0000000112077824 */ /* 0x000fe200078e020e */
[C---:B--2---:R-:W-:Y:S01]  /*1270*/  IADD3 R18, R4.reuse, 0x8, RZ ;  /* 0x0000000804127810 */ /* 0x044fe20007ffe0ff */
[----:B------:R-:W-:Y:S01]  /*1280*/  IMAD.U32 R0, R9, 0x20, R10 ;  /* 0x0000002009007824 */ /* 0x000fe200078e000a */
[C---:B------:R-:W-:Y:S01]  /*1290*/  IADD3 R17, R4.reuse, 0x10, RZ ;  /* 0x0000001004117810 */ /* 0x040fe20007ffe0ff */
[----:B------:R1:W-:Y:S01]  /*12a0*/  STL [R1+0x38], R5 ;  /* 0x0000380501007387 */ /* 0x0003e20000100800 */
[C---:B------:R-:W-:Y:S01]  /*12b0*/  IADD3 R16, R4.reuse, 0x18, RZ ;  /* 0x0000001804107810 */ /* 0x040fe20007ffe0ff */
[----:B------:R-:W-:Y:S01]  /*12c0*/  IMAD.MOV.U32 R6, RZ, RZ, 0x20 ;  /* 0x00000020ff067424 */ /* 0x000fe200078e00ff */
[C---:B------:R-:W-:Y:S01]  /*12d0*/  IADD3 R15, R4.reuse, 0x20, RZ ;  /* 0x00000020040f7810 */ /* 0x040fe20007ffe0ff */
[----:B------:R2:W-:Y:S01]  /*12e0*/  STL [R1+0x34], R8 ;  /* 0x0000340801007387 */ /* 0x0005e20000100800 */
[----:B------:R-:W-:-:S02]  /*12f0*/  IADD3 R13, R4, 0x28, RZ ;  /* 0x00000028040d7810 */ /* 0x000fc40007ffe0ff */
[C---:B------:R-:W-:Y:S01]  /*1300*/  IADD3 R12, R4.reuse, 0x30, RZ ;  /* 0x00000030040c7810 */ /* 0x040fe20007ffe0ff */
[----:B------:R-:W-:Y:S01]  /*1310*/  STL [R1+0x3c], R4 ;  /* 0x00003c0401007387 */ /* 0x000fe20000100800 */
[C---:B------:R-:W-:Y:S02]  /*1320*/  IADD3 R11, R4.reuse, 0x38, RZ ;  /* 0x00000038040b7810 */ /* 0x040fe40007ffe0ff */
[C---:B------:R-:W-:Y:S01]  /*1330*/  IADD3 R10, R4.reuse, 0x40, RZ ;  /* 0x00000040040a7810 */ /* 0x040fe20007ffe0ff */
[----:B------:R3:W-:Y:S01]  /*1340*/  STL [R1+0x7c], R7 ;  /* 0x00007c0701007387 */ /* 0x0007e20000100800 */
[----:B------:R-:W-:Y:S02]  /*1350*/  IADD3 R9, R4, 0x48, RZ ;  /* 0x0000004804097810 */ /* 0x000fe40007ffe0ff */
[----:B------:R-:W-:Y:S01]  /*1360*/  SHF.R.S32.HI R14, RZ, 0x1f, R18 ;  /* 0x0000001fff0e7819 */ /* 0x000fe20000011412 */
[----:B------:R-:W-:Y:S01]  /*1370*/  STL [R1+0x28], R18 ;  /* 0x0000281201007387 */ /* 0x000fe20000100800 */
[----:B------:R-:W-:-:S02]  /*1380*/  LEA R123, R0, 0x3c80, 0x1 ;  /* 0x00003c80007b7811 */ /* 0x000fc400078e08ff */
[----:B------:R-:W-:Y:S01]  /*1390*/  SHF.R.S32.HI R0, RZ, 0x1f, R10 ;  /* 0x0000001fff007819 */ /* 0x000fe2000001140a */
[----:B------:R-:W-:Y:S01]  /*13a0*/  STL [R1+0x24], R17 ;  /* 0x0000241101007387 */ /* 0x000fe20000100800 */
[----:B------:R-:W-:Y:S02]  /*13b0*/  IADD3 R184, R123, 0x20, RZ ;  /* 0x000000207bb87810 */ /* 0x000fe40007ffe0ff */
[----:B------:R-:W-:Y:S01]  /*13c0*/  LEA R182, R2, 0x6080, 0x1 ;  /* 0x0000608002b67811 */ /* 0x000fe200078e08ff */
[----:B------:R4:W-:Y:S01]  /*13d0*/  STL [R1+0x20], R16 ;  /* 0x0000201001007387 */ /* 0x0009e20000100800 */
[----:B-1----:R-:W-:Y:S02]  /*13e0*/  SEL R5, R6, 0xffffffe0, !P0 ;  /* 0xffffffe006057807 */ /* 0x002fe40004000000 */
[----:B------:R-:W-:Y:S01]  /*13f0*/  LEA R180, R3, 0x1880, 0x1 ;  /* 0x0000188003b47811 */ /* 0x000fe200078e08ff */
[----:B------:R-:W-:Y:S01]  /*1400*/  STL [R1+0x1c], R15 ;  /* 0x00001c0f01007387 */ /* 0x000fe20000100800 */
[----:B--2---:R-:W-:-:S02]  /*1410*/  IADD3 R8, R4, 0x50, RZ ;  /* 0x0000005004087810 */ /* 0x004fc40007ffe0ff */
[----:B------:R-:W-:Y:S01]  /*1420*/  @P2 IADD3 R184, R123, -0x20, RZ ;  /* 0xffffffe07bb82810 */ /* 0x000fe20007ffe0ff */
[----:B------:R-:W-:Y:S03]  /*1430*/  STL [R1+0x18], R13 ;  /* 0x0000180d01007387 */ /* 0x000fe60000100800 */
[----:B------:R-:W-:Y:S01]  /*1440*/  IADD3 R192, R184, 0x400, RZ ;  /* 0x00000400b8c07810 */ /* 0x000fe20007ffe0ff */
[----:B------:R1:W-:Y:S01]  /*1450*/  STL [R1+0x14], R12 ;  /* 0x0000140c01007387 */ /* 0x0003e20000100800 */
[----:B---3--:R-:W-:Y:S02]  /*1460*/  IADD3 R7, R4, 0x58, RZ ;  /* 0x0000005804077810 */ /* 0x008fe40007ffe0ff */
[----:B------:R-:W-:Y:S01]  /*1470*/  SEL R4, R6, 0xffffffe0, !P3 ;  /* 0xffffffe006047807 */ /* 0x000fe20005800000 */
[----:B------:R-:W-:Y:S01]  /*1480*/  STL [R1+0x10], R11 ;  /* 0x0000100b01007387 */ /* 0x000fe20000100800 */
[----:B------:R-:W-:-:S02]  /*1490*/  SHF.R.S32.HI R6, RZ, 0x1f, R17 ;  /* 0x0000001fff067819 */ /* 0x000fc40000011411 */
[C---:B------:R-:W-:Y:S01]  /*14a0*/  IADD3 R191, R184.reuse, 0x800, RZ ;  /* 0x00000800b8bf7810 */ /* 0x040fe20007ffe0ff */
[----:B------:R-:W-:Y:S01]  /*14b0*/  STL [R1+0xc], R10 ;  /* 0x00000c0a01007387 */ /* 0x000fe20000100800 */
[----:B------:R-:W-:Y:S01]  /*14c0*/  IADD3 R190, R184, 0xc00, RZ ;  /* 0x00000c00b8be7810 */ /* 0x000fe20007ffe0ff */
[----:B------:R-:W-:Y:S01]  /*14d0*/  IMAD.IADD R183, R182, 0x1, R4 ;  /* 0x00000001b6b77824 */ /* 0x000fe200078e0204 */
[----:B------:R-:W-:Y:S01]  /*14e0*/  IADD3 R189, R184, 0x1000, RZ ;  /* 0x00001000b8bd7810 */ /* 0x000fe20007ffe0ff */
[----:B------:R2:W-:Y:S01]  /*14f0*/  STL [R1+0x8], R9 ;  /* 0x0000080901007387 */ /* 0x0005e20000100800 */
[----:B----4-:R-:W-:Y:S01]  /*1500*/  SHF.R.S32.HI R16, RZ, 0x1f, R16 ;  /* 0x0000001fff107819 */ /* 0x010fe20000011410 */
[----:B------:R-:W-:Y:S01]  /*1510*/  IMAD.IADD R181, R4, 0x1, R180 ;  /* 0x0000000104b57824 */ /* 0x000fe200078e02b4 */
[C---:B------:R-:W-:Y:S01]  /*1520*/  IADD3 R188, R184.reuse, 0x1400, RZ ;  /* 0x00001400b8bc7810 */ /* 0x040fe20007ffe0ff */
[----:B------:R-:W-:Y:S01]  /*1530*/  STL [R1+0x4], R8 ;  /* 0x0000040801007387 */ /* 0x000fe20000100800 */
[----:B------:R-:W-:-:S02]  /*1540*/  IADD3 R187, R184, 0x1800, RZ ;  /* 0x00001800b8bb7810 */ /* 0x000fc40007ffe0ff */
[C---:B------:R-:W-:Y:S01]  /*1550*/  IADD3 R186, R184.reuse, 0x1c00, RZ ;  /* 0x00001c00b8ba7810 */ /* 0x040fe20007ffe0ff */
[----:B------:R3:W-:Y:S01]  /*1560*/  STL [R1+0x70], R14 ;  /* 0x0000700e01007387 */ /* 0x0007e20000100800 */
[----:B------:R-:W-:-:S03]  /*1570*/  IADD3 R185, R184, 0x2000, RZ ;  /* 0x00002000b8b97810 */ /* 0x000fc60007ffe0ff */
[----:B------:R-:W-:Y:S01]  /*1580*/  STL [R1], R7 ;  /* 0x0000000701007387 */ /* 0x000fe20000100800 */
[----:B-1----:R-:W-:-:S03]  /*1590*/  SHF.R.S32.HI R12, RZ, 0x1f, R12 ;  /* 0x0000001fff0c7819 */ /* 0x002fc6000001140c */
[----:B------:R1:W-:Y:S04]  /*15a0*/  STL [R1+0x6c], R6 ;  /* 0x00006c0601007387 */ /* 0x0003e80000100800 */
[----:B------:R-:W-:Y:S01]  /*15b0*/  STL [R1+0x68], R16 ;  /* 0x0000681001007387 */ /* 0x000fe20000100800 */
[----:B--2---:R-:W-:Y:S02]  /*15c0*/  SHF.R.S32.HI R9, RZ, 0x1f, R9 ;  /* 0x0000001fff097819 */ /* 0x004fe40000011409 */
[----:B---3--:R-:W-:-:S05]  /*15d0*/  SHF.R.S32.HI R14, RZ, 0x1f, R15 ;  /* 0x0000001fff0e7819 */ /* 0x008fca000001140f */
[----:B------:R-:W-:Y:S01]  /*15e0*/  STL [R1+0x64], R14 ;  /* 0x0000640e01007387 */ /* 0x000fe20000100800 */
[----:B-1----:R-:W-:-:S05]  /*15f0*/  SHF.R.S32.HI R6, RZ, 0x1f, R13 ;  /* 0x0000001fff067819 */ /* 0x002fca000001140d */
[----:B------:R1:W-:Y:S04]  /*1600*/  STL [R1+0x60], R6 ;  /* 0x0000600601007387 */ /* 0x0003e80000100800 */
[----:B------:R-:W-:Y:S01]  /*1610*/  STL [R1+0x5c], R12 ;  /* 0x00005c0c01007387 */ /* 0x000fe20000100800 */
[----:B-1----:R-:W-:-:S05]  /*1620*/  SHF.R.S32.HI R6, RZ, 0x1f, R11 ;  /* 0x0000001fff067819 */ /* 0x002fca000001140b */
[----:B------:R1:W-:Y:S04]  /*1630*/  STL [R1+0x58], R6 ;  /* 0x0000580601007387 */ /* 0x0003e80000100800 */
[----:B------:R2:W-:Y:S04]  /*1640*/  STL [R1+0x54], R0 ;  /* 0x0000540001007387 */ /* 0x0005e80000100800 */
[----:B------:R-:W-:Y:S01]  /*1650*/  STL [R1+0x50], R9 ;  /* 0x0000500901007387 */ /* 0x000fe20000100800 */
[----:B-1----:R-:W-:Y:S02]  /*1660*/  SHF.R.S32.HI R6, RZ, 0x1f, R7 ;  /* 0x0000001fff067819 */ /* 0x002fe40000011407 */
[----:B--2---:R-:W-:-:S05]  /*1670*/  SHF.R.S32.HI R0, RZ, 0x1f, R8 ;  /* 0x0000001fff007819 */ /* 0x004fca0000011408 */
[----:B------:R1:W-:Y:S04]  /*1680*/  STL [R1+0x4c], R0 ;  /* 0x00004c0001007387 */ /* 0x0003e80000100800 */
[----:B------:R-:W-:Y:S01]  /*1690*/  STL [R1+0x48], R6 ;  /* 0x0000480601007387 */ /* 0x000fe20000100800 */
[----:B-1----:R-:W-:-:S05]  /*16a0*/  IMAD.IADD R0, R239, 0x1, R5 ;  /* 0x00000001ef007824 */ /* 0x002fca00078e0205 */
[----:B------:R1:W-:Y:S02]  /*16b0*/  STL [R1+0x30], R0 ;  /* 0x0000300001007387 */ /* 0x0003e40000100800 */
[----:B-1----:R-:W-:-:S05]  /*16c0*/  IMAD.IADD R0, R5, 0x1, R252 ;  /* 0x0000000105007824 */ /* 0x002fca00078e02fc */
[----:B------:R1:W-:Y:S02]  /*16d0*/  STL [R1+0x2c], R0 ;  /* 0x00002c0001007387 */ /* 0x0003e40000100800 */
.L_x_121:
[----:B------:R-:W-:-:S04]  /*16e0*/  IMAD.MOV.U32 R11, RZ, RZ, 0x4 ;  /* 0x00000004ff0b7424 */ /* 0x000fc800078e00ff */
[----:B------:R-:W-:-:S05]  /*16f0*/  IMAD.WIDE R2, R235, R11, c[0x0][0x588] ;  /* 0x00016200eb027625 */ /* 0x000fca00078e020b */
[----:B------:R-:W2:Y:S01]  /*1700*/  LDG.E R230, [R2.64] ;  /* 0x0000000602e67981 */ /* 0x000ea2000c1e1900 */
[----:B------:R-:W-:Y:S01]  /*1710*/  ISETP.NE.U32.AND P0, PT, RZ, c[0x0][0x370], PT ;  /* 0x0000dc00ff007a0c */ /* 0x000fe20003f05070 */
[----:B------:R-:W-:Y:S01]  /*1720*/  CS2R R8, SRZ ;  /* 0x0000000000087805 */ /* 0x000fe2000001ff00 */
[----:B------:R-:W-:Y:S02]  /*1730*/  ISETP.NE.U32.AND P3, PT, RZ, c[0x0][0x360], PT ;  /* 0x0000d800ff007a0c */ /* 0x000fe40003f65070 */
[----:B------:R-:W-:Y:S02]  /*1740*/  ISETP.NE.AND.EX P1, PT, RZ, c[0x0][0x374], PT, P0 ;  /* 0x0000dd00ff007a0c */ /* 0x000fe40003f25300 */
[----:B------:R-:W-:Y:S02]  /*1750*/  ISETP.NE.AND.EX P3, PT, RZ, c[0x0][0x364], PT, P3 ;  /* 0x0000d900ff007a0c */ /* 0x000fe40003f65330 */
[----:B------:R-:W-:Y:S02]  /*1760*/  ISETP.NE.U32.AND P4, PT, RZ, c[0x0][0x348], PT ;  /* 0x0000d200ff007a0c */ /* 0x000fe40003f85070 */
[----:B------:R-:W-:-:S02]  /*1770*/  ISETP.NE.U32.AND P2, PT, RZ, c[0x0][0x350], PT ;  /* 0x0000d400ff007a0c */ /* 0x000fc40003f45070 */
[----:B------:R-:W-:Y:S02]  /*1780*/  ISETP.NE.AND.EX P4, PT, RZ, c[0x0][0x34c], PT, P4 ;  /* 0x0000d300ff007a0c */ /* 0x000fe40003f85340 */
[----:B------:R-:W-:Y:S01]  /*1790*/  ISETP.NE.AND.EX P5, PT, RZ, c[0x0][0x354], PT, P2 ;  /* 0x0000d500ff007a0c */ /* 0x000fe20003fa5320 */
[----:B------:R-:W-:Y:S01]  /*17a0*/  IMAD.MOV.U32 R12, RZ, RZ, RZ ;  /* 0x000000ffff0c7224 */ /* 0x000fe200078e00ff */
[----:B--2---:R-:W-:Y:S02]  /*17b0*/  SHF.R.S32.HI R238, RZ, 0x1f, R230 ;  /* 0x0000001fffee7819 */ /* 0x004fe400000114e6 */
[----:B------:R-:W-:-:S04]  /*17c0*/  @P1 LEA R2, P0, R230, c[0x0][0x370], 0x2 ;  /* 0x0000dc00e6021a11 */ /* 0x000fc800078010ff */
[C-C-:B------:R-:W-:Y:S02]  /*17d0*/  @P1 LEA.HI.X R3, R230.reuse, c[0x0][0x374], R238.reuse, 0x2, P0 ;  /* 0x0000dd00e6031a11 */ /* 0x140fe400000f14ee */
[C---:B------:R-:W-:Y:S02]  /*17e0*/  @P3 LEA R6, P0, R230.reuse, c[0x0][0x360], 0x2 ;  /* 0x0000d800e6063a11 */ /* 0x040fe400078010ff */
[C---:B------:R-:W-:Y:S01]  /*17f0*/  LEA R4, P2, R230.reuse, c[0x0][0x348], 0x2 ;  /* 0x0000d200e6047a11 */ /* 0x040fe200078410ff */
[----:B------:R2:W5:Y:S01]  /*1800*/  @P1 LDG.E R8, [R2.64] ;  /* 0x0000000602081981 */ /* 0x000562000c1e1900 */
[C-C-:B------:R-:W-:Y:S02]  /*1810*/  @P3 LEA.HI.X R7, R230.reuse, c[0x0][0x364], R238.reuse, 0x2, P0 ;  /* 0x0000d900e6073a11 */ /* 0x140fe400000f14ee */
[C---:B------:R-:W-:Y:S01]  /*1820*/  LEA.HI.X R5, R230.reuse, c[0x0][0x34c], R238, 0x2, P2 ;  /* 0x0000d300e6057a11 */ /* 0x040fe200010f14ee */
[----:B------:R-:W-:Y:S01]  /*1830*/  YIELD ;  /* 0x0000000000007946 */ /* 0x000fe20003800000 */
[----:B------:R-:W-:Y:S01]  /*1840*/  P2R R13, PR, RZ, 0x20 ;  /* 0x00000020ff0d7803 */ /* 0x000fe20000000000 */
[----:B------:R3:W5:Y:S04]  /*1850*/  @P3 LDG.E R18, [R6.64] ;  /* 0x0000000606123981 */ /* 0x000768000c1e1900 */
[----:B------:R3:W5:Y:S01]  /*1860*/  @P4 LDG.E R12, [R4.64] ;  /* 0x00000006040c4981 */ /* 0x000762000c1e1900 */
[----:B--2---:R-:W-:-:S04]  /*1870*/  LEA R2, P1, R230, c[0x0][0x350], 0x2 ;  /* 0x0000d400e6027a11 */ /* 0x004fc800078210ff */
[----:B------:R-:W-:-:S05]  /*1880*/  LEA.HI.X R3, R230, c[0x0][0x354], R238, 0x2, P1 ;  /* 0x0000d500e6037a11 */ /* 0x000fca00008f14ee */
[----:B------:R3:W5:Y:S01]  /*1890*/  @P5 LDG.E R9, [R2.64] ;  /* 0x0000000602095981 */ /* 0x000762000c1e1900 */
[----:B------:R-:W-:Y:S01]  /*18a0*/  LOP3.LUT R236, R234, 0xffff, RZ, 0xc0, !PT ;  /* 0x0000ffffeaec7812 */ /* 0x000fe200078ec0ff */
[----:B------:R-:W-:Y:S05]  /*18b0*/  @P3 BRA `(.L_x_32) ;  /* 0x0000005000003947 */ /* 0x000fea0003800000 */
[----:B-----5:R-:W-:Y:S01]  /*18c0*/  MOV R18, c[0x0][0x168] ;  /* 0x00005a0000127a02 */ /* 0x020fe20000000f00 */
[----:B------:R-:W-:Y:S05]  /*18d0*/  @!P4 BRA `(.L_x_32) ;  /* 0x000000300000c947 */ /* 0x000fea0003800000 */
[----:B---3--:R-:W2:Y:S04]  /*18e0*/  LDG.E R6, [R4.64] ;  /* 0x0000000604067981 */ /* 0x008ea8000c1e1900 */
[----:B-1----:R-:W2:Y:S02]  /*18f0*/  LDG.E R0, [R4.64+0x4] ;  /* 0x0000040604007981 */ /* 0x002ea4000c1e1900 */
[----:B--2---:R-:W-:Y:S02]  /*1900*/  IADD3 R18, -R6, R0, RZ ;  /* 0x0000000006127210 */ /* 0x004fe40007ffe1ff */
.L_x_32:
[----:B------:R-:W-:-:S04]  /*1910*/  ISETP.NE.U32.AND P0, PT, RZ, c[0x0][0x368], PT ;  /* 0x0000da00ff007a0c */ /* 0x000fc80003f05070 */
[----:B------:R-:W-:-:S13]  /*1920*/  ISETP.NE.AND.EX P0, PT, RZ, c[0x0][0x36c], PT, P0 ;  /* 0x0000db00ff007a0c */ /* 0x000fda0003f05300 */
[----:B------:R-:W-:Y:S05]  /*1930*/  @!P0 BRA `(.L_x_33) ;  /* 0x0000004000008947 */ /* 0x000fea0003800000 */
[----:B---3--:R-:W-:-:S04]  /*1940*/  LEA R2, P0, R230, c[0x0][0x368], 0x2 ;  /* 0x0000da00e6027a11 */ /* 0x008fc800078010ff */
[----:B------:R-:W-:-:S05]  /*1950*/  LEA.HI.X R3, R230, c[0x0][0x36c], R238, 0x2, P0 ;  /* 0x0000db00e6037a11 */ /* 0x000fca00000f14ee */
[----:B-1----:R1:W5:Y:S01]  /*1960*/  LDG.E R0, [R2.64] ;  /* 0x0000000602007981 */ /* 0x002362000c1e1900 */
[----:B------:R-:W-:Y:S05]  /*1970*/  BRA `(.L_x_34) ;  /* 0x0000005000007947 */ /* 0x000fea0003800000 */
.L_x_33:
[----:B-1----:R-:W-:Y:S01]  /*1980*/  MOV R0, c[0x0][0x1d0] ;  /* 0x0000740000007a02 */ /* 0x002fe20000000f00 */
[----:B------:R-:W-:Y:S05]  /*1990*/  @!P5 BRA `(.L_x_34) ;  /* 0x000000300000d947 */ /* 0x000fea0003800000 */
[----:B---3--:R-:W2:Y:S04]  /*19a0*/  LDG.E R4, [R2.64] ;  /* 0x0000000602047981 */ /* 0x008ea8000c1e1900 */
[----:B------:R-:W2:Y:S02]  /*19b0*/  LDG.E R0, [R2.64+0x4] ;  /* 0x0000040602007981 */ /* 0x000ea4000c1e1900 */
[----:B--2---:R-:W-:-:S04]  /*19c0*/  IADD3 R0, -R4, R0, RZ ;  /* 0x0000000004007210 */ /* 0x004fc80007ffe1ff */
.L_x_34:
[----:B-1-3--:R-:W-:Y:S01]  /*19d0*/  LOP3.LUT R2, R234, 0xff000000, RZ, 0xc0, !PT ;  /* 0xff000000ea027812 */ /* 0x00afe200078ec0ff */
[----:B-----5:R-:W-:Y:S01]  /*19e0*/  IMAD.IADD R19, R0, 0x1, -R8 ;  /* 0x0000000100137824 */ /* 0x020fe200078e0a08 */
[----:B------:R-:W-:Y:S01]  /*19f0*/  LOP3.LUT R3, R234, 0xff0000, RZ, 0xc0, !PT ;  /* 0x00ff0000ea037812 */ /* 0x000fe200078ec0ff */
[----:B------:R-:W-:Y:S01]  /*1a00*/  BSSY B0, `(.L_x_35) ;  /* 0x000002c000007945 */ /* 0x000fe20003800000 */
[----:B------:R-:W-:Y:S01]  /*1a10*/  SHF.R.U32.HI R4, RZ, 0x8, R2 ;  /* 0x00000008ff047819 */ /* 0x000fe20000011602 */
[----:B------:R-:W-:Y:S01]  /*1a20*/  IMAD.IADD R14, R9, 0x1, R8 ;  /* 0x00000001090e7824 */ /* 0x000fe200078e0208 */
[----:B------:R-:W-:-:S02]  /*1a30*/  IADD3 R0, R19, 0x2f, RZ ;  /* 0x0000002f13007810 */ /* 0x000fc40007ffe0ff */
[----:B------:R-:W-:Y:S02]  /*1a40*/  LEA.HI R3, R3, R4, RZ, 0x10 ;  /* 0x0000000403037211 */ /* 0x000fe400078f80ff */
[----:B------:R-:W-:Y:S01]  /*1a50*/  ISETP.GE.AND P0, PT, R19, 0x1, PT ;  /* 0x000000011300780c */ /* 0x000fe20003f06270 */
[----:B------:R-:W-:Y:S01]  /*1a60*/  IMAD.HI R0, R0, 0x2aaaaaab, RZ ;  /* 0x2aaaaaab00007827 */ /* 0x000fe200078e02ff */
[----:B------:R-:W-:Y:S02]  /*1a70*/  LOP3.LUT R15, R3, 0xff, RZ, 0xc0, !PT ;  /* 0x000000ff030f7812 */ /* 0x000fe400078ec0ff */
[----:B------:R-:W-:Y:S02]  /*1a80*/  SHF.R.U32.HI R234, RZ, 0x10, R3 ;  /* 0x00000010ffea7819 */ /* 0x000fe40000011603 */
[----:B------:R-:W-:Y:S01]  /*1a90*/  SHF.R.U32.HI R2, RZ, 0x1f, R0 ;  /* 0x0000001fff027819 */ /* 0x000fe20000011600 */
[----:B------:R1:W-:Y:S03]  /*1aa0*/  STL [R1+0x40], R15 ;  /* 0x0000400f01007387 */ /* 0x0003e60000100800 */
[----:B------:R-:W-:Y:S01]  /*1ab0*/  LEA.HI.SX32 R10, R0, R2, 0x1d ;  /* 0x00000002000a7211 */ /* 0x000fe200078feaff */
[----:B------:R-:W-:-:S02]  /*1ac0*/  IMAD.MOV.U32 R2, RZ, RZ, RZ ;  /* 0x000000ffff027224 */ /* 0x000fc400078e00ff */
[----:B------:R-:W-:Y:S05]  /*1ad0*/  @!P0 BRA `(.L_x_36) ;  /* 0x000001e000008947 */ /* 0x000fea0003800000 */
[----:B------:R-:W-:Y:S01]  /*1ae0*/  ISETP.NE.AND P0, PT, R234, RZ, PT ;  /* 0x000000ffea00720c */ /* 0x000fe20003f05270 */
[----:B------:R-:W-:-:S03]  /*1af0*/  IMAD.MOV.U32 R4, RZ, RZ, RZ ;  /* 0x000000ffff047224 */ /* 0x000fc600078e00ff */
[----:B------:R-:W-:-:S04]  /*1b00*/  SEL R0, R234, c[0x0][0x338], P0 ;  /* 0x0000ce00ea007a07 */ /* 0x000fc80000000000 */
[----:B------:R-:W-:Y:S02]  /*1b10*/  IABS R3, R0 ;  /* 0x0000000000037213 */ /* 0x000fe40000000000 */
[----:B------:R-:W-:Y:S02]  /*1b20*/  IADD3 R6, R10, -0x1, R0 ;  /* 0xffffffff0a067810 */ /* 0x000fe40007ffe000 */
[----:B------:R-:W2:Y:S02]  /*1b30*/  I2F.RP R2, R3 ;  /* 0x0000000300027306 */ /* 0x000ea40000209400 */
[----:B------:R-:W-:-:S06]  /*1b40*/  IABS R9, R6 ;  /* 0x0000000600097213 */ /* 0x000fcc0000000000 */
[----:B--2---:R-:W2:Y:S02]  /*1b50*/  MUFU.RCP R2, R2 ;  /* 0x0000000200027308 */ /* 0x004ea40000001000 */
[----:B--2---:R-:W-:-:S06]  /*1b60*/  IADD3 R2, R2, 0xffffffe, RZ ;  /* 0x0ffffffe02027810 */ /* 0x004fcc0007ffe0ff */
[----:B------:R-:W2:Y:S02]  /*1b70*/  F2I.FTZ.U32.TRUNC.NTZ R5, R2 ;  /* 0x0000000200057305 */ /* 0x000ea4000021f000 */
[----:B--2---:R-:W-:-:S04]  /*1b80*/  IMAD.MOV R2, RZ, RZ, -R5 ;  /* 0x000000ffff027224 */ /* 0x004fc800078e0a05 */
        /* <DEDUP_REMOVED lines=19> */
.L_x_36:
[----:B------:R-:W-:Y:S05]  /*1cc0*/  BSYNC B0 ;  /* 0x0000000000007941 */ /* 0x000fea0003800000 */
.L_x_35:
[----:B------:R-:W-:Y:S01]  /*1cd0*/  IMAD R231, R15, R2, RZ ;  /* 0x000000020fe77224 */ /* 0x000fe200078e02ff */
[----:B------:R-:W-:Y:S01]  /*1ce0*/  PRMT R0, RZ, 0x7610, R0 ;  /* 0x00007610ff007816 */ /* 0x000fe20000000000 */
[----:B------:R-:W-:Y:S01]  /*1cf0*/  CS2R R22, SRZ ;  /* 0x0000000000167805 */ /* 0x000fe2000001ff00 */
[----:B------:R-:W-:Y:S01]  /*1d00*/  CS2R R24, SRZ ;  /* 0x0000000000187805 */ /* 0x000fe2000001ff00 */
[----:B------:R-:W-:Y:S01]  /*1d10*/  IMAD.IADD R2, R231, 0x1, R2 ;  /* 0x00000001e7027824 */ /* 0x000fe200078e0202 */
[----:B------:R-:W-:Y:S01]  /*1d20*/  CS2R R44, SRZ ;  /* 0x00000000002c7805 */ /* 0x000fe2000001ff00 */
        /* <DEDUP_REMOVED lines=50> */
[----:B------:R-:W-:Y:S01]  /*2050*/  ISETP.NE.U32.AND P1, PT, RZ, c[0x0][0x340], PT ;  /* 0x0000d000ff007a0c */ /* 0x000fe20003f25070 */
[----:B------:R-:W2:Y:S03]  /*2060*/  S2R R5, SR_TID.X ;  /* 0x0000000000057919 */ /* 0x000ea60000002100 */
[----:B------:R-:W-:-:S13]  /*2070*/  ISETP.NE.AND.EX P1, PT, RZ, c[0x0][0x344], PT, P1 ;  /* 0x0000d100ff007a0c */ /* 0x000fda0003f25310 */
[----:B------:R-:W-:-:S05]  /*2080*/  @P1 IMAD.WIDE R2, R230, R11, c[0x0][0x340] ;  /* 0x0000d000e6021625 */ /* 0x000fca00078e020b */
[----:B------:R3:W4:Y:S01]  /*2090*/  @P1 LDG.E R16, [R2.64] ;  /* 0x0000000602101981 */ /* 0x000722000c1e1900 */
[----:B------:R-:W-:Y:S02]  /*20a0*/  ISETP.GE.AND P2, PT, R226, c[0x0][0x1d4], PT ;  /* 0x00007500e2007a0c */ /* 0x000fe40003f46270 */
[----:B--2---:R-:W-:Y:S02]  /*20b0*/  SHF.R.S32.HI R4, RZ, 0x1f, R5 ;  /* 0x0000001fff047819 */ /* 0x004fe40000011405 */
[----:B------:R-:W-:Y:S02]  /*20c0*/  SHF.R.S32.HI R0, RZ, 0x1f, R12 ;  /* 0x0000001fff007819 */ /* 0x000fe4000001140c */
[----:B------:R-:W-:Y:S02]  /*20d0*/  LEA.HI R4, R4, R5, RZ, 0x2 ;  /* 0x0000000504047211 */ /* 0x000fe400078f10ff */
[----:B------:R-:W-:Y:S01]  /*20e0*/  ISETP.GE.AND P6, PT, R225, c[0x0][0x1d4], PT ;  /* 0x00007500e1007a0c */ /* 0x000fe20003fc6270 */
[----:B------:R-:W-:Y:S01]  /*20f0*/  IMAD R0, R0, c[0x0][0x178], RZ ;  /* 0x00005e0000007a24 */ /* 0x000fe200078e02ff */
[----:B------:R-:W-:-:S02]  /*2100*/  LOP3.LUT R4, R4, 0xfffffffc, RZ, 0xc0, !PT ;  /* 0xfffffffc04047812 */ /* 0x000fc400078ec0ff */
[----:B------:R-:W-:Y:S02]  /*2110*/  LOP3.LUT R237, R237, 0xfffffffe, RZ, 0xc0, !PT ;  /* 0xfffffffeeded7812 */ /* 0x000fe400078ec0ff */
[----:B------:R-:W-:Y:S01]  /*2120*/  SEL R8, RZ, 0x1, P2 ;  /* 0x00000001ff087807 */ /* 0x000fe20001000000 */
[----:B------:R-:W-:Y:S01]  /*2130*/  IMAD.IADD R4, R5, 0x1, -R4 ;  /* 0x0000000105047824 */ /* 0x000fe200078e0a04 */
[----:B------:R-:W-:Y:S02]  /*2140*/  SEL R5, RZ, 0xffffffff, P6 ;  /* 0xffffffffff057807 */ /* 0x000fe40003000000 */
[----:B------:R-:W-:Y:S02]  /*2150*/  @P2 LOP3.LUT R237, R237, 0x1, RZ, 0xfc, !PT ;  /* 0x00000001eded2812 */ /* 0x000fe400078efcff */
[----:B------:R-:W-:Y:S01]  /*2160*/  ISETP.NE.AND P2, PT, R13, RZ, PT ;  /* 0x000000ff0d00720c */ /* 0x000fe20003f45270 */
[----:B------:R-:W-:Y:S01]  /*2170*/  IMAD.SHL.U32 R6, R5, 0x2, RZ ;  /* 0x0000000205067824 */ /* 0x000fe200078e00ff */
[----:B------:R-:W-:-:S02]  /*2180*/  ISETP.GE.AND P5, PT, R228, c[0x0][0x1d4], PT ;  /* 0x00007500e4007a0c */ /* 0x000fc40003fa6270 */
[----:B---3--:R-:W-:Y:S02]  /*2190*/  MOV R2, c[0x0][0x2c4] ;  /* 0x0000b10000027a02 */ /* 0x008fe40000000f00 */
[----:B------:R-:W-:Y:S02]  /*21a0*/  LOP3.LUT R13, R6, 0x2, R8, 0xe2, !PT ;  /* 0x00000002060d7812 */ /* 0x000fe400078ee208 */
[----:B------:R-:W-:Y:S01]  /*21b0*/  ISETP.NE.AND P0, PT, R2, 0x1, PT ;  /* 0x000000010200780c */ /* 0x000fe20003f05270 */
[----:B------:R-:W-:Y:S01]  /*21c0*/  IMAD R2, R4, 0x20, R229 ;  /* 0x0000002004027824 */ /* 0x000fe200078e02e5 */
[----:B------:R-:W-:Y:S01]  /*21d0*/  SHF.R.S32.HI R6, RZ, 0x1f, R14 ;  /* 0x0000001fff067819 */ /* 0x000fe2000001140e */
[----:B------:R-:W-:Y:S01]  /*21e0*/  IMAD R4, R12, c[0x0][0x17c], R0 ;  /* 0x00005f000c047a24 */ /* 0x000fe200078e0200 */
[----:B------:R-:W-:Y:S02]  /*21f0*/  SEL R10, R230, RZ, !P4 ;  /* 0x000000ffe60a7207 */ /* 0x000fe40006000000 */
[----:B------:R-:W-:Y:S01]  /*2200*/  LEA R11, R233, R2, 0x7 ;  /* 0x00000002e90b7211 */ /* 0x000fe200078e38ff */
[----:B------:R-:W-:Y:S01]  /*2210*/  IMAD.WIDE.U32 R2, R12, c[0x0][0x178], RZ ;  /* 0x00005e000c027a25 */ /* 0x000fe200078e00ff */
[----:B------:R-:W-:-:S02]  /*2220*/  SEL R12, RZ, 0x4, P5 ;  /* 0x00000004ff0c7807 */ /* 0x000fc40002800000 */
[----:B------:R-:W-:Y:S01]  /*2230*/  MOV R0, R11 ;  /* 0x0000000b00007202 */ /* 0x000fe20000000f00 */
[----:B------:R-:W-:Y:S01]  /*2240*/  IMAD.IADD R5, R3, 0x1, R4 ;  /* 0x0000000103057824 */ /* 0x000fe200078e0204 */
[----:B------:R-:W-:Y:S01]  /*2250*/  MOV R4, R2 ;  /* 0x0000000200047202 */ /* 0x000fe20000000f00 */
[----:B------:R-:W-:Y:S01]  /*2260*/  @P0 IMAD.HI.U32 R7, R11, c[0x0][0x2c8], RZ ;  /* 0x0000b2000b070a27 */ /* 0x000fe200078e00ff */
[----:B------:R-:W-:Y:S02]  /*2270*/  SEL R3, R238, RZ, !P4 ;  /* 0x000000ffee037207 */ /* 0x000fe40006000000 */
[----:B------:R-:W-:Y:S01]  /*2280*/  LOP3.LUT R48, R13, R12, RZ, 0xfc, !PT ;  /* 0x0000000c0d307212 */ /* 0x000fe200078efcff */
[C---:B------:R-:W-:Y:S01]  /*2290*/  IMAD.WIDE.U32 R4, R236.reuse, c[0x0][0x1b8], R4 ;  /* 0x00006e00ec047a25 */ /* 0x040fe200078e0004 */
[----:B------:R-:W-:Y:S02]  /*22a0*/  @P0 SHF.R.U32.HI R0, RZ, c[0x0][0x2cc], R7 ;  /* 0x0000b300ff000a19 */ /* 0x000fe40000011607 */
[----:B------:R-:W-:Y:S01]  /*22b0*/  IADD3 R2, P0, R229, R14, RZ ;  /* 0x0000000ee5027210 */ /* 0x000fe20007f1e0ff */
[----:B------:R-:W-:Y:S01]  /*22c0*/  IMAD R17, R3, c[0x0][0x1c0], RZ ;  /* 0x0000700003117a24 */ /* 0x000fe200078e02ff */
[----:B------:R-:W-:Y:S01]  /*22d0*/  ISETP.GE.AND P3, PT, R225, c[0x0][0x198], PT ;  /* 0x00006600e1007a0c */ /* 0x000fe20003f66270 */
[----:B------:R-:W-:Y:S01]  /*22e0*/  IMAD R3, R236, c[0x0][0x1bc], R5 ;  /* 0x00006f00ec037a24 */ /* 0x000fe200078e0205 */
[----:B------:R-:W-:Y:S01]  /*22f0*/  LEA.HI.X.SX32 R8, R229, R6, 0x1, P0 ;  /* 0x00000006e5087211 */ /* 0x000fe200000f0eff */
[----:B------:R-:W-:Y:S01]  /*2300*/  IMAD.WIDE.U32 R6, R2, c[0x0][0x1e0], R226 ;  /* 0x0000780002067a25 */ /* 0x000fe200078e00e2 */
[----:B------:R-:W-:-:S02]  /*2310*/  ISETP.GE.AND P4, PT, R228, c[0x0][0x198], PT ;  /* 0x00006600e4007a0c */ /* 0x000fc40003f86270 */
[----:B------:R-:W-:Y:S01]  /*2320*/  IADD3 R72, R217, -0x1, RZ ;  /* 0xffffffffd9487810 */ /* 0x000fe20007ffe0ff */
[C---:B-1----:R-:W-:Y:S02]  /*2330*/  IMAD R15, R8.reuse, c[0x0][0x1e0], RZ ;  /* 0x00007800080f7a24 */ /* 0x042fe400078e02ff */
[----:B------:R-:W-:Y:S02]  /*2340*/  IMAD R14, R8, c[0x0][0x208], RZ ;  /* 0x00008200080e7a24 */ /* 0x000fe400078e02ff */
[----:B------:R-:W-:-:S04]  /*2350*/  IMAD.WIDE.U32 R8, R2, c[0x0][0x208], R226 ;  /* 0x0000820002087a25 */ /* 0x000fc800078e00e2 */
[C---:B------:R-:W-:Y:S02]  /*2360*/  IMAD R15, R2.reuse, c[0x0][0x1e4], R15 ;  /* 0x00007900020f7a24 */ /* 0x040fe400078e020f */
[----:B------:R-:W-:Y:S02]  /*2370*/  IMAD R5, R2, c[0x0][0x20c], R14 ;  /* 0x0000830002057a24 */ /* 0x000fe400078e020e */
[----:B------:R-:W-:Y:S01]  /*2380*/  IMAD.MOV.U32 R2, RZ, RZ, R4 ;  /* 0x000000ffff027224 */ /* 0x000fe200078e0004 */
[----:B------:R-:W-:Y:S01]  /*2390*/  IADD3 R4, -R0, RZ, RZ ;  /* 0x000000ff00047210 */ /* 0x000fe20007ffe1ff */
[C---:B------:R-:W-:Y:S01]  /*23a0*/  IMAD R12, R10.reuse, c[0x0][0x1c4], R17 ;  /* 0x000071000a0c7a24 */ /* 0x040fe200078e0211 */
[----:B------:R-:W-:Y:S01]  /*23b0*/  IADD3 R5, R9, R5, RZ ;  /* 0x0000000509057210 */ /* 0x000fe20007ffe0ff */
[----:B------:R-:W-:Y:S01]  /*23c0*/  IMAD.WIDE.U32 R2, R10, c[0x0][0x1c0], R2 ;  /* 0x000070000a027a25 */ /* 0x000fe200078e0002 */
[----:B------:R-:W-:-:S03]  /*23d0*/  SHF.R.S32.HI R10, RZ, 0x1f, R0 ;  /* 0x0000001fff0a7819 */ /* 0x000fc60000011400 */
[----:B------:R-:W-:Y:S01]  /*23e0*/  IMAD R9, R4, c[0x0][0x2c4], R11 ;  /* 0x0000b10004097a24 */ /* 0x000fe200078e020b */
[----:B------:R-:W-:Y:S01]  /*23f0*/  MOV R4, R8 ;  /* 0x0000000800047202 */ /* 0x000fe20000000f00 */
[----:B------:R-:W-:Y:S02]  /*2400*/  IMAD.IADD R3, R3, 0x1, R12 ;  /* 0x0000000103037824 */ /* 0x000fe400078e020c */
[----:B------:R-:W-:Y:S01]  /*2410*/  IMAD R8, R10, c[0x0][0x1b0], RZ ;  /* 0x00006c000a087a24 */ /* 0x000fe200078e02ff */
[----:B------:R-:W-:Y:S01]  /*2420*/  SHF.R.S32.HI R10, RZ, 0x1f, R9 ;  /* 0x0000001fff0a7819 */ /* 0x000fe20000011409 */
[----:B------:R-:W-:-:S04]  /*2430*/  IMAD.WIDE.U32 R2, R0, c[0x0][0x1b0], R2 ;  /* 0x00006c0000027a25 */ /* 0x000fc800078e0002 */
[----:B------:R-:W-:Y:S02]  /*2440*/  IMAD R8, R0, c[0x0][0x1b4], R8 ;  /* 0x00006d0000087a24 */ /* 0x000fe400078e0208 */
[----:B------:R-:W-:Y:S02]  /*2450*/  IMAD.IADD R7, R7, 0x1, R15 ;  /* 0x0000000107077824 */ /* 0x000fe400078e020f */
[----:B------:R-:W-:Y:S02]  /*2460*/  IMAD.IADD R3, R3, 0x1, R8 ;  /* 0x0000000103037824 */ /* 0x000fe400078e0208 */
[----:B------:R-:W-:Y:S02]  /*2470*/  IMAD R10, R10, c[0x0][0x1a8], RZ ;  /* 0x00006a000a0a7a24 */ /* 0x000fe400078e02ff */
[----:B------:R-:W-:-:S04]  /*2480*/  IMAD.WIDE.U32 R6, R236, c[0x0][0x1e8], R6 ;  /* 0x00007a00ec067a25 */ /* 0x000fc800078e0006 */
[----:B------:R-:W-:-:S04]  /*2490*/  IMAD.WIDE.U32 R4, R236, c[0x0][0x210], R4 ;  /* 0x00008400ec047a25 */ /* 0x000fc800078e0004 */
[C---:B------:R-:W-:Y:S02]  /*24a0*/  IMAD R10, R9.reuse, c[0x0][0x1ac], R10 ;  /* 0x00006b00090a7a24 */ /* 0x040fe400078e020a */
[----:B------:R-:W-:-:S04]  /*24b0*/  IMAD.WIDE.U32 R2, R9, c[0x0][0x1a8], R2 ;  /* 0x00006a0009027a25 */ /* 0x000fc800078e0002 */
[C---:B------:R-:W-:Y:S01]  /*24c0*/  IMAD R7, R236.reuse, c[0x0][0x1ec], R7 ;  /* 0x00007b00ec077a24 */ /* 0x040fe200078e0207 */
[----:B------:R-:W-:Y:S01]  /*24d0*/  IADD3 R3, R3, R10, RZ ;  /* 0x0000000a03037210 */ /* 0x000fe20007ffe0ff */
[----:B------:R-:W-:Y:S01]  /*24e0*/  IMAD R5, R236, c[0x0][0x214], R5 ;  /* 0x00008500ec057a24 */ /* 0x000fe200078e0205 */
[----:B------:R-:W-:-:S04]  /*24f0*/  LEA R12, P0, R2, c[0x0][0x160], 0x1 ;  /* 0x00005800020c7a11 */ /* 0x000fc800078008ff */
[----:B------:R-:W-:Y:S02]  /*2500*/  LEA.HI.X R10, R2, c[0x0][0x164], R3, 0x1, P0 ;  /* 0x00005900020a7a11 */ /* 0x000fe400000f0c03 */
[----:B----4-:R-:W-:Y:S01]  /*2510*/  @P1 SHF.R.S32.HI R0, RZ, 0x1f, R16 ;  /* 0x0000001fff001819 */ /* 0x010fe20000011410 */
[----:B------:R-:W-:Y:S01]  /*2520*/  @!P1 IMAD.MOV.U32 R16, RZ, RZ, R230 ;  /* 0x000000ffff109224 */ /* 0x000fe200078e00e6 */
[----:B------:R-:W-:Y:S02]  /*2530*/  @!P1 MOV R0, R238 ;  /* 0x000000ee00009202 */ /* 0x000fe40000000f00 */
[----:B------:R-:W-:Y:S02]  /*2540*/  ISETP.GE.AND P1, PT, R226, c[0x0][0x198], PT ;  /* 0x00006600e2007a0c */ /* 0x000fe40003f26270 */
[----:B------:R-:W-:Y:S02]  /*2550*/  SEL R8, R0, RZ, !P2 ;  /* 0x000000ff00087207 */ /* 0x000fe40005000000 */
[----:B------:R-:W-:-:S03]  /*2560*/  SEL R0, R16, RZ, !P2 ;  /* 0x000000ff10007207 */ /* 0x000fc60005000000 */
[C---:B------:R-:W-:Y:S02]  /*2570*/  IMAD R9, R8.reuse, c[0x0][0x1f0], RZ ;  /* 0x00007c0008097a24 */ /* 0x040fe400078e02ff */
[----:B------:R-:W-:Y:S02]  /*2580*/  IMAD R8, R8, c[0x0][0x218], RZ ;  /* 0x0000860008087a24 */ /* 0x000fe400078e02ff */
[C---:B------:R-:W-:Y:S02]  /*2590*/  IMAD R11, R0.reuse, c[0x0][0x1f4], R9 ;  /* 0x00007d00000b7a24 */ /* 0x040fe400078e0209 */
[----:B------:R-:W-:-:S04]  /*25a0*/  IMAD.WIDE.U32 R220, R0, c[0x0][0x1f0], R6 ;  /* 0x00007c0000dc7a25 */ /* 0x000fc800078e0006 */
[C---:B------:R-:W-:Y:S01]  /*25b0*/  IMAD R8, R0.reuse, c[0x0][0x21c], R8 ;  /* 0x0000870000087a24 */ /* 0x040fe200078e0208 */
[----:B------:R-:W-:Y:S01]  /*25c0*/  IADD3 R219, R221, R11, RZ ;  /* 0x0000000bdddb7210 */ /* 0x000fe20007ffe0ff */
[----:B------:R-:W-:-:S04]  /*25d0*/  IMAD.WIDE.U32 R222, R0, c[0x0][0x218], R4 ;  /* 0x0000860000de7a25 */ /* 0x000fc800078e0004 */
[----:B------:R-:W-:Y:S02]  /*25e0*/  IMAD R9, R233, 0x80, R229 ;  /* 0x00000080e9097824 */ /* 0x000fe400078e02e5 */
[----:B------:R-:W-:Y:S01]  /*25f0*/  IMAD.IADD R224, R223, 0x1, R8 ;  /* 0x00000001dfe07824 */ /* 0x000fe200078e0208 */
[----:B------:R-:W-:Y:S05]  /*2600*/  BRA.DIV ~URZ, `(.L_x_38) ;  /* 0x0000a8f27f007947 */ /* 0x000fea000b800000 */
[----:B------:R1:W2:Y:S02]  /*2610*/  SHFL.IDX PT, R8, R10, RZ, 0x1c1f ;  /* 0x001c1fff0a087589 */ /* 0x0002a400000e0000 */
.L_x_126:
[----:B------:R-:W-:Y:S05]  /*2620*/  BRA.DIV ~URZ, `(.L_x_39) ;  /* 0x0000a9427f007947 */ /* 0x000fea000b800000 */
[----:B------:R3:W4:Y:S02]  /*2630*/  SHFL.IDX PT, R0, R12, RZ, 0x1c1f ;  /* 0x001c1fff0c007589 */ /* 0x00072400000e0000 */
.L_x_127:
[----:B------:R-:W-:Y:S01]  /*2640*/  IMAD R11, R18, c[0x0][0x2c4], RZ ;  /* 0x0000b100120b7a24 */ /* 0x000fe200078e02ff */
[----:B------:R-:W-:Y:S04]  /*2650*/  BSSY B0, `(.L_x_40) ;  /* 0x0000013000007945 */ /* 0x000fe80003800000 */
[----:B------:R-:W-:-:S13]  /*2660*/  ISETP.GE.AND P0, PT, R9, R11, PT ;  /* 0x0000000b0900720c */ /* 0x000fda0003f06270 */
[----:B------:R-:W-:Y:S05]  /*2670*/  @P0 BRA `(.L_x_41) ;  /* 0x0000010000000947 */ /* 0x000fea0003800000 */
[----:B------:R-:W5:Y:S04]  /*2680*/  LDL R2, [R1+0x38] ;  /* 0x0000380001027983 */ /* 0x000f680000100800 */
[----:B---3--:R-:W3:Y:S04]  /*2690*/  LDL R13, [R1+0x44] ;  /* 0x00004400010d7983 */ /* 0x008ee80000100800 */
[----:B----4-:R-:W4:Y:S01]  /*26a0*/  LDL R14, [R1+0x34] ;  /* 0x00003400010e7983 */ /* 0x010f220000100800 */
[----:B------:R-:W-:-:S04]  /*26b0*/  LEA R6, P0, R226, R0, 0x1 ;  /* 0x00000000e2067211 */ /* 0x000fc800078008ff */
[----:B--2---:R-:W-:Y:S02]  /*26c0*/  LEA.HI.X R7, R226, R8, R227, 0x1, P0 ;  /* 0x00000008e2077211 */ /* 0x004fe400000f0ce3 */
[----:B------:R-:W-:-:S04]  /*26d0*/  LEA R4, P0, R225, R0, 0x1 ;  /* 0x00000000e1047211 */ /* 0x000fc800078008ff */
[----:B-----5:R-:W-:Y:S02]  /*26e0*/  LEA.HI.X R5, R225, R8, R2, 0x1, P0 ;  /* 0x00000008e1057211 */ /* 0x020fe400000f0c02 */
[----:B------:R-:W-:Y:S01]  /*26f0*/  LEA R2, P0, R228, R0, 0x1 ;  /* 0x00000000e4027211 */ /* 0x000fe200078008ff */
[----:B---3--:R-:W-:-:S03]  /*2700*/  IMAD.SHL.U32 R0, R13, 0x2, RZ ;  /* 0x000000020d007824 */ /* 0x008fc600078e00ff */
[----:B----4-:R-:W-:Y:S02]  /*2710*/  LEA.HI.X R3, R228, R8, R14, 0x1, P0 ;  /* 0x00000008e4037211 */ /* 0x010fe400000f0c0e */
[----:B------:R-:W-:Y:S01]  /*2720*/  @!PT LDS RZ, [RZ] ;  /* 0x00000000fffff984 */ /* 0x000fe20000000800 */
[----:B------:R-:W-:Y:S01]  /*2730*/  @!PT LDS RZ, [RZ] ;  /* 0x00000000fffff984 */ /* 0x000fe20000000800 */
[----:B------:R-:W-:Y:S01]  /*2740*/  @!PT LDS RZ, [RZ] ;  /* 0x00000000fffff984 */ /* 0x000fe20000000800 */
[----:B------:R2:W-:Y:S04]  /*2750*/  LDGSTS.E.BYPASS.LTC128B.128 [R0+0x6080], [R6.64], !P1 ;  /* 0x0608000006007fae */ /* 0x0005e8000c901d46 */
[----:B------:R2:W-:Y:S04]  /*2760*/  LDGSTS.E.BYPASS.LTC128B.128 [R0+0x8080], [R4.64], !P3 ;  /* 0x0808000004007fae */ /* 0x0005e8000d901d46 */
[----:B------:R2:W-:Y:S02]  /*2770*/  LDGSTS.E.BYPASS.LTC128B.128 [R0+0xa080], [R2.64], !P4 ;  /* 0x0a08000002007fae */ /* 0x0005e4000e101d46 */
.L_x_41:
[----:B------:R-:W-:Y:S05]  /*2780*/  BSYNC B0 ;  /* 0x0000000000007941 */ /* 0x000fea0003800000 */
.L_x_40:
[----:B------:R-:W-:Y:S05]  /*2790*/  BRA.DIV ~URZ, `(.L_x_42) ;  /* 0x0000a8327f007947 */ /* 0x000fea000b800000 */
[----:B--2---:R2:W1:Y:S04]  /*27a0*/  SHFL.IDX PT, R8, R10, 0x1, 0x1c1f ;  /* 0x003c1f000a087f89 */ /* 0x00446800000e0000 */
[----:B----4-:R2:W4:Y:S02]  /*27b0*/  SHFL.IDX PT, R0, R12, 0x1, 0x1c1f ;  /* 0x003c1f000c007f89 */ /* 0x01052400000e0000 */
.L_x_128:
[----:B------:R-:W-:Y:S01]  /*27c0*/  IADD3 R2, R9, 0x20, RZ ;  /* 0x0000002009027810 */ /* 0x000fe20007ffe0ff */
[----:B------:R-:W-:Y:S03]  /*27d0*/  BSSY B0, `(.L_x_43) ;  /* 0x0000013000007945 */ /* 0x000fe60003800000 */
[----:B------:R-:W-:-:S13]  /*27e0*/  ISETP.GE.AND P0, PT, R2, R11, PT ;  /* 0x0000000b0200720c */ /* 0x000fda0003f06270 */
[----:B------:R-:W-:Y:S05]  /*27f0*/  @P0 BRA `(.L_x_44) ;  /* 0x0000010000000947 */ /* 0x000fea0003800000 */
[----:B------:R-:W5:Y:S04]  /*2800*/  LDL R3, [R1+0x38] ;  /* 0x0000380001037983 */ /* 0x000f680000100800 */
[----:B--2---:R-:W2:Y:S04]  /*2810*/  LDL R13, [R1+0x44] ;  /* 0x00004400010d7983 */ /* 0x004ea80000100800 */
[----:B---3--:R-:W3:Y:S01]  /*2820*/  LDL R14, [R1+0x34] ;  /* 0x00003400010e7983 */ /* 0x008ee20000100800 */
[----:B----4-:R-:W-:-:S04]  /*2830*/  LEA R6, P0, R226, R0, 0x1 ;  /* 0x00000000e2067211 */ /* 0x010fc800078008ff */
[----:B-1----:R-:W-:Y:S02]  /*2840*/  LEA.HI.X R7, R226, R8, R227, 0x1, P0 ;  /* 0x00000008e2077211 */ /* 0x002fe400000f0ce3 */
[----:B------:R-:W-:-:S04]  /*2850*/  LEA R4, P0, R225, R0, 0x1 ;  /* 0x00000000e1047211 */ /* 0x000fc800078008ff */
[----:B-----5:R-:W-:Y:S02]  /*2860*/  LEA.HI.X R5, R225, R8, R3, 0x1, P0 ;  /* 0x00000008e1057211 */ /* 0x020fe400000f0c03 */
[----:B------:R-:W-:Y:S01]  /*2870*/  LEA R2, P0, R228, R0, 0x1 ;  /* 0x00000000e4027211 */ /* 0x000fe200078008ff */
[----:B--2---:R-:W-:-:S03]  /*2880*/  IMAD.SHL.U32 R0, R13, 0x2, RZ ;  /* 0x000000020d007824 */ /* 0x004fc600078e00ff */
[----:B---3--:R-:W-:Y:S02]  /*2890*/  LEA.HI.X R3, R228, R8, R14, 0x1, P0 ;  /* 0x00000008e4037211 */ /* 0x008fe400000f0c0e */
[----:B------:R-:W-:Y:S01]  /*28a0*/  @!PT LDS RZ, [RZ] ;  /* 0x00000000fffff984 */ /* 0x000fe20000000800 */
[----:B------:R-:W-:Y:S01]  /*28b0*/  @!PT LDS RZ, [RZ] ;  /* 0x00000000fffff984 */ /* 0x000fe20000000800 */
[----:B------:R-:W-:Y:S01]  /*28c0*/  @!PT LDS RZ, [RZ] ;  /* 0x00000000fffff984 */ /* 0x000fe20000000800 */
[----:B------:R1:W-:Y:S04]  /*28d0*/  LDGSTS.E.BYPASS.LTC128B.128 [R0+0x6880], [R6.64], !P1 ;  /* 0x0688000006007fae */ /* 0x0003e8000c901d46 */
[----:B------:R1:W-:Y:S04]  /*28e0*/  LDGSTS.E.BYPASS.LTC128B.128 [R0+0x8880], [R4.64], !P3 ;  /* 0x0888000004007fae */ /* 0x0003e8000d901d46 */
[----:B------:R1:W-:Y:S02]  /*28f0*/  LDGSTS.E.BYPASS.LTC128B.128 [R0+0xa880], [R2.64], !P4 ;  /* 0x0a88000002007fae */ /* 0x0003e4000e101d46 */
.L_x_44:
[----:B------:R-:W-:Y:S05]  /*2900*/  BSYNC B0 ;  /* 0x0000000000007941 */ /* 0x000fea0003800000 */
.L_x_43:
[----:B------:R-:W-:Y:S05]  /*2910*/  BRA.DIV ~URZ, `(.L_x_45) ;  /* 0x0000a7727f007947 */ /* 0x000fea000b800000 */
[----:B-1----:R1:W2:Y:S02]  /*2920*/  SHFL.IDX PT, R8, R10, 0x2, 0x1c1f ;  /* 0x005c1f000a087f89 */ /* 0x0022a400000e0000 */
.L_x_129:
[----:B------:R-:W-:Y:S05]  /*2930*/  BRA.DIV ~URZ, `(.L_x_46) ;  /* 0x0000a7c27f007947 */ /* 0x000fea000b800000 */
[----:B----4-:R4:W1:Y:S02]  /*2940*/  SHFL.IDX PT, R0, R12, 0x2, 0x1c1f ;  /* 0x005c1f000c007f89 */ /* 0x01086400000e0000 */
.L_x_130:
[----:B------:R-:W-:Y:S01]  /*2950*/  IADD3 R2, R9, 0x40, RZ ;  /* 0x0000004009027810 */ /* 0x000fe20007ffe0ff */
[----:B------:R-:W-:Y:S03]  /*2960*/  BSSY B0, `(.L_x_47) ;  /* 0x0000013000007945 */ /* 0x000fe60003800000 */
[----:B------:R-:W-:-:S13]  /*2970*/  ISETP.GE.AND P0, PT, R2, R11, PT ;  /* 0x0000000b0200720c */ /* 0x000fda0003f06270 */
[----:B------:R-:W-:Y:S05]  /*2980*/  @P0 BRA `(.L_x_48) ;  /* 0x0000010000000947 */ /* 0x000fea0003800000 */
[----:B------:R-:W5:Y:S04]  /*2990*/  LDL R3, [R1+0x38] ;  /* 0x0000380001037983 */ /* 0x000f680000100800 */
[----:B---3--:R-:W3:Y:S04]  /*29a0*/  LDL R13, [R1+0x44] ;  /* 0x00004400010d7983 */ /* 0x008ee80000100800 */
[----:B----4-:R-:W4:Y:S01]  /*29b0*/  LDL R14, [R1+0x34] ;  /* 0x00003400010e7983 */ /* 0x010f220000100800 */
[----:B-1----:R-:W-:-:S04]  /*29c0*/  LEA R6, P0, R226, R0, 0x1 ;  /* 0x00000000e2067211 */ /* 0x002fc800078008ff */
        /* <DEDUP_REMOVED lines=12> */
.L_x_48:
[----:B------:R-:W-:Y:S05]  /*2a90*/  BSYNC B0 ;  /* 0x0000000000007941 */ /* 0x000fea0003800000 */
.L_x_47:
[----:B------:R-:W-:Y:S05]  /*2aa0*/  BRA.DIV ~URZ, `(.L_x_49) ;  /* 0x0000a6b27f007947 */ /* 0x000fea000b800000 */
[----:B--2---:R2:W3:Y:S04]  /*2ab0*/  SHFL.IDX PT, R8, R10, 0x3, 0x1c1f ;  /* 0x007c1f000a087f89 */ /* 0x0044e800000e0000 */
[----:B-1----:R2:W1:Y:S02]  /*2ac0*/  SHFL.IDX PT, R0, R12, 0x3, 0x1c1f ;  /* 0x007c1f000c007f89 */ /* 0x00246400000e0000 */
.L_x_131:
[----:B------:R-:W5:Y:S04]  /*2ad0*/  LDL R5, [R1+0x44] ;  /* 0x0000440001057983 */ /* 0x000f680000100800 */
[----:B--2---:R-:W2:Y:S04]  /*2ae0*/  LDL R4, [R1+0x38] ;  /* 0x0000380001047983 */ /* 0x004ea80000100800 */
[----:B----4-:R-:W4:Y:S01]  /*2af0*/  LDL R13, [R1+0x34] ;  /* 0x00003400010d7983 */ /* 0x010f220000100800 */
[----:B------:R-:W-:Y:S01]  /*2b00*/  IADD3 R2, R9, 0x60, RZ ;  /* 0x0000006009027810 */ /* 0x000fe20007ffe0ff */
[----:B---3--:R-:W-:-:S02]  /*2b10*/  IMAD.MOV.U32 R12, RZ, RZ, 0x30 ;  /* 0x00000030ff0c7424 */ /* 0x008fc400078e00ff */
[----:B------:R-:W-:Y:S01]  /*2b20*/  IMAD.MOV.U32 R74, RZ, RZ, R220 ;  /* 0x000000ffff4a7224 */ /* 0x000fe200078e00dc */
[----:B------:R-:W-:Y:S01]  /*2b30*/  ISETP.GE.AND P2, PT, R2, R11, PT ;  /* 0x0000000b0200720c */ /* 0x000fe20003f46270 */
[----:B------:R-:W-:Y:S01]  /*2b40*/  IMAD R12, R217, -0x30, R12 ;  /* 0xffffffd0d90c7824 */ /* 0x000fe200078e020c */
[----:B------:R-:W-:Y:S01]  /*2b50*/  SHF.R.S32.HI R11, RZ, 0x1f, R72 ;  /* 0x0000001fff0b7819 */ /* 0x000fe20000011448 */
[----:B------:R-:W-:Y:S02]  /*2b60*/  IMAD.MOV.U32 R75, RZ, RZ, R219 ;  /* 0x000000ffff4b7224 */ /* 0x000fe400078e00db */
[----:B------:R-:W-:-:S05]  /*2b70*/  IMAD.IADD R73, R19, 0x1, R12 ;  /* 0x0000000113497824 */ /* 0x000fca00078e020c */
[----:B------:R-:W-:-:S03]  /*2b80*/  IMNMX R10, R73, 0x30, PT ;  /* 0x00000030490a7817 */ /* 0x000fc60003800200 */
[----:B-1----:R-:W-:-:S04]  /*2b90*/  @!P2 LEA R2, P0, R226, R0, 0x1 ;  /* 0x00000000e202a211 */ /* 0x002fc800078008ff */
[----:B------:R-:W-:Y:S02]  /*2ba0*/  @!P2 LEA.HI.X R3, R226, R8, R227, 0x1, P0 ;  /* 0x00000008e203a211 */ /* 0x000fe400000f0ce3 */
[----:B------:R-:W-:Y:S01]  /*2bb0*/  @!P2 LEA R6, P0, R225, R0, 0x1 ;  /* 0x00000000e106a211 */ /* 0x000fe200078008ff */
[----:B-----5:R-:W-:Y:S02]  /*2bc0*/  IMAD.SHL.U32 R193, R5, 0x2, RZ ;  /* 0x0000000205c17824 */ /* 0x020fe400078e00ff */
[----:B------:R-:W-:Y:S01]  /*2bd0*/  IMAD R5, R11, c[0x0][0x1e0], RZ ;  /* 0x000078000b057a24 */ /* 0x000fe200078e02ff */
[----:B--2---:R-:W-:Y:S02]  /*2be0*/  @!P2 LEA.HI.X R7, R225, R8, R4, 0x1, P0 ;  /* 0x00000008e107a211 */ /* 0x004fe400000f0c04 */
[----:B------:R-:W-:Y:S01]  /*2bf0*/  @!PT LDS RZ, [RZ] ;  /* 0x00000000fffff984 */ /* 0x000fe20000000800 */
[----:B------:R-:W-:Y:S01]  /*2c00*/  @!PT LDS RZ, [RZ] ;  /* 0x00000000fffff984 */ /* 0x000fe20000000800 */
[----:B------:R-:W-:Y:S01]  /*2c10*/  @!PT LDS RZ, [RZ] ;  /* 0x00000000fffff984 */ /* 0x000fe20000000800 */
[----:B------:R1:W-:Y:S01]  /*2c20*/  @!P2 LDGSTS.E.BYPASS.LTC128B.128 [R193+0x7880], [R2.64], !P1 ;  /* 0x0788000002c1afae */ /* 0x0003e2000c901d46 */
[----:B------:R-:W-:Y:S01]  /*2c30*/  @!P2 LEA R4, P0, R228, R0, 0x1 ;  /* 0x00000000e404a211 */ /* 0x000fe200078008ff */
[----:B------:R-:W-:-:S02]  /*2c40*/  IMAD.IADD R0, R10, 0x1, -R229 ;  /* 0x000000010a007824 */ /* 0x000fc400078e0ae5 */
[----:B------:R-:W-:Y:S01]  /*2c50*/  IMAD R9, R72, c[0x0][0x1e4], R5 ;  /* 0x0000790048097a24 */ /* 0x000fe200078e0205 */
[----:B----4-:R-:W-:Y:S01]  /*2c60*/  @!P2 LEA.HI.X R5, R228, R8, R13, 0x1, P0 ;  /* 0x00000008e405a211 */ /* 0x010fe200000f0c0d */
[----:B------:R2:W-:Y:S01]  /*2c70*/  @!P2 LDGSTS.E.BYPASS.LTC128B.128 [R193+0x9880], [R6.64], !P3 ;  /* 0x0988000006c1afae */ /* 0x0005e2000d901d46 */
[C---:B------:R-:W-:Y:S01]  /*2c80*/  ISETP.GE.AND P0, PT, R0.reuse, 0x21, PT ;  /* 0x000000210000780c */ /* 0x040fe20003f06270 */
[----:B------:R-:W-:Y:S01]  /*2c90*/  IMAD.MOV.U32 R8, RZ, RZ, 0x20 ;  /* 0x00000020ff087424 */ /* 0x000fe200078e00ff */
[----:B------:R-:W-:Y:S01]  /*2ca0*/  ISETP.GE.AND P1, PT, R0, 0x1, PT ;  /* 0x000000010000780c */ /* 0x000fe20003f26270 */
[----:B------:R3:W-:Y:S04]  /*2cb0*/  @!P2 LDGSTS.E.BYPASS.LTC128B.128 [R193+0xb880], [R4.64], !P4 ;  /* 0x0b88000004c1afae */ /* 0x0007e8000e101d46 */
[----:B------:R-:W0:Y:S01]  /*2cc0*/  LDGDEPBAR ;  /* 0x00000000000079af */ /* 0x000e220000000000 */
[----:B------:R-:W-:Y:S01]  /*2cd0*/  WARPSYNC 0xffffffff ;  /* 0xffffffff00007948 */ /* 0x000fe20003800000 */
[----:B------:R-:W-:Y:S02]  /*2ce0*/  BSSY B0, `(.L_x_50) ;  /* 0x00000cf000007945 */ /* 0x000fe40003800000 */
[----:B------:R-:W-:Y:S06]  /*2cf0*/  BAR.SYNC.DEFER_BLOCKING 0x0 ;  /* 0x0000000000007b1d */ /* 0x000fec0000010000 */
[----:B------:R-:W4:Y:S01]  /*2d00*/  S2R R13, SR_TID.X ;  /* 0x00000000000d7919 */ /* 0x000f220000002100 */
[----:B-1----:R-:W-:-:S04]  /*2d10*/  IMAD.WIDE.U32 R2, R72, c[0x0][0x1e0], RZ ;  /* 0x0000780048027a25 */ /* 0x002fc800078e00ff */
[----:B------:R-:W-:Y:S02]  /*2d20*/  IMAD.IADD R0, R3, 0x1, R9 ;  /* 0x0000000103007824 */ /* 0x000fe400078e0209 */
[----:B------:R-:W-:-:S04]  /*2d30*/  IMAD.WIDE.U32 R2, R2, 0x30, R74 ;  /* 0x0000003002027825 */ /* 0x000fc800078e004a */
[----:B------:R-:W-:Y:S01]  /*2d40*/  IMAD R0, R0, 0x30, RZ ;  /* 0x0000003000007824 */ /* 0x000fe200078e02ff */
[----:B---3--:R-:W-:Y:S01]  /*2d50*/  @P1 LEA R4, P3, R2, c[0x0][0x1c8], 0x1 ;  /* 0x0000720002041a11 */ /* 0x008fe200078608ff */
[----:B--2---:R-:W-:-:S04]  /*2d60*/  IMAD.WIDE.U32 R6, R8, c[0x0][0x1e0], RZ ;  /* 0x0000780008067a25 */ /* 0x004fc800078e00ff */
[----:B------:R-:W-:Y:S02]  /*2d70*/  IMAD R5, R8, c[0x0][0x1e4], RZ ;  /* 0x0000790008057a24 */ /* 0x000fe400078e02ff */
[----:B------:R-:W-:Y:S01]  /*2d80*/  IMAD.IADD R0, R3, 0x1, R0 ;  /* 0x0000000103007824 */ /* 0x000fe200078e0200 */
[----:B------:R-:W-:Y:S02]  /*2d90*/  @P0 IADD3 R3, P2, R2, R6, RZ ;  /* 0x0000000602030210 */ /* 0x000fe40007f5e0ff */
[----:B----4-:R-:W-:Y:S02]  /*2da0*/  ISETP.GT.AND P4, PT, R13, 0x3f, PT ;  /* 0x0000003f0d00780c */ /* 0x010fe40003f84270 */
[----:B------:R-:W-:Y:S02]  /*2db0*/  @P0 IADD3.X R6, R0, R7, R5, P2, !PT ;  /* 0x0000000700060210 */ /* 0x000fe400017fe405 */
[----:B------:R-:W-:Y:S01]  /*2dc0*/  @P1 LEA.HI.X R5, R2, c[0x0][0x1cc], R0, 0x1, P3 ;  /* 0x0000730002051a11 */ /* 0x000fe200018f0c00 */
[----:B------:R-:W-:Y:S01]  /*2dd0*/  IMAD R0, R11, c[0x0][0x208], RZ ;  /* 0x000082000b007a24 */ /* 0x000fe200078e02ff */
[----:B------:R-:W-:-:S02]  /*2de0*/  LOP3.LUT P3, RZ, R237, 0x1, RZ, 0xc0, !PT ;  /* 0x00000001edff7812 */ /* 0x000fc4000786c0ff */
[----:B------:R-:W-:Y:S01]  /*2df0*/  @P0 LEA R2, P2, R3, c[0x0][0x1c8], 0x1 ;  /* 0x0000720003020a11 */ /* 0x000fe200078408ff */
[----:B------:R-:W-:-:S03]  /*2e00*/  IMAD R0, R72, c[0x0][0x20c], R0 ;  /* 0x0000830048007a24 */ /* 0x000fc600078e0200 */
[----:B------:R-:W-:Y:S01]  /*2e10*/  @P0 LEA.HI.X R3, R3, c[0x0][0x1cc], R6, 0x1, P2 ;  /* 0x0000730003030a11 */ /* 0x000fe200010f0c06 */
[----:B------:R-:W-:Y:S01]  /*2e20*/  IMAD.WIDE.U32 R6, R72, c[0x0][0x208], RZ ;  /* 0x0000820048067a25 */ /* 0x000fe200078e00ff */
[----:B------:R-:W-:-:S03]  /*2e30*/  LOP3.LUT P2, RZ, R48, 0x2, RZ, 0xc0, !PT ;  /* 0x0000000230ff7812 */ /* 0x000fc6000784c0ff */
[----:B------:R-:W-:Y:S02]  /*2e40*/  IMAD.IADD R0, R7, 0x1, R0 ;  /* 0x0000000107007824 */ /* 0x000fe400078e0200 */
[----:B------:R-:W-:Y:S01]  /*2e50*/  @!PT LDS RZ, [RZ] ;  /* 0x00000000fffff984 */ /* 0x000fe20000000800 */
[----:B------:R-:W-:Y:S01]  /*2e60*/  @!PT LDS RZ, [RZ] ;  /* 0x00000000fffff984 */ /* 0x000fe20000000800 */
[----:B------:R-:W-:Y:S01]  /*2e70*/  @!PT LDS RZ, [RZ] ;  /* 0x00000000fffff984 */ /* 0x000fe20000000800 */
[----:B------:R1:W-:Y:S02]  /*2e80*/  @P1 LDGSTS.E.BYPASS.LTC128B.128 [R193+0x3c80], [R4.64], !P3 ;  /* 0x03c8000004c11fae */ /* 0x0003e4000d901d46 */
[----:B------:R-:W-:Y:S02]  /*2e90*/  IMAD R0, R0, 0x30, RZ ;  /* 0x0000003000007824 */ /* 0x000fe400078e02ff */
[----:B------:R1:W-:Y:S04]  /*2ea0*/  @P1 LDGSTS.E.BYPASS.LTC128B.128 [R193+0x4880], [R4.64+0x40], !P6 ;  /* 0x0488004004c11fae */ /* 0x0003e8000f101d46 */
[----:B------:R1:W-:Y:S04]  /*2eb0*/  @P1 LDGSTS.E.BYPASS.LTC128B.128 [R193+0x5480], [R4.64+0x80], !P5 ;  /* 0x0548008004c11fae */ /* 0x0003e8000e901d46 */
[----:B------:R2:W-:Y:S01]  /*2ec0*/  @P0 LDGSTS.E.BYPASS.LTC128B.128 [R193+0x4480], [R2.64], !P3 ;  /* 0x0448000002c10fae */ /* 0x0005e2000d901d46 */
[----:B------:R-:W-:-:S03]  /*2ed0*/  LOP3.LUT P3, RZ, R48, 0x1, RZ, 0xc0, !PT ;  /* 0x0000000130ff7812 */ /* 0x000fc6000786c0ff */
[----:B------:R2:W-:Y:S04]  /*2ee0*/  @P0 LDGSTS.E.BYPASS.LTC128B.128 [R193+0x5080], [R2.64+0x40], !P6 ;  /* 0x0508004002c10fae */ /* 0x0005e8000f101d46 */
[----:B------:R2:W-:Y:S04]  /*2ef0*/  @P0 LDGSTS.E.BYPASS.LTC128B.128 [R193+0x5c80], [R2.64+0x80], !P5 ;  /* 0x05c8008002c10fae */ /* 0x0005e8000e901d46 */
[----:B------:R-:W0:Y:S01]  /*2f00*/  LDGDEPBAR ;  /* 0x00000000000079af */ /* 0x000e220000000000 */
[----:B--2---:R-:W-:Y:S01]  /*2f10*/  IMAD.MOV.U32 R2, RZ, RZ, R222 ;  /* 0x000000ffff027224 */ /* 0x004fe200078e00de */
[----:B------:R-:W-:-:S04]  /*2f20*/  DEPBAR.LE SB0, 0x1 ;  /* 0x000080400000791a */ /* 0x000fc80000000000 */
[----:B------:R-:W-:-:S04]  /*2f30*/  DEPBAR.LE SB0, 0x0 ;  /* 0x000080000000791a */ /* 0x000fc80000000000 */
[----:B------:R-:W-:Y:S01]  /*2f40*/  BAR.SYNC.DEFER_BLOCKING 0x0 ;  /* 0x0000000000007b1d */ /* 0x000fe20000010000 */
[----:B------:R-:W-:-:S04]  /*2f50*/  IMAD.MOV.U32 R3, RZ, RZ, R224 ;  /* 0x000000ffff037224 */ /* 0x000fc800078e00e0 */
[----:B-1----:R-:W-:-:S04]  /*2f60*/  IMAD.WIDE.U32 R4, R6, 0x30, R2 ;  /* 0x0000003006047825 */ /* 0x002fc800078e0002 */
[----:B------:R-:W-:Y:S01]  /*2f70*/  IMAD.IADD R0, R5, 0x1, R0 ;  /* 0x0000000105007824 */ /* 0x000fe200078e0200 */
[----:B------:R-:W-:Y:S01]  /*2f80*/  LEA R2, P0, R4, c[0x0][0x1f8], 0x1 ;  /* 0x00007e0004027a11 */ /* 0x000fe200078008ff */
[----:B------:R-:W-:-:S03]  /*2f90*/  @!P4 IMAD.MOV.U32 R5, RZ, RZ, c[0x0][0x208] ;  /* 0x00008200ff05c624 */ /* 0x000fc600078e00ff */
[----:B------:R-:W-:Y:S01]  /*2fa0*/  LEA.HI.X R3, R4, c[0x0][0x1fc], R0, 0x1, P0 ;  /* 0x00007f0004037a11 */ /* 0x000fe200000f0c00 */
[----:B------:R-:W-:Y:S01]  /*2fb0*/  @!P4 IMAD.MOV.U32 R4, RZ, RZ, c[0x0][0x20c] ;  /* 0x00008300ff04c624 */ /* 0x000fe200078e00ff */
[C---:B------:R-:W-:Y:S02]  /*2fc0*/  @!P4 LEA R16, P0, R5.reuse, R2, 0x6 ;  /* 0x000000020510c211 */ /* 0x040fe400078030ff */
[----:B------:R-:W-:Y:S02]  /*2fd0*/  IADD3 R0, R12, R19, -R229 ;  /* 0x000000130c007210 */ /* 0x000fe40007ffe8e5 */
[----:B------:R-:W-:Y:S02]  /*2fe0*/  @!P4 LEA.HI.X R17, R5, R3, R4, 0x6, P0 ;  /* 0x000000030511c211 */ /* 0x000fe400000f3404 */
[C---:B------:R-:W-:Y:S01]  /*2ff0*/  ISETP.LT.OR P0, PT, R0.reuse, 0x1, !P3 ;  /* 0x000000010000780c */ /* 0x040fe20005f01670 */
[----:B------:R-:W-:Y:S01]  /*3000*/  LDSM.16.M88.4 R8, [R182+0x1000] ;  /* 0x00100000b608783b */ /* 0x000fe20000000200 */
[----:B------:R-:W-:-:S03]  /*3010*/  @!P4 ISETP.LT.OR P3, PT, R0, 0x21, !P3 ;  /* 0x000000210000c80c */ /* 0x000fc60005f61670 */
[----:B------:R-:W1:Y:S04]  /*3020*/  LDSM.16.M88.4 R32, [R123] ;  /* 0x000000007b20783b */ /* 0x000e680000000200 */
[----:B------:R-:W2:Y:S04]  /*3030*/  LDSM.16.M88.4 R28, [R123+0x400] ;  /* 0x000400007b1c783b */ /* 0x000ea80000000200 */
[----:B------:R-:W3:Y:S04]  /*3040*/  LDSM.16.M88.4 R20, [R123+0x800] ;  /* 0x000800007b14783b */ /* 0x000ee80000000200 */
[----:B------:R-:W4:Y:S04]  /*3050*/  LDSM.16.M88.4 R12, [R182] ;  /* 0x00000000b60c783b */ /* 0x000f280000000200 */
[----:B------:R-:W-:Y:S04]  /*3060*/  LDSM.16.M88.4 R24, [R183] ;  /* 0x00000000b718783b */ /* 0x000fe80000000200 */
[----:B------:R-:W-:Y:S04]  /*3070*/  LDSM.16.M88.4 R4, [R183+0x1000] ;  /* 0x00100000b704783b */ /* 0x000fe80000000200 */
[----:B------:R-:W5:Y:S04]  /*3080*/  LDSM.16.M88.4 R36, [R184] ;  /* 0x00000000b824783b */ /* 0x000f680000000200 */
[----:B------:R-:W4:Y:S04]  /*3090*/  LDSM.16.M88.4 R40, [R192] ;  /* 0x00000000c028783b */ /* 0x000f280000000200 */
[----:B------:R-:W4:Y:S04]  /*30a0*/  LDSM.16.M88.4 R44, [R191] ;  /* 0x00000000bf2c783b */ /* 0x000f280000000200 */
[----:B------:R-:W-:Y:S01]  /*30b0*/  @!PT LDS RZ, [RZ] ;  /* 0x00000000fffff984 */ /* 0x000fe20000000800 */
[----:B------:R-:W-:Y:S01]  /*30c0*/  @!PT LDS RZ, [RZ] ;  /* 0x00000000fffff984 */ /* 0x000fe20000000800 */
[----:B------:R-:W-:Y:S01]  /*30d0*/  @!PT LDS RZ, [RZ] ;  /* 0x00000000fffff984 */ /* 0x000fe20000000800 */
[----:B------:R4:W-:Y:S01]  /*30e0*/  LDGSTS.E.BYPASS.LTC128B.128 [R193+0x1880], [R2.64], !P0 ;  /* 0x0188000002c17fae */ /* 0x0009e2000c101d46 */
[----:B------:R-:W-:Y:S01]  /*30f0*/  ISETP.LT.OR P0, PT, R0, 0x1, !P2 ;  /* 0x000000010000780c */ /* 0x000fe20005701670 */
[C---:B-1----:R-:W-:Y:S08]  /*3100*/  HMMA.16816.F32 R64, R8.reuse, R32, RZ ;  /* 0x000000200840723c */ /* 0x042ff000000018ff */
[----:B--2---:R-:W-:Y:S04]  /*3110*/  HMMA.16816.F32 R56, R8, R28, RZ ;  /* 0x0000001c0838723c */ /* 0x004fe800000018ff */
[----:B------:R1:W-:Y:S01]  /*3120*/  LDGSTS.E.BYPASS.LTC128B.128 [R193+0x2480], [R2.64+0x40], !P0 ;  /* 0x0248004002c17fae */ /* 0x0003e2000c101d46 */
[----:B------:R-:W-:-:S04]  /*3130*/  LOP3.LUT P0, RZ, R48, 0x4, RZ, 0xc0, !PT ;  /* 0x0000000430ff7812 */ /* 0x000fc8000780c0ff */
[C---:B------:R-:W-:Y:S01]  /*3140*/  ISETP.LT.OR P1, PT, R0.reuse, 0x1, !P0 ;  /* 0x000000010000780c */ /* 0x040fe20004721670 */
[----:B---3--:R-:W-:Y:S01]  /*3150*/  HMMA.16816.F32 R48, R8, R20, RZ ;  /* 0x000000140830723c */ /* 0x008fe200000018ff */
[----:B------:R-:W-:-:S07]  /*3160*/  @!P4 ISETP.LT.OR P0, PT, R0, 0x21, !P0 ;  /* 0x000000210000c80c */ /* 0x000fce0004701670 */
[----:B------:R-:W-:Y:S04]  /*3170*/  HMMA.16816.F32 R60, R8, R34, RZ ;  /* 0x00000022083c723c */ /* 0x000fe800000018ff */
[----:B------:R1:W-:Y:S01]  /*3180*/  LDGSTS.E.BYPASS.LTC128B.128 [R193+0x3080], [R2.64+0x80], !P1 ;  /* 0x0308008002c17fae */ /* 0x0003e2000c901d46 */
[----:B------:R-:W-:-:S03]  /*3190*/  @!P4 ISETP.LT.OR P1, PT, R0, 0x21, !P2 ;  /* 0x000000210000c80c */ /* 0x000fc60005721670 */
[C---:B------:R-:W-:Y:S01]  /*31a0*/  HMMA.16816.F32 R52, R8.reuse, R30, RZ ;  /* 0x0000001e0834723c */ /* 0x040fe200000018ff */
[----:B------:R2:W-:Y:S07]  /*31b0*/  @!P4 LDGSTS.E.BYPASS.LTC128B.128 [R193+0x2080], [R16.64], !P3 ;  /* 0x0208000010c1cfae */ /* 0x0005ee000d901d46 */
[----:B------:R-:W-:Y:S02]  /*31c0*/  HMMA.16816.F32 R8, R8, R22, RZ ;  /* 0x000000160808723c */ /* 0x000fe400000018ff */
[----:B------:R2:W-:Y:S04]  /*31d0*/  @!P4 LDGSTS.E.BYPASS.LTC128B.128 [R193+0x2c80], [R16.64+0x40], !P1 ;  /* 0x02c8004010c1cfae */ /* 0x0005e8000c901d46 */
[----:B------:R2:W-:Y:S01]  /*31e0*/  @!P4 LDGSTS.E.BYPASS.LTC128B.128 [R193+0x3880], [R16.64+0x80], !P0 ;  /* 0x0388008010c1cfae */ /* 0x0005e2000c101d46 */
[----:B------:R-:W-:Y:S01]  /*31f0*/  ISETP.GT.AND P0, PT, R72, R231, PT ;  /* 0x000000e74800720c */ /* 0x000fe20003f04270 */
[C---:B----4-:R-:W-:Y:S02]  /*3200*/  HMMA.16816.F32 R68, R12.reuse, R32, RZ ;  /* 0x000000200c44723c */ /* 0x050fe400000018ff */
[----:B------:R-:W0:Y:S06]  /*3210*/  LDGDEPBAR ;  /* 0x00000000000079af */ /* 0x000e2c0000000000 */
[C---:B------:R-:W-:Y:S01]  /*3220*/  HMMA.16816.F32 R88, R12.reuse, R34, RZ ;  /* 0x000000220c58723c */ /* 0x040fe200000018ff */
[----:B------:R-:W-:Y:S07]  /*3230*/  LDSM.16.M88.4 R32, [R123+0xc00] ;  /* 0x000c00007b20783b */ /* 0x000fee0000000200 */
[C---:B------:R-:W-:Y:S08]  /*3240*/  HMMA.16816.F32 R76, R12.reuse, R28, RZ ;  /* 0x0000001c0c4c723c */ /* 0x040ff000000018ff */
[C---:B------:R-:W-:Y:S01]  /*3250*/  HMMA.16816.F32 R84, R12.reuse, R30, RZ ;  /* 0x0000001e0c54723c */ /* 0x040fe200000018ff */
[----:B------:R-:W-:Y:S07]  /*3260*/  LDSM.16.M88.4 R28, [R123+0x1000] ;  /* 0x001000007b1c783b */ /* 0x000fee0000000200 */
[C---:B------:R-:W-:Y:S08]  /*3270*/  HMMA.16816.F32 R80, R12.reuse, R20, RZ ;  /* 0x000000140c50723c */ /* 0x040ff000000018ff */
[----:B------:R-:W-:Y:S01]  /*3280*/  HMMA.16816.F32 R96, R12, R22, RZ ;  /* 0x000000160c60723c */ /* 0x000fe200000018ff */
[----:B------:R-:W-:Y:S04]  /*3290*/  LDSM.16.M88.4 R12, [R123+0x1400] ;  /* 0x001400007b0c783b */ /* 0x000fe80000000200 */
[----:B------:R-:W-:Y:S03]  /*32a0*/  LDSM.16.M88.4 R20, [R183+0x3000] ;  /* 0x00300000b714783b */ /* 0x000fe60000000200 */
[C---:B-----5:R-:W-:Y:S08]  /*32b0*/  HMMA.16816.F32 R112, R4.reuse, R36, R64 ;  /* 0x000000240470723c */ /* 0x060ff00000001840 */
[C---:B------:R-:W-:Y:S01]  /*32c0*/  HMMA.16816.F32 R108, R4.reuse, R40, R56 ;  /* 0x00000028046c723c */ /* 0x040fe20000001838 */
[----:B------:R-:W-:Y:S07]  /*32d0*/  LDSM.16.M88.4 R56, [R188] ;  /* 0x00000000bc38783b */ /* 0x000fee0000000200 */
[C---:B------:R-:W-:Y:S01]  /*32e0*/  HMMA.16816.F32 R104, R4.reuse, R44, R48 ;  /* 0x0000002c0468723c */ /* 0x040fe20000001830 */
[----:B------:R-:W-:Y:S07]  /*32f0*/  LDSM.16.M88.4 R48, [R189] ;  /* 0x00000000bd30783b */ /* 0x000fee0000000200 */
[C---:B------:R-:W-:Y:S08]  /*3300*/  HMMA.16816.F32 R100, R4.reuse, R38, R60 ;  /* 0x000000260464723c */ /* 0x040ff0000000183c */
[C---:B------:R-:W-:Y:S01]  /*3310*/  HMMA.16816.F32 R92, R4.reuse, R42, R52 ;  /* 0x0000002a045c723c */ /* 0x040fe20000001834 */
[----:B------:R-:W-:Y:S07]  /*3320*/  LDSM.16.M88.4 R52, [R190] ;  /* 0x00000000be34783b */ /* 0x000fee0000000200 */
[----:B------:R-:W-:Y:S01]  /*3330*/  HMMA.16816.F32 R64, R4, R46, R8 ;  /* 0x0000002e0440723c */ /* 0x000fe20000001808 */
[----:B------:R-:W3:Y:S04]  /*3340*/  LDSM.16.M88.4 R4, [R182+0x3000] ;  /* 0x00300000b604783b */ /* 0x000ee80000000200 */
[----:B------:R-:W4:Y:S03]  /*3350*/  LDSM.16.M88.4 R8, [R182+0x2000] ;  /* 0x00200000b608783b */ /* 0x000f260000000200 */
[C---:B------:R-:W-:Y:S08]  /*3360*/  HMMA.16816.F32 R68, R24.reuse, R36, R68 ;  /* 0x000000241844723c */ /* 0x040ff00000001844 */
[C---:B------:R-:W-:Y:S08]  /*3370*/  HMMA.16816.F32 R36, R24.reuse, R38, R88 ;  /* 0x000000261824723c */ /* 0x040ff00000001858 */
[C---:B--2---:R-:W-:Y:S08]  /*3380*/  HMMA.16816.F32 R16, R24.reuse, R40, R76 ;  /* 0x000000281810723c */ /* 0x044ff0000000184c */
[C---:B------:R-:W-:Y:S08]  /*3390*/  HMMA.16816.F32 R60, R24.reuse, R44, R80 ;  /* 0x0000002c183c723c */ /* 0x040ff00000001850 */
[C---:B------:R-:W-:Y:S08]  /*33a0*/  HMMA.16816.F32 R40, R24.reuse, R42, R84 ;  /* 0x0000002a1828723c */ /* 0x040ff00000001854 */
[----:B------:R-:W-:Y:S01]  /*33b0*/  HMMA.16816.F32 R44, R24, R46, R96 ;  /* 0x0000002e182c723c */ /* 0x000fe20000001860 */
[----:B------:R-:W2:Y:S07]  /*33c0*/  LDSM.16.M88.4 R24, [R183+0x2000] ;  /* 0x00200000b718783b */ /* 0x000eae0000000200 */
[C---:B---3--:R-:W-:Y:S08]  /*33d0*/  HMMA.16816.F32 R108, R4.reuse, R28, R108 ;  /* 0x0000001c046c723c */ /* 0x048ff0000000186c */
[----:B------:R-:W-:Y:S08]  /*33e0*/  HMMA.16816.F32 R100, R4, R34, R100 ;  /* 0x000000220464723c */ /* 0x000ff00000001864 */
[-C--:B----4-:R-:W-:Y:S08]  /*33f0*/  HMMA.16816.F32 R76, R8, R32.reuse, R68 ;  /* 0x00000020084c723c */ /* 0x090ff00000001844 */
[C---:B------:R-:W-:Y:S08]  /*3400*/  HMMA.16816.F32 R80, R4.reuse, R32, R112 ;  /* 0x000000200450723c */ /* 0x040ff00000001870 */
[C---:B------:R-:W-:Y:S08]  /*3410*/  HMMA.16816.F32 R104, R4.reuse, R12, R104 ;  /* 0x0000000c0468723c */ /* 0x040ff00000001868 */
[----:B------:R-:W-:Y:S08]  /*3420*/  HMMA.16816.F32 R92, R4, R30, R92 ;  /* 0x0000001e045c723c */ /* 0x000ff0000000185c */
[----:B------:R-:W-:Y:S01]  /*3430*/  HMMA.16816.F32 R68, R8, R34, R36 ;  /* 0x000000220844723c */ /* 0x000fe20000001824 */
[----:B------:R-:W-:Y:S07]  /*3440*/  LDSM.16.M88.4 R36, [R123+0x2000] ;  /* 0x002000007b24783b */ /* 0x000fee0000000200 */
[----:B------:R-:W-:Y:S08]  /*3450*/  HMMA.16816.F32 R84, R4, R14, R64 ;  /* 0x0000000e0454723c */ /* 0x000ff00000001840 */
[C---:B------:R-:W-:Y:S01]  /*3460*/  HMMA.16816.F32 R32, R8.reuse, R28, R16 ;  /* 0x0000001c0820723c */ /* 0x040fe20000001810 */
[----:B------:R-:W-:Y:S07]  /*3470*/  LDSM.16.M88.4 R16, [R182+0x4000] ;  /* 0x00400000b610783b */ /* 0x000fee0000000200 */
[C---:B------:R-:W-:Y:S01]  /*3480*/  HMMA.16816.F32 R28, R8.reuse, R30, R40 ;  /* 0x0000001e081c723c */ /* 0x040fe20000001828 */
[----:B------:R-:W-:Y:S07]  /*3490*/  LDSM.16.M88.4 R40, [R123+0x1c00] ;  /* 0x001c00007b28783b */ /* 0x000fee0000000200 */
[C---:B------:R-:W-:Y:S08]  /*34a0*/  HMMA.16816.F32 R4, R8.reuse, R12, R60 ;  /* 0x0000000c0804723c */ /* 0x040ff0000000183c */
[----:B------:R-:W-:Y:S01]  /*34b0*/  HMMA.16816.F32 R8, R8, R14, R44 ;  /* 0x0000000e0808723c */ /* 0x000fe2000000182c */
[----:B------:R-:W-:Y:S04]  /*34c0*/  LDSM.16.M88.4 R12, [R182+0x5000] ;  /* 0x00500000b60c783b */ /* 0x000fe80000000200 */
[----:B------:R-:W3:Y:S03]  /*34d0*/  LDSM.16.M88.4 R44, [R123+0x1800] ;  /* 0x001800007b2c783b */ /* 0x000ee60000000200 */
[C---:B------:R-:W-:Y:S08]  /*34e0*/  HMMA.16816.F32 R60, R20.reuse, R54, R100 ;  /* 0x00000036143c723c */ /* 0x040ff00000001864 */
[C---:B------:R-:W-:Y:S08]  /*34f0*/  HMMA.16816.F32 R112, R20.reuse, R48, R108 ;  /* 0x000000301470723c */ /* 0x040ff0000000186c */
[C---:B------:R-:W-:Y:S08]  /*3500*/  HMMA.16816.F32 R64, R20.reuse, R52, R80 ;  /* 0x000000341440723c */ /* 0x040ff00000001850 */
[C---:B------:R-:W-:Y:S08]  /*3510*/  HMMA.16816.F32 R108, R20.reuse, R50, R92 ;  /* 0x00000032146c723c */ /* 0x040ff0000000185c */
[----:B------:R-:W-:Y:S08]  /*3520*/  HMMA.16816.F32 R116, R20, R56, R104 ;  /* 0x000000381474723c */ /* 0x000ff00000001868 */
[----:B--2---:R-:W-:Y:S08]  /*3530*/  HMMA.16816.F32 R100, R24, R52, R76 ;  /* 0x000000341864723c */ /* 0x004ff0000000184c */
[----:B------:R-:W-:Y:S01]  /*3540*/  HMMA.16816.F32 R104, R20, R58, R84 ;  /* 0x0000003a1468723c */ /* 0x000fe20000001854 */
[----:B------:R-:W-:Y:S07]  /*3550*/  LDSM.16.M88.4 R20, [R185] ;  /* 0x00000000b914783b */ /* 0x000fee0000000200 */
[C---:B------:R-:W-:Y:S08]  /*3560*/  HMMA.16816.F32 R96, R24.reuse, R54, R68 ;  /* 0x000000361860723c */ /* 0x040ff00000001844 */
[C---:B------:R-:W-:Y:S01]  /*3570*/  HMMA.16816.F32 R92, R24.reuse, R48, R32 ;  /* 0x00000030185c723c */ /* 0x040fe20000001820 */
[----:B------:R-:W-:Y:S07]  /*3580*/  LDSM.16.M88.4 R32, [R187] ;  /* 0x00000000bb20783b */ /* 0x000fee0000000200 */
[C---:B------:R-:W-:Y:S01]  /*3590*/  HMMA.16816.F32 R88, R24.reuse, R50, R28 ;  /* 0x000000321858723c */ /* 0x040fe2000000181c */
[----:B------:R-:W-:Y:S07]  /*35a0*/  LDSM.16.M88.4 R28, [R186] ;  /* 0x00000000ba1c783b */ /* 0x000fee0000000200 */
[C---:B------:R-:W-:Y:S01]  /*35b0*/  HMMA.16816.F32 R84, R24.reuse, R56, R4 ;  /* 0x000000381854723c */ /* 0x040fe20000001804 */
[----:B------:R-:W2:Y:S07]  /*35c0*/  LDSM.16.M88.4 R4, [R183+0x5000] ;  /* 0x00500000b704783b */ /* 0x000eae0000000200 */
[----:B------:R-:W-:Y:S01]  /*35d0*/  HMMA.16816.F32 R80, R24, R58, R8 ;  /* 0x0000003a1850723c */ /* 0x000fe20000001808 */
[----:B------:R-:W4:Y:S01]  /*35e0*/  LDSM.16.M88.4 R8, [R183+0x4000] ;  /* 0x00400000b708783b */ /* 0x000f220000000200 */
[----:B------:R-:W-:-:S06]  /*35f0*/  DEPBAR.LE SB0, 0x0 ;  /* 0x000080000000791a */ /* 0x000fcc0000000000 */
[C---:B---3--:R-:W-:Y:S08]  /*3600*/  HMMA.16816.F32 R76, R12.reuse, R44, R64 ;  /* 0x0000002c0c4c723c */ /* 0x048ff00000001840 */
[----:B------:R-:W-:Y:S08]  /*3610*/  HMMA.16816.F32 R68, R12, R46, R60 ;  /* 0x0000002e0c44723c */ /* 0x000ff0000000183c */
[----:B------:R-:W-:Y:S08]  /*3620*/  HMMA.16816.F32 R48, R16, R44, R100 ;  /* 0x0000002c1030723c */ /* 0x000ff00000001864 */
[C---:B------:R-:W-:Y:S08]  /*3630*/  HMMA.16816.F32 R64, R12.reuse, R40, R112 ;  /* 0x000000280c40723c */ /* 0x040ff00000001870 */
[C---:B------:R-:W-:Y:S08]  /*3640*/  HMMA.16816.F32 R60, R12.reuse, R42, R108 ;  /* 0x0000002a0c3c723c */ /* 0x040ff0000000186c */
[C---:B------:R-:W-:Y:S08]  /*3650*/  HMMA.16816.F32 R56, R12.reuse, R36, R116 ;  /* 0x000000240c38723c */ /* 0x040ff00000001874 */
[----:B------:R-:W-:Y:S08]  /*3660*/  HMMA.16816.F32 R52, R12, R38, R104 ;  /* 0x000000260c34723c */ /* 0x000ff00000001868 */
[C---:B------:R-:W-:Y:S08]  /*3670*/  HMMA.16816.F32 R44, R16.reuse, R46, R96 ;  /* 0x0000002e102c723c */ /* 0x040ff00000001860 */
[C---:B------:R-:W-:Y:S08]  /*3680*/  HMMA.16816.F32 R24, R16.reuse, R40, R92 ;  /* 0x000000281018723c */ /* 0x040ff0000000185c */
[C---:B------:R-:W-:Y:S08]  /*3690*/  HMMA.16816.F32 R40, R16.reuse, R42, R88 ;  /* 0x0000002a1028723c */ /* 0x040ff00000001858 */
[C---:B------:R-:W-:Y:S08]  /*36a0*/  HMMA.16816.F32 R12, R16.reuse, R36, R84 ;  /* 0x00000024100c723c */ /* 0x040ff00000001854 */
[----:B------:R-:W-:Y:S08]  /*36b0*/  HMMA.16816.F32 R16, R16, R38, R80 ;  /* 0x000000261010723c */ /* 0x000ff00000001850 */
[C---:B--2---:R-:W-:Y:S08]  /*36c0*/  HMMA.16816.F32 R76, R4.reuse, R32, R76 ;  /* 0x00000020044c723c */ /* 0x044ff0000000184c */
[----:B------:R-:W-:Y:S08]  /*36d0*/  HMMA.16816.F32 R68, R4, R34, R68 ;  /* 0x000000220444723c */ /* 0x000ff00000001844 */
[C---:B----4-:R-:W-:Y:S08]  /*36e0*/  HMMA.16816.F32 R48, R8.reuse, R32, R48 ;  /* 0x000000200830723c */ /* 0x050ff00000001830 */
[----:B------:R-:W-:Y:S08]  /*36f0*/  HMMA.16816.F32 R44, R8, R34, R44 ;  /* 0x00000022082c723c */ /* 0x000ff0000000182c */
[C---:B------:R-:W-:Y:S08]  /*3700*/  HMMA.16816.F32 R64, R4.reuse, R28, R64 ;  /* 0x0000001c0440723c */ /* 0x040ff00000001840 */
[----:B------:R-:W-:Y:S08]  /*3710*/  HMMA.16816.F32 R60, R4, R30, R60 ;  /* 0x0000001e043c723c */ /* 0x000ff0000000183c */
[----:B------:R-:W-:Y:S08]  /*3720*/  HMMA.16816.F32 R32, R8, R28, R24 ;  /* 0x0000001c0820723c */ /* 0x000ff00000001818 */
[C---:B------:R-:W-:Y:S08]  /*3730*/  HMMA.16816.F32 R56, R4.reuse, R20, R56 ;  /* 0x000000140438723c */ /* 0x040ff00000001838 */
[----:B------:R-:W-:Y:S08]  /*3740*/  HMMA.16816.F32 R52, R4, R22, R52 ;  /* 0x000000160434723c */ /* 0x000ff00000001834 */
[C---:B------:R-:W-:Y:S08]  /*3750*/  HMMA.16816.F32 R28, R8.reuse, R30, R40 ;  /* 0x0000001e081c723c */ /* 0x040ff00000001828 */
[C---:B------:R-:W-:Y:S08]  /*3760*/  HMMA.16816.F32 R88, R8.reuse, R20, R12 ;  /* 0x000000140858723c */ /* 0x040ff0000000180c */
[----:B------:R-:W-:Y:S01]  /*3770*/  HMMA.16816.F32 R36, R8, R22, R16 ;  /* 0x000000160824723c */ /* 0x000fe20000001810 */
[----:B------:R-:W-:Y:S06]  /*3780*/  BAR.SYNC.DEFER_BLOCKING 0x0 ;  /* 0x0000000000007b1d */ /* 0x000fec0000010000 */
[----:B------:R-:W-:Y:S01]  /*3790*/  @!UPT UIADD3 URZ, URZ, URZ, URZ ;  /* 0x0000003f3f3ff290 */ /* 0x000fe2000fffe03f */
[----:B------:R-:W-:Y:S11]  /*37a0*/  @!P0 BRA `(.L_x_51) ;  /* 0x0000022000008947 */ /* 0x000ff60003800000 */
[----:B-1----:R-:W-:Y:S02]  /*37b0*/  IADD3 R3, -R229, 0x30, RZ ;  /* 0x00000030e5037810 */ /* 0x002fe40007ffe1ff */
[----:B------:R-:W-:-:S02]  /*37c0*/  IADD3 R0, R217, -0x2, RZ ;  /* 0xfffffffed9007810 */ /* 0x000fc40007ffe0ff */
[C---:B------:R-:W-:Y:S02]  /*37d0*/  ISETP.GE.AND P0, PT, R3.reuse, 0x21, PT ;  /* 0x000000210300780c */ /* 0x040fe40003f06270 */
[----:B------:R-:W-:Y:S01]  /*37e0*/  SHF.R.S32.HI R2, RZ, 0x1f, R0 ;  /* 0x0000001fff027819 */ /* 0x000fe20000011400 */
[----:B------:R-:W-:Y:S01]  /*37f0*/  IMAD.WIDE.U32 R6, R0, c[0x0][0x1e0], RZ ;  /* 0x0000780000067a25 */ /* 0x000fe200078e00ff */
[----:B------:R-:W-:Y:S02]  /*3800*/  ISETP.GE.AND P1, PT, R3, 0x1, PT ;  /* 0x000000010300780c */ /* 0x000fe40003f26270 */
[----:B------:R-:W-:Y:S01]  /*3810*/  LOP3.LUT P4, RZ, R237, 0x1, RZ, 0xc0, !PT ;  /* 0x00000001edff7812 */ /* 0x000fe2000788c0ff */
[----:B------:R-:W-:-:S04]  /*3820*/  IMAD R2, R2, c[0x0][0x1e0], RZ ;  /* 0x0000780002027a24 */ /* 0x000fc800078e02ff */
[----:B------:R-:W-:Y:S02]  /*3830*/  IMAD R4, R0, c[0x0][0x1e4], R2 ;  /* 0x0000790000047a24 */ /* 0x000fe400078e0202 */
[----:B------:R-:W-:Y:S02]  /*3840*/  @P0 IMAD.MOV.U32 R5, RZ, RZ, c[0x0][0x1e0] ;  /* 0x00007800ff050624 */ /* 0x000fe400078e00ff */
[----:B------:R-:W-:Y:S02]  /*3850*/  @P0 IMAD.MOV.U32 R3, RZ, RZ, 0x5 ;  /* 0x00000005ff030424 */ /* 0x000fe400078e00ff */
[----:B------:R-:W-:Y:S02]  /*3860*/  @P0 IMAD.SHL.U32 R2, R5, 0x20, RZ ;  /* 0x0000002005020824 */ /* 0x000fe400078e00ff */
[----:B------:R-:W-:Y:S01]  /*3870*/  IMAD.IADD R0, R7, 0x1, R4 ;  /* 0x0000000107007824 */ /* 0x000fe200078e0204 */
[----:B------:R-:W-:-:S03]  /*3880*/  @P0 SHF.L.U64.HI R3, R5, R3, c[0x0][0x1e4] ;  /* 0x0000790005030619 */ /* 0x000fc60000010203 */
[----:B------:R-:W-:Y:S02]  /*3890*/  @P1 IMAD R8, R0, 0x30, RZ ;  /* 0x0000003000081824 */ /* 0x000fe400078e02ff */
[----:B------:R-:W-:-:S04]  /*38a0*/  @P0 IMAD.WIDE.U32 R2, R6, 0x30, R2 ;  /* 0x0000003006020825 */ /* 0x000fc800078e0002 */
[----:B------:R-:W-:-:S04]  /*38b0*/  @P1 IMAD.WIDE.U32 R6, R6, 0x30, R74 ;  /* 0x0000003006061825 */ /* 0x000fc800078e004a */
[----:B------:R-:W-:Y:S01]  /*38c0*/  @P0 IMAD R5, R0, 0x30, RZ ;  /* 0x0000003000050824 */ /* 0x000fe200078e02ff */
[----:B------:R-:W-:Y:S01]  /*38d0*/  @P0 IADD3 R0, P2, R220, R2, RZ ;  /* 0x00000002dc000210 */ /* 0x000fe20007f5e0ff */
[----:B------:R-:W-:Y:S01]  /*38e0*/  @P1 IMAD.IADD R7, R7, 0x1, R8 ;  /* 0x0000000107071824 */ /* 0x000fe200078e0208 */
[----:B------:R-:W-:Y:S02]  /*38f0*/  @P1 LEA R4, P3, R6, c[0x0][0x1c8], 0x1 ;  /* 0x0000720006041a11 */ /* 0x000fe400078608ff */
[----:B------:R-:W-:Y:S02]  /*3900*/  @P0 IADD3.X R3, R219, R5, R3, P2, !PT ;  /* 0x00000005db030210 */ /* 0x000fe400017fe403 */
[----:B------:R-:W-:Y:S02]  /*3910*/  @P0 LEA R2, P2, R0, c[0x0][0x1c8], 0x1 ;  /* 0x0000720000020a11 */ /* 0x000fe400078408ff */
[----:B------:R-:W-:Y:S02]  /*3920*/  @P1 LEA.HI.X R5, R6, c[0x0][0x1cc], R7, 0x1, P3 ;  /* 0x0000730006051a11 */ /* 0x000fe400018f0c07 */
[----:B------:R-:W-:-:S03]  /*3930*/  @P0 LEA.HI.X R3, R0, c[0x0][0x1cc], R3, 0x1, P2 ;  /* 0x0000730000030a11 */ /* 0x000fc600010f0c03 */
[----:B------:R-:W-:Y:S01]  /*3940*/  @!PT LDS RZ, [RZ] ;  /* 0x00000000fffff984 */ /* 0x000fe20000000800 */
[----:B------:R-:W-:Y:S01]  /*3950*/  @!PT LDS RZ, [RZ] ;  /* 0x00000000fffff984 */ /* 0x000fe20000000800 */
[----:B------:R-:W-:Y:S01]  /*3960*/  @!PT LDS RZ, [RZ] ;  /* 0x00000000fffff984 */ /* 0x000fe20000000800 */
[----:B------:R1:W-:Y:S04]  /*3970*/  @P1 LDGSTS.E.BYPASS.LTC128B.128 [R193+0x3c80], [R4.64], !P4 ;  /* 0x03c8000004c11fae */ /* 0x0003e8000e101d46 */
[----:B------:R1:W-:Y:S04]  /*3980*/  @P1 LDGSTS.E.BYPASS.LTC128B.128 [R193+0x4880], [R4.64+0x40], !P6 ;  /* 0x0488004004c11fae */ /* 0x0003e8000f101d46 */
[----:B------:R1:W-:Y:S04]  /*3990*/  @P1 LDGSTS.E.BYPASS.LTC128B.128 [R193+0x5480], [R4.64+0x80], !P5 ;  /* 0x0548008004c11fae */ /* 0x0003e8000e901d46 */
[----:B------:R1:W-:Y:S04]  /*39a0*/  @P0 LDGSTS.E.BYPASS.LTC128B.128 [R193+0x4480], [R2.64], !P4 ;  /* 0x0448000002c10fae */ /* 0x0003e8000e101d46 */
[----:B------:R1:W-:Y:S04]  /*39b0*/  @P0 LDGSTS.E.BYPASS.LTC128B.128 [R193+0x5080], [R2.64+0x40], !P6 ;  /* 0x0508004002c10fae */ /* 0x0003e8000f101d46 */
[----:B------:R1:W-:Y:S02]  /*39c0*/  @P0 LDGSTS.E.BYPASS.LTC128B.128 [R193+0x5c80], [R2.64+0x80], !P5 ;  /* 0x05c8008002c10fae */ /* 0x0003e4000e901d46 */
.L_x_51:
[----:B-1----:R-:W-:Y:S05]  /*39d0*/  BSYNC B0 ;  /* 0x0000000000007941 */ /* 0x002fea0003800000 */
.L_x_50:
[----:B------:R-:W2:Y:S04]  /*39e0*/  LDL R0, [R1+0x3c] ;  /* 0x00003c0001007983 */ /* 0x000ea80000100800 */
[----:B------:R-:W-:Y:S04]  /*39f0*/  LDSM.16.MT88.4 R80, [R181+0xc00] ;  /* 0x000c0000b550783b */ /* 0x000fe80000004200 */
[----:B------:R-:W-:Y:S04]  /*3a00*/  LDSM.16.MT88.4 R40, [R180] ;  /* 0x00000000b428783b */ /* 0x000fe80000004200 */
[----:B------:R-:W-:Y:S04]  /*3a10*/  LDSM.16.MT88.4 R84, [R180+0x1800] ;  /* 0x00180000b454783b */ /* 0x000fe80000004200 */
[----:B------:R-:W-:Y:S04]  /*3a20*/  LDSM.16.MT88.4 R92, [R181+0x1800] ;  /* 0x00180000b55c783b */ /* 0x000fe80000004200 */
[----:B------:R-:W0:Y:S01]  /*3a30*/  LDGDEPBAR ;  /* 0x00000000000079af */ /* 0x000e220000000000 */
[----:B--2---:R-:W-:-:S03]  /*3a40*/  IMAD.IADD R0, R73, 0x1, -R0 ;  /* 0x0000000149007824 */ /* 0x004fc600078e0a00 */
[----:B------:R-:W-:Y:S02]  /*3a50*/  LDSM.16.MT88.4 R72, [R180+0xc00] ;  /* 0x000c0000b448783b */ /* 0x000fe40000004200 */
[C---:B------:R-:W-:Y:S02]  /*3a60*/  ISETP.GT.AND P1, PT, R0.reuse, RZ, PT ;  /* 0x000000ff0000720c */ /* 0x040fe40003f24270 */
[----:B------:R-:W-:Y:S02]  /*3a70*/  ISETP.GT.AND P0, PT, R0, 0x1, PT ;  /* 0x000000010000780c */ /* 0x000fe40003f04270 */
[----:B------:R-:W-:Y:S02]  /*3a80*/  FSEL R4, R76, -INF , P1 ;  /* 0xff8000004c047808 */ /* 0x000fe40000800000 */
[----:B------:R-:W-:Y:S02]  /*3a90*/  FSEL R5, R77, -INF , P0 ;  /* 0xff8000004d057808 */ /* 0x000fe40000000000 */
[----:B------:R-:W-:-:S02]  /*3aa0*/  ISETP.GT.AND P2, PT, R0, 0x8, PT ;  /* 0x000000080000780c */ /* 0x000fc40003f44270 */
[----:B------:R-:W-:Y:S02]  /*3ab0*/  FSEL R9, R79, -INF , P0 ;  /* 0xff8000004f097808 */ /* 0x000fe40000000000 */
[----:B------:R-:W-:Y:S02]  /*3ac0*/  FSEL R127, R51, -INF , P0 ;  /* 0xff800000337f7808 */ /* 0x000fe40000000000 */
[----:B------:R-:W-:Y:S02]  /*3ad0*/  FSEL R23, R49, -INF , P0 ;  /* 0xff80000031177808 */ /* 0x000fe40000000000 */
[----:B------:R-:W-:Y:S02]  /*3ae0*/  ISETP.GT.AND P0, PT, R0, 0x9, PT ;  /* 0x000000090000780c */ /* 0x000fe40003f04270 */
[----:B------:R-:W-:Y:S02]  /*3af0*/  FSEL R6, R68, -INF , P2 ;  /* 0xff80000044067808 */ /* 0x000fe40001000000 */
[----:B------:R-:W-:-:S02]  /*3b00*/  FMNMX.FTZ R2, R4, R5, !PT ;  /* 0x0000000504027209 */ /* 0x000fc40007810000 */
[----:B------:R-:W-:Y:S02]  /*3b10*/  FSEL R7, R69, -INF , P0 ;  /* 0xff80000045077808 */ /* 0x000fe40000000000 */
[----:B------:R-:W-:Y:S02]  /*3b20*/  ISETP.GT.AND P4, PT, R0, 0x10, PT ;  /* 0x000000100000780c */ /* 0x000fe40003f84270 */
[----:B------:R-:W-:Y:S02]  /*3b30*/  FMNMX.FTZ R2, R6, R2, !PT ;  /* 0x0000000206027209 */ /* 0x000fe40007810000 */
[----:B------:R-:W-:Y:S02]  /*3b40*/  ISETP.GT.AND P3, PT, R0, 0x11, PT ;  /* 0x000000110000780c */ /* 0x000fe40003f64270 */
[----:B------:R-:W-:Y:S02]  /*3b50*/  FSEL R13, R64, -INF , P4 ;  /* 0xff800000400d7808 */ /* 0x000fe40002000000 */
[----:B------:R-:W-:-:S02]  /*3b60*/  FMNMX.FTZ R2, R7, R2, !PT ;  /* 0x0000000207027209 */ /* 0x000fc40007810000 */
[C---:B------:R-:W-:Y:S02]  /*3b70*/  ISETP.GT.AND P6, PT, R0.reuse, 0x18, PT ;  /* 0x000000180000780c */ /* 0x040fe40003fc4270 */
[----:B------:R-:W-:Y:S02]  /*3b80*/  FSEL R15, R65, -INF , P3 ;  /* 0xff800000410f7808 */ /* 0x000fe40001800000 */
[----:B------:R-:W-:Y:S02]  /*3b90*/  FMNMX.FTZ R2, R13, R2, !PT ;  /* 0x000000020d027209 */ /* 0x000fe40007810000 */
[----:B------:R-:W-:Y:S02]  /*3ba0*/  ISETP.GT.AND P5, PT, R0, 0x19, PT ;  /* 0x000000190000780c */ /* 0x000fe40003fa4270 */
[----:B------:R-:W-:Y:S02]  /*3bb0*/  FSEL R19, R60, -INF , P6 ;  /* 0xff8000003c137808 */ /* 0x000fe40003000000 */
[----:B------:R-:W-:-:S02]  /*3bc0*/  FMNMX.FTZ R2, R15, R2, !PT ;  /* 0x000000020f027209 */ /* 0x000fc40007810000 */
[----:B------:R-:W-:Y:S02]  /*3bd0*/  ISETP.GT.AND P3, PT, R0, 0x20, PT ;  /* 0x000000200000780c */ /* 0x000fe40003f64270 */
[----:B------:R-:W-:Y:S02]  /*3be0*/  FSEL R20, R61, -INF , P5 ;  /* 0xff8000003d147808 */ /* 0x000fe40002800000 */
[----:B------:R-:W-:Y:S02]  /*3bf0*/  FMNMX.FTZ R2, R19, R2, !PT ;  /* 0x0000000213027209 */ /* 0x000fe40007810000 */
[----:B------:R-:W-:Y:S02]  /*3c00*/  FSEL R8, R78, -INF , P1 ;  /* 0xff8000004e087808 */ /* 0x000fe40000800000 */
[----:B------:R-:W-:Y:S02]  /*3c10*/  FSEL R10, R70, -INF , P2 ;  /* 0xff800000460a7808 */ /* 0x000fe40001000000 */
[----:B------:R-:W-:-:S02]  /*3c20*/  FSEL R117, R46, -INF , P2 ;  /* 0xff8000002e757808 */ /* 0x000fc40001000000 */
[----:B------:R-:W-:Y:S02]  /*3c30*/  FSEL R78, R44, -INF , P2 ;  /* 0xff8000002c4e7808 */ /* 0x000fe40001000000 */
[----:B------:R-:W-:Y:S02]  /*3c40*/  ISETP.GT.AND P2, PT, R0, 0x21, PT ;  /* 0x000000210000780c */ /* 0x000fe40003f44270 */
[----:B------:R-:W-:Y:S02]  /*3c50*/  FSEL R146, R56, -INF , P3 ;  /* 0xff80000038927808 */ /* 0x000fe40001800000 */
[----:B------:R-:W-:Y:S02]  /*3c60*/  FMNMX.FTZ R2, R20, R2, !PT ;  /* 0x0000000214027209 */ /* 0x000fe40007810000 */
[----:B------:R-:W-:Y:S02]  /*3c70*/  FSEL R128, R50, -INF , P1 ;  /* 0xff80000032807808 */ /* 0x000fe40000800000 */
[----:B------:R-:W-:-:S02]  /*3c80*/  FSEL R22, R48, -INF , P1 ;  /* 0xff80000030167808 */ /* 0x000fc40000800000 */
[----:B------:R-:W-:Y:S01]  /*3c90*/  ISETP.GT.AND P1, PT, R0, 0x28, PT ;  /* 0x000000280000780c */ /* 0x000fe20003f24270 */
[----:B------:R-:W-:Y:S01]  /*3ca0*/  LDSM.16.MT88.4 R48, [R181+0x400] ;  /* 0x00040000b530783b */ /* 0x000fe20000004200 */
[----:B------:R-:W-:Y:S02]  /*3cb0*/  FSEL R148, R57, -INF , P2 ;  /* 0xff80000039947808 */ /* 0x000fe40001000000 */
[----:B------:R-:W-:Y:S02]  /*3cc0*/  FMNMX.FTZ R2, R146, R2, !PT ;  /* 0x0000000292027209 */ /* 0x000fe40007810000 */
[----:B------:R-:W-:Y:S02]  /*3cd0*/  FSEL R11, R71, -INF , P0 ;  /* 0xff800000470b7808 */ /* 0x000fe40000000000 */
[----:B------:R-:W-:Y:S01]  /*3ce0*/  FSEL R116, R47, -INF , P0 ;  /* 0xff8000002f747808 */ /* 0x000fe20000000000 */
[----:B------:R-:W-:Y:S01]  /*3cf0*/  LDSM.16.MT88.4 R68, [R180+0x1c00] ;  /* 0x001c0000b444783b */ /* 0x000fe20000004200 */
[----:B------:R-:W-:-:S02]  /*3d00*/  FSEL R77, R45, -INF , P0 ;  /* 0xff8000002d4d7808 */ /* 0x000fc40000000000 */
[----:B------:R-:W-:Y:S01]  /*3d10*/  ISETP.GT.AND P0, PT, R0, 0x29, PT ;  /* 0x000000290000780c */ /* 0x000fe20003f04270 */
[----:B------:R-:W-:Y:S01]  /*3d20*/  LDSM.16.MT88.4 R44, [R181] ;  /* 0x00000000b52c783b */ /* 0x000fe20000004200 */
[----:B------:R-:W-:Y:S02]  /*3d30*/  FSEL R147, R52, -INF , P1 ;  /* 0xff80000034937808 */ /* 0x000fe40000800000 */
[----:B------:R-:W-:Y:S02]  /*3d40*/  FMNMX.FTZ R2, R148, R2, !PT ;  /* 0x0000000294027209 */ /* 0x000fe40007810000 */
[----:B------:R-:W-:Y:S02]  /*3d50*/  FSEL R149, R53, -INF , P0 ;  /* 0xff80000035957808 */ /* 0x000fe40000000000 */
[----:B------:R-:W-:Y:S02]  /*3d60*/  FMNMX.FTZ R2, R147, R2, !PT ;  /* 0x0000000293027209 */ /* 0x000fe40007810000 */
[----:B------:R-:W-:-:S02]  /*3d70*/  FSEL R21, R66, -INF , P4 ;  /* 0xff80000042157808 */ /* 0x000fc40002000000 */
[----:B------:R-:W-:Y:S02]  /*3d80*/  FMNMX.FTZ R2, R149, R2, !PT ;  /* 0x0000000295027209 */ /* 0x000fe40007810000 */
[----:B------:R-:W-:Y:S02]  /*3d90*/  FSEL R105, R34, -INF , P4 ;  /* 0xff80000022697808 */ /* 0x000fe40002000000 */
[----:B------:R-:W-:Y:S01]  /*3da0*/  FSEL R76, R32, -INF , P4 ;  /* 0xff800000204c7808 */ /* 0x000fe20002000000 */
[----:B------:R-:W1:Y:S01]  /*3db0*/  SHFL.BFLY PT, R3, R2, 0x2, 0x1f ;  /* 0x0c401f0002037f89 */ /* 0x000e6200000e0000 */
[----:B------:R-:W-:Y:S02]  /*3dc0*/  FSEL R17, R62, -INF , P6 ;  /* 0xff8000003e117808 */ /* 0x000fe40003000000 */
[----:B------:R-:W-:Y:S02]  /*3dd0*/  FSEL R18, R63, -INF , P5 ;  /* 0xff8000003f127808 */ /* 0x000fe40002800000 */
[----:B------:R-:W-:Y:S01]  /*3de0*/  FSEL R140, R58, -INF , P3 ;  /* 0xff8000003a8c7808 */ /* 0x000fe20001800000 */
[----:B------:R-:W-:Y:S01]  /*3df0*/  LDSM.16.MT88.4 R60, [R180+0x1000] ;  /* 0x00100000b43c783b */ /* 0x000fe20000004200 */
[----:B------:R-:W-:-:S02]  /*3e00*/  FSEL R143, R59, -INF , P2 ;  /* 0xff8000003b8f7808 */ /* 0x000fc40001000000 */
[----:B------:R-:W-:Y:S01]  /*3e10*/  FSEL R142, R54, -INF , P1 ;  /* 0xff800000368e7808 */ /* 0x000fe20000800000 */
[----:B------:R-:W-:Y:S01]  /*3e20*/  LDSM.16.MT88.4 R56, [R181+0x1000] ;  /* 0x00100000b538783b */ /* 0x000fe20000004200 */
[----:B------:R-:W-:Y:S02]  /*3e30*/  FSEL R141, R55, -INF , P0 ;  /* 0xff800000378d7808 */ /* 0x000fe40000000000 */
[----:B------:R-:W-:Y:S01]  /*3e40*/  FSEL R26, R28, -INF , P6 ;  /* 0xff8000001c1a7808 */ /* 0x000fe20003000000 */
[----:B------:R-:W-:Y:S01]  /*3e50*/  LDSM.16.MT88.4 R52, [R180+0x400] ;  /* 0x00040000b434783b */ /* 0x000fe20000004200 */
[----:B------:R-:W-:Y:S02]  /*3e60*/  FSEL R24, R29, -INF , P5 ;  /* 0xff8000001d187808 */ /* 0x000fe40002800000 */
[----:B------:R-:W-:Y:S02]  /*3e70*/  FSEL R125, R88, -INF , P3 ;  /* 0xff800000587d7808 */ /* 0x000fe40001800000 */
[----:B------:R-:W-:-:S02]  /*3e80*/  FSEL R124, R89, -INF , P2 ;  /* 0xff800000597c7808 */ /* 0x000fc40001000000 */
[----:B------:R-:W-:Y:S02]  /*3e90*/  FSEL R118, R36, -INF , P1 ;  /* 0xff80000024767808 */ /* 0x000fe40000800000 */
[----:B------:R-:W-:Y:S02]  /*3ea0*/  FSEL R126, R37, -INF , P0 ;  /* 0xff800000257e7808 */ /* 0x000fe40000000000 */
[----:B-1----:R-:W-:Y:S02]  /*3eb0*/  FMNMX.FTZ R2, R2, R3, !PT ;  /* 0x0000000302027209 */ /* 0x002fe40007810000 */
[----:B------:R-:W-:Y:S02]  /*3ec0*/  FSEL R25, R31, -INF , P5 ;  /* 0xff8000001f197808 */ /* 0x000fe40002800000 */
[----:B------:R-:W-:Y:S01]  /*3ed0*/  FSEL R107, R90, -INF , P3 ;  /* 0xff8000005a6b7808 */ /* 0x000fe20001800000 */
[----:B------:R-:W1:Y:S01]  /*3ee0*/  SHFL.BFLY PT, R3, R2, 0x1, 0x1f ;  /* 0x0c201f0002037f89 */ /* 0x000e6200000e0000 */
[----:B------:R-:W-:-:S02]  /*3ef0*/  FSEL R106, R91, -INF , P2 ;  /* 0xff8000005b6a7808 */ /* 0x000fc40001000000 */
[----:B------:R-:W-:Y:S02]  /*3f00*/  FSEL R104, R38, -INF , P1 ;  /* 0xff80000026687808 */ /* 0x000fe40000800000 */
[----:B------:R-:W-:Y:S02]  /*3f10*/  FSEL R79, R39, -INF , P0 ;  /* 0xff800000274f7808 */ /* 0x000fe40000000000 */
[----:B-1----:R-:W-:-:S04]  /*3f20*/  FMNMX.FTZ R120, R2, R3, !PT ;  /* 0x0000000302787209 */ /* 0x002fc80007810000 */
[C---:B------:R-:W-:Y:S01]  /*3f30*/  FSETP.NEU.FTZ.AND P4, PT, R120.reuse, -INF , PT ;  /* 0xff8000007800780b */ /* 0x040fe20003f9d000 */
[----:B------:R-:W-:-:S05]  /*3f40*/  FMUL.FTZ R2, R120, c[0x0][0x2d0] ;  /* 0x0000b40078027a20 */ /* 0x000fca0000410000 */
[----:B------:R-:W-:Y:S02]  /*3f50*/  FSEL R12, R2, RZ, P4 ;  /* 0x000000ff020c7208 */ /* 0x000fe40002000000 */
[----:B------:R-:W-:Y:S02]  /*3f60*/  FMNMX.FTZ R2, R8, R9, !PT ;  /* 0x0000000908027209 */ /* 0x000fe40007810000 */
[----:B------:R-:W-:Y:S02]  /*3f70*/  ISETP.GT.AND P4, PT, R0, 0x11, PT ;  /* 0x000000110000780c */ /* 0x000fe40003f84270 */
[----:B------:R-:W-:Y:S02]  /*3f80*/  FMNMX.FTZ R2, R10, R2, !PT ;  /* 0x000000020a027209 */ /* 0x000fe40007810000 */
[----:B------:R-:W-:Y:S02]  /*3f90*/  FSEL R16, R67, -INF , P4 ;  /* 0xff80000043107808 */ /* 0x000fe40002000000 */
[----:B------:R-:W-:Y:S01]  /*3fa0*/  FMNMX.FTZ R2, R11, R2, !PT ;  /* 0x000000020b027209 */ /* 0x000fe20007810000 */
[----:B------:R-:W-:Y:S03]  /*3fb0*/  LDSM.16.MT88.4 R64, [R181+0x1c00] ;  /* 0x001c0000b540783b */ /* 0x000fe60000004200 */
[----:B------:R-:W-:-:S04]  /*3fc0*/  FMNMX.FTZ R2, R21, R2, !PT ;  /* 0x0000000215027209 */ /* 0x000fc80007810000 */
[----:B------:R-:W-:-:S04]  /*3fd0*/  FMNMX.FTZ R2, R16, R2, !PT ;  /* 0x0000000210027209 */ /* 0x000fc80007810000 */
[----:B------:R-:W-:-:S04]  /*3fe0*/  FMNMX.FTZ R2, R17, R2, !PT ;  /* 0x0000000211027209 */ /* 0x000fc80007810000 */
[----:B------:R-:W-:-:S04]  /*3ff0*/  FMNMX.FTZ R2, R18, R2, !PT ;  /* 0x0000000212027209 */ /* 0x000fc80007810000 */
[----:B------:R-:W-:-:S04]  /*4000*/  FMNMX.FTZ R2, R140, R2, !PT ;  /* 0x000000028c027209 */ /* 0x000fc80007810000 */
[----:B------:R-:W-:-:S04]  /*4010*/  FMNMX.FTZ R2, R143, R2, !PT ;  /* 0x000000028f027209 */ /* 0x000fc80007810000 */
[----:B------:R-:W-:-:S04]  /*4020*/  FMNMX.FTZ R2, R142, R2, !PT ;  /* 0x000000028e027209 */ /* 0x000fc80007810000 */
[----:B------:R-:W-:-:S05]  /*4030*/  FMNMX.FTZ R2, R141, R2, !PT ;  /* 0x000000028d027209 */ /* 0x000fca0007810000 */
[----:B------:R-:W1:Y:S02]  /*4040*/  SHFL.BFLY PT, R3, R2, 0x2, 0x1f ;  /* 0x0c401f0002037f89 */ /* 0x000e6400000e0000 */
[----:B-1----:R-:W-:-:S05]  /*4050*/  FMNMX.FTZ R2, R2, R3, !PT ;  /* 0x0000000302027209 */ /* 0x002fca0007810000 */
[----:B------:R-:W1:Y:S02]  /*4060*/  SHFL.BFLY PT, R3, R2, 0x1, 0x1f ;  /* 0x0c201f0002037f89 */ /* 0x000e6400000e0000 */
[----:B-1----:R-:W-:Y:S01]  /*4070*/  FMNMX.FTZ R119, R2, R3, !PT ;  /* 0x0000000302777209 */ /* 0x002fe20007810000 */
[----:B------:R-:W-:-:S03]  /*4080*/  FFMA.FTZ R2, R4, c[0x0][0x2d0], -R12 ;  /* 0x0000b40004027a23 */ /* 0x000fc6000001080c */
[C---:B------:R-:W-:Y:S01]  /*4090*/  FSETP.NEU.FTZ.AND P4, PT, R119.reuse, -INF , PT ;  /* 0xff8000007700780b */ /* 0x040fe20003f9d000 */
[----:B------:R1:W-:Y:S01]  /*40a0*/  MUFU.EX2 R206, R2 ;  /* 0x0000000200ce7308 */ /* 0x0003e20000000800 */
[----:B------:R-:W-:-:S05]  /*40b0*/  FMUL.FTZ R3, R119, c[0x0][0x2d0] ;  /* 0x0000b40077037a20 */ /* 0x000fca0000410000 */
[----:B------:R-:W-:Y:S02]  /*40c0*/  FSEL R3, R3, RZ, P4 ;  /* 0x000000ff03037208 */ /* 0x000fe40002000000 */
[----:B------:R-:W-:-:S03]  /*40d0*/  ISETP.GT.AND P4, PT, R0, 0x11, PT ;  /* 0x000000110000780c */ /* 0x000fc60003f84270 */
[----:B------:R-:W-:Y:S01]  /*40e0*/  FFMA.FTZ R4, R8, c[0x0][0x2d0], -R3 ;  /* 0x0000b40008047a23 */ /* 0x000fe20000010803 */
[----:B------:R-:W-:Y:S01]  /*40f0*/  FSEL R27, R33, -INF , P4 ;  /* 0xff800000211b7808 */ /* 0x000fe20002000000 */
[--C-:B------:R-:W-:Y:S01]  /*4100*/  FFMA.FTZ R8, R13, c[0x0][0x2d0], -R12.reuse ;  /* 0x0000b4000d087a23 */ /* 0x100fe2000001080c */
[----:B------:R-:W-:Y:S01]  /*4110*/  FSEL R14, R35, -INF , P4 ;  /* 0xff800000230e7808 */ /* 0x000fe20002000000 */
[----:B------:R-:W-:Y:S01]  /*4120*/  MUFU.EX2 R204, R4 ;  /* 0x0000000400cc7308 */ /* 0x000fe20000000800 */
[----:B-1----:R-:W-:-:S07]  /*4130*/  FFMA.FTZ R2, R5, c[0x0][0x2d0], -R12 ;  /* 0x0000b40005027a23 */ /* 0x002fce000001080c */
[----:B------:R1:W2:Y:S08]  /*4140*/  MUFU.EX2 R205, R2 ;  /* 0x0000000200cd7308 */ /* 0x0002b00000000800 */
[----:B------:R3:W-:Y:S01]  /*4150*/  MUFU.EX2 R200, R8 ;  /* 0x0000000800c87308 */ /* 0x0007e20000000800 */
[----:B-1----:R-:W-:Y:S01]  /*4160*/  FFMA.FTZ R2, R6, c[0x0][0x2d0], -R12 ;  /* 0x0000b40006027a23 */ /* 0x002fe2000001080c */
[----:B--2---:R-:W-:-:S06]  /*4170*/  F2FP.PACK_AB R4, R205, R206 ;  /* 0x000000cecd04723e */ /* 0x004fcc00000000ff */
[----:B------:R1:W-:Y:S01]  /*4180*/  MUFU.EX2 R207, R2 ;  /* 0x0000000200cf7308 */ /* 0x0003e20000000800 */
[----:B---3--:R-:W-:Y:S01]  /*4190*/  FFMA.FTZ R8, R15, c[0x0][0x2d0], -R12 ;  /* 0x0000b4000f087a23 */ /* 0x008fe2000001080c */
[----:B------:R-:W-:-:S06]  /*41a0*/  FSEL R15, R30, -INF , P6 ;  /* 0xff8000001e0f7808 */ /* 0x000fcc0003000000 */
[----:B------:R-:W-:Y:S01]  /*41b0*/  MUFU.EX2 R199, R8 ;  /* 0x0000000800c77308 */ /* 0x000fe20000000800 */
[----:B-1----:R-:W-:-:S07]  /*41c0*/  FFMA.FTZ R2, R7, c[0x0][0x2d0], -R12 ;  /* 0x0000b40007027a23 */ /* 0x002fce000001080c */
[----:B------:R1:W2:Y:S02]  /*41d0*/  MUFU.EX2 R216, R2 ;  /* 0x0000000200d87308 */ /* 0x0002a40000000800 */
[----:B-1----:R-:W-:Y:S02]  /*41e0*/  FMNMX.FTZ R2, R22, R23, !PT ;  /* 0x0000001716027209 */ /* 0x002fe40007810000 */
[----:B--2---:R-:W-:Y:S02]  /*41f0*/  F2FP.PACK_AB R6, R216, R207 ;  /* 0x000000cfd806723e */ /* 0x004fe400000000ff */
[----:B------:R-:W-:-:S04]  /*4200*/  FMNMX.FTZ R2, R78, R2, !PT ;  /* 0x000000024e027209 */ /* 0x000fc80007810000 */
[----:B------:R-:W-:Y:S01]  /*4210*/  FMNMX.FTZ R0, R77, R2, !PT ;  /* 0x000000024d007209 */ /* 0x000fe20007810000 */
[----:B------:R-:W-:-:S03]  /*4220*/  FFMA.FTZ R2, R9, c[0x0][0x2d0], -R3 ;  /* 0x0000b40009027a23 */ /* 0x000fc60000010803 */
[----:B------:R-:W-:Y:S01]  /*4230*/  FMNMX.FTZ R0, R76, R0, !PT ;  /* 0x000000004c007209 */ /* 0x000fe20007810000 */
[----:B------:R1:W2:Y:S03]  /*4240*/  MUFU.EX2 R202, R2 ;  /* 0x0000000200ca7308 */ /* 0x0002a60000000800 */
[----:B------:R-:W-:-:S04]  /*4250*/  FMNMX.FTZ R0, R27, R0, !PT ;  /* 0x000000001b007209 */ /* 0x000fc80007810000 */
[----:B------:R-:W-:-:S04]  /*4260*/  FMNMX.FTZ R0, R26, R0, !PT ;  /* 0x000000001a007209 */ /* 0x000fc80007810000 */
[----:B------:R-:W-:-:S04]  /*4270*/  FMNMX.FTZ R0, R24, R0, !PT ;  /* 0x0000000018007209 */ /* 0x000fc80007810000 */
[----:B------:R-:W-:Y:S01]  /*4280*/  FMNMX.FTZ R0, R125, R0, !PT ;  /* 0x000000007d007209 */ /* 0x000fe20007810000 */
[----:B-1----:R-:W-:Y:S01]  /*4290*/  FFMA.FTZ R2, R10, c[0x0][0x2d0], -R3 ;  /* 0x0000b4000a027a23 */ /* 0x002fe20000010803 */
[----:B--2---:R-:W-:Y:S02]  /*42a0*/  F2FP.PACK_AB R5, R202, R204 ;  /* 0x000000ccca05723e */ /* 0x004fe400000000ff */
[----:B------:R-:W-:Y:S01]  /*42b0*/  FMNMX.FTZ R0, R124, R0, !PT ;  /* 0x000000007c007209 */ /* 0x000fe20007810000 */
[----:B------:R1:W-:Y:S03]  /*42c0*/  MUFU.EX2 R203, R2 ;  /* 0x0000000200cb7308 */ /* 0x0003e60000000800 */
[----:B------:R-:W-:-:S04]  /*42d0*/  FMNMX.FTZ R0, R118, R0, !PT ;  /* 0x0000000076007209 */ /* 0x000fc80007810000 */
[----:B------:R-:W-:-:S05]  /*42e0*/  FMNMX.FTZ R0, R126, R0, !PT ;  /* 0x000000007e007209 */ /* 0x000fca0007810000 */
[----:B------:R-:W2:Y:S01]  /*42f0*/  SHFL.BFLY PT, R9, R0, 0x2, 0x1f ;  /* 0x0c401f0000097f89 */ /* 0x000ea200000e0000 */
[----:B-1----:R-:W-:-:S04]  /*4300*/  FFMA.FTZ R2, R11, c[0x0][0x2d0], -R3 ;  /* 0x0000b4000b027a23 */ /* 0x002fc80000010803 */
[----:B------:R1:W3:Y:S02]  /*4310*/  MUFU.EX2 R201, R2 ;  /* 0x0000000200c97308 */ /* 0x0002e40000000800 */
[----:B-1----:R-:W-:Y:S02]  /*4320*/  FMNMX.FTZ R2, R128, R127, !PT ;  /* 0x0000007f80027209 */ /* 0x002fe40007810000 */
[----:B--2---:R-:W-:Y:S02]  /*4330*/  FMNMX.FTZ R0, R0, R9, !PT ;  /* 0x0000000900007209 */ /* 0x004fe40007810000 */
[----:B------:R-:W-:Y:S02]  /*4340*/  FMNMX.FTZ R2, R117, R2, !PT ;  /* 0x0000000275027209 */ /* 0x000fe40007810000 */
[----:B---3--:R-:W-:Y:S01]  /*4350*/  F2FP.PACK_AB R7, R201, R203 ;  /* 0x000000cbc907723e */ /* 0x008fe200000000ff */
[----:B------:R-:W1:Y:S01]  /*4360*/  SHFL.BFLY PT, R10, R0, 0x1, 0x1f ;  /* 0x0c201f00000a7f89 */ /* 0x000e6200000e0000 */
[----:B------:R-:W-:-:S04]  /*4370*/  FMNMX.FTZ R2, R116, R2, !PT ;  /* 0x0000000274027209 */ /* 0x000fc80007810000 */
[----:B------:R-:W-:Y:S01]  /*4380*/  FMNMX.FTZ R2, R105, R2, !PT ;  /* 0x0000000269027209 */ /* 0x000fe20007810000 */
[----:B------:R-:W-:Y:S03]  /*4390*/  HMMA.16816.F32 R132, R4, R44, RZ ;  /* 0x0000002c0484723c */ /* 0x000fe600000018ff */
[----:B------:R-:W-:-:S04]  /*43a0*/  FMNMX.FTZ R2, R14, R2, !PT ;  /* 0x000000020e027209 */ /* 0x000fc80007810000 */
[----:B------:R-:W-:Y:S01]  /*43b0*/  FMNMX.FTZ R8, R15, R2, !PT ;  /* 0x000000020f087209 */ /* 0x000fe20007810000 */
[----:B------:R-:W-:Y:S01]  /*43c0*/  FFMA.FTZ R2, R19, c[0x0][0x2d0], -R12 ;  /* 0x0000b40013027a23 */ /* 0x000fe2000001080c */
[C---:B------:R-:W-:Y:S02]  /*43d0*/  HMMA.16816.F32 R112, R4.reuse, R72, RZ ;  /* 0x000000480470723c */ /* 0x040fe400000018ff */
[----:B------:R-:W-:Y:S01]  /*43e0*/  FMNMX.FTZ R8, R25, R8, !PT ;  /* 0x0000000819087209 */ /* 0x000fe20007810000 */
[----:B------:R2:W-:Y:S03]  /*43f0*/  MUFU.EX2 R198, R2 ;  /* 0x0000000200c67308 */ /* 0x0005e60000000800 */
[----:B------:R-:W-:Y:S02]  /*4400*/  FMNMX.FTZ R8, R107, R8, !PT ;  /* 0x000000086b087209 */ /* 0x000fe40007810000 */
[----:B------:R-:W-:Y:S01]  /*4410*/  HMMA.16816.F32 R108, R4, R80, RZ ;  /* 0x00000050046c723c */ /* 0x000fe200000018ff */
[----:B-1----:R-:W-:Y:S01]  /*4420*/  FMNMX.FTZ R122, R0, R10, !PT ;  /* 0x0000000a007a7209 */ /* 0x002fe20007810000 */
[----:B------:R-:W-:-:S03]  /*4430*/  FFMA.FTZ R0, R17, c[0x0][0x2d0], -R3 ;  /* 0x0000b40011007a23 */ /* 0x000fc60000010803 */
[----:B------:R-:W-:Y:S01]  /*4440*/  FSETP.NEU.FTZ.AND P0, PT, R122, -INF , PT ;  /* 0xff8000007a00780b */ /* 0x000fe20003f1d000 */
[----:B------:R1:W-:Y:S02]  /*4450*/  MUFU.EX2 R195, R0 ;  /* 0x0000000000c37308 */ /* 0x0003e40000000800 */
[----:B------:R-:W-:Y:S01]  /*4460*/  HMMA.16816.F32 R136, R4, R40, RZ ;  /* 0x000000280488723c */ /* 0x000fe200000018ff */
[----:B--2---:R-:W-:-:S05]  /*4470*/  FFMA.FTZ R2, R20, c[0x0][0x2d0], -R12 ;  /* 0x0000b40014027a23 */ /* 0x004fca000001080c */
[----:B------:R2:W3:Y:S02]  /*4480*/  MUFU.EX2 R197, R2 ;  /* 0x0000000200c57308 */ /* 0x0004e40000000800 */
[----:B------:R-:W-:Y:S01]  /*4490*/  HMMA.16816.F32 R100, R4, R84, RZ ;  /* 0x000000540464723c */ /* 0x000fe200000018ff */
[----:B-1----:R-:W-:-:S07]  /*44a0*/  FFMA.FTZ R0, R18, c[0x0][0x2d0], -R3 ;  /* 0x0000b40012007a23 */ /* 0x002fce0000010803 */
[----:B------:R-:W-:Y:S01]  /*44b0*/  HMMA.16816.F32 R96, R4, R92, RZ ;  /* 0x0000005c0460723c */ /* 0x000fe200000018ff */
[----:B------:R-:W1:Y:S01]  /*44c0*/  MUFU.EX2 R196, R0 ;  /* 0x0000000000c47308 */ /* 0x000e620000000800 */
[----:B--2---:R-:W-:Y:S01]  /*44d0*/  FMNMX.FTZ R2, R106, R8, !PT ;  /* 0x000000086a027209 */ /* 0x004fe20007810000 */
[----:B------:R-:W-:Y:S01]  /*44e0*/  FFMA.FTZ R8, R21, c[0x0][0x2d0], -R3 ;  /* 0x0000b40015087a23 */ /* 0x000fe20000010803 */
[----:B---3--:R-:W-:-:S04]  /*44f0*/  F2FP.PACK_AB R10, R197, R198 ;  /* 0x000000c6c50a723e */ /* 0x008fc800000000ff */
[----:B------:R-:W-:Y:S01]  /*4500*/  HMMA.16816.F32 R88, R4, R42, RZ ;  /* 0x0000002a0458723c */ /* 0x000fe200000018ff */
[----:B------:R-:W-:Y:S01]  /*4510*/  FMNMX.FTZ R2, R104, R2, !PT ;  /* 0x0000000268027209 */ /* 0x000fe20007810000 */
[----:B------:R2:W-:Y:S01]  /*4520*/  MUFU.EX2 R194, R8 ;  /* 0x0000000800c27308 */ /* 0x0005e20000000800 */
[----:B-1----:R-:W-:-:S05]  /*4530*/  F2FP.PACK_AB R11, R196, R195 ;  /* 0x000000c3c40b723e */ /* 0x002fca00000000ff */
[C---:B------:R-:W-:Y:S08]  /*4540*/  HMMA.16816.F32 R36, R4.reuse, R46, RZ ;  /* 0x0000002e0424723c */ /* 0x040ff000000018ff */
[----:B------:R-:W-:Y:S01]  /*4550*/  HMMA.16816.F32 R32, R4, R74, RZ ;  /* 0x0000004a0420723c */ /* 0x000fe200000018ff */
[----:B--2---:R-:W-:Y:S01]  /*4560*/  FMNMX.FTZ R8, R79, R2, !PT ;  /* 0x000000024f087209 */ /* 0x004fe20007810000 */
[----:B------:R-:W-:-:S04]  /*4570*/  FFMA.FTZ R2, R16, c[0x0][0x2d0], -R3 ;  /* 0x0000b40010027a23 */ /* 0x000fc80000010803 */
[----:B------:R-:W1:Y:S01]  /*4580*/  SHFL.BFLY PT, R9, R8, 0x2, 0x1f ;  /* 0x0c401f0008097f89 */ /* 0x000e6200000e0000 */
[----:B------:R2:W3:Y:S01]  /*4590*/  MUFU.EX2 R218, R2 ;  /* 0x0000000200da7308 */ /* 0x0004e20000000800 */
[C---:B------:R-:W-:Y:S08]  /*45a0*/  HMMA.16816.F32 R28, R4.reuse, R82, RZ ;  /* 0x00000052041c723c */ /* 0x040ff000000018ff */
[----:B------:R-:W-:Y:S01]  /*45b0*/  HMMA.16816.F32 R16, R4, R94, RZ ;  /* 0x0000005e0410723c */ /* 0x000fe200000018ff */
[----:B--2---:R-:W-:-:S05]  /*45c0*/  FMUL.FTZ R2, R122, c[0x0][0x2d0] ;  /* 0x0000b4007a027a20 */ /* 0x004fca0000410000 */
[----:B------:R-:W-:-:S05]  /*45d0*/  FSEL R2, R2, RZ, P0 ;  /* 0x000000ff02027208 */ /* 0x000fca0000000000 */
[----:B------:R-:W-:-:S04]  /*45e0*/  FFMA.FTZ R0, R22, c[0x0][0x2d0], -R2 ;  /* 0x0000b40016007a23 */ /* 0x000fc80000010802 */
[----:B------:R1:W-:Y:S02]  /*45f0*/  MUFU.EX2 R167, R0 ;  /* 0x0000000000a77308 */ /* 0x0003e40000000800 */
[----:B-1----:R-:W-:Y:S01]  /*4600*/  FMNMX.FTZ R0, R8, R9, !PT ;  /* 0x0000000908007209 */ /* 0x002fe20007810000 */
[--C-:B------:R-:W-:Y:S01]  /*4610*/  FFMA.FTZ R8, R23, c[0x0][0x2d0], -R2.reuse ;  /* 0x0000b40017087a23 */ /* 0x100fe20000010802 */
[----:B---3--:R-:W-:Y:S01]  /*4620*/  F2FP.PACK_AB R9, R218, R194 ;  /* 0x000000c2da09723e */ /* 0x008fe200000000ff */
[----:B------:R-:W-:Y:S03]  /*4630*/  HMMA.16816.F32 R20, R4, R86, RZ ;  /* 0x000000560414723c */ /* 0x000fe600000018ff */
[----:B------:R1:W-:Y:S01]  /*4640*/  MUFU.EX2 R166, R8 ;  /* 0x0000000800a67308 */ /* 0x0003e20000000800 */
[----:B------:R-:W2:Y:S03]  /*4650*/  SHFL.BFLY PT, R13, R0, 0x1, 0x1f ;  /* 0x0c201f00000d7f89 */ /* 0x000ea600000e0000 */
[----:B------:R-:W-:-:S04]  /*4660*/  FFMA.FTZ R4, R78, c[0x0][0x2d0], -R2 ;  /* 0x0000b4004e047a23 */ /* 0x000fc80000010802 */
[----:B------:R3:W-:Y:S01]  /*4670*/  MUFU.EX2 R163, R4 ;  /* 0x0000000400a37308 */ /* 0x0007e20000000800 */
[----:B-1----:R-:W-:-:S07]  /*4680*/  F2FP.PACK_AB R8, R199, R200 ;  /* 0x000000c8c708723e */ /* 0x002fce00000000ff */
[C---:B------:R-:W-:Y:S01]  /*4690*/  HMMA.16816.F32 R152, R8.reuse, R48, R132 ;  /* 0x000000300898723c */ /* 0x040fe20000001884 */
[--C-:B---3--:R-:W-:Y:S01]  /*46a0*/  FFMA.FTZ R4, R77, c[0x0][0x2d0], -R2.reuse ;  /* 0x0000b4004d047a23 */ /* 0x108fe20000010802 */
[----:B--2---:R-:W-:Y:S01]  /*46b0*/  FMNMX.FTZ R121, R0, R13, !PT ;  /* 0x0000000d00797209 */ /* 0x004fe20007810000 */
[--C-:B------:R-:W-:Y:S02]  /*46c0*/  FFMA.FTZ R0, R27, c[0x0][0x2d0], -R2.reuse ;  /* 0x0000b4001b007a23 */ /* 0x100fe40000010802 */
[----:B------:R1:W-:Y:S01]  /*46d0*/  MUFU.EX2 R164, R4 ;  /* 0x0000000400a47308 */ /* 0x0003e20000000800 */
[----:B------:R-:W-:Y:S02]  /*46e0*/  FSETP.NEU.FTZ.AND P0, PT, R121, -INF , PT ;  /* 0xff8000007900780b */ /* 0x000fe40003f1d000 */
[C---:B------:R-:W-:Y:S05]  /*46f0*/  HMMA.16816.F32 R132, R8.reuse, R60, R112 ;  /* 0x0000003c0884723c */ /* 0x040fea0000001870 */
[----:B------:R2:W-:Y:S03]  /*4700*/  MUFU.EX2 R162, R0 ;  /* 0x0000000000a27308 */ /* 0x0005e60000000800 */
[----:B------:R-:W-:Y:S01]  /*4710*/  HMMA.16816.F32 R96, R8, R64, R96 ;  /* 0x000000400860723c */ /* 0x000fe20000001860 */
[----:B-1----:R-:W-:-:S07]  /*4720*/  FFMA.FTZ R4, R76, c[0x0][0x2d0], -R2 ;  /* 0x0000b4004c047a23 */ /* 0x002fce0000010802 */
[----:B------:R-:W-:Y:S01]  /*4730*/  HMMA.16816.F32 R212, R8, R52, R136 ;  /* 0x0000003408d4723c */ /* 0x000fe20000001888 */
[----:B------:R-:W-:Y:S01]  /*4740*/  IMAD.MOV.U32 R78, RZ, RZ, R154 ;  /* 0x000000ffff4e7224 */ /* 0x000fe200078e009a */
[----:B------:R1:W-:Y:S01]  /*4750*/  MUFU.EX2 R165, R4 ;  /* 0x0000000400a57308 */ /* 0x0003e20000000800 */
[----:B------:R-:W-:Y:S02]  /*4760*/  IMAD.MOV.U32 R77, RZ, RZ, R155 ;  /* 0x000000ffff4d7224 */ /* 0x000fe400078e009b */
[----:B--2---:R-:W-:-:S03]  /*4770*/  FMUL.FTZ R0, R121, c[0x0][0x2d0] ;  /* 0x0000b40079007a20 */ /* 0x004fc60000410000 */
[----:B------:R-:W-:Y:S01]  /*4780*/  IMAD.MOV.U32 R114, RZ, RZ, R132 ;  /* 0x000000ffff727224 */ /* 0x000fe200078e0084 */
[C---:B------:R-:W-:Y:S01]  /*4790*/  HMMA.16816.F32 R248, R8.reuse, R62, R32 ;  /* 0x0000003e08f8723c */ /* 0x040fe20000001820 */
[----:B------:R-:W-:Y:S01]  /*47a0*/  IMAD.MOV.U32 R113, RZ, RZ, R133 ;  /* 0x000000ffff717224 */ /* 0x000fe200078e0085 */
[----:B------:R-:W-:Y:S01]  /*47b0*/  FSEL R0, R0, RZ, P0 ;  /* 0x000000ff00007208 */ /* 0x000fe20000000000 */
[----:B------:R-:W-:Y:S02]  /*47c0*/  IMAD.MOV.U32 R112, RZ, RZ, R134 ;  /* 0x000000ffff707224 */ /* 0x000fe400078e0086 */
[----:B------:R-:W-:Y:S02]  /*47d0*/  IMAD.MOV.U32 R76, RZ, RZ, R135 ;  /* 0x000000ffff4c7224 */ /* 0x000fe400078e0087 */
[----:B------:R-:W-:Y:S01]  /*47e0*/  IMAD.MOV.U32 R139, RZ, RZ, R96 ;  /* 0x000000ffff8b7224 */ /* 0x000fe200078e0060 */
[----:B------:R-:W-:Y:S01]  /*47f0*/  HMMA.16816.F32 R132, R8, R56, R108 ;  /* 0x000000380884723c */ /* 0x000fe2000000186c */
[----:B-1----:R-:W-:-:S02]  /*4800*/  FFMA.FTZ R4, R26, c[0x0][0x2d0], -R2 ;  /* 0x0000b4001a047a23 */ /* 0x002fc40000010802 */
[----:B------:R-:W-:Y:S02]  /*4810*/  IMAD.MOV.U32 R138, RZ, RZ, R97 ;  /* 0x000000ffff8a7224 */ /* 0x000fe400078e0061 */
[----:B------:R1:W-:Y:S01]  /*4820*/  MUFU.EX2 R161, R4 ;  /* 0x0000000400a17308 */ /* 0x0003e20000000800 */
[----:B------:R-:W-:Y:S02]  /*4830*/  IMAD.MOV.U32 R115, RZ, RZ, R98 ;  /* 0x000000ffff737224 */ /* 0x000fe400078e0062 */
[----:B------:R-:W-:Y:S01]  /*4840*/  IMAD.MOV.U32 R111, RZ, RZ, R99 ;  /* 0x000000ffff6f7224 */ /* 0x000fe200078e0063 */
[----:B------:R-:W-:Y:S01]  /*4850*/  HMMA.16816.F32 R244, R8, R58, R28 ;  /* 0x0000003a08f4723c */ /* 0x000fe2000000181c */
[----:B------:R-:W-:Y:S02]  /*4860*/  IMAD.MOV.U32 R137, RZ, RZ, R152 ;  /* 0x000000ffff897224 */ /* 0x000fe400078e0098 */
[----:B------:R-:W-:-:S05]  /*4870*/  IMAD.MOV.U32 R136, RZ, RZ, R153 ;  /* 0x000000ffff887224 */ /* 0x000fca00078e0099 */
[----:B------:R-:W-:Y:S01]  /*4880*/  HMMA.16816.F32 R96, R8, R50, R36 ;  /* 0x000000320860723c */ /* 0x000fe20000001824 */
[----:B-1----:R-:W-:-:S06]  /*4890*/  FFMA.FTZ R4, R24, c[0x0][0x2d0], -R2 ;  /* 0x0000b40018047a23 */ /* 0x002fcc0000010802 */
[----:B------:R-:W-:Y:S01]  /*48a0*/  IMAD.MOV.U32 R110, RZ, RZ, R132 ;  /* 0x000000ffff6e7224 */ /* 0x000fe200078e0084 */
[----:B------:R1:W2:Y:S01]  /*48b0*/  MUFU.EX2 R160, R4 ;  /* 0x0000000400a07308 */ /* 0x0002a20000000800 */
[----:B------:R-:W-:Y:S01]  /*48c0*/  IMAD.MOV.U32 R109, RZ, RZ, R133 ;  /* 0x000000ffff6d7224 */ /* 0x000fe200078e0085 */
[----:B------:R-:W-:Y:S01]  /*48d0*/  HMMA.16816.F32 R240, R8, R70, R20 ;  /* 0x0000004608f0723c */ /* 0x000fe20000001814 */
[----:B------:R-:W-:Y:S02]  /*48e0*/  IMAD.MOV.U32 R108, RZ, RZ, R134 ;  /* 0x000000ffff6c7224 */ /* 0x000fe400078e0086 */
[----:B------:R-:W-:-:S05]  /*48f0*/  IMAD.MOV.U32 R13, RZ, RZ, R135 ;  /* 0x000000ffff0d7224 */ /* 0x000fca00078e0087 */
[----:B------:R-:W-:Y:S01]  /*4900*/  HMMA.16816.F32 R132, R8, R68, R100 ;  /* 0x000000440884723c */ /* 0x000fe20000001864 */
[----:B-1----:R-:W-:Y:S01]  /*4910*/  FFMA.FTZ R4, R128, c[0x0][0x2d0], -R0 ;  /* 0x0000b40080047a23 */ /* 0x002fe20000010800 */
[----:B--2---:R-:W-:-:S06]  /*4920*/  F2FP.PACK_AB R6, R160, R161 ;  /* 0x000000a1a006723e */ /* 0x004fcc00000000ff */
[C---:B------:R-:W-:Y:S01]  /*4930*/  HMMA.16816.F32 R208, R8.reuse, R66, R16 ;  /* 0x0000004208d0723c */ /* 0x040fe20000001810 */
[----:B------:R1:W-:Y:S11]  /*4940*/  MUFU.EX2 R145, R4 ;  /* 0x0000000400917308 */ /* 0x0003f60000000800 */
[----:B------:R-:W-:Y:S04]  /*4950*/  @!UPT UIADD3 URZ, URZ, URZ, URZ ;  /* 0x0000003f3f3ff290 */ /* 0x000fe8000fffe03f */
[----:B------:R-:W-:Y:S02]  /*4960*/  IMAD.MOV.U32 R103, RZ, RZ, R132 ;  /* 0x000000ffff677224 */ /* 0x000fe400078e0084 */
[----:B-1----:R-:W-:Y:S02]  /*4970*/  FFMA.FTZ R4, R127, c[0x0][0x2d0], -R0 ;  /* 0x0000b4007f047a23 */ /* 0x002fe40000010800 */
[----:B------:R-:W-:Y:S02]  /*4980*/  IMAD.MOV.U32 R102, RZ, RZ, R133 ;  /* 0x000000ffff667224 */ /* 0x000fe400078e0085 */
[----:B------:R1:W2:Y:S01]  /*4990*/  MUFU.EX2 R144, R4 ;  /* 0x0000000400907308 */ /* 0x0002a20000000800 */
[----:B------:R-:W-:Y:S02]  /*49a0*/  IMAD.MOV.U32 R101, RZ, RZ, R134 ;  /* 0x000000ffff657224 */ /* 0x000fe400078e0086 */
[----:B------:R-:W-:Y:S02]  /*49b0*/  IMAD.MOV.U32 R100, RZ, RZ, R135 ;  /* 0x000000ffff647224 */ /* 0x000fe400078e0087 */
[----:B------:R-:W-:Y:S07]  /*49c0*/  HMMA.16816.F32 R132, R8, R54, R88 ;  /* 0x000000360884723c */ /* 0x000fee0000001858 */
[----:B------:R-:W-:-:S02]  /*49d0*/  F2FP.PACK_AB R8, R166, R167 ;  /* 0x000000a7a608723e */ /* 0x000fc400000000ff */
[----:B------:R-:W-:Y:S01]  /*49e0*/  F2FP.PACK_AB R10, R164, R163 ;  /* 0x000000a3a40a723e */ /* 0x000fe200000000ff */
[----:B-1----:R-:W-:Y:S01]  /*49f0*/  FFMA.FTZ R4, R117, c[0x0][0x2d0], -R0 ;  /* 0x0000b40075047a23 */ /* 0x002fe20000010800 */
[----:B--2---:R-:W-:-:S03]  /*4a00*/  F2FP.PACK_AB R9, R144, R145 ;  /* 0x000000919009723e */ /* 0x004fc600000000ff */
[----:B------:R1:W-:Y:S02]  /*4a10*/  MUFU.EX2 R159, R4 ;  /* 0x00000004009f7308 */ /* 0x0003e40000000800 */
[----:B-1----:R-:W-:-:S06]  /*4a20*/  FFMA.FTZ R4, R116, c[0x0][0x2d0], -R0 ;  /* 0x0000b40074047a23 */ /* 0x002fcc0000010800 */
[----:B------:R1:W2:Y:S02]  /*4a30*/  MUFU.EX2 R157, R4 ;  /* 0x00000004009d7308 */ /* 0x0002a40000000800 */
[----:B-1----:R-:W-:Y:S01]  /*4a40*/  FFMA.FTZ R4, R105, c[0x0][0x2d0], -R0 ;  /* 0x0000b40069047a23 */ /* 0x002fe20000010800 */
[----:B--2---:R-:W-:Y:S01]  /*4a50*/  F2FP.PACK_AB R11, R157, R159 ;  /* 0x0000009f9d0b723e */ /* 0x004fe200000000ff */
[----:B------:R-:W-:-:S04]  /*4a60*/  IMAD.MOV.U32 R105, RZ, RZ, R109 ;  /* 0x000000ffff697224 */ /* 0x000fc800078e006d */
[----:B------:R1:W-:Y:S01]  /*4a70*/  MUFU.EX2 R158, R4 ;  /* 0x00000004009e7308 */ /* 0x0003e20000000800 */
[----:B------:R-:W-:Y:S01]  /*4a80*/  IMAD.MOV.U32 R109, RZ, RZ, R136 ;  /* 0x000000ffff6d7224 */ /* 0x000fe200078e0088 */
[C---:B------:R-:W-:Y:S08]  /*4a90*/  HMMA.16816.F32 R16, R8.reuse, R44, RZ ;  /* 0x0000002c0810723c */ /* 0x040ff000000018ff */
[----:B------:R-:W-:Y:S01]  /*4aa0*/  HMMA.16816.F32 R20, R8, R40, RZ ;  /* 0x000000280814723c */ /* 0x000fe200000018ff */
[----:B-1----:R-:W-:-:S04]  /*4ab0*/  FFMA.FTZ R4, R14, c[0x0][0x2d0], -R0 ;  /* 0x0000b4000e047a23 */ /* 0x002fc80000010800 */
[----:B------:R1:W2:Y:S03]  /*4ac0*/  MUFU.EX2 R116, R4 ;  /* 0x0000000400747308 */ /* 0x0002a60000000800 */
[C---:B------:R-:W-:Y:S07]  /*4ad0*/  HMMA.16816.F32 R28, R8.reuse, R84, RZ ;  /* 0x00000054081c723c */ /* 0x040fee00000018ff */
[----:B------:R-:W-:Y:S01]  /*4ae0*/  IMAD.MOV.U32 R84, RZ, RZ, R139 ;  /* 0x000000ffff547224 */ /* 0x000fe200078e008b */
[----:B------:R-:W-:Y:S01]  /*4af0*/  HMMA.16816.F32 R36, R8, R46, RZ ;  /* 0x0000002e0824723c */ /* 0x000fe200000018ff */
[----:B------:R-:W-:-:S02]  /*4b00*/  IMAD.MOV.U32 R85, RZ, RZ, R138 ;  /* 0x000000ffff557224 */ /* 0x000fc400078e008a */
[----:B-1----:R-:W-:Y:S01]  /*4b10*/  FFMA.FTZ R4, R15, c[0x0][0x2d0], -R0 ;  /* 0x0000b4000f047a23 */ /* 0x002fe20000010800 */
[----:B--2---:R-:W-:-:S04]  /*4b20*/  F2FP.PACK_AB R5, R116, R158 ;  /* 0x0000009e7405723e */ /* 0x004fc800000000ff */
[C---:B------:R-:W-:Y:S01]  /*4b30*/  HMMA.16816.F32 R40, R8.reuse, R42, RZ ;  /* 0x0000002a0828723c */ /* 0x040fe200000018ff */
[----:B------:R1:W-:Y:S07]  /*4b40*/  MUFU.EX2 R156, R4 ;  /* 0x00000004009c7308 */ /* 0x0003ee0000000800 */
[C---:B------:R-:W-:Y:S08]  /*4b50*/  HMMA.16816.F32 R32, R8.reuse, R82, RZ ;  /* 0x000000520820723c */ /* 0x040ff000000018ff */
[----:B------:R-:W-:Y:S01]  /*4b60*/  HMMA.16816.F32 R44, R8, R86, RZ ;  /* 0x00000056082c723c */ /* 0x000fe200000018ff */
[----:B-1----:R-:W-:-:S04]  /*4b70*/  FFMA.FTZ R4, R25, c[0x0][0x2d0], -R0 ;  /* 0x0000b40019047a23 */ /* 0x002fc80000010800 */
[----:B------:R1:W2:Y:S02]  /*4b80*/  MUFU.EX2 R117, R4 ;  /* 0x0000000400757308 */ /* 0x0002a40000000800 */
[----:B------:R-:W-:Y:S01]  /*4b90*/  IMAD.MOV.U32 R86, RZ, RZ, R115 ;  /* 0x000000ffff567224 */ /* 0x000fe200078e0073 */
[----:B------:R-:W-:Y:S01]  /*4ba0*/  HMMA.16816.F32 R24, R8, R92, RZ ;  /* 0x0000005c0818723c */ /* 0x000fe200000018ff */
[----:B------:R-:W-:Y:S02]  /*4bb0*/  IMAD.MOV.U32 R87, RZ, RZ, R111 ;  /* 0x000000ffff577224 */ /* 0x000fe400078e006f */
[----:B------:R-:W-:-:S04]  /*4bc0*/  IMAD.MOV.U32 R111, RZ, RZ, R77 ;  /* 0x000000ffff6f7224 */ /* 0x000fc800078e004d */
[----:B------:R-:W-:Y:S02]  /*4bd0*/  IMAD.MOV.U32 R92, RZ, RZ, R103 ;  /* 0x000000ffff5c7224 */ /* 0x000fe400078e0067 */
[----:B------:R-:W-:Y:S01]  /*4be0*/  IMAD.MOV.U32 R93, RZ, RZ, R102 ;  /* 0x000000ffff5d7224 */ /* 0x000fe200078e0066 */
[----:B-1----:R-:W-:Y:S02]  /*4bf0*/  F2FP.PACK_AB R4, R162, R165 ;  /* 0x000000a5a204723e */ /* 0x002fe400000000ff */
[----:B--2---:R-:W-:-:S07]  /*4c00*/  F2FP.PACK_AB R7, R117, R156 ;  /* 0x0000009c7507723e */ /* 0x004fce00000000ff */
[----:B------:R-:W-:Y:S08]  /*4c10*/  HMMA.16816.F32 R88, R4, R48, R16 ;  /* 0x000000300458723c */ /* 0x000ff00000001810 */
[----:B------:R-:W-:Y:S01]  /*4c20*/  HMMA.16816.F32 R16, R8, R80, RZ ;  /* 0x000000500810723c */ /* 0x000fe200000018ff */
[----:B------:R-:W-:Y:S07]  /*4c30*/  LDSM.16.MT88.4 R80, [R180+0x1400] ;  /* 0x00140000b450783b */ /* 0x000fee0000004200 */
[----:B------:R-:W-:Y:S08]  /*4c40*/  HMMA.16816.F32 R128, R4, R52, R20 ;  /* 0x000000340480723c */ /* 0x000ff00000001814 */
[----:B------:R-:W-:Y:S07]  /*4c50*/  HMMA.16816.F32 R20, R8, R72, RZ ;  /* 0x000000480814723c */ /* 0x000fee00000018ff */
[----:B------:R-:W-:Y:S01]  /*4c60*/  IMAD.MOV.U32 R72, RZ, RZ, R114 ;  /* 0x000000ffff487224 */ /* 0x000fe200078e0072 */
[----:B------:R-:W-:Y:S01]  /*4c70*/  HMMA.16816.F32 R176, R4, R56, R16 ;  /* 0x0000003804b0723c */ /* 0x000fe20000001810 */
[----:B------:R-:W-:-:S07]  /*4c80*/  IMAD.MOV.U32 R73, RZ, RZ, R113 ;  /* 0x000000ffff497224 */ /* 0x000fce00078e0071 */
[----:B------:R-:W-:Y:S07]  /*4c90*/  HMMA.16816.F32 R16, R8, R74, RZ ;  /* 0x0000004a0810723c */ /* 0x000fee00000018ff */
[----:B------:R-:W-:Y:S01]  /*4ca0*/  IMAD.MOV.U32 R74, RZ, RZ, R112 ;  /* 0x000000ffff4a7224 */ /* 0x000fe200078e0070 */
[----:B------:R-:W-:Y:S01]  /*4cb0*/  HMMA.16816.F32 R172, R4, R60, R20 ;  /* 0x0000003c04ac723c */ /* 0x000fe20000001814 */
[----:B------:R-:W-:-:S07]  /*4cc0*/  IMAD.MOV.U32 R75, RZ, RZ, R76 ;  /* 0x000000ffff4b7224 */ /* 0x000fce00078e004c */
[----:B------:R-:W-:Y:S07]  /*4cd0*/  HMMA.16816.F32 R20, R8, R94, RZ ;  /* 0x0000005e0814723c */ /* 0x000fee00000018ff */
[----:B------:R-:W-:Y:S01]  /*4ce0*/  FFMA.FTZ R8, R125, c[0x0][0x2d0], -R2 ;  /* 0x0000b4007d087a23 */ /* 0x000fe20000010802 */
[----:B------:R-:W-:Y:S01]  /*4cf0*/  HMMA.16816.F32 R168, R4, R64, R24 ;  /* 0x0000004004a8723c */ /* 0x000fe20000001818 */
[----:B------:R-:W-:Y:S02]  /*4d00*/  IMAD.MOV.U32 R94, RZ, RZ, R101 ;  /* 0x000000ffff5e7224 */ /* 0x000fe400078e0065 */
[----:B------:R1:W-:Y:S01]  /*4d10*/  MUFU.EX2 R26, R8 ;  /* 0x00000008001a7308 */ /* 0x0003e20000000800 */
[----:B------:R-:W-:-:S02]  /*4d20*/  IMAD.MOV.U32 R95, RZ, RZ, R100 ;  /* 0x000000ffff5f7224 */ /* 0x000fc400078e0064 */
[----:B------:R-:W-:Y:S02]  /*4d30*/  FADD.FTZ R9, R206, R205 ;  /* 0x000000cdce097221 */ /* 0x000fe40000010000 */
[----:B------:R-:W-:Y:S01]  /*4d40*/  HMMA.16816.F32 R100, R4, R68, R28 ;  /* 0x000000440464723c */ /* 0x000fe2000000181c */
[----:B------:R-:W-:-:S07]  /*4d50*/  FADD.FTZ R11, R204, R202 ;  /* 0x000000cacc0b7221 */ /* 0x000fce0000010000 */
[----:B------:R-:W-:Y:S01]  /*4d60*/  HMMA.16816.F32 R36, R4, R50, R36 ;  /* 0x000000320424723c */ /* 0x000fe20000001824 */
[----:B-1----:R-:W-:-:S04]  /*4d70*/  FFMA.FTZ R8, R124, c[0x0][0x2d0], -R2 ;  /* 0x0000b4007c087a23 */ /* 0x002fc80000010802 */
[----:B------:R1:W2:Y:S03]  /*4d80*/  MUFU.EX2 R28, R8 ;  /* 0x00000008001c7308 */ /* 0x0002a60000000800 */
[C---:B------:R-:W-:Y:S08]  /*4d90*/  HMMA.16816.F32 R48, R4.reuse, R62, R16 ;  /* 0x0000003e0430723c */ /* 0x040ff00000001810 */
[----:B------:R-:W-:Y:S01]  /*4da0*/  HMMA.16816.F32 R20, R4, R66, R20 ;  /* 0x000000420414723c */ /* 0x000fe20000001814 */
[----:B------:R-:W3:Y:S01]  /*4db0*/  LDSM.16.MT88.4 R64, [R181+0x800] ;  /* 0x00080000b540783b */ /* 0x000ee20000004200 */
[----:B-1----:R-:W-:-:S06]  /*4dc0*/  FFMA.FTZ R8, R118, c[0x0][0x2d0], -R2 ;  /* 0x0000b40076087a23 */ /* 0x002fcc0000010802 */
[C---:B------:R-:W-:Y:S01]  /*4dd0*/  HMMA.16816.F32 R40, R4.reuse, R54, R40 ;  /* 0x000000360428723c */ /* 0x040fe20000001828 */
[----:B------:R-:W-:Y:S01]  /*4de0*/  FFMA.FTZ R2, R126, c[0x0][0x2d0], -R2 ;  /* 0x0000b4007e027a23 */ /* 0x000fe20000010802 */
[----:B--2---:R-:W-:Y:S01]  /*4df0*/  F2FP.PACK_AB R152, R28, R26 ;  /* 0x0000001a1c98723e */ /* 0x004fe200000000ff */
[----:B------:R-:W-:Y:S05]  /*4e00*/  MUFU.EX2 R29, R8 ;  /* 0x00000008001d7308 */ /* 0x000fea0000000800 */
[C---:B------:R-:W-:Y:S03]  /*4e10*/  HMMA.16816.F32 R32, R4.reuse, R58, R32 ;  /* 0x0000003a0420723c */ /* 0x040fe60000001820 */
[----:B------:R1:W2:Y:S05]  /*4e20*/  MUFU.EX2 R27, R2 ;  /* 0x00000002001b7308 */ /* 0x0002aa0000000800 */
[----:B------:R-:W-:Y:S01]  /*4e30*/  HMMA.16816.F32 R44, R4, R70, R44 ;  /* 0x00000046042c723c */ /* 0x000fe2000000182c */
[----:B------:R-:W-:Y:S01]  /*4e40*/  LDSM.16.MT88.4 R4, [R181+0x2000] ;  /* 0x00200000b504783b */ /* 0x000fe20000004200 */
[----:B-1----:R-:W-:Y:S01]  /*4e50*/  FFMA.FTZ R2, R107, c[0x0][0x2d0], -R0 ;  /* 0x0000b4006b027a23 */ /* 0x002fe20000010800 */
[----:B--2---:R-:W-:Y:S01]  /*4e60*/  F2FP.PACK_AB R154, R27, R29 ;  /* 0x0000001d1b9a723e */ /* 0x004fe200000000ff */
[----:B------:R-:W-:-:S02]  /*4e70*/  IMAD.MOV.U32 R107, RZ, RZ, R13 ;  /* 0x000000ffff6b7224 */ /* 0x000fc400078e000d */
[----:B------:R1:W-:Y:S02]  /*4e80*/  MUFU.EX2 R18, R2 ;  /* 0x0000000200127308 */ /* 0x0003e40000000800 */
[----:B-1----:R-:W-:Y:S02]  /*4e90*/  FFMA.FTZ R2, R106, c[0x0][0x2d0], -R0 ;  /* 0x0000b4006a027a23 */ /* 0x002fe40000010800 */
[----:B------:R-:W-:-:S04]  /*4ea0*/  IMAD.MOV.U32 R106, RZ, RZ, R108 ;  /* 0x000000ffff6a7224 */ /* 0x000fc800078e006c */
[----:B------:R1:W2:Y:S01]  /*4eb0*/  MUFU.EX2 R24, R2 ;  /* 0x0000000200187308 */ /* 0x0002a20000000800 */
[----:B------:R-:W-:Y:S02]  /*4ec0*/  IMAD.MOV.U32 R108, RZ, RZ, R137 ;  /* 0x000000ffff6c7224 */ /* 0x000fe400078e0089 */
[----:B------:R-:W4:Y:S01]  /*4ed0*/  LDSM.16.MT88.4 R136, [R180+0x800] ;  /* 0x00080000b488783b */ /* 0x000f220000004200 */
[--C-:B-1----:R-:W-:Y:S01]  /*4ee0*/  FFMA.FTZ R2, R104, c[0x0][0x2d0], -R0.reuse ;  /* 0x0000b40068027a23 */ /* 0x102fe20000010800 */
[----:B--2---:R-:W-:Y:S01]  /*4ef0*/  F2FP.PACK_AB R153, R24, R18 ;  /* 0x000000121899723e */ /* 0x004fe200000000ff */
[----:B------:R-:W-:Y:S02]  /*4f00*/  FFMA.FTZ R0, R79, c[0x0][0x2d0], -R0 ;  /* 0x0000b4004f007a23 */ /* 0x000fe40000010800 */
[----:B------:R-:W-:Y:S01]  /*4f10*/  MUFU.EX2 R25, R2 ;  /* 0x0000000200197308 */ /* 0x000fe20000000800 */
[----:B------:R-:W-:Y:S02]  /*4f20*/  IMAD.MOV.U32 R104, RZ, RZ, R110 ;  /* 0x000000ffff687224 */ /* 0x000fe400078e006e */
[----:B------:R-:W-:-:S05]  /*4f30*/  IMAD.MOV.U32 R110, RZ, RZ, R78 ;  /* 0x000000ffff6e7224 */ /* 0x000fca00078e004e */
[----:B------:R1:W2:Y:S02]  /*4f40*/  MUFU.EX2 R19, R0 ;  /* 0x0000000000137308 */ /* 0x0002a40000000800 */
[----:B-1----:R-:W-:Y:S01]  /*4f50*/  FFMA.FTZ R0, R146, c[0x0][0x2d0], -R12 ;  /* 0x0000b40092007a23 */ /* 0x002fe2000001080c */
[----:B--2---:R-:W-:-:S05]  /*4f60*/  F2FP.PACK_AB R155, R19, R25 ;  /* 0x00000019139b723e */ /* 0x004fca00000000ff */
[----:B------:R1:W-:Y:S02]  /*4f70*/  MUFU.EX2 R17, R0 ;  /* 0x0000000000117308 */ /* 0x0003e40000000800 */
[C---:B---3--:R-:W-:Y:S08]  /*4f80*/  HMMA.16816.F32 R52, R152.reuse, R64, R88 ;  /* 0x000000409834723c */ /* 0x048ff00000001858 */
[----:B----4-:R-:W-:Y:S01]  /*4f90*/  HMMA.16816.F32 R128, R152, R136, R128 ;  /* 0x000000889880723c */ /* 0x010fe20000001880 */
[----:B-1----:R-:W-:-:S04]  /*4fa0*/  FFMA.FTZ R0, R148, c[0x0][0x2d0], -R12 ;  /* 0x0000b40094007a23 */ /* 0x002fc8000001080c */
[----:B------:R1:W2:Y:S03]  /*4fb0*/  MUFU.EX2 R16, R0 ;  /* 0x0000000000107308 */ /* 0x0002a60000000800 */
[----:B------:R-:W-:Y:S01]  /*4fc0*/  HMMA.16816.F32 R68, R152, R80, R172 ;  /* 0x000000509844723c */ /* 0x000fe200000018ac */
[----:B-1----:R-:W-:Y:S01]  /*4fd0*/  FFMA.FTZ R0, R147, c[0x0][0x2d0], -R12 ;  /* 0x0000b40093007a23 */ /* 0x002fe2000001080c */
[----:B--2---:R-:W-:-:S03]  /*4fe0*/  F2FP.PACK_AB R112, R16, R17 ;  /* 0x000000111070723e */ /* 0x004fc600000000ff */
[----:B------:R1:W-:Y:S02]  /*4ff0*/  MUFU.EX2 R14, R0 ;  /* 0x00000000000e7308 */ /* 0x0003e40000000800 */
[----:B-1----:R-:W-:-:S06]  /*5000*/  FFMA.FTZ R0, R149, c[0x0][0x2d0], -R12 ;  /* 0x0000b40095007a23 */ /* 0x002fcc000001080c */
[----:B------:R1:W2:Y:S02]  /*5010*/  MUFU.EX2 R15, R0 ;  /* 0x00000000000f7308 */ /* 0x0002a40000000800 */
[----:B-1----:R-:W-:Y:S01]  /*5020*/  FFMA.FTZ R0, R140, c[0x0][0x2d0], -R3 ;  /* 0x0000b4008c007a23 */ /* 0x002fe20000010803 */
[----:B--2---:R-:W-:-:S05]  /*5030*/  F2FP.PACK_AB R114, R15, R14 ;  /* 0x0000000e0f72723e */ /* 0x004fca00000000ff */
[----:B------:R1:W-:Y:S02]  /*5040*/  MUFU.EX2 R2, R0 ;  /* 0x0000000000027308 */ /* 0x0003e40000000800 */
[----:B-1----:R-:W-:-:S06]  /*5050*/  FFMA.FTZ R0, R143, c[0x0][0x2d0], -R3 ;  /* 0x0000b4008f007a23 */ /* 0x002fcc0000010803 */
[----:B------:R1:W2:Y:S02]  /*5060*/  MUFU.EX2 R8, R0 ;  /* 0x0000000000087308 */ /* 0x0002a40000000800 */
[--C-:B-1----:R-:W-:Y:S01]  /*5070*/  FFMA.FTZ R0, R142, c[0x0][0x2d0], -R3.reuse ;  /* 0x0000b4008e007a23 */ /* 0x102fe20000010803 */
[----:B--2---:R-:W-:Y:S01]  /*5080*/  F2FP.PACK_AB R113, R8, R2 ;  /* 0x000000020871723e */ /* 0x004fe200000000ff */
[----:B------:R-:W-:-:S04]  /*5090*/  FFMA.FTZ R3, R141, c[0x0][0x2d0], -R3 ;  /* 0x0000b4008d037a23 */ /* 0x000fc80000010803 */
[----:B------:R1:W-:Y:S08]  /*50a0*/  MUFU.EX2 R12, R0 ;  /* 0x00000000000c7308 */ /* 0x0003f00000000800 */
[----:B------:R-:W2:Y:S01]  /*50b0*/  MUFU.EX2 R13, R3 ;  /* 0x00000003000d7308 */ /* 0x000ea20000000800 */
[----:B-1----:R-:W-:-:S04]  /*50c0*/  FADD.FTZ R0, R167, R166 ;  /* 0x000000a6a7007221 */ /* 0x002fc80000010000 */
[----:B------:R-:W-:Y:S02]  /*50d0*/  FADD.FTZ R10, R163, R0 ;  /* 0x00000000a30a7221 */ /* 0x000fe40000010000 */
[----:B------:R-:W-:Y:S01]  /*50e0*/  FADD.FTZ R0, R203, R11 ;  /* 0x0000000bcb007221 */ /* 0x000fe20000010000 */
[----:B--2---:R-:W-:Y:S01]  /*50f0*/  F2FP.PACK_AB R115, R13, R12 ;  /* 0x0000000c0d73723e */ /* 0x004fe200000000ff */
[----:B------:R-:W-:Y:S02]  /*5100*/  FADD.FTZ R3, R145, R144 ;  /* 0x0000009091037221 */ /* 0x000fe40000010000 */
[----:B------:R-:W-:Y:S01]  /*5110*/  HMMA.16816.F32 R144, R152, R4, R168 ;  /* 0x000000049890723c */ /* 0x000fe200000018a8 */
[----:B------:R-:W-:-:S07]  /*5120*/  FADD.FTZ R10, R164, R10 ;  /* 0x0000000aa40a7221 */ /* 0x000fce0000010000 */
[C---:B------:R-:W-:Y:S01]  /*5130*/  HMMA.16816.F32 R60, R112.reuse, R66, R96 ;  /* 0x00000042703c723c */ /* 0x040fe20000001860 */
[----:B------:R-:W1:Y:S07]  /*5140*/  LDSM.16.MT88.4 R96, [R181+0x1400] ;  /* 0x00140000b560783b */ /* 0x000e6e0000004200 */
[C---:B------:R-:W-:Y:S01]  /*5150*/  HMMA.16816.F32 R56, R112.reuse, R64, R108 ;  /* 0x000000407038723c */ /* 0x040fe2000000186c */
[----:B------:R-:W2:Y:S07]  /*5160*/  LDSM.16.MT88.4 R108, [R180+0x2000] ;  /* 0x00200000b46c783b */ /* 0x000eae0000004200 */
[C---:B------:R-:W-:Y:S07]  /*5170*/  HMMA.16816.F32 R148, R112.reuse, R4, R84 ;  /* 0x000000047094723c */ /* 0x040fee0000001854 */
        /* <DEDUP_REMOVED lines=11> */
[----:B------:R-:W-:Y:S01]  /*5230*/  IADD3 R194, R217, -0x2, RZ ;  /* 0xfffffffed9c27810 */ /* 0x000fe20007ffe0ff */
[----:B------:R-:W-:Y:S01]  /*5240*/  FADD.FTZ R3, R116, R3 ;  /* 0x0000000374037221 */ /* 0x000fe20000010000 */
[C---:B-1----:R-:W-:Y:S01]  /*5250*/  HMMA.16816.F32 R88, R112.reuse, R96, R104 ;  /* 0x000000607058723c */ /* 0x042fe20000001868 */
[----:B------:R-:W-:Y:S01]  /*5260*/  FADD.FTZ R4, R199, R4 ;  /* 0x00000004c7047221 */ /* 0x000fe20000010000 */
[----:B------:R-:W-:Y:S01]  /*5270*/  ISETP.GE.AND P0, PT, R194, R231, PT ;  /* 0x000000e7c200720c */ /* 0x000fe20003f06270 */
[----:B------:R-:W-:Y:S02]  /*5280*/  FADD.FTZ R0, R162, R0 ;  /* 0x00000000a2007221 */ /* 0x000fe40000010000 */
[----:B------:R-:W-:Y:S02]  /*5290*/  FADD.FTZ R5, R218, R5 ;  /* 0x00000005da057221 */ /* 0x000fe40000010000 */
[----:B------:R-:W-:Y:S01]  /*52a0*/  FADD.FTZ R3, R156, R3 ;  /* 0x000000039c037221 */ /* 0x000fe20000010000 */
[----:B--2---:R-:W-:Y:S01]  /*52b0*/  HMMA.16816.F32 R104, R112, R108, R92 ;  /* 0x0000006c7068723c */ /* 0x004fe2000000185c */
        /* <DEDUP_REMOVED lines=26> */
[----:B------:R-:W-:Y:S02]  /*5460*/  FADD.FTZ R214, R15, R3 ;  /* 0x000000030fd67221 */ /* 0x000fe40000010000 */
[----:B------:R-:W-:-:S03]  /*5470*/  FADD.FTZ R215, R13, R4 ;  /* 0x000000040dd77221 */ /* 0x000fc60000010000 */
[C---:B------:R-:W-:Y:S08]  /*5480*/  HMMA.16816.F32 R100, R152.reuse, R108, R100 ;  /* 0x0000006c9864723c */ /* 0x040ff00000001864 */
[C---:B------:R-:W-:Y:S08]  /*5490*/  HMMA.16816.F32 R136, R152.reuse, R138, R40 ;  /* 0x0000008a9888723c */ /* 0x040ff00000001828 */
[C---:B------:R-:W-:Y:S08]  /*54a0*/  HMMA.16816.F32 R64, R152.reuse, R66, R36 ;  /* 0x000000429840723c */ /* 0x040ff00000001824 */
[C---:B------:R-:W-:Y:S08]  /*54b0*/  HMMA.16816.F32 R80, R152.reuse, R82, R48 ;  /* 0x000000529850723c */ /* 0x040ff00000001830 */
[C---:B------:R-:W-:Y:S08]  /*54c0*/  HMMA.16816.F32 R96, R152.reuse, R98, R32 ;  /* 0x000000629860723c */ /* 0x040ff00000001820 */
[----:B------:R-:W-:Y:S08]  /*54d0*/  HMMA.16816.F32 R108, R152, R110, R44 ;  /* 0x0000006e986c723c */ /* 0x000ff0000000182c */
[-C--:B------:R-:W-:Y:S08]  /*54e0*/  HMMA.16816.F32 R112, R112, R6.reuse, R208 ;  /* 0x000000067070723c */ /* 0x080ff000000018d0 */
[----:B------:R-:W-:Y:S01]  /*54f0*/  HMMA.16816.F32 R152, R152, R6, R20 ;  /* 0x000000069898723c */ /* 0x000fe20000001814 */
[----:B------:R-:W-:Y:S07]  /*5500*/  @!UPT UIADD3 URZ, URZ, URZ, URZ ;  /* 0x0000003f3f3ff290 */ /* 0x000fee000fffe03f */
[----:B------:R-:W-:Y:S11]  /*5510*/  @!P0 BRA `(.L_x_52) ;  /* 0x0000279000008947 */ /* 0x000ff60003800000 */
[----:B------:R-:W1:Y:S01]  /*5520*/  S2R R31, SR_TID.X ;  /* 0x00000000001f7919 */ /* 0x000e620000002100 */
[----:B------:R-:W-:Y:S01]  /*5530*/  ISETP.GE.AND P5, PT, R228, c[0x0][0x1d4], PT ;  /* 0x00007500e4007a0c */ /* 0x000fe20003fa6270 */
[----:B------:R-:W-:Y:S01]  /*5540*/  IMAD.MOV.U32 R240, RZ, RZ, c[0x0][0x208] ;  /* 0x00008200fff07624 */ /* 0x000fe200078e00ff */
[----:B------:R-:W-:Y:S01]  /*5550*/  ISETP.GE.AND P4, PT, R225, c[0x0][0x1d4], PT ;  /* 0x00007500e1007a0c */ /* 0x000fe20003f86270 */
[----:B------:R-:W-:Y:S01]  /*5560*/  IMAD.MOV.U32 R241, RZ, RZ, c[0x0][0x20c] ;  /* 0x00008300fff17624 */ /* 0x000fe200078e00ff */
[----:B------:R-:W-:-:S02]  /*5570*/  ISETP.GE.AND P3, PT, R226, c[0x0][0x1d4], PT ;  /* 0x00007500e2007a0c */ /* 0x000fc40003f66270 */
[----:B-1----:R-:W-:Y:S02]  /*5580*/  ISETP.GT.AND P0, PT, R31, 0x3f, PT ;  /* 0x0000003f1f00780c */ /* 0x002fe40003f04270 */
.L_x_55:
[----:B------:R-:W-:Y:S04]  /*5590*/  DEPBAR.LE SB0, 0x0 ;  /* 0x000080000000791a */ /* 0x000fe80000000000 */
[----:B------:R-:W-:Y:S01]  /*55a0*/  WARPSYNC 0xffffffff ;  /* 0xffffffff00007948 */ /* 0x000fe20003800000 */
[----:B------:R-:W-:Y:S01]  /*55b0*/  BAR.SYNC.DEFER_BLOCKING 0x0 ;  /* 0x0000000000007b1d */ /* 0x000fe20000010000 */
[----:B------:R-:W-:Y:S01]  /*55c0*/  SHF.R.S32.HI R0, RZ, 0x1f, R194 ;  /* 0x0000001fff007819 */ /* 0x000fe200000114c2 */
[----:B------:R-:W-:Y:S01]  /*55d0*/  IMAD.WIDE.U32 R2, R194, c[0x0][0x208], RZ ;  /* 0x00008200c2027a25 */ /* 0x000fe200078e00ff */
[----:B------:R-:W-:Y:S03]  /*55e0*/  MOV R116, R120 ;  /* 0x0000007800747202 */ /* 0x000fe60000000f00 */
[----:B------:R-:W-:Y:S04]  /*55f0*/  IMAD R0, R0, c[0x0][0x208], RZ ;  /* 0x0000820000007a24 */ /* 0x000fe800078e02ff */
[----:B------:R-:W-:Y:S04]  /*5600*/  IMAD R0, R194, c[0x0][0x20c], R0 ;  /* 0x00008300c2007a24 */ /* 0x000fe800078e0200 */
[----:B------:R-:W-:Y:S02]  /*5610*/  IMAD.IADD R0, R3, 0x1, R0 ;  /* 0x0000000103007824 */ /* 0x000fe400078e0200 */
[----:B------:R-:W-:Y:S01]  /*5620*/  IMAD.WIDE.U32 R2, R2, 0x30, RZ ;  /* 0x0000003002027825 */ /* 0x000fe200078e00ff */
[----:B------:R-:W-:Y:S01]  /*5630*/  LDSM.16.M88.4 R48, [R182] ;  /* 0x00000000b630783b */ /* 0x000fe20000000200 */
[----:B------:R-:W-:Y:S05]  /*5640*/  BSSY B0, `(.L_x_53) ;  /* 0x00000b0000007945 */ /* 0x000fea0003800000 */
[----:B------:R-:W1:Y:S06]  /*5650*/  LDSM.16.M88.4 R16, [R123] ;  /* 0x000000007b10783b */ /* 0x000e6c0000000200 */
[----:B------:R-:W2:Y:S06]  /*5660*/  S2R R20, SR_TID.X ;  /* 0x0000000000147919 */ /* 0x000eac0000002100 */
[----:B------:R-:W3:Y:S06]  /*5670*/  LDSM.16.M88.4 R44, [R182+0x1000] ;  /* 0x00100000b62c783b */ /* 0x000eec0000000200 */
[----:B------:R-:W4:Y:S06]  /*5680*/  LDSM.16.M88.4 R32, [R123+0x400] ;  /* 0x000400007b20783b */ /* 0x000f2c0000000200 */
[----:B------:R-:W5:Y:S06]  /*5690*/  LDSM.16.M88.4 R156, [R123+0x800] ;  /* 0x000800007b9c783b */ /* 0x000f6c0000000200 */
[----:B------:R-:W-:Y:S06]  /*56a0*/  LDSM.16.M88.4 R160, [R183] ;  /* 0x00000000b7a0783b */ /* 0x000fec0000000200 */
[----:B------:R-:W4:Y:S01]  /*56b0*/  LDSM.16.M88.4 R164, [R184] ;  /* 0x00000000b8a4783b */ /* 0x000f220000000200 */
[-C--:B-1----:R-:W-:Y:S05]  /*56c0*/  HMMA.16816.F32 R4, R48, R16.reuse, RZ ;  /* 0x000000103004723c */ /* 0x082fea00000018ff */
[----:B------:R-:W1:Y:S01]  /*56d0*/  LDSM.16.M88.4 R168, [R183+0x1000] ;  /* 0x00100000b7a8783b */ /* 0x000e620000000200 */
[----:B--2---:R-:W-:Y:S01]  /*56e0*/  ISETP.GT.AND P6, PT, R20, 0x3f, PT ;  /* 0x0000003f1400780c */ /* 0x004fe20003fc4270 */
[----:B------:R-:W-:Y:S01]  /*56f0*/  IMAD R20, R0, 0x30, RZ ;  /* 0x0000003000147824 */ /* 0x000fe200078e02ff */
[-C--:B------:R-:W-:Y:S04]  /*5700*/  IADD3 R0, P0, R222, R2.reuse, RZ ;  /* 0x00000002de007210 */ /* 0x080fe80007f1e0ff */
[----:B------:R-:W-:Y:S01]  /*5710*/  IMAD.IADD R3, R3, 0x1, R20 ;  /* 0x0000000103037824 */ /* 0x000fe200078e0214 */
[----:B------:R-:W2:Y:S01]  /*5720*/  LDSM.16.M88.4 R172, [R192] ;  /* 0x00000000c0ac783b */ /* 0x000ea20000000200 */
[C---:B---3--:R-:W-:Y:S02]  /*5730*/  HMMA.16816.F32 R8, R44.reuse, R16, RZ ;  /* 0x000000102c08723c */ /* 0x048fe400000018ff */
[----:B------:R-:W-:Y:S03]  /*5740*/  IMAD.X R28, R3, 0x1, R224, P0 ;  /* 0x00000001031c7824 */ /* 0x000fe600000e06e0 */
[----:B------:R-:W3:Y:S01]  /*5750*/  LDSM.16.M88.4 R176, [R191] ;  /* 0x00000000bfb0783b */ /* 0x000ee20000000200 */
[----:B------:R-:W-:Y:S02]  /*5760*/  @!P6 LEA R24, P1, R240, R2, 0x5 ;  /* 0x00000002f018e211 */ /* 0x000fe400078228ff */
[----:B------:R-:W-:Y:S01]  /*5770*/  LEA R2, P0, R0, c[0x0][0x1f8], 0x1 ;  /* 0x00007e0000027a11 */ /* 0x000fe200078008ff */
[-C--:B------:R-:W-:Y:S03]  /*5780*/  HMMA.16816.F32 R12, R44, R18.reuse, RZ ;  /* 0x000000122c0c723c */ /* 0x080fe600000018ff */
[----:B------:R-:W-:Y:S02]  /*5790*/  @!P6 LEA.HI.X R29, R240, R3, R241, 0x5, P1 ;  /* 0x00000003f01de211 */ /* 0x000fe400008f2cf1 */
[----:B------:R-:W-:Y:S02]  /*57a0*/  LEA.HI.X R3, R0, c[0x0][0x1fc], R28, 0x1, P0 ;  /* 0x00007f0000037a11 */ /* 0x000fe400000f0c1c */
[----:B------:R-:W-:Y:S01]  /*57b0*/  @!P6 IADD3 R37, P2, R24, R222, RZ ;  /* 0x000000de1825e210 */ /* 0x000fe20007f5e0ff */
[C---:B------:R-:W-:Y:S02]  /*57c0*/  HMMA.16816.F32 R16, R48.reuse, R18, RZ ;  /* 0x000000123010723c */ /* 0x040fe400000018ff */
[----:B------:R-:W-:Y:S01]  /*57d0*/  @!PT LDS RZ, [RZ] ;  /* 0x00000000fffff984 */ /* 0x000fe20000000800 */
[----:B------:R-:W-:Y:S01]  /*57e0*/  @!PT LDS RZ, [RZ] ;  /* 0x00000000fffff984 */ /* 0x000fe20000000800 */
[----:B------:R-:W-:Y:S01]  /*57f0*/  @!PT LDS RZ, [RZ] ;  /* 0x00000000fffff984 */ /* 0x000fe20000000800 */
[----:B------:R1:W-:Y:S02]  /*5800*/  LDGSTS.E.BYPASS.LTC128B.128 [R193+0x1880], [R2.64], !P3 ;  /* 0x0188000002c17fae */ /* 0x0003e4000d901d46 */
[----:B------:R-:W-:Y:S02]  /*5810*/  @!P6 LEA R36, P0, R37, c[0x0][0x1f8], 0x1 ;  /* 0x00007e002524ea11 */ /* 0x000fe400078008ff */
[----:B------:R-:W-:Y:S02]  /*5820*/  @!P6 IADD3.X R0, R29, R224, RZ, P2, !PT ;  /* 0x000000e01d00e210 */ /* 0x000fe400017fe4ff */
[----:B------:R1:W-:Y:S01]  /*5830*/  LDGSTS.E.BYPASS.LTC128B.128 [R193+0x2480], [R2.64+0x40], !P4 ;  /* 0x0248004002c17fae */ /* 0x0003e2000e101d46 */
[-C--:B----4-:R-:W-:Y:S01]  /*5840*/  HMMA.16816.F32 R20, R48, R32.reuse, RZ ;  /* 0x000000203014723c */ /* 0x090fe200000018ff */
[----:B------:R-:W-:Y:S02]  /*5850*/  ISETP.GT.AND P2, PT, R194, R231, PT ;  /* 0x000000e7c200720c */ /* 0x000fe40003f44270 */
[----:B------:R-:W-:Y:S02]  /*5860*/  @!P6 LEA.HI.X R37, R37, c[0x0][0x1fc], R0, 0x1, P0 ;  /* 0x00007f002525ea11 */ /* 0x000fe400000f0c00 */
[----:B------:R1:W-:Y:S01]  /*5870*/  LDGSTS.E.BYPASS.LTC128B.128 [R193+0x3080], [R2.64+0x80], !P5 ;  /* 0x0308008002c17fae */ /* 0x0003e2000e901d46 */
[----:B------:R-:W-:Y:S02]  /*5880*/  IMAD.MOV.U32 R0, RZ, RZ, R122 ;  /* 0x000000ffff007224 */ /* 0x000fe400078e007a */
[C---:B------:R-:W-:Y:S03]  /*5890*/  HMMA.16816.F32 R24, R44.reuse, R32, RZ ;  /* 0x000000202c18723c */ /* 0x040fe600000018ff */
[----:B------:R5:W-:Y:S05]  /*58a0*/  @!P6 LDGSTS.E.BYPASS.LTC128B.128 [R193+0x2080], [R36.64], !P3 ;  /* 0x0208000024c1efae */ /* 0x000bea000d901d46 */
[-C--:B------:R-:W-:Y:S01]  /*58b0*/  HMMA.16816.F32 R28, R44, R34.reuse, RZ ;  /* 0x000000222c1c723c */ /* 0x080fe200000018ff */
[----:B------:R5:W-:Y:S06]  /*58c0*/  @!P6 LDGSTS.E.BYPASS.LTC128B.128 [R193+0x2c80], [R36.64+0x40], !P4 ;  /* 0x02c8004024c1efae */ /* 0x000bec000e101d46 */
[----:B------:R5:W-:Y:S01]  /*58d0*/  @!P6 LDGSTS.E.BYPASS.LTC128B.128 [R193+0x3880], [R36.64+0x80], !P5 ;  /* 0x0388008024c1efae */ /* 0x000be2000e901d46 */
[C---:B------:R-:W-:Y:S05]  /*58e0*/  HMMA.16816.F32 R32, R48.reuse, R34, RZ ;  /* 0x000000223020723c */ /* 0x040fea00000018ff */
[----:B------:R-:W0:Y:S01]  /*58f0*/  LDGDEPBAR ;  /* 0x00000000000079af */ /* 0x000e220000000000 */
[----:B-1----:R-:W-:Y:S02]  /*5900*/  IMAD.MOV.U32 R2, RZ, RZ, R121 ;  /* 0x000000ffff027224 */ /* 0x002fe400078e0079 */
[-C--:B-----5:R-:W-:Y:S08]  /*5910*/  HMMA.16816.F32 R36, R48, R156.reuse, RZ ;  /* 0x0000009c3024723c */ /* 0x0a0ff000000018ff */
[C---:B------:R-:W-:Y:S08]  /*5920*/  HMMA.16816.F32 R40, R44.reuse, R156, RZ ;  /* 0x0000009c2c28723c */ /* 0x040ff000000018ff */
[-C--:B------:R-:W-:Y:S08]  /*5930*/  HMMA.16816.F32 R44, R44, R158.reuse, RZ ;  /* 0x0000009e2c2c723c */ /* 0x080ff000000018ff */
[----:B------:R-:W-:Y:S01]  /*5940*/  HMMA.16816.F32 R48, R48, R158, RZ ;  /* 0x0000009e3030723c */ /* 0x000fe200000018ff */
[----:B------:R-:W-:Y:S07]  /*5950*/  LDSM.16.M88.4 R156, [R182+0x2000] ;  /* 0x00200000b69c783b */ /* 0x000fee0000000200 */
[-C--:B------:R-:W-:Y:S08]  /*5960*/  HMMA.16816.F32 R4, R160, R164.reuse, R4 ;  /* 0x000000a4a004723c */ /* 0x080ff00000001804 */
[C---:B------:R-:W-:Y:S08]  /*5970*/  HMMA.16816.F32 R8, R168.reuse, R164, R8 ;  /* 0x000000a4a808723c */ /* 0x040ff00000001808 */
[-C--:B------:R-:W-:Y:S08]  /*5980*/  HMMA.16816.F32 R12, R168, R166.reuse, R12 ;  /* 0x000000a6a80c723c */ /* 0x080ff0000000180c */
[C---:B------:R-:W-:Y:S01]  /*5990*/  HMMA.16816.F32 R16, R160.reuse, R166, R16 ;  /* 0x000000a6a010723c */ /* 0x040fe20000001810 */
[----:B------:R-:W1:Y:S07]  /*59a0*/  LDSM.16.M88.4 R164, [R123+0xc00] ;  /* 0x000c00007ba4783b */ /* 0x000e6e0000000200 */
[-C--:B--2---:R-:W-:Y:S08]  /*59b0*/  HMMA.16816.F32 R20, R160, R172.reuse, R20 ;  /* 0x000000aca014723c */ /* 0x084ff00000001814 */
[C---:B------:R-:W-:Y:S08]  /*59c0*/  HMMA.16816.F32 R24, R168.reuse, R172, R24 ;  /* 0x000000aca818723c */ /* 0x040ff00000001818 */
[-C--:B------:R-:W-:Y:S08]  /*59d0*/  HMMA.16816.F32 R28, R168, R174.reuse, R28 ;  /* 0x000000aea81c723c */ /* 0x080ff0000000181c */
[C---:B------:R-:W-:Y:S01]  /*59e0*/  HMMA.16816.F32 R32, R160.reuse, R174, R32 ;  /* 0x000000aea020723c */ /* 0x040fe20000001820 */
[----:B------:R-:W-:Y:S07]  /*59f0*/  LDSM.16.M88.4 R172, [R123+0x1400] ;  /* 0x001400007bac783b */ /* 0x000fee0000000200 */
[-C--:B---3--:R-:W-:Y:S08]  /*5a00*/  HMMA.16816.F32 R36, R160, R176.reuse, R36 ;  /* 0x000000b0a024723c */ /* 0x088ff00000001824 */
[C---:B------:R-:W-:Y:S08]  /*5a10*/  HMMA.16816.F32 R40, R168.reuse, R176, R40 ;  /* 0x000000b0a828723c */ /* 0x040ff00000001828 */
[-C--:B------:R-:W-:Y:S01]  /*5a20*/  HMMA.16816.F32 R44, R168, R178.reuse, R44 ;  /* 0x000000b2a82c723c */ /* 0x080fe2000000182c */
[----:B------:R-:W2:Y:S07]  /*5a30*/  LDSM.16.M88.4 R168, [R182+0x3000] ;  /* 0x00300000b6a8783b */ /* 0x000eae0000000200 */
[----:B------:R-:W-:Y:S01]  /*5a40*/  HMMA.16816.F32 R48, R160, R178, R48 ;  /* 0x000000b2a030723c */ /* 0x000fe20000001830 */
[----:B------:R-:W3:Y:S07]  /*5a50*/  LDSM.16.M88.4 R160, [R123+0x1000] ;  /* 0x001000007ba0783b */ /* 0x000eee0000000200 */
[-C--:B-1----:R-:W-:Y:S08]  /*5a60*/  HMMA.16816.F32 R4, R156, R164.reuse, R4 ;  /* 0x000000a49c04723c */ /* 0x082ff00000001804 */
[C---:B--2---:R-:W-:Y:S08]  /*5a70*/  HMMA.16816.F32 R8, R168.reuse, R164, R8 ;  /* 0x000000a4a808723c */ /* 0x044ff00000001808 */
[-C--:B------:R-:W-:Y:S08]  /*5a80*/  HMMA.16816.F32 R12, R168, R166.reuse, R12 ;  /* 0x000000a6a80c723c */ /* 0x080ff0000000180c */
[C---:B------:R-:W-:Y:S01]  /*5a90*/  HMMA.16816.F32 R16, R156.reuse, R166, R16 ;  /* 0x000000a69c10723c */ /* 0x040fe20000001810 */
[----:B------:R-:W-:Y:S07]  /*5aa0*/  LDSM.16.M88.4 R164, [R190] ;  /* 0x00000000bea4783b */ /* 0x000fee0000000200 */
[-C--:B---3--:R-:W-:Y:S08]  /*5ab0*/  HMMA.16816.F32 R20, R156, R160.reuse, R20 ;  /* 0x000000a09c14723c */ /* 0x088ff00000001814 */
[C---:B------:R-:W-:Y:S08]  /*5ac0*/  HMMA.16816.F32 R24, R168.reuse, R160, R24 ;  /* 0x000000a0a818723c */ /* 0x040ff00000001818 */
[-C--:B------:R-:W-:Y:S08]  /*5ad0*/  HMMA.16816.F32 R28, R168, R162.reuse, R28 ;  /* 0x000000a2a81c723c */ /* 0x080ff0000000181c */
[C---:B------:R-:W-:Y:S01]  /*5ae0*/  HMMA.16816.F32 R32, R156.reuse, R162, R32 ;  /* 0x000000a29c20723c */ /* 0x040fe20000001820 */
[----:B------:R-:W1:Y:S07]  /*5af0*/  LDSM.16.M88.4 R160, [R183+0x2000] ;  /* 0x00200000b7a0783b */ /* 0x000e6e0000000200 */
[-C--:B------:R-:W-:Y:S08]  /*5b00*/  HMMA.16816.F32 R36, R156, R172.reuse, R36 ;  /* 0x000000ac9c24723c */ /* 0x080ff00000001824 */
[C---:B------:R-:W-:Y:S08]  /*5b10*/  HMMA.16816.F32 R40, R168.reuse, R172, R40 ;  /* 0x000000aca828723c */ /* 0x040ff00000001828 */
[-C--:B------:R-:W-:Y:S01]  /*5b20*/  HMMA.16816.F32 R44, R168, R174.reuse, R44 ;  /* 0x000000aea82c723c */ /* 0x080fe2000000182c */
[----:B------:R-:W2:Y:S07]  /*5b30*/  LDSM.16.M88.4 R168, [R183+0x3000] ;  /* 0x00300000b7a8783b */ /* 0x000eae0000000200 */
[----:B------:R-:W-:Y:S01]  /*5b40*/  HMMA.16816.F32 R48, R156, R174, R48 ;  /* 0x000000ae9c30723c */ /* 0x000fe20000001830 */
[----:B------:R-:W3:Y:S06]  /*5b50*/  LDSM.16.M88.4 R156, [R189] ;  /* 0x00000000bd9c783b */ /* 0x000eec0000000200 */
[----:B------:R-:W4:Y:S01]  /*5b60*/  LDSM.16.M88.4 R172, [R188] ;  /* 0x00000000bcac783b */ /* 0x000f220000000200 */
[-C--:B-1----:R-:W-:Y:S08]  /*5b70*/  HMMA.16816.F32 R4, R160, R164.reuse, R4 ;  /* 0x000000a4a004723c */ /* 0x082ff00000001804 */
[C---:B--2---:R-:W-:Y:S08]  /*5b80*/  HMMA.16816.F32 R8, R168.reuse, R164, R8 ;  /* 0x000000a4a808723c */ /* 0x044ff00000001808 */
[-C--:B------:R-:W-:Y:S08]  /*5b90*/  HMMA.16816.F32 R12, R168, R166.reuse, R12 ;  /* 0x000000a6a80c723c */ /* 0x080ff0000000180c */
[C---:B------:R-:W-:Y:S01]  /*5ba0*/  HMMA.16816.F32 R16, R160.reuse, R166, R16 ;  /* 0x000000a6a010723c */ /* 0x040fe20000001810 */
[----:B------:R-:W-:Y:S07]  /*5bb0*/  LDSM.16.M88.4 R164, [R123+0x1800] ;  /* 0x001800007ba4783b */ /* 0x000fee0000000200 */
[-C--:B---3--:R-:W-:Y:S08]  /*5bc0*/  HMMA.16816.F32 R20, R160, R156.reuse, R20 ;  /* 0x0000009ca014723c */ /* 0x088ff00000001814 */
[C---:B------:R-:W-:Y:S08]  /*5bd0*/  HMMA.16816.F32 R24, R168.reuse, R156, R24 ;  /* 0x0000009ca818723c */ /* 0x040ff00000001818 */
[-C--:B------:R-:W-:Y:S08]  /*5be0*/  HMMA.16816.F32 R28, R168, R158.reuse, R28 ;  /* 0x0000009ea81c723c */ /* 0x080ff0000000181c */
[C---:B------:R-:W-:Y:S01]  /*5bf0*/  HMMA.16816.F32 R32, R160.reuse, R158, R32 ;  /* 0x0000009ea020723c */ /* 0x040fe20000001820 */
[----:B------:R-:W1:Y:S07]  /*5c00*/  LDSM.16.M88.4 R156, [R182+0x4000] ;  /* 0x00400000b69c783b */ /* 0x000e6e0000000200 */
[-C--:B----4-:R-:W-:Y:S08]  /*5c10*/  HMMA.16816.F32 R36, R160, R172.reuse, R36 ;  /* 0x000000aca024723c */ /* 0x090ff00000001824 */
[C---:B------:R-:W-:Y:S08]  /*5c20*/  HMMA.16816.F32 R40, R168.reuse, R172, R40 ;  /* 0x000000aca828723c */ /* 0x040ff00000001828 */
[-C--:B------:R-:W-:Y:S01]  /*5c30*/  HMMA.16816.F32 R44, R168, R174.reuse, R44 ;  /* 0x000000aea82c723c */ /* 0x080fe2000000182c */
[----:B------:R-:W2:Y:S07]  /*5c40*/  LDSM.16.M88.4 R168, [R182+0x5000] ;  /* 0x00500000b6a8783b */ /* 0x000eae0000000200 */
[----:B------:R-:W-:Y:S01]  /*5c50*/  HMMA.16816.F32 R48, R160, R174, R48 ;  /* 0x000000aea030723c */ /* 0x000fe20000001830 */
[----:B------:R-:W3:Y:S06]  /*5c60*/  LDSM.16.M88.4 R160, [R123+0x1c00] ;  /* 0x001c00007ba0783b */ /* 0x000eec0000000200 */
[----:B------:R-:W4:Y:S01]  /*5c70*/  LDSM.16.M88.4 R172, [R123+0x2000] ;  /* 0x002000007bac783b */ /* 0x000f220000000200 */
        /* <DEDUP_REMOVED lines=15> */
[----:B------:R-:W3:Y:S06]  /*5d70*/  LDSM.16.M88.4 R156, [R186] ;  /* 0x00000000ba9c783b */ /* 0x000eec0000000200 */
[----:B------:R-:W4:Y:S01]  /*5d80*/  LDSM.16.M88.4 R172, [R185] ;  /* 0x00000000b9ac783b */ /* 0x000f220000000200 */
[----:B------:R-:W-:Y:S04]  /*5d90*/  DEPBAR.LE SB0, 0x0 ;  /* 0x000080000000791a */ /* 0x000fe80000000000 */
[-C--:B-1----:R-:W-:Y:S01]  /*5da0*/  HMMA.16816.F32 R4, R160, R164.reuse, R4 ;  /* 0x000000a4a004723c */ /* 0x082fe20000001804 */
[----:B------:R-:W-:Y:S07]  /*5db0*/  BAR.SYNC.DEFER_BLOCKING 0x0 ;  /* 0x0000000000007b1d */ /* 0x000fee0000010000 */
[C---:B--2---:R-:W-:Y:S08]  /*5dc0*/  HMMA.16816.F32 R8, R168.reuse, R164, R8 ;  /* 0x000000a4a808723c */ /* 0x044ff00000001808 */
[-C--:B------:R-:W-:Y:S08]  /*5dd0*/  HMMA.16816.F32 R12, R168, R166.reuse, R12 ;  /* 0x000000a6a80c723c */ /* 0x080ff0000000180c */
[C---:B------:R-:W-:Y:S08]  /*5de0*/  HMMA.16816.F32 R16, R160.reuse, R166, R16 ;  /* 0x000000a6a010723c */ /* 0x040ff00000001810 */
[-C--:B---3--:R-:W-:Y:S08]  /*5df0*/  HMMA.16816.F32 R20, R160, R156.reuse, R20 ;  /* 0x0000009ca014723c */ /* 0x088ff00000001814 */
[C---:B------:R-:W-:Y:S08]  /*5e00*/  HMMA.16816.F32 R24, R168.reuse, R156, R24 ;  /* 0x0000009ca818723c */ /* 0x040ff00000001818 */
[-C--:B------:R-:W-:Y:S08]  /*5e10*/  HMMA.16816.F32 R28, R168, R158.reuse, R28 ;  /* 0x0000009ea81c723c */ /* 0x080ff0000000181c */
[C---:B------:R-:W-:Y:S08]  /*5e20*/  HMMA.16816.F32 R32, R160.reuse, R158, R32 ;  /* 0x0000009ea020723c */ /* 0x040ff00000001820 */
[-C--:B----4-:R-:W-:Y:S08]  /*5e30*/  HMMA.16816.F32 R36, R160, R172.reuse, R36 ;  /* 0x000000aca024723c */ /* 0x090ff00000001824 */
[C---:B------:R-:W-:Y:S08]  /*5e40*/  HMMA.16816.F32 R40, R168.reuse, R172, R40 ;  /* 0x000000aca828723c */ /* 0x040ff00000001828 */
[-C--:B------:R-:W-:Y:S08]  /*5e50*/  HMMA.16816.F32 R44, R168, R174.reuse, R44 ;  /* 0x000000aea82c723c */ /* 0x080ff0000000182c */
[----:B------:R-:W-:Y:S01]  /*5e60*/  HMMA.16816.F32 R48, R160, R174, R48 ;  /* 0x000000aea030723c */ /* 0x000fe20000001830 */
[----:B------:R-:W-:Y:S07]  /*5e70*/  @!UPT UIADD3 URZ, URZ, URZ, URZ ;  /* 0x0000003f3f3ff290 */ /* 0x000fee000fffe03f */
[----:B------:R-:W-:-:S11]  /*5e80*/  @!P2 BRA `(.L_x_54) ;  /* 0x000002b00000a947 */ /* 0x000fd60003800000 */
[----:B------:R-:W-:Y:S04]  /*5e90*/  IADD3 R3, -R229, 0x30, RZ ;  /* 0x00000030e5037810 */ /* 0x000fe80007ffe1ff */
[----:B------:R-:W-:Y:S11]  /*5ea0*/  ISETP.GE.AND P0, PT, R3, 0x21, PT ;  /* 0x000000210300780c */ /* 0x000ff60003f06270 */
[----:B------:R-:W-:Y:S02]  /*5eb0*/  @!UPT UIADD3 URZ, URZ, URZ, URZ ;  /* 0x0000003f3f3ff290 */ /* 0x000fe4000fffe03f */
[----:B------:R-:W-:Y:S01]  /*5ec0*/  @P0 IMAD.MOV.U32 R156, RZ, RZ, c[0x0][0x1e0] ;  /* 0x00007800ff9c0624 */ /* 0x000fe200078e00ff */
[----:B------:R-:W-:Y:S01]  /*5ed0*/  @P0 IADD3 R117, R194, -0x1, RZ ;  /* 0xffffffffc2750810 */ /* 0x000fe20007ffe0ff */
[----:B------:R-:W-:Y:S03]  /*5ee0*/  @P0 IMAD.MOV.U32 R158, RZ, RZ, 0x5 ;  /* 0x00000005ff9e0424 */ /* 0x000fe600078e00ff */
[----:B------:R-:W-:Y:S02]  /*5ef0*/  @P0 SHF.R.S32.HI R118, RZ, 0x1f, R117 ;  /* 0x0000001fff760819 */ /* 0x000fe40000011475 */
[C---:B------:R-:W-:Y:S02]  /*5f00*/  @P0 SHF.L.U64.HI R159, R156.reuse, R158, c[0x0][0x1e4] ;  /* 0x000079009c9f0619 */ /* 0x040fe4000001029e */
[----:B------:R-:W-:Y:S01]  /*5f10*/  @P0 SHF.L.U32 R158, R156, 0x5, RZ ;  /* 0x000000059c9e0819 */ /* 0x000fe200000006ff */
[----:B------:R-:W-:Y:S02]  /*5f20*/  @P0 IMAD R118, R118, c[0x0][0x1e0], RZ ;  /* 0x0000780076760a24 */ /* 0x000fe400078e02ff */
[C---:B------:R-:W-:Y:S04]  /*5f30*/  @P0 IMAD.WIDE.U32 R156, R117.reuse, c[0x0][0x1e0], RZ ;  /* 0x00007800759c0a25 */ /* 0x040fe800078e00ff */
[----:B------:R-:W-:Y:S04]  /*5f40*/  @P0 IMAD R118, R117, c[0x0][0x1e4], R118 ;  /* 0x0000790075760a24 */ /* 0x000fe800078e0276 */
[----:B------:R-:W-:Y:S02]  /*5f50*/  @P0 IMAD.IADD R118, R157, 0x1, R118 ;  /* 0x000000019d760824 */ /* 0x000fe400078e0276 */
[----:B------:R-:W-:Y:S04]  /*5f60*/  @P0 IMAD.WIDE.U32 R156, R156, 0x30, R158 ;  /* 0x000000309c9c0825 */ /* 0x000fe800078e009e */
[----:B------:R-:W-:Y:S01]  /*5f70*/  @P0 IMAD R118, R118, 0x30, RZ ;  /* 0x0000003076760824 */ /* 0x000fe200078e02ff */
[----:B------:R-:W-:Y:S04]  /*5f80*/  @P0 IADD3 R117, P1, R220, R156, RZ ;  /* 0x0000009cdc750210 */ /* 0x000fe80007f3e0ff */
[----:B------:R-:W-:Y:S02]  /*5f90*/  @P0 IADD3.X R160, R219, R118, R157, P1, !PT ;  /* 0x00000076dba00210 */ /* 0x000fe40000ffe49d */
[----:B------:R-:W-:Y:S11]  /*5fa0*/  ISETP.GE.AND P1, PT, R3, 0x1, PT ;  /* 0x000000010300780c */ /* 0x000ff60003f26270 */
[----:B------:R-:W-:Y:S02]  /*5fb0*/  @!UPT UIADD3 URZ, URZ, URZ, URZ ;  /* 0x0000003f3f3ff290 */ /* 0x000fe4000fffe03f */
[----:B------:R-:W-:Y:S01]  /*5fc0*/  @P1 IADD3 R3, R194, -0x1, RZ ;  /* 0xffffffffc2031810 */ /* 0x000fe20007ffe0ff */
[----:B------:R-:W-:Y:S01]  /*5fd0*/  @P1 IMAD.MOV.U32 R157, RZ, RZ, R219 ;  /* 0x000000ffff9d1224 */ /* 0x000fe200078e00db */
[----:B------:R-:W-:Y:S02]  /*5fe0*/  @P1 MOV R156, R220 ;  /* 0x000000dc009c1202 */ /* 0x000fe40000000f00 */
[----:B------:R-:W-:Y:S01]  /*5ff0*/  @P1 SHF.R.S32.HI R118, RZ, 0x1f, R3 ;  /* 0x0000001fff761819 */ /* 0x000fe20000011403 */
[C---:B------:R-:W-:Y:S04]  /*6000*/  @P1 IMAD.WIDE.U32 R158, R3.reuse, c[0x0][0x1e0], RZ ;  /* 0x00007800039e1a25 */ /* 0x040fe800078e00ff */
[----:B------:R-:W-:Y:S02]  /*6010*/  @P1 IMAD R118, R118, c[0x0][0x1e0], RZ ;  /* 0x0000780076761a24 */ /* 0x000fe400078e02ff */
[----:B------:R-:W-:Y:S04]  /*6020*/  @P1 IMAD.WIDE.U32 R156, R158, 0x30, R156 ;  /* 0x000000309e9c1825 */ /* 0x000fe800078e009c */
[----:B------:R-:W-:Y:S01]  /*6030*/  @P1 IMAD R3, R3, c[0x0][0x1e4], R118 ;  /* 0x0000790003031a24 */ /* 0x000fe200078e0276 */
[C---:B------:R-:W-:Y:S03]  /*6040*/  @P1 LEA R158, P6, R156.reuse, c[0x0][0x1c8], 0x1 ;  /* 0x000072009c9e1a11 */ /* 0x040fe600078c08ff */
[----:B------:R-:W-:Y:S04]  /*6050*/  @P1 IMAD.IADD R3, R159, 0x1, R3 ;  /* 0x000000019f031824 */ /* 0x000fe800078e0203 */
[----:B------:R-:W-:Y:S05]  /*6060*/  @P1 IMAD R3, R3, 0x30, RZ ;  /* 0x0000003003031824 */ /* 0x000fea00078e02ff */
[----:B------:R-:W-:Y:S04]  /*6070*/  @P1 IADD3 R3, R157, R3, RZ ;  /* 0x000000039d031210 */ /* 0x000fe80007ffe0ff */
[----:B------:R-:W-:Y:S02]  /*6080*/  @P1 LEA.HI.X R159, R156, c[0x0][0x1cc], R3, 0x1, P6 ;  /* 0x000073009c9f1a11 */ /* 0x000fe400030f0c03 */
[C---:B------:R-:W-:Y:S03]  /*6090*/  @P0 LEA R156, P6, R117.reuse, c[0x0][0x1c8], 0x1 ;  /* 0x00007200759c0a11 */ /* 0x040fe600078c08ff */
[----:B------:R-:W-:Y:S01]  /*60a0*/  @!PT LDS RZ, [RZ] ;  /* 0x00000000fffff984 */ /* 0x000fe20000000800 */
[----:B------:R-:W-:Y:S01]  /*60b0*/  @!PT LDS RZ, [RZ] ;  /* 0x00000000fffff984 */ /* 0x000fe20000000800 */
[----:B------:R-:W-:Y:S01]  /*60c0*/  @!PT LDS RZ, [RZ] ;  /* 0x00000000fffff984 */ /* 0x000fe20000000800 */
[----:B------:R1:W-:Y:S01]  /*60d0*/  @P1 LDGSTS.E.BYPASS.LTC128B.128 [R193+0x3c80], [R158.64], !P3 ;  /* 0x03c800009ec11fae */ /* 0x0003e2000d901d46 */
[----:B------:R-:W-:Y:S04]  /*60e0*/  @P0 LEA.HI.X R157, R117, c[0x0][0x1cc], R160, 0x1, P6 ;  /* 0x00007300759d0a11 */ /* 0x000fe800030f0ca0 */
[----:B------:R1:W-:Y:S05]  /*60f0*/  @P1 LDGSTS.E.BYPASS.LTC128B.128 [R193+0x4880], [R158.64+0x40], !P4 ;  /* 0x048800409ec11fae */ /* 0x0003ea000e101d46 */
[----:B------:R1:W-:Y:S05]  /*6100*/  @P1 LDGSTS.E.BYPASS.LTC128B.128 [R193+0x5480], [R158.64+0x80], !P5 ;  /* 0x054800809ec11fae */ /* 0x0003ea000e901d46 */
[----:B------:R1:W-:Y:S05]  /*6110*/  @P0 LDGSTS.E.BYPASS.LTC128B.128 [R193+0x4480], [R156.64], !P3 ;  /* 0x044800009cc10fae */ /* 0x0003ea000d901d46 */
[----:B------:R1:W-:Y:S05]  /*6120*/  @P0 LDGSTS.E.BYPASS.LTC128B.128 [R193+0x5080], [R156.64+0x40], !P4 ;  /* 0x050800409cc10fae */ /* 0x0003ea000e101d46 */
[----:B------:R1:W-:Y:S02]  /*6130*/  @P0 LDGSTS.E.BYPASS.LTC128B.128 [R193+0x5c80], [R156.64+0x80], !P5 ;  /* 0x05c800809cc10fae */ /* 0x0003e4000e901d46 */
.L_x_54:
[----:B------:R-:W-:Y:S05]  /*6140*/  BSYNC B0 ;  /* 0x0000000000007941 */ /* 0x000fea0003800000 */
.L_x_53:
[----:B------:R-:W-:Y:S01]  /*6150*/  FMNMX.FTZ R117, R6, R121, !PT ;  /* 0x0000007906757209 */ /* 0x000fe20007810000 */
[----:B------:R-:W0:Y:S01]  /*6160*/  LDGDEPBAR ;  /* 0x00000000000079af */ /* 0x000e220000000000 */
        /* <DEDUP_REMOVED lines=32> */
[----:B------:R-:W-:Y:S01]  /*6370*/  SHFL.BFLY PT, R121, R117, 0x2, 0x1f ;  /* 0x0c401f0075797f89 */ /* 0x000fe200000e0000 */
[----:B------:R-:W-:Y:S02]  /*6380*/  FMNMX.FTZ R3, R49, R3, !PT ;  /* 0x0000000331037209 */ /* 0x000fe40007810000 */
[----:B------:R-:W-:Y:S02]  /*6390*/  FMNMX.FTZ R118, R44, R118, !PT ;  /* 0x000000762c767209 */ /* 0x000fe40007810000 */
[----:B------:R-:W-:Y:S02]  /*63a0*/  IADD3 R194, R194, -0x1, RZ ;  /* 0xffffffffc2c27810 */ /* 0x000fe40007ffe0ff */
[----:B------:R-:W-:Y:S01]  /*63b0*/  FMNMX.FTZ R118, R45, R118, !PT ;  /* 0x000000762d767209 */ /* 0x000fe20007810000 */
[----:B------:R-:W-:Y:S08]  /*63c0*/  SHFL.BFLY PT, R120, R3, 0x2, 0x1f ;  /* 0x0c401f0003787f89 */ /* 0x000ff000000e0000 */
[----:B------:R-:W2:Y:S02]  /*63d0*/  SHFL.BFLY PT, R122, R118, 0x2, 0x1f ;  /* 0x0c401f00767a7f89 */ /* 0x000ea400000e0000 */
[----:B--2---:R-:W-:Y:S02]  /*63e0*/  FMNMX.FTZ R118, R118, R122, !PT ;  /* 0x0000007a76767209 */ /* 0x004fe40007810000 */
[----:B------:R-:W-:Y:S02]  /*63f0*/  FMNMX.FTZ R117, R117, R121, !PT ;  /* 0x0000007975757209 */ /* 0x000fe40007810000 */
[----:B------:R-:W-:Y:S02]  /*6400*/  FMNMX.FTZ R3, R3, R120, !PT ;  /* 0x0000007803037209 */ /* 0x000fe40007810000 */
[----:B-1----:R-:W-:Y:S01]  /*6410*/  SHFL.BFLY PT, R157, R118, 0x1, 0x1f ;  /* 0x0c201f00769d7f89 */ /* 0x002fe200000e0000 */
[----:B------:R-:W-:Y:S04]  /*6420*/  FMNMX.FTZ R120, R10, R119, !PT ;  /* 0x000000770a787209 */ /* 0x000fe80007810000 */
[----:B------:R-:W-:Y:S03]  /*6430*/  FMNMX.FTZ R120, R11, R120, !PT ;  /* 0x000000780b787209 */ /* 0x000fe60007810000 */
[----:B------:R-:W1:Y:S01]  /*6440*/  SHFL.BFLY PT, R121, R117, 0x1, 0x1f ;  /* 0x0c201f0075797f89 */ /* 0x000e6200000e0000 */
[----:B------:R-:W-:Y:S04]  /*6450*/  FMNMX.FTZ R120, R14, R120, !PT ;  /* 0x000000780e787209 */ /* 0x000fe80007810000 */
[----:B------:R-:W-:Y:S03]  /*6460*/  FMNMX.FTZ R120, R15, R120, !PT ;  /* 0x000000780f787209 */ /* 0x000fe60007810000 */
[----:B------:R-:W2:Y:S01]  /*6470*/  SHFL.BFLY PT, R156, R3, 0x1, 0x1f ;  /* 0x0c201f00039c7f89 */ /* 0x000ea200000e0000 */
[----:B------:R-:W-:Y:S04]  /*6480*/  FMNMX.FTZ R120, R26, R120, !PT ;  /* 0x000000781a787209 */ /* 0x000fe80007810000 */
[----:B------:R-:W-:Y:S02]  /*6490*/  FMNMX.FTZ R120, R27, R120, !PT ;  /* 0x000000781b787209 */ /* 0x000fe40007810000 */
[----:B-1----:R-:W-:Y:S05]  /*64a0*/  FMNMX.FTZ R121, R117, R121, !PT ;  /* 0x0000007975797209 */ /* 0x002fea0007810000 */
[C---:B------:R-:W-:Y:S02]  /*64b0*/  FADD.FTZ R2, -R121.reuse, R2 ;  /* 0x0000000279027221 */ /* 0x040fe40000010100 */
[----:B------:R-:W-:Y:S01]  /*64c0*/  FMUL.FTZ R161, R121, c[0x0][0x2d0] ;  /* 0x0000b40079a17a20 */ /* 0x000fe20000410000 */
[----:B--2---:R-:W-:Y:S01]  /*64d0*/  FMNMX.FTZ R122, R3, R156, !PT ;  /* 0x0000009c037a7209 */ /* 0x004fe20007810000 */
[----:B------:R-:W-:Y:S01]  /*64e0*/  FMUL.FTZ R2, R2, c[0x0][0x2d0] ;  /* 0x0000b40002027a20 */ /* 0x000fe20000410000 */
[----:B------:R-:W-:Y:S01]  /*64f0*/  FMNMX.FTZ R3, R30, R120, !PT ;  /* 0x000000781e037209 */ /* 0x000fe20007810000 */
[--C-:B------:R-:W-:Y:S01]  /*6500*/  FFMA.FTZ R22, R22, c[0x0][0x2d0], -R161.reuse ;  /* 0x0000b40016167a23 */ /* 0x100fe200000108a1 */
[----:B------:R-:W-:Y:S01]  /*6510*/  FMNMX.FTZ R120, R118, R157, !PT ;  /* 0x0000009d76787209 */ /* 0x000fe20007810000 */
[C---:B------:R-:W-:Y:S01]  /*6520*/  FADD.FTZ R0, -R122.reuse, R0 ;  /* 0x000000007a007221 */ /* 0x040fe20000010100 */
[----:B------:R-:W-:Y:S01]  /*6530*/  FMNMX.FTZ R3, R31, R3, !PT ;  /* 0x000000031f037209 */ /* 0x000fe20007810000 */
[----:B------:R1:W2:Y:S01]  /*6540*/  MUFU.EX2 R118, R2 ;  /* 0x0000000200767308 */ /* 0x0002a20000000800 */
[----:B------:R-:W-:Y:S01]  /*6550*/  FMUL.FTZ R160, R122, c[0x0][0x2d0] ;  /* 0x0000b4007aa07a20 */ /* 0x000fe20000410000 */
[----:B------:R-:W-:Y:S01]  /*6560*/  LDSM.16.MT88.4 R156, [R180] ;  /* 0x00000000b49c783b */ /* 0x000fe20000004200 */
[----:B------:R-:W-:Y:S01]  /*6570*/  FMNMX.FTZ R117, R42, R3, !PT ;  /* 0x000000032a757209 */ /* 0x000fe20007810000 */
[----:B------:R-:W-:Y:S02]  /*6580*/  FMUL.FTZ R3, R0, c[0x0][0x2d0] ;  /* 0x0000b40000037a20 */ /* 0x000fe40000410000 */
[--C-:B------:R-:W-:Y:S01]  /*6590*/  FFMA.FTZ R4, R4, c[0x0][0x2d0], -R160.reuse ;  /* 0x0000b40004047a23 */ /* 0x100fe200000108a0 */
[----:B------:R-:W-:Y:S01]  /*65a0*/  FMNMX.FTZ R0, R43, R117, !PT ;  /* 0x000000752b007209 */ /* 0x000fe20007810000 */
[--C-:B------:R-:W-:Y:S02]  /*65b0*/  FFMA.FTZ R20, R20, c[0x0][0x2d0], -R160.reuse ;  /* 0x0000b40014147a23 */ /* 0x100fe400000108a0 */
[----:B------:R3:W4:Y:S01]  /*65c0*/  MUFU.EX2 R117, R3 ;  /* 0x0000000300757308 */ /* 0x0007220000000800 */
[----:B------:R-:W-:Y:S01]  /*65d0*/  FMNMX.FTZ R0, R46, R0, !PT ;  /* 0x000000002e007209 */ /* 0x000fe20007810000 */
[--C-:B------:R-:W-:Y:S02]  /*65e0*/  FFMA.FTZ R21, R21, c[0x0][0x2d0], -R160.reuse ;  /* 0x0000b40015157a23 */ /* 0x100fe400000108a0 */
[--C-:B------:R-:W-:Y:S01]  /*65f0*/  FFMA.FTZ R23, R23, c[0x0][0x2d0], -R161.reuse ;  /* 0x0000b40017177a23 */ /* 0x100fe200000108a1 */
[----:B------:R-:W-:Y:S01]  /*6600*/  FMNMX.FTZ R0, R47, R0, !PT ;  /* 0x000000002f007209 */ /* 0x000fe20007810000 */
[--C-:B------:R-:W-:Y:S02]  /*6610*/  FFMA.FTZ R32, R32, c[0x0][0x2d0], -R160.reuse ;  /* 0x0000b40020207a23 */ /* 0x100fe400000108a0 */
[----:B------:R-:W-:Y:S02]  /*6620*/  FFMA.FTZ R33, R33, c[0x0][0x2d0], -R160 ;  /* 0x0000b40021217a23 */ /* 0x000fe400000108a0 */
[----:B------:R-:W-:Y:S01]  /*6630*/  MUFU.EX2 R162, R4 ;  /* 0x0000000400a27308 */ /* 0x000fe20000000800 */
[--C-:B------:R-:W-:Y:S02]  /*6640*/  FFMA.FTZ R34, R34, c[0x0][0x2d0], -R161.reuse ;  /* 0x0000b40022227a23 */ /* 0x100fe400000108a1 */
[--C-:B------:R-:W-:Y:S02]  /*6650*/  FFMA.FTZ R35, R35, c[0x0][0x2d0], -R161.reuse ;  /* 0x0000b40023237a23 */ /* 0x100fe400000108a1 */
[----:B-1----:R-:W-:Y:S02]  /*6660*/  FADD.FTZ R2, -R120, R116 ;  /* 0x0000007478027221 */ /* 0x002fe40000010100 */
[----:B--2---:R-:W-:Y:S02]  /*6670*/  FMUL.FTZ R54, R118, R54 ;  /* 0x0000003676367220 */ /* 0x004fe40000410000 */
[----:B------:R-:W-:Y:S01]  /*6680*/  FMUL.FTZ R2, R2, c[0x0][0x2d0] ;  /* 0x0000b40002027a20 */ /* 0x000fe20000410000 */
[----:B------:R-:W-:Y:S01]  /*6690*/  MUFU.EX2 R198, R20 ;  /* 0x0000001400c67308 */ /* 0x000fe20000000800 */
[C---:B------:R-:W-:Y:S02]  /*66a0*/  FMUL.FTZ R55, R118.reuse, R55 ;  /* 0x0000003776377220 */ /* 0x040fe40000410000 */
[C---:B------:R-:W-:Y:S01]  /*66b0*/  FMUL.FTZ R66, R118.reuse, R66 ;  /* 0x0000004276427220 */ /* 0x040fe20000410000 */
[----:B---3--:R-:W1:Y:S01]  /*66c0*/  SHFL.BFLY PT, R3, R0, 0x2, 0x1f ;  /* 0x0c401f0000037f89 */ /* 0x008e6200000e0000 */
[C---:B----4-:R-:W-:Y:S02]  /*66d0*/  FMUL.FTZ R52, R117.reuse, R52 ;  /* 0x0000003475347220 */ /* 0x050fe40000410000 */
[C---:B------:R-:W-:Y:S02]  /*66e0*/  FMUL.FTZ R53, R117.reuse, R53 ;  /* 0x0000003575357220 */ /* 0x040fe40000410000 */
[C---:B------:R-:W-:Y:S01]  /*66f0*/  FMUL.FTZ R64, R117.reuse, R64 ;  /* 0x0000004075407220 */ /* 0x040fe20000410000 */
[----:B------:R2:W3:Y:S01]  /*6700*/  MUFU.EX2 R116, R2 ;  /* 0x0000000200747308 */ /* 0x0004e20000000800 */
[C---:B------:R-:W-:Y:S02]  /*6710*/  FMUL.FTZ R65, R117.reuse, R65 ;  /* 0x0000004175417220 */ /* 0x040fe40000410000 */
[C---:B------:R-:W-:Y:S02]  /*6720*/  FMUL.FTZ R67, R118.reuse, R67 ;  /* 0x0000004376437220 */ /* 0x040fe40000410000 */
[C---:B------:R-:W-:Y:S02]  /*6730*/  FMUL.FTZ R68, R117.reuse, R68 ;  /* 0x0000004475447220 */ /* 0x040fe40000410000 */
[C---:B------:R-:W-:Y:S02]  /*6740*/  FMUL.FTZ R69, R117.reuse, R69 ;  /* 0x0000004575457220 */ /* 0x040fe40000410000 */
[C---:B------:R-:W-:Y:S01]  /*6750*/  FMUL.FTZ R70, R118.reuse, R70 ;  /* 0x0000004676467220 */ /* 0x040fe20000410000 */
[----:B------:R-:W-:Y:S01]  /*6760*/  MUFU.EX2 R199, R21 ;  /* 0x0000001500c77308 */ /* 0x000fe20000000800 */
[C---:B------:R-:W-:Y:S02]  /*6770*/  FMUL.FTZ R71, R118.reuse, R71 ;  /* 0x0000004776477220 */ /* 0x040fe40000410000 */
[C---:B------:R-:W-:Y:S02]  /*6780*/  FMUL.FTZ R80, R117.reuse, R80 ;  /* 0x0000005075507220 */ /* 0x040fe40000410000 */
[----:B------:R-:W-:Y:S02]  /*6790*/  FMUL.FTZ R81, R117, R81 ;  /* 0x0000005175517220 */ /* 0x000fe40000410000 */
[----:B------:R-:W-:Y:S01]  /*67a0*/  FMUL.FTZ R82, R118, R82 ;  /* 0x0000005276527220 */ /* 0x000fe20000410000 */
[----:B-1----:R-:W-:Y:S01]  /*67b0*/  FMNMX.FTZ R0, R0, R3, !PT ;  /* 0x0000000300007209 */ /* 0x002fe20007810000 */
[--C-:B------:R-:W-:Y:S01]  /*67c0*/  FFMA.FTZ R3, R7, c[0x0][0x2d0], -R161.reuse ;  /* 0x0000b40007037a23 */ /* 0x100fe200000108a1 */
[----:B------:R-:W-:Y:S01]  /*67d0*/  MUFU.EX2 R197, R22 ;  /* 0x0000001600c57308 */ /* 0x000fe20000000800 */
[C---:B------:R-:W-:Y:S02]  /*67e0*/  FMUL.FTZ R7, R118.reuse, R131 ;  /* 0x0000008376077220 */ /* 0x040fe40000410000 */
[----:B------:R-:W-:Y:S02]  /*67f0*/  FMUL.FTZ R83, R118, R83 ;  /* 0x0000005376537220 */ /* 0x000fe40000410000 */
[--C-:B--2---:R-:W-:Y:S02]  /*6800*/  FFMA.FTZ R2, R5, c[0x0][0x2d0], -R160.reuse ;  /* 0x0000b40005027a23 */ /* 0x104fe400000108a0 */
[C---:B------:R-:W-:Y:S02]  /*6810*/  FMUL.FTZ R5, R117.reuse, R129 ;  /* 0x0000008175057220 */ /* 0x040fe40000410000 */
[C---:B---3--:R-:W-:Y:S01]  /*6820*/  FMUL.FTZ R56, R116.reuse, R56 ;  /* 0x0000003874387220 */ /* 0x048fe20000410000 */
[----:B------:R1:W-:Y:S01]  /*6830*/  MUFU.EX2 R207, R2 ;  /* 0x0000000200cf7308 */ /* 0x0003e20000000800 */
[C---:B------:R-:W-:Y:S02]  /*6840*/  FMUL.FTZ R57, R116.reuse, R57 ;  /* 0x0000003974397220 */ /* 0x040fe40000410000 */
[C---:B------:R-:W-:Y:S02]  /*6850*/  FMUL.FTZ R60, R116.reuse, R60 ;  /* 0x0000003c743c7220 */ /* 0x040fe40000410000 */
[C---:B------:R-:W-:Y:S02]  /*6860*/  FMUL.FTZ R61, R116.reuse, R61 ;  /* 0x0000003d743d7220 */ /* 0x040fe40000410000 */
[C---:B------:R-:W-:Y:S02]  /*6870*/  FMUL.FTZ R72, R116.reuse, R72 ;  /* 0x0000004874487220 */ /* 0x040fe40000410000 */
[C---:B------:R-:W-:Y:S01]  /*6880*/  FMUL.FTZ R73, R116.reuse, R73 ;  /* 0x0000004974497220 */ /* 0x040fe20000410000 */
[----:B------:R2:W-:Y:S01]  /*6890*/  MUFU.EX2 R206, R3 ;  /* 0x0000000300ce7308 */ /* 0x0005e20000000800 */
[C---:B------:R-:W-:Y:S02]  /*68a0*/  FMUL.FTZ R76, R116.reuse, R76 ;  /* 0x0000004c744c7220 */ /* 0x040fe40000410000 */
[----:B------:R-:W-:Y:S02]  /*68b0*/  FMUL.FTZ R77, R116, R77 ;  /* 0x0000004d744d7220 */ /* 0x000fe40000410000 */
[C---:B------:R-:W-:Y:S02]  /*68c0*/  FMUL.FTZ R84, R117.reuse, R84 ;  /* 0x0000005475547220 */ /* 0x040fe40000410000 */
[C---:B------:R-:W-:Y:S02]  /*68d0*/  FMUL.FTZ R85, R117.reuse, R85 ;  /* 0x0000005575557220 */ /* 0x040fe40000410000 */
[C---:B------:R-:W-:Y:S01]  /*68e0*/  FMUL.FTZ R86, R118.reuse, R86 ;  /* 0x0000005676567220 */ /* 0x040fe20000410000 */
[----:B------:R-:W-:Y:S01]  /*68f0*/  MUFU.EX2 R196, R23 ;  /* 0x0000001700c47308 */ /* 0x000fe20000000800 */
[----:B------:R-:W-:Y:S02]  /*6900*/  FMUL.FTZ R87, R118, R87 ;  /* 0x0000005776577220 */ /* 0x000fe40000410000 */
[----:B------:R-:W-:Y:S02]  /*6910*/  FMUL.FTZ R88, R116, R88 ;  /* 0x0000005874587220 */ /* 0x000fe40000410000 */
[--C-:B-1----:R-:W-:Y:S02]  /*6920*/  FFMA.FTZ R2, R6, c[0x0][0x2d0], -R161.reuse ;  /* 0x0000b40006027a23 */ /* 0x102fe400000108a1 */
[----:B------:R-:W-:Y:S02]  /*6930*/  FMUL.FTZ R6, R118, R130 ;  /* 0x0000008276067220 */ /* 0x000fe40000410000 */
[C---:B------:R-:W-:Y:S01]  /*6940*/  FMUL.FTZ R89, R116.reuse, R89 ;  /* 0x0000005974597220 */ /* 0x040fe20000410000 */
[----:B------:R1:W3:Y:S01]  /*6950*/  MUFU.EX2 R205, R2 ;  /* 0x0000000200cd7308 */ /* 0x0002e20000000800 */
[C---:B------:R-:W-:Y:S02]  /*6960*/  FMUL.FTZ R92, R116.reuse, R92 ;  /* 0x0000005c745c7220 */ /* 0x040fe40000410000 */
[----:B------:R-:W-:Y:S02]  /*6970*/  FMUL.FTZ R93, R116, R93 ;  /* 0x0000005d745d7220 */ /* 0x000fe40000410000 */
[--C-:B--2---:R-:W-:Y:S02]  /*6980*/  FFMA.FTZ R3, R16, c[0x0][0x2d0], -R160.reuse ;  /* 0x0000b40010037a23 */ /* 0x104fe400000108a0 */
[C---:B------:R-:W-:Y:S02]  /*6990*/  FMUL.FTZ R16, R117.reuse, R136 ;  /* 0x0000008875107220 */ /* 0x040fe40000410000 */
[--C-:B------:R-:W-:Y:S01]  /*69a0*/  FFMA.FTZ R136, R38, c[0x0][0x2d0], -R161.reuse ;  /* 0x0000b40026887a23 */ /* 0x100fe200000108a1 */
[----:B------:R2:W-:Y:S01]  /*69b0*/  MUFU.EX2 R208, R3 ;  /* 0x0000000300d07308 */ /* 0x0005e20000000800 */
[C---:B------:R-:W-:Y:S02]  /*69c0*/  FMUL.FTZ R96, R117.reuse, R96 ;  /* 0x0000006075607220 */ /* 0x040fe40000410000 */
[C---:B------:R-:W-:Y:S02]  /*69d0*/  FMUL.FTZ R97, R117.reuse, R97 ;  /* 0x0000006175617220 */ /* 0x040fe40000410000 */
[C---:B------:R-:W-:Y:S02]  /*69e0*/  FMUL.FTZ R98, R118.reuse, R98 ;  /* 0x0000006276627220 */ /* 0x040fe40000410000 */
[C---:B------:R-:W-:Y:S02]  /*69f0*/  FMUL.FTZ R99, R118.reuse, R99 ;  /* 0x0000006376637220 */ /* 0x040fe40000410000 */
[C---:B------:R-:W-:Y:S01]  /*6a00*/  FMUL.FTZ R100, R117.reuse, R100 ;  /* 0x0000006475647220 */ /* 0x040fe20000410000 */
[----:B------:R-:W-:Y:S01]  /*6a10*/  MUFU.EX2 R163, R136 ;  /* 0x0000008800a37308 */ /* 0x000fe20000000800 */
[----:B------:R-:W-:Y:S02]  /*6a20*/  FMUL.FTZ R101, R117, R101 ;  /* 0x0000006575657220 */ /* 0x000fe40000410000 */
[----:B------:R-:W-:Y:S01]  /*6a30*/  FMUL.FTZ R102, R118, R102 ;  /* 0x0000006676667220 */ /* 0x000fe20000410000 */
[----:B-1----:R-:W1:Y:S01]  /*6a40*/  SHFL.BFLY PT, R2, R0, 0x1, 0x1f ;  /* 0x0c201f0000027f89 */ /* 0x002e6200000e0000 */
[----:B---3--:R-:W-:Y:S01]  /*6a50*/  F2FP.PACK_AB R129, R206, R205 ;  /* 0x000000cdce81723e */ /* 0x008fe200000000ff */
[----:B------:R-:W-:Y:S02]  /*6a60*/  FMUL.FTZ R103, R118, R103 ;  /* 0x0000006776677220 */ /* 0x000fe40000410000 */
[C---:B------:R-:W-:Y:S02]  /*6a70*/  FMUL.FTZ R104, R116.reuse, R104 ;  /* 0x0000006874687220 */ /* 0x040fe40000410000 */
[C---:B------:R-:W-:Y:S01]  /*6a80*/  FMUL.FTZ R105, R116.reuse, R105 ;  /* 0x0000006974697220 */ /* 0x040fe20000410000 */
[----:B------:R-:W-:Y:S01]  /*6a90*/  MUFU.EX2 R195, R32 ;  /* 0x0000002000c37308 */ /* 0x000fe20000000800 */
[C---:B------:R-:W-:Y:S02]  /*6aa0*/  FMUL.FTZ R20, R116.reuse, R140 ;  /* 0x0000008c74147220 */ /* 0x040fe40000410000 */
[--C-:B--2---:R-:W-:Y:S02]  /*6ab0*/  FFMA.FTZ R3, R17, c[0x0][0x2d0], -R160.reuse ;  /* 0x0000b40011037a23 */ /* 0x104fe400000108a0 */
[----:B------:R-:W-:Y:S02]  /*6ac0*/  FMUL.FTZ R17, R117, R137 ;  /* 0x0000008975117220 */ /* 0x000fe40000410000 */
[--C-:B------:R-:W-:Y:S02]  /*6ad0*/  FFMA.FTZ R137, R49, c[0x0][0x2d0], -R160.reuse ;  /* 0x0000b40031897a23 */ /* 0x100fe400000108a0 */
[--C-:B------:R-:W-:Y:S01]  /*6ae0*/  FFMA.FTZ R140, R51, c[0x0][0x2d0], -R161.reuse ;  /* 0x0000b400338c7a23 */ /* 0x100fe200000108a1 */
[----:B------:R2:W3:Y:S01]  /*6af0*/  MUFU.EX2 R218, R3 ;  /* 0x0000000300da7308 */ /* 0x0004e20000000800 */
[----:B------:R-:W-:Y:S02]  /*6b00*/  FMUL.FTZ R21, R116, R141 ;  /* 0x0000008d74157220 */ /* 0x000fe40000410000 */
[C---:B------:R-:W-:Y:S02]  /*6b10*/  FMUL.FTZ R108, R117.reuse, R108 ;  /* 0x0000006c756c7220 */ /* 0x040fe40000410000 */
[----:B------:R-:W-:Y:S01]  /*6b20*/  FMUL.FTZ R109, R117, R109 ;  /* 0x0000006d756d7220 */ /* 0x000fe20000410000 */
[----:B-1----:R-:W-:Y:S01]  /*6b30*/  FMNMX.FTZ R2, R0, R2, !PT ;  /* 0x0000000200027209 */ /* 0x002fe20007810000 */
[--C-:B------:R-:W-:Y:S02]  /*6b40*/  FFMA.FTZ R0, R19, c[0x0][0x2d0], -R161.reuse ;  /* 0x0000b40013007a23 */ /* 0x100fe400000108a1 */
[----:B------:R-:W-:Y:S01]  /*6b50*/  FMUL.FTZ R19, R118, R139 ;  /* 0x0000008b76137220 */ /* 0x000fe20000410000 */
[----:B------:R-:W-:Y:S01]  /*6b60*/  MUFU.EX2 R168, R137 ;  /* 0x0000008900a87308 */ /* 0x000fe20000000800 */
[--C-:B------:R-:W-:Y:S01]  /*6b70*/  FFMA.FTZ R139, R37, c[0x0][0x2d0], -R160.reuse ;  /* 0x0000b400258b7a23 */ /* 0x100fe200000108a0 */
[----:B------:R-:W-:Y:S01]  /*6b80*/  F2FP.PACK_AB R37, R196, R197 ;  /* 0x000000c5c425723e */ /* 0x000fe200000000ff */
[C---:B------:R-:W-:Y:S02]  /*6b90*/  FMUL.FTZ R110, R118.reuse, R110 ;  /* 0x0000006e766e7220 */ /* 0x040fe40000410000 */
[----:B------:R-:W-:Y:S02]  /*6ba0*/  FMUL.FTZ R111, R118, R111 ;  /* 0x0000006f766f7220 */ /* 0x000fe40000410000 */
[C---:B------:R-:W-:Y:S02]  /*6bb0*/  FMUL.FTZ R112, R116.reuse, R112 ;  /* 0x0000007074707220 */ /* 0x040fe40000410000 */
[----:B------:R-:W-:Y:S01]  /*6bc0*/  FMUL.FTZ R113, R116, R113 ;  /* 0x0000007174717220 */ /* 0x000fe20000410000 */
[----:B------:R1:W-:Y:S01]  /*6bd0*/  MUFU.EX2 R216, R0 ;  /* 0x0000000000d87308 */ /* 0x0003e20000000800 */
[--C-:B------:R-:W-:Y:S01]  /*6be0*/  FFMA.FTZ R141, R36, c[0x0][0x2d0], -R160.reuse ;  /* 0x0000b400248d7a23 */ /* 0x100fe200000108a0 */
[----:B------:R-:W-:Y:S01]  /*6bf0*/  F2FP.PACK_AB R36, R199, R198 ;  /* 0x000000c6c724723e */ /* 0x000fe200000000ff */
[----:B--2---:R-:W-:Y:S01]  /*6c00*/  FFMA.FTZ R3, R18, c[0x0][0x2d0], -R161 ;  /* 0x0000b40012037a23 */ /* 0x004fe200000108a1 */
[----:B---3--:R-:W-:Y:S01]  /*6c10*/  F2FP.PACK_AB R130, R218, R208 ;  /* 0x000000d0da82723e */ /* 0x008fe200000000ff */
[----:B------:R-:W-:Y:S02]  /*6c20*/  FMUL.FTZ R18, R118, R138 ;  /* 0x0000008a76127220 */ /* 0x000fe40000410000 */
[----:B------:R-:W-:Y:S03]  /*6c30*/  FFMA.FTZ R138, R48, c[0x0][0x2d0], -R160 ;  /* 0x0000b400308a7a23 */ /* 0x000fe600000108a0 */
[----:B------:R-:W2:Y:S10]  /*6c40*/  MUFU.EX2 R217, R3 ;  /* 0x0000000300d97308 */ /* 0x000eb40000000800 */
[----:B------:R-:W-:Y:S01]  /*6c50*/  MUFU.EX2 R166, R139 ;  /* 0x0000008b00a67308 */ /* 0x000fe20000000800 */
[----:B-1----:R-:W-:Y:S02]  /*6c60*/  FADD.FTZ R0, -R2, R119 ;  /* 0x0000007702007221 */ /* 0x002fe40000010100 */
[----:B------:R-:W-:Y:S02]  /*6c70*/  FMUL.FTZ R119, R120, c[0x0][0x2d0] ;  /* 0x0000b40078777a20 */ /* 0x000fe40000410000 */
[----:B------:R-:W-:Y:S05]  /*6c80*/  FMUL.FTZ R0, R0, c[0x0][0x2d0] ;  /* 0x0000b40000007a20 */ /* 0x000fea0000410000 */
[----:B------:R1:W-:Y:S01]  /*6c90*/  MUFU.EX2 R167, R138 ;  /* 0x0000008a00a77308 */ /* 0x0003e20000000800 */
[--C-:B------:R-:W-:Y:S02]  /*6ca0*/  FFMA.FTZ R24, R24, c[0x0][0x2d0], -R119.reuse ;  /* 0x0000b40018187a23 */ /* 0x100fe40000010877 */
[--C-:B------:R-:W-:Y:S01]  /*6cb0*/  FFMA.FTZ R25, R25, c[0x0][0x2d0], -R119.reuse ;  /* 0x0000b40019197a23 */ /* 0x100fe20000010877 */
[----:B--2---:R-:W-:Y:S01]  /*6cc0*/  F2FP.PACK_AB R131, R216, R217 ;  /* 0x000000d9d883723e */ /* 0x004fe200000000ff */
[--C-:B------:R-:W-:Y:S02]  /*6cd0*/  FFMA.FTZ R3, R8, c[0x0][0x2d0], -R119.reuse ;  /* 0x0000b40008037a23 */ /* 0x100fe40000010877 */
[----:B------:R-:W-:Y:S02]  /*6ce0*/  FMUL.FTZ R8, R116, R124 ;  /* 0x0000007c74087220 */ /* 0x000fe40000410000 */
[--C-:B------:R-:W-:Y:S01]  /*6cf0*/  FFMA.FTZ R28, R28, c[0x0][0x2d0], -R119.reuse ;  /* 0x0000b4001c1c7a23 */ /* 0x100fe20000010877 */
[----:B------:R2:W-:Y:S01]  /*6d00*/  MUFU.EX2 R202, R3 ;  /* 0x0000000300ca7308 */ /* 0x0005e20000000800 */
[--C-:B------:R-:W-:Y:S09]  /*6d10*/  FFMA.FTZ R29, R29, c[0x0][0x2d0], -R119.reuse ;  /* 0x0000b4001d1d7a23 */ /* 0x100ff20000010877 */
[----:B------:R-:W3:Y:S01]  /*6d20*/  MUFU.EX2 R0, R0 ;  /* 0x0000000000007308 */ /* 0x000ee20000000800 */
[----:B-1----:R-:W-:Y:S09]  /*6d30*/  LDSM.16.MT88.4 R136, [R180+0x800] ;  /* 0x00080000b488783b */ /* 0x002ff20000004200 */
[----:B------:R-:W-:Y:S01]  /*6d40*/  MUFU.EX2 R171, R28 ;  /* 0x0000001c00ab7308 */ /* 0x000fe20000000800 */
[--C-:B--2---:R-:W-:Y:S02]  /*6d50*/  FFMA.FTZ R3, R9, c[0x0][0x2d0], -R119.reuse ;  /* 0x0000b40009037a23 */ /* 0x104fe40000010877 */
[----:B------:R-:W-:Y:S07]  /*6d60*/  FMUL.FTZ R9, R116, R125 ;  /* 0x0000007d74097220 */ /* 0x000fee0000410000 */
[----:B------:R1:W2:Y:S01]  /*6d70*/  MUFU.EX2 R204, R3 ;  /* 0x0000000300cc7308 */ /* 0x0002a20000000800 */
[C---:B---3--:R-:W-:Y:S02]  /*6d80*/  FMUL.FTZ R58, R0.reuse, R58 ;  /* 0x0000003a003a7220 */ /* 0x048fe40000410000 */
[C---:B------:R-:W-:Y:S02]  /*6d90*/  FMUL.FTZ R59, R0.reuse, R59 ;  /* 0x0000003b003b7220 */ /* 0x040fe40000410000 */
[C---:B------:R-:W-:Y:S02]  /*6da0*/  FMUL.FTZ R62, R0.reuse, R62 ;  /* 0x0000003e003e7220 */ /* 0x040fe40000410000 */
[C---:B------:R-:W-:Y:S03]  /*6db0*/  FMUL.FTZ R63, R0.reuse, R63 ;  /* 0x0000003f003f7220 */ /* 0x040fe60000410000 */
[----:B------:R-:W-:Y:S01]  /*6dc0*/  MUFU.EX2 R172, R29 ;  /* 0x0000001d00ac7308 */ /* 0x000fe20000000800 */
[C---:B------:R-:W-:Y:S02]  /*6dd0*/  FMUL.FTZ R74, R0.reuse, R74 ;  /* 0x0000004a004a7220 */ /* 0x040fe40000410000 */
[C---:B------:R-:W-:Y:S02]  /*6de0*/  FMUL.FTZ R75, R0.reuse, R75 ;  /* 0x0000004b004b7220 */ /* 0x040fe40000410000 */
[C---:B------:R-:W-:Y:S02]  /*6df0*/  FMUL.FTZ R78, R0.reuse, R78 ;  /* 0x0000004e004e7220 */ /* 0x040fe40000410000 */
[C---:B------:R-:W-:Y:S02]  /*6e00*/  FMUL.FTZ R79, R0.reuse, R79 ;  /* 0x0000004f004f7220 */ /* 0x040fe40000410000 */
[C---:B------:R-:W-:Y:S01]  /*6e10*/  FMUL.FTZ R90, R0.reuse, R90 ;  /* 0x0000005a005a7220 */ /* 0x040fe20000410000 */
[----:B------:R3:W-:Y:S01]  /*6e20*/  MUFU.EX2 R175, R24 ;  /* 0x0000001800af7308 */ /* 0x0007e20000000800 */
[----:B------:R-:W-:Y:S02]  /*6e30*/  FMUL.FTZ R91, R0, R91 ;  /* 0x0000005b005b7220 */ /* 0x000fe40000410000 */
[--C-:B-1----:R-:W-:Y:S01]  /*6e40*/  FFMA.FTZ R3, R12, c[0x0][0x2d0], -R119.reuse ;  /* 0x0000b4000c037a23 */ /* 0x102fe20000010877 */
[----:B--2---:R-:W-:Y:S01]  /*6e50*/  F2FP.PACK_AB R124, R204, R202 ;  /* 0x000000cacc7c723e */ /* 0x004fe200000000ff */
[----:B------:R-:W-:Y:S02]  /*6e60*/  FMUL.FTZ R12, R116, R132 ;  /* 0x00000084740c7220 */ /* 0x000fe40000410000 */
[C---:B------:R-:W-:Y:S02]  /*6e70*/  FMUL.FTZ R94, R0.reuse, R94 ;  /* 0x0000005e005e7220 */ /* 0x040fe40000410000 */
[C---:B------:R-:W-:Y:S01]  /*6e80*/  FMUL.FTZ R95, R0.reuse, R95 ;  /* 0x0000005f005f7220 */ /* 0x040fe20000410000 */
[----:B------:R1:W-:Y:S01]  /*6e90*/  MUFU.EX2 R211, R3 ;  /* 0x0000000300d37308 */ /* 0x0003e20000000800 */
[C---:B------:R-:W-:Y:S02]  /*6ea0*/  FMUL.FTZ R106, R0.reuse, R106 ;  /* 0x0000006a006a7220 */ /* 0x040fe40000410000 */
[C---:B------:R-:W-:Y:S02]  /*6eb0*/  FMUL.FTZ R107, R0.reuse, R107 ;  /* 0x0000006b006b7220 */ /* 0x040fe40000410000 */
[C---:B------:R-:W-:Y:S02]  /*6ec0*/  FMUL.FTZ R22, R0.reuse, R142 ;  /* 0x0000008e00167220 */ /* 0x040fe40000410000 */
[C---:B------:R-:W-:Y:S02]  /*6ed0*/  FMUL.FTZ R23, R0.reuse, R143 ;  /* 0x0000008f00177220 */ /* 0x040fe40000410000 */
[C---:B------:R-:W-:Y:S01]  /*6ee0*/  FMUL.FTZ R114, R0.reuse, R114 ;  /* 0x0000007200727220 */ /* 0x040fe20000410000 */
[----:B------:R2:W-:Y:S01]  /*6ef0*/  MUFU.EX2 R176, R25 ;  /* 0x0000001900b07308 */ /* 0x0005e20000000800 */
[----:B------:R-:W-:Y:S02]  /*6f00*/  FMUL.FTZ R115, R0, R115 ;  /* 0x0000007300737220 */ /* 0x000fe40000410000 */
[C---:B------:R-:W-:Y:S02]  /*6f10*/  FMUL.FTZ R28, R117.reuse, R152 ;  /* 0x00000098751c7220 */ /* 0x040fe40000410000 */
[----:B---3--:R-:W-:Y:S02]  /*6f20*/  FMUL.FTZ R24, R117, R144 ;  /* 0x0000009075187220 */ /* 0x008fe40000410000 */
[--C-:B------:R-:W-:Y:S02]  /*6f30*/  FFMA.FTZ R144, R45, c[0x0][0x2d0], -R119.reuse ;  /* 0x0000b4002d907a23 */ /* 0x100fe40000010877 */
[----:B------:R-:W-:Y:S01]  /*6f40*/  FMUL.FTZ R29, R117, R153 ;  /* 0x00000099751d7220 */ /* 0x000fe20000410000 */
[----:B------:R3:W4:Y:S01]  /*6f50*/  MUFU.EX2 R179, R33 ;  /* 0x0000002100b37308 */ /* 0x0007220000000800 */
[--C-:B-1----:R-:W-:Y:S02]  /*6f60*/  FFMA.FTZ R3, R13, c[0x0][0x2d0], -R119.reuse ;  /* 0x0000b4000d037a23 */ /* 0x102fe40000010877 */
[----:B------:R-:W-:Y:S07]  /*6f70*/  FMUL.FTZ R13, R116, R133 ;  /* 0x00000085740d7220 */ /* 0x000fee0000410000 */
[----:B------:R1:W5:Y:S01]  /*6f80*/  MUFU.EX2 R212, R3 ;  /* 0x0000000300d47308 */ /* 0x0003620000000800 */
[----:B--2---:R-:W-:Y:S02]  /*6f90*/  FMUL.FTZ R25, R117, R145 ;  /* 0x0000009175197220 */ /* 0x004fe40000410000 */
[----:B------:R-:W-:Y:S07]  /*6fa0*/  FFMA.FTZ R145, R44, c[0x0][0x2d0], -R119 ;  /* 0x0000b4002c917a23 */ /* 0x000fee0000010877 */
[----:B------:R2:W-:Y:S01]  /*6fb0*/  MUFU.EX2 R177, R34 ;  /* 0x0000002200b17308 */ /* 0x0005e20000000800 */
[----:B---3--:R-:W-:Y:S01]  /*6fc0*/  FMUL.FTZ R33, R116, R149 ;  /* 0x0000009574217220 */ /* 0x008fe20000410000 */
[----:B----4-:R-:W-:Y:S08]  /*6fd0*/  F2FP.PACK_AB R38, R179, R195 ;  /* 0x000000c3b326723e */ /* 0x010ff000000000ff */
[----:B------:R3:W-:Y:S01]  /*6fe0*/  MUFU.EX2 R178, R35 ;  /* 0x0000002300b27308 */ /* 0x0007e20000000800 */
[----:B-1----:R-:W-:Y:S04]  /*6ff0*/  FMUL.FTZ R3, R2, c[0x0][0x2d0] ;  /* 0x0000b40002037a20 */ /* 0x002fe80000410000 */
[--C-:B------:R-:W-:Y:S02]  /*7000*/  FFMA.FTZ R4, R10, c[0x0][0x2d0], -R3.reuse ;  /* 0x0000b4000a047a23 */ /* 0x100fe40000010803 */
[----:B------:R-:W-:Y:S01]  /*7010*/  FMUL.FTZ R10, R0, R126 ;  /* 0x0000007e000a7220 */ /* 0x000fe20000410000 */
[----:B-----5:R-:W-:Y:S02]  /*7020*/  F2FP.PACK_AB R126, R212, R211 ;  /* 0x000000d3d47e723e */ /* 0x020fe400000000ff */
[----:B------:R1:W-:Y:S01]  /*7030*/  MUFU.EX2 R201, R4 ;  /* 0x0000000400c97308 */ /* 0x0003e20000000800 */
[--C-:B------:R-:W-:Y:S02]  /*7040*/  FFMA.FTZ R26, R26, c[0x0][0x2d0], -R3.reuse ;  /* 0x0000b4001a1a7a23 */ /* 0x100fe40000010803 */
[--C-:B------:R-:W-:Y:S02]  /*7050*/  FFMA.FTZ R32, R27, c[0x0][0x2d0], -R3.reuse ;  /* 0x0000b4001b207a23 */ /* 0x100fe40000010803 */
[----:B--2---:R-:W-:Y:S02]  /*7060*/  FMUL.FTZ R34, R0, R150 ;  /* 0x0000009600227220 */ /* 0x004fe40000410000 */
[--C-:B------:R-:W-:Y:S02]  /*7070*/  FFMA.FTZ R30, R30, c[0x0][0x2d0], -R3.reuse ;  /* 0x0000b4001e1e7a23 */ /* 0x100fe40000010803 */
[--C-:B------:R-:W-:Y:S01]  /*7080*/  FFMA.FTZ R31, R31, c[0x0][0x2d0], -R3.reuse ;  /* 0x0000b4001f1f7a23 */ /* 0x100fe20000010803 */
[----:B------:R2:W-:Y:S01]  /*7090*/  MUFU.EX2 R173, R26 ;  /* 0x0000001a00ad7308 */ /* 0x0005e20000000800 */
[--C-:B------:R-:W-:Y:S01]  /*70a0*/  FFMA.FTZ R143, R42, c[0x0][0x2d0], -R3.reuse ;  /* 0x0000b4002a8f7a23 */ /* 0x100fe20000010803 */
[----:B------:R-:W-:Y:S01]  /*70b0*/  F2FP.PACK_AB R42, R172, R171 ;  /* 0x000000abac2a723e */ /* 0x000fe200000000ff */
[----:B---3--:R-:W-:Y:S02]  /*70c0*/  FMUL.FTZ R35, R0, R151 ;  /* 0x0000009700237220 */ /* 0x008fe40000410000 */
[----:B------:R-:W-:Y:S02]  /*70d0*/  FFMA.FTZ R142, R43, c[0x0][0x2d0], -R3 ;  /* 0x0000b4002b8e7a23 */ /* 0x000fe40000010803 */
[----:B------:R-:W-:Y:S02]  /*70e0*/  FMUL.FTZ R27, R118, R147 ;  /* 0x00000093761b7220 */ /* 0x000fe40000410000 */
[----:B------:R-:W-:Y:S01]  /*70f0*/  FFMA.FTZ R147, R40, c[0x0][0x2d0], -R119 ;  /* 0x0000b40028937a23 */ /* 0x000fe20000010877 */
[----:B------:R3:W-:Y:S01]  /*7100*/  MUFU.EX2 R170, R30 ;  /* 0x0000001e00aa7308 */ /* 0x0007e20000000800 */
[----:B------:R-:W-:Y:S01]  /*7110*/  F2FP.PACK_AB R40, R176, R175 ;  /* 0x000000afb028723e */ /* 0x000fe200000000ff */
[----:B-1----:R-:W-:Y:S02]  /*7120*/  FFMA.FTZ R4, R11, c[0x0][0x2d0], -R3 ;  /* 0x0000b4000b047a23 */ /* 0x002fe40000010803 */
[----:B------:R-:W-:Y:S06]  /*7130*/  FMUL.FTZ R11, R0, R127 ;  /* 0x0000007f000b7220 */ /* 0x000fec0000410000 */
[----:B------:R1:W4:Y:S01]  /*7140*/  MUFU.EX2 R203, R4 ;  /* 0x0000000400cb7308 */ /* 0x0003220000000800 */
[----:B--2---:R-:W-:Y:S02]  /*7150*/  FMUL.FTZ R26, R118, R146 ;  /* 0x00000092761a7220 */ /* 0x004fe40000410000 */
[----:B------:R-:W-:Y:S02]  /*7160*/  FFMA.FTZ R146, R41, c[0x0][0x2d0], -R119 ;  /* 0x0000b40029927a23 */ /* 0x000fe40000010877 */
[--C-:B------:R-:W-:Y:S05]  /*7170*/  FFMA.FTZ R119, R46, c[0x0][0x2d0], -R3.reuse ;  /* 0x0000b4002e777a23 */ /* 0x100fea0000010803 */
[----:B------:R-:W2:Y:S01]  /*7180*/  MUFU.EX2 R169, R31 ;  /* 0x0000001f00a97308 */ /* 0x000ea20000000800 */
[----:B---3--:R-:W-:Y:S01]  /*7190*/  FMUL.FTZ R30, R118, R154 ;  /* 0x0000009a761e7220 */ /* 0x008fe20000410000 */
[----:B------:R-:W-:Y:S08]  /*71a0*/  F2FP.PACK_AB R154, R168, R167 ;  /* 0x000000a7a89a723e */ /* 0x000ff000000000ff */
[----:B------:R3:W5:Y:S01]  /*71b0*/  MUFU.EX2 R174, R32 ;  /* 0x0000002000ae7308 */ /* 0x0007620000000800 */
[--C-:B-1----:R-:W-:Y:S01]  /*71c0*/  FFMA.FTZ R4, R14, c[0x0][0x2d0], -R3.reuse ;  /* 0x0000b4000e047a23 */ /* 0x102fe20000010803 */
[----:B----4-:R-:W-:Y:S01]  /*71d0*/  F2FP.PACK_AB R125, R203, R201 ;  /* 0x000000c9cb7d723e */ /* 0x010fe200000000ff */
[----:B------:R-:W-:Y:S07]  /*71e0*/  FMUL.FTZ R14, R0, R134 ;  /* 0x00000086000e7220 */ /* 0x000fee0000410000 */
[----:B------:R1:W4:Y:S01]  /*71f0*/  MUFU.EX2 R209, R4 ;  /* 0x0000000400d17308 */ /* 0x0003220000000800 */
[----:B--2---:R-:W-:Y:S01]  /*7200*/  F2FP.PACK_AB R43, R169, R170 ;  /* 0x000000aaa92b723e */ /* 0x004fe200000000ff */
[----:B------:R-:W-:Y:S08]  /*7210*/  FMUL.FTZ R31, R118, R155 ;  /* 0x0000009b761f7220 */ /* 0x000ff00000410000 */
[----:B------:R-:W-:Y:S01]  /*7220*/  MUFU.EX2 R160, R144 ;  /* 0x0000009000a07308 */ /* 0x000fe20000000800 */
[----:B---3--:R-:W-:Y:S01]  /*7230*/  FMUL.FTZ R32, R116, R148 ;  /* 0x0000009474207220 */ /* 0x008fe20000410000 */
[----:B-----5:R-:W-:Y:S08]  /*7240*/  F2FP.PACK_AB R41, R174, R173 ;  /* 0x000000adae29723e */ /* 0x020ff000000000ff */
[----:B------:R-:W-:Y:S01]  /*7250*/  MUFU.EX2 R119, R119 ;  /* 0x0000007700777308 */ /* 0x000fe20000000800 */
[--C-:B-1----:R-:W-:Y:S02]  /*7260*/  FFMA.FTZ R4, R15, c[0x0][0x2d0], -R3.reuse ;  /* 0x0000b4000f047a23 */ /* 0x102fe40000010803 */
[C---:B------:R-:W-:Y:S02]  /*7270*/  FMUL.FTZ R15, R0.reuse, R135 ;  /* 0x00000087000f7220 */ /* 0x040fe40000410000 */
[----:B------:R-:W1:Y:S01]  /*7280*/  LDSM.16.MT88.4 R132, [R181] ;  /* 0x00000000b584783b */ /* 0x000e620000004200 */
[----:B------:R-:W-:Y:S04]  /*7290*/  FFMA.FTZ R3, R47, c[0x0][0x2d0], -R3 ;  /* 0x0000b4002f037a23 */ /* 0x000fe80000010803 */
[----:B------:R2:W3:Y:S01]  /*72a0*/  MUFU.EX2 R210, R4 ;  /* 0x0000000400d27308 */ /* 0x0004e20000000800 */
[----:B------:R-:W-:Y:S04]  /*72b0*/  FFMA.FTZ R0, R0, R215, R201 ;  /* 0x000000d700007223 */ /* 0x000fe800000100c9 */
[----:B------:R-:W-:Y:S01]  /*72c0*/  FADD.FTZ R0, R203, R0 ;  /* 0x00000000cb007221 */ /* 0x000fe20000010000 */
[----:B------:R-:W-:Y:S03]  /*72d0*/  LDSM.16.MT88.4 R44, [R180+0x1000] ;  /* 0x00100000b42c783b */ /* 0x000fe60000004200 */
[----:B----4-:R-:W-:Y:S02]  /*72e0*/  FADD.FTZ R0, R209, R0 ;  /* 0x00000000d1007221 */ /* 0x010fe40000010000 */
[----:B--2---:R-:W-:Y:S01]  /*72f0*/  FMUL.FTZ R4, R117, R128 ;  /* 0x0000008075047220 */ /* 0x004fe20000410000 */
[----:B------:R-:W-:Y:S01]  /*7300*/  F2FP.PACK_AB R128, R207, R162 ;  /* 0x000000a2cf80723e */ /* 0x000fe200000000ff */
[----:B------:R-:W-:Y:S01]  /*7310*/  FFMA.FTZ R117, R117, R200, R162 ;  /* 0x000000c875757223 */ /* 0x000fe200000100a2 */
[C---:B---3--:R-:W-:Y:S01]  /*7320*/  F2FP.PACK_AB R127, R210.reuse, R209 ;  /* 0x000000d1d27f723e */ /* 0x048fe200000000ff */
[----:B------:R-:W2:Y:S01]  /*7330*/  MUFU.EX2 R162, R141 ;  /* 0x0000008d00a27308 */ /* 0x000ea20000000800 */
[----:B------:R-:W-:Y:S03]  /*7340*/  FADD.FTZ R0, R210, R0 ;  /* 0x00000000d2007221 */ /* 0x000fe60000010000 */
[-C--:B------:R-:W-:Y:S08]  /*7350*/  HMMA.16816.F32 R4, R128, R156.reuse, R4 ;  /* 0x0000009c8004723c */ /* 0x080ff00000001804 */
[C---:B------:R-:W-:Y:S01]  /*7360*/  HMMA.16816.F32 R8, R124.reuse, R156, R8 ;  /* 0x0000009c7c08723c */ /* 0x040fe20000001808 */
[----:B------:R-:W-:Y:S07]  /*7370*/  MUFU.EX2 R156, R147 ;  /* 0x00000093009c7308 */ /* 0x000fee0000000800 */
[-C--:B------:R-:W-:Y:S03]  /*7380*/  HMMA.16816.F32 R12, R124, R158.reuse, R12 ;  /* 0x0000009e7c0c723c */ /* 0x080fe6000000180c */
[----:B------:R-:W-:Y:S01]  /*7390*/  MUFU.EX2 R157, R142 ;  /* 0x0000008e009d7308 */ /* 0x000fe20000000800 */
[----:B--2---:R-:W-:Y:S04]  /*73a0*/  F2FP.PACK_AB R152, R166, R162 ;  /* 0x000000a2a698723e */ /* 0x004fe800000000ff */
[C---:B------:R-:W-:Y:S05]  /*73b0*/  HMMA.16816.F32 R16, R128.reuse, R158, R16 ;  /* 0x0000009e8010723c */ /* 0x040fea0000001810 */
[----:B------:R-:W-:Y:S03]  /*73c0*/  MUFU.EX2 R158, R146 ;  /* 0x00000092009e7308 */ /* 0x000fe60000000800 */
[-C--:B-1----:R-:W-:Y:S07]  /*73d0*/  HMMA.16816.F32 R52, R128, R132.reuse, R52 ;  /* 0x000000848034723c */ /* 0x082fee0000001834 */
[----:B------:R-:W-:Y:S01]  /*73e0*/  MUFU.EX2 R159, R145 ;  /* 0x00000091009f7308 */ /* 0x000fe20000000800 */
[C---:B------:R-:W-:Y:S08]  /*73f0*/  HMMA.16816.F32 R56, R124.reuse, R132, R56 ;  /* 0x000000847c38723c */ /* 0x040ff00000001838 */
[-C--:B------:R-:W-:Y:S08]  /*7400*/  HMMA.16816.F32 R60, R124, R134.reuse, R60 ;  /* 0x000000867c3c723c */ /* 0x080ff0000000183c */
[C---:B------:R-:W-:Y:S01]  /*7410*/  HMMA.16816.F32 R64, R128.reuse, R134, R64 ;  /* 0x000000868040723c */ /* 0x040fe20000001840 */
[----:B------:R-:W1:Y:S07]  /*7420*/  LDSM.16.MT88.4 R132, [R180+0xc00] ;  /* 0x000c0000b484783b */ /* 0x000e6e0000004200 */
[-C--:B-1----:R-:W-:Y:S08]  /*7430*/  HMMA.16816.F32 R68, R128, R132.reuse, R68 ;  /* 0x000000848044723c */ /* 0x082ff00000001844 */
        /* <DEDUP_REMOVED lines=15> */
[C---:B------:R-:W-:Y:S07]  /*7530*/  HMMA.16816.F32 R32, R124.reuse, R132, R32 ;  /* 0x000000847c20723c */ /* 0x040fee0000001820 */
[--C-:B------:R-:W-:Y:S01]  /*7540*/  FFMA.FTZ R132, R50, c[0x0][0x2d0], -R161.reuse ;  /* 0x0000b40032847a23 */ /* 0x100fe200000108a1 */
[-C--:B------:R-:W-:Y:S01]  /*7550*/  HMMA.16816.F32 R112, R124, R134.reuse, R112 ;  /* 0x000000867c70723c */ /* 0x080fe20000001870 */
[----:B------:R-:W1:Y:S02]  /*7560*/  LDSM.16.MT88.4 R124, [R180+0x400] ;  /* 0x00040000b47c783b */ /* 0x000e640000004200 */
[----:B------:R-:W-:Y:S01]  /*7570*/  MUFU.EX2 R165, R132 ;  /* 0x0000008400a57308 */ /* 0x000fe20000000800 */
[----:B------:R-:W-:Y:S01]  /*7580*/  FFMA.FTZ R133, R39, c[0x0][0x2d0], -R161 ;  /* 0x0000b40027857a23 */ /* 0x000fe200000108a1 */
[----:B------:R-:W-:Y:S03]  /*7590*/  F2FP.PACK_AB R39, R178, R177 ;  /* 0x000000b1b227723e */ /* 0x000fe600000000ff */
[----:B------:R-:W-:Y:S01]  /*75a0*/  HMMA.16816.F32 R28, R128, R134, R28 ;  /* 0x00000086801c723c */ /* 0x000fe2000000181c */
[----:B------:R-:W2:Y:S04]  /*75b0*/  LDSM.16.MT88.4 R48, [R181+0x400] ;  /* 0x00040000b530783b */ /* 0x000ea80000004200 */
[----:B------:R-:W3:Y:S10]  /*75c0*/  MUFU.EX2 R164, R133 ;  /* 0x0000008500a47308 */ /* 0x000ef40000000800 */
[----:B------:R-:W4:Y:S01]  /*75d0*/  MUFU.EX2 R161, R140 ;  /* 0x0000008c00a17308 */ /* 0x000f220000000800 */
[----:B---3--:R-:W-:Y:S01]  /*75e0*/  F2FP.PACK_AB R153, R164, R163 ;  /* 0x000000a3a499723e */ /* 0x008fe200000000ff */
[-C--:B-1----:R-:W-:Y:S05]  /*75f0*/  HMMA.16816.F32 R4, R36, R124.reuse, R4 ;  /* 0x0000007c2404723c */ /* 0x082fea0000001804 */
[----:B----4-:R-:W-:Y:S03]  /*7600*/  F2FP.PACK_AB R155, R161, R165 ;  /* 0x000000a5a19b723e */ /* 0x010fe600000000ff */
[C---:B------:R-:W-:Y:S08]  /*7610*/  HMMA.16816.F32 R8, R40.reuse, R124, R8 ;  /* 0x0000007c2808723c */ /* 0x040ff00000001808 */
[-C--:B------:R-:W-:Y:S08]  /*7620*/  HMMA.16816.F32 R12, R40, R126.reuse, R12 ;  /* 0x0000007e280c723c */ /* 0x080ff0000000180c */
[C---:B------:R-:W-:Y:S08]  /*7630*/  HMMA.16816.F32 R16, R36.reuse, R126, R16 ;  /* 0x0000007e2410723c */ /* 0x040ff00000001810 */
[-C--:B--2---:R-:W-:Y:S08]  /*7640*/  HMMA.16816.F32 R52, R36, R48.reuse, R52 ;  /* 0x000000302434723c */ /* 0x084ff00000001834 */
[C---:B------:R-:W-:Y:S08]  /*7650*/  HMMA.16816.F32 R56, R40.reuse, R48, R56 ;  /* 0x000000302838723c */ /* 0x040ff00000001838 */
[-C--:B------:R-:W-:Y:S08]  /*7660*/  HMMA.16816.F32 R60, R40, R50.reuse, R60 ;  /* 0x00000032283c723c */ /* 0x080ff0000000183c */
[C---:B------:R-:W-:Y:S01]  /*7670*/  HMMA.16816.F32 R64, R36.reuse, R50, R64 ;  /* 0x000000322440723c */ /* 0x040fe20000001840 */
[----:B------:R-:W1:Y:S07]  /*7680*/  LDSM.16.MT88.4 R48, [R181+0x1000] ;  /* 0x00100000b530783b */ /* 0x000e6e0000004200 */
        /* <DEDUP_REMOVED lines=8> */
[C---:B------:R-:W-:Y:S01]  /*7710*/  HMMA.16816.F32 R96, R36.reuse, R50, R96 ;  /* 0x000000322460723c */ /* 0x040fe20000001860 */
[----:B------:R-:W1:Y:S07]  /*7720*/  LDSM.16.MT88.4 R48, [R181+0x1c00] ;  /* 0x001c0000b530783b */ /* 0x000e6e0000004200 */
[-C--:B--2---:R-:W-:Y:S08]  /*7730*/  HMMA.16816.F32 R100, R36, R44.reuse, R100 ;  /* 0x0000002c2464723c */ /* 0x084ff00000001864 */
[C---:B------:R-:W-:Y:S08]  /*7740*/  HMMA.16816.F32 R104, R40.reuse, R44, R104 ;  /* 0x0000002c2868723c */ /* 0x040ff00000001868 */
[-C--:B------:R-:W-:Y:S08]  /*7750*/  HMMA.16816.F32 R20, R40, R46.reuse, R20 ;  /* 0x0000002e2814723c */ /* 0x080ff00000001814 */
[C---:B------:R-:W-:Y:S01]  /*7760*/  HMMA.16816.F32 R108, R36.reuse, R46, R108 ;  /* 0x0000002e246c723c */ /* 0x040fe2000000186c */
[----:B------:R-:W2:Y:S07]  /*7770*/  MUFU.EX2 R47, R143 ;  /* 0x0000008f002f7308 */ /* 0x000eae0000000800 */
[-C--:B-1----:R-:W-:Y:S03]  /*7780*/  HMMA.16816.F32 R24, R36, R48.reuse, R24 ;  /* 0x000000302418723c */ /* 0x082fe60000001818 */
[----:B------:R1:W3:Y:S05]  /*7790*/  MUFU.EX2 R46, R3 ;  /* 0x00000003002e7308 */ /* 0x0002ea0000000800 */
[C---:B------:R-:W-:Y:S08]  /*77a0*/  HMMA.16816.F32 R32, R40.reuse, R48, R32 ;  /* 0x000000302820723c */ /* 0x040ff00000001820 */
[-C--:B------:R-:W-:Y:S07]  /*77b0*/  HMMA.16816.F32 R112, R40, R50.reuse, R112 ;  /* 0x000000322870723c */ /* 0x080fee0000001870 */
[----:B------:R-:W-:Y:S01]  /*77c0*/  FFMA.FTZ R40, R116, R214, R202 ;  /* 0x000000d674287223 */ /* 0x000fe200000100ca */
[----:B------:R-:W-:Y:S04]  /*77d0*/  HMMA.16816.F32 R28, R36, R50, R28 ;  /* 0x00000032241c723c */ /* 0x000fe8000000181c */
[----:B------:R-:W-:Y:S02]  /*77e0*/  FADD.FTZ R41, R207, R117 ;  /* 0x00000075cf297221 */ /* 0x000fe40000010000 */
[----:B------:R-:W-:Y:S01]  /*77f0*/  FADD.FTZ R44, R204, R40 ;  /* 0x00000028cc2c7221 */ /* 0x000fe20000010000 */
[----:B------:R-:W-:Y:S01]  /*7800*/  F2FP.PACK_AB R36, R158, R156 ;  /* 0x0000009c9e24723e */ /* 0x000fe200000000ff */
[-C--:B------:R-:W-:Y:S01]  /*7810*/  HMMA.16816.F32 R128, R152, R136.reuse, R4 ;  /* 0x000000889880723c */ /* 0x080fe20000001804 */
[----:B------:R-:W4:Y:S04]  /*7820*/  LDSM.16.MT88.4 R4, [R181+0x800] ;  /* 0x00080000b504783b */ /* 0x000f280000004200 */
[----:B--2---:R-:W-:Y:S01]  /*7830*/  F2FP.PACK_AB R37, R157, R47 ;  /* 0x0000002f9d25723e */ /* 0x004fe200000000ff */
[----:B-1----:R-:W-:Y:S01]  /*7840*/  FFMA.FTZ R3, R118, R213, R205 ;  /* 0x000000d576037223 */ /* 0x002fe200000100cd */
[----:B------:R-:W-:Y:S02]  /*7850*/  F2FP.PACK_AB R38, R160, R159 ;  /* 0x0000009fa026723e */ /* 0x000fe400000000ff */
[----:B---3--:R-:W-:Y:S03]  /*7860*/  F2FP.PACK_AB R39, R46, R119 ;  /* 0x000000772e27723e */ /* 0x008fe600000000ff */
[----:B------:R-:W-:Y:S02]  /*7870*/  FADD.FTZ R45, R206, R3 ;  /* 0x00000003ce2d7221 */ /* 0x000fe40000010000 */
[----:B------:R-:W-:Y:S02]  /*7880*/  FADD.FTZ R3, R208, R41 ;  /* 0x00000029d0037221 */ /* 0x000fe40000010000 */
[C---:B------:R-:W-:Y:S01]  /*7890*/  HMMA.16816.F32 R124, R36.reuse, R136, R8 ;  /* 0x00000088247c723c */ /* 0x040fe20000001808 */
[----:B------:R-:W1:Y:S03]  /*78a0*/  LDSM.16.MT88.4 R8, [R180+0x1400] ;  /* 0x00140000b408783b */ /* 0x000e660000004200 */
[----:B------:R-:W-:Y:S04]  /*78b0*/  FADD.FTZ R3, R218, R3 ;  /* 0x00000003da037221 */ /* 0x000fe80000010000 */
[-C--:B------:R-:W-:Y:S01]  /*78c0*/  HMMA.16816.F32 R132, R36, R138.reuse, R12 ;  /* 0x0000008a2484723c */ /* 0x080fe2000000180c */
[----:B------:R-:W2:Y:S03]  /*78d0*/  LDSM.16.MT88.4 R40, [R181+0x1400] ;  /* 0x00140000b528783b */ /* 0x000ea60000004200 */
[----:B------:R-:W-:Y:S04]  /*78e0*/  FADD.FTZ R3, R198, R3 ;  /* 0x00000003c6037221 */ /* 0x000fe80000010000 */
[C---:B------:R-:W-:Y:S01]  /*78f0*/  HMMA.16816.F32 R136, R152.reuse, R138, R16 ;  /* 0x0000008a9888723c */ /* 0x040fe20000001810 */
[----:B------:R-:W3:Y:S03]  /*7900*/  LDSM.16.MT88.4 R12, [R180+0x2000] ;  /* 0x00200000b40c783b */ /* 0x000ee60000004200 */
[----:B------:R-:W-:Y:S04]  /*7910*/  FADD.FTZ R3, R199, R3 ;  /* 0x00000003c7037221 */ /* 0x000fe80000010000 */
[-C--:B----4-:R-:W-:Y:S01]  /*7920*/  HMMA.16816.F32 R52, R152, R4.reuse, R52 ;  /* 0x000000049834723c */ /* 0x090fe20000001834 */
[----:B------:R-:W4:Y:S07]  /*7930*/  LDSM.16.MT88.4 R16, [R181+0x2000] ;  /* 0x00200000b510783b */ /* 0x000f2e0000004200 */
[C---:B------:R-:W-:Y:S07]  /*7940*/  HMMA.16816.F32 R56, R36.reuse, R4, R56 ;  /* 0x000000042438723c */ /* 0x040fee0000001838 */
[----:B------:R-:W-:Y:S01]  /*7950*/  FADD.FTZ R5, R217, R45 ;  /* 0x0000002dd9057221 */ /* 0x000fe20000010000 */
[-C--:B------:R-:W-:Y:S04]  /*7960*/  HMMA.16816.F32 R60, R36, R6.reuse, R60 ;  /* 0x00000006243c723c */ /* 0x080fe8000000183c */
[----:B------:R-:W-:Y:S02]  /*7970*/  FADD.FTZ R5, R216, R5 ;  /* 0x00000005d8057221 */ /* 0x000fe40000010000 */
[----:B------:R-:W-:Y:S02]  /*7980*/  FADD.FTZ R4, R173, R0 ;  /* 0x00000000ad047221 */ /* 0x000fe40000010000 */
[C---:B------:R-:W-:Y:S04]  /*7990*/  HMMA.16816.F32 R64, R152.reuse, R6, R64 ;  /* 0x000000069840723c */ /* 0x040fe80000001840 */
[----:B------:R-:W-:Y:S03]  /*79a0*/  FADD.FTZ R5, R197, R5 ;  /* 0x00000005c5057221 */ /* 0x000fe60000010000 */
[----:B------:R-:W-:Y:S01]  /*79b0*/  FADD.FTZ R6, R211, R44 ;  /* 0x0000002cd3067221 */ /* 0x000fe20000010000 */
        /* <DEDUP_REMOVED lines=24> */
[-C--:B---3--:R-:W-:Y:S04]  /*7b40*/  HMMA.16816.F32 R100, R152, R12.reuse, R100 ;  /* 0x0000000c9864723c */ /* 0x088fe80000001864 */
        /* <DEDUP_REMOVED lines=11> */
[-C--:B----4-:R-:W-:Y:S04]  /*7c00*/  HMMA.16816.F32 R144, R152, R16.reuse, R24 ;  /* 0x000000109890723c */ /* 0x090fe80000001818 */
[----:B------:R-:W-:Y:S01]  /*7c10*/  FADD.FTZ R0, R119, R5 ;  /* 0x0000000577007221 */ /* 0x000fe20000010000 */
[----:B------:R-:W-:Y:S01]  /*7c20*/  MOV R119, R2 ;  /* 0x0000000200777202 */ /* 0x000fe20000000f00 */
[----:B------:R-:W-:Y:S02]  /*7c30*/  FADD.FTZ R200, R168, R6 ;  /* 0x00000006a8c87221 */ /* 0x000fe40000010000 */
[C---:B------:R-:W-:Y:S04]  /*7c40*/  HMMA.16816.F32 R148, R36.reuse, R16, R32 ;  /* 0x000000102494723c */ /* 0x040fe80000001820 */
[----:B------:R-:W-:Y:S02]  /*7c50*/  FADD.FTZ R213, R161, R4 ;  /* 0x00000004a1d57221 */ /* 0x000fe40000010000 */
[----:B------:R-:W-:Y:S02]  /*7c60*/  FADD.FTZ R214, R160, R3 ;  /* 0x00000003a0d67221 */ /* 0x000fe40000010000 */
[-C--:B------:R-:W-:Y:S04]  /*7c70*/  HMMA.16816.F32 R112, R36, R18.reuse, R112 ;  /* 0x000000122470723c */ /* 0x080fe80000001870 */
[----:B------:R-:W-:Y:S04]  /*7c80*/  FADD.FTZ R215, R46, R0 ;  /* 0x000000002ed77221 */ /* 0x000fe80000010000 */
[----:B------:R-:W-:Y:S01]  /*7c90*/  HMMA.16816.F32 R152, R152, R18, R28 ;  /* 0x000000129898723c */ /* 0x000fe2000000181c */
[----:B------:R-:W-:-:S07]  /*7ca0*/  @P2 BRA `(.L_x_55) ;  /* 0xffffd8e000002947 */ /* 0x000fce000383ffff */
.L_x_52:
[----:B------:R-:W-:Y:S11]  /*7cb0*/  @!UPT UIADD3 URZ, URZ, URZ, URZ ;  /* 0x0000003f3f3ff290 */ /* 0x000ff6000fffe03f */
[----:B------:R-:W-:Y:S05]  /*7cc0*/  BRA.DIV ~URZ, `(.L_x_56) ;  /* 0x000055527f007947 */ /* 0x000fea000b800000 */
[----:B------:R-:W1:Y:S04]  /*7cd0*/  SHFL.BFLY PT, R3, R200, 0x2, 0x1f ;  /* 0x0c401f00c8037f89 */ /* 0x000e6800000e0000 */
[----:B------:R-:W2:Y:S04]  /*7ce0*/  SHFL.BFLY PT, R2, R213, 0x2, 0x1f ;  /* 0x0c401f00d5027f89 */ /* 0x000ea800000e0000 */
[----:B------:R-:W3:Y:S04]  /*7cf0*/  SHFL.BFLY PT, R0, R214, 0x2, 0x1f ;  /* 0x0c401f00d6007f89 */ /* 0x000ee800000e0000 */
[----:B------:R-:W4:Y:S01]  /*7d00*/  SHFL.BFLY PT, R6, R215, 0x2, 0x1f ;  /* 0x0c401f00d7067f89 */ /* 0x000f2200000e0000 */
[----:B-1----:R-:W-:-:S02]  /*7d10*/  FADD.FTZ R3, R3, R200 ;  /* 0x000000c803037221 */ /* 0x002fc40000010000 */
[----:B--2---:R-:W-:-:S03]  /*7d20*/  FADD.FTZ R2, R2, R213 ;  /* 0x000000d502027221 */ /* 0x004fc60000010000 */
[----:B------:R-:W1:Y:S01]  /*7d30*/  SHFL.BFLY PT, R5, R3, 0x1, 0x1f ;  /* 0x0c201f0003057f89 */ /* 0x000e6200000e0000 */
[----:B---3--:R-:W-:-:S03]  /*7d40*/  FADD.FTZ R0, R0, R214 ;  /* 0x000000d600007221 */ /* 0x008fc60000010000 */
[----:B------:R-:W2:Y:S01]  /*7d50*/  SHFL.BFLY PT, R4, R2, 0x1, 0x1f ;  /* 0x0c201f0002047f89 */ /* 0x000ea200000e0000 */
[----:B----4-:R-:W-:-:S03]  /*7d60*/  FADD.FTZ R6, R6, R215 ;  /* 0x000000d706067221 */ /* 0x010fc60000010000 */
[----:B------:R-:W3:Y:S04]  /*7d70*/  SHFL.BFLY PT, R7, R0, 0x1, 0x1f ;  /* 0x0c201f0000077f89 */ /* 0x000ee800000e0000 */
[----:B------:R4:W4:Y:S01]  /*7d80*/  SHFL.BFLY PT, R8, R6, 0x1, 0x1f ;  /* 0x0c201f0006087f89 */ /* 0x00092200000e0000 */
[----:B-1----:R-:W-:Y:S02]  /*7d90*/  FADD.FTZ R5, R3, R5 ;  /* 0x0000000503057221 */ /* 0x002fe40000010000 */
[----:B--2---:R-:W-:Y:S02]  /*7da0*/  FADD.FTZ R4, R2, R4 ;  /* 0x0000000402047221 */ /* 0x004fe40000010000 */
[----:B---3--:R-:W-:Y:S02]  /*7db0*/  FADD.FTZ R7, R0, R7 ;  /* 0x0000000700077221 */ /* 0x008fe40000010000 */
.L_x_132:
[----:B------:R-:W-:Y:S01]  /*7dc0*/  FSETP.NE.FTZ.AND P3, PT, R5, RZ, PT ;  /* 0x000000ff0500720b */ /* 0x000fe20003f75000 */
[----:B------:R-:W-:Y:S01]  /*7dd0*/  CS2R R2, SRZ ;  /* 0x0000000000027805 */ /* 0x000fe2000001ff00 */
[----:B------:R-:W-:Y:S01]  /*7de0*/  MOV R0, RZ ;  /* 0x000000ff00007202 */ /* 0x000fe20000000f00 */
[----:B----4-:R-:W-:Y:S01]  /*7df0*/  FADD.FTZ R6, R8, R6 ;  /* 0x0000000608067221 */ /* 0x010fe20000010000 */
[----:B------:R-:W-:-:S02]  /*7e00*/  FSETP.NE.FTZ.AND P2, PT, R4, RZ, PT ;  /* 0x000000ff0400720b */ /* 0x000fc40003f55000 */
[----:B------:R-:W-:Y:S02]  /*7e10*/  FSETP.NE.FTZ.AND P1, PT, R7, RZ, PT ;  /* 0x000000ff0700720b */ /* 0x000fe40003f35000 */
[----:B------:R-:W-:Y:S02]  /*7e20*/  FSETP.NE.FTZ.AND P0, PT, R6, RZ, PT ;  /* 0x000000ff0600720b */ /* 0x000fe40003f15000 */
[----:B------:R-:W-:Y:S02]  /*7e30*/  MOV R25, 0xff800000 ;  /* 0xff80000000197802 */ /* 0x000fe40000000f00 */
[----:B------:R-:W-:Y:S01]  /*7e40*/  MOV R24, 0xff800000 ;  /* 0xff80000000187802 */ /* 0x000fe20000000f00 */
[----:B------:R-:W1:Y:S01]  /*7e50*/  @P3 MUFU.RCP R0, R5 ;  /* 0x0000000500003308 */ /* 0x000e620000001000 */
[----:B------:R-:W-:Y:S02]  /*7e60*/  MOV R23, 0xff800000 ;  /* 0xff80000000177802 */ /* 0x000fe40000000f00 */
[----:B------:R-:W-:-:S03]  /*7e70*/  MOV R22, 0xff800000 ;  /* 0xff80000000167802 */ /* 0x000fc60000000f00 */
[----:B------:R-:W-:Y:S02]  /*7e80*/  @P1 MOV R10, 0x3f317218 ;  /* 0x3f317218000a1802 */ /* 0x000fe40000000f00 */
[----:B------:R-:W-:Y:S01]  /*7e90*/  @P2 MUFU.RCP R3, R4 ;  /* 0x0000000400032308 */ /* 0x000fe20000001000 */
[----:B-1----:R-:W-:-:S07]  /*7ea0*/  FMUL.FTZ R160, R0, R80 ;  /* 0x0000005000a07220 */ /* 0x002fce0000410000 */
[----:B------:R-:W1:Y:S01]  /*7eb0*/  @P2 MUFU.LG2 R4, R4 ;  /* 0x0000000400042308 */ /* 0x000e620000000c00 */
[C---:B------:R-:W-:Y:S02]  /*7ec0*/  FMUL.FTZ R161, R0.reuse, R81 ;  /* 0x0000005100a17220 */ /* 0x040fe40000410000 */
[C---:B------:R-:W-:Y:S02]  /*7ed0*/  FMUL.FTZ R128, R0.reuse, R128 ;  /* 0x0000008000807220 */ /* 0x040fe40000410000 */
[C---:B------:R-:W-:Y:S02]  /*7ee0*/  FMUL.FTZ R129, R0.reuse, R129 ;  /* 0x0000008100817220 */ /* 0x040fe40000410000 */
[C---:B------:R-:W-:Y:S01]  /*7ef0*/  FMUL.FTZ R136, R0.reuse, R136 ;  /* 0x0000008800887220 */ /* 0x040fe20000410000 */
[----:B------:R-:W-:Y:S01]  /*7f00*/  @P1 MUFU.RCP R2, R7 ;  /* 0x0000000700021308 */ /* 0x000fe20000001000 */
        /* <DEDUP_REMOVED lines=19> */
[----:B------:R-:W-:Y:S02]  /*8040*/  FMUL.FTZ R81, R0, R153 ;  /* 0x0000009900517220 */ /* 0x000fe40000410000 */
[----:B------:R2:W3:Y:S01]  /*8050*/  @P1 MUFU.LG2 R0, R7 ;  /* 0x0000000700001308 */ /* 0x0004e20000000c00 */
[----:B-1----:R-:W-:-:S02]  /*8060*/  @P2 FMUL.FTZ R8, R4, 0.69314718246459960938 ;  /* 0x3f31721804082820 */ /* 0x002fc40000410000 */
[C---:B------:R-:W-:Y:S02]  /*8070*/  FMUL.FTZ R162, R3.reuse, R138 ;  /* 0x0000008a03a27220 */ /* 0x040fe40000410000 */
[C---:B------:R-:W-:Y:S02]  /*8080*/  FMUL.FTZ R163, R3.reuse, R139 ;  /* 0x0000008b03a37220 */ /* 0x040fe40000410000 */
[C---:B------:R-:W-:Y:S02]  /*8090*/  FMUL.FTZ R152, R3.reuse, R130 ;  /* 0x0000008203987220 */ /* 0x040fe40000410000 */
[C---:B------:R-:W-:Y:S02]  /*80a0*/  FMUL.FTZ R153, R3.reuse, R131 ;  /* 0x0000008303997220 */ /* 0x040fe40000410000 */
[C---:B------:R-:W-:Y:S02]  /*80b0*/  FMUL.FTZ R138, R3.reuse, R82 ;  /* 0x00000052038a7220 */ /* 0x040fe40000410000 */
[----:B------:R-:W-:-:S02]  /*80c0*/  FMUL.FTZ R139, R3, R83 ;  /* 0x00000053038b7220 */ /* 0x000fc40000410000 */
[C---:B------:R-:W-:Y:S01]  /*80d0*/  FMUL.FTZ R164, R3.reuse, R54 ;  /* 0x0000003603a47220 */ /* 0x040fe20000410000 */
[----:B--2---:R-:W-:Y:S01]  /*80e0*/  @P2 MOV R7, 0x3f317218 ;  /* 0x3f31721800072802 */ /* 0x004fe20000000f00 */
[C---:B------:R-:W-:Y:S02]  /*80f0*/  FMUL.FTZ R165, R3.reuse, R55 ;  /* 0x0000003703a57220 */ /* 0x040fe40000410000 */
[----:B------:R-:W-:Y:S02]  /*8100*/  FMUL.FTZ R108, R3, R66 ;  /* 0x00000042036c7220 */ /* 0x000fe40000410000 */
[----:B------:R-:W-:Y:S02]  /*8110*/  @P2 FMUL.FTZ R4, R7, c[0x0][0x2d0] ;  /* 0x0000b40007042a20 */ /* 0x000fe40000410000 */
[----:B---3--:R-:W-:Y:S01]  /*8120*/  @P1 FMUL.FTZ R7, R0, 0.69314718246459960938 ;  /* 0x3f31721800071820 */ /* 0x008fe20000410000 */
[----:B------:R-:W-:Y:S01]  /*8130*/  MOV R0, RZ ;  /* 0x000000ff00007202 */ /* 0x000fe20000000f00 */
[----:B------:R-:W-:-:S02]  /*8140*/  FMUL.FTZ R109, R3, R67 ;  /* 0x00000043036d7220 */ /* 0x000fc40000410000 */
[C---:B------:R-:W-:Y:S02]  /*8150*/  FMUL.FTZ R130, R3.reuse, R70 ;  /* 0x0000004603827220 */ /* 0x040fe40000410000 */
[C---:B------:R-:W-:Y:S01]  /*8160*/  FMUL.FTZ R131, R3.reuse, R71 ;  /* 0x0000004703837220 */ /* 0x040fe20000410000 */
[----:B------:R-:W1:Y:S01]  /*8170*/  @P0 MUFU.RCP R0, R6 ;  /* 0x0000000600000308 */ /* 0x000e620000001000 */
        /* <DEDUP_REMOVED lines=11> */
[----:B------:R-:W-:Y:S01]  /*8230*/  FMUL.FTZ R83, R3, R155 ;  /* 0x0000009b03537220 */ /* 0x000fe20000410000 */
[----:B------:R-:W-:Y:S01]  /*8240*/  @P3 MOV R3, 0x3f317218 ;  /* 0x3f31721800033802 */ /* 0x000fe20000000f00 */
        /* <DEDUP_REMOVED lines=23> */
[----:B------:R-:W-:Y:S02]  /*83c0*/  FMUL.FTZ R27, R2, R113 ;  /* 0x00000071021b7220 */ /* 0x000fe40000410000 */
[----:B------:R-:W2:Y:S01]  /*83d0*/  @P0 MUFU.LG2 R2, R6 ;  /* 0x0000000600020308 */ /* 0x000ea20000000c00 */
[----:B------:R-:W-:Y:S02]  /*83e0*/  @P3 FMUL.FTZ R9, R5, 0.69314718246459960938 ;  /* 0x3f31721805093820 */ /* 0x000fe40000410000 */
[----:B------:R-:W-:Y:S02]  /*83f0*/  @P3 FMUL.FTZ R5, R3, c[0x0][0x2d0] ;  /* 0x0000b40003053a20 */ /* 0x000fe40000410000 */
[----:B------:R-:W-:Y:S02]  /*8400*/  @P1 FMUL.FTZ R3, R10, c[0x0][0x2d0] ;  /* 0x0000b4000a031a20 */ /* 0x000fe40000410000 */
[----:B------:R-:W-:Y:S01]  /*8410*/  @P2 FFMA.FTZ R24, R4, R121, R8 ;  /* 0x0000007904182223 */ /* 0x000fe20000010008 */
[----:B------:R-:W-:Y:S01]  /*8420*/  MOV R4, 0x1 ;  /* 0x0000000100047802 */ /* 0x000fe20000000f00 */
[----:B------:R-:W-:Y:S01]  /*8430*/  @P1 FFMA.FTZ R25, R3, R120, R7 ;  /* 0x0000007803191223 */ /* 0x000fe20000010007 */
[----:B------:R-:W-:Y:S01]  /*8440*/  @P0 MOV R3, 0x3f317218 ;  /* 0x3f31721800030802 */ /* 0x000fe20000000f00 */
[----:B-1----:R-:W-:-:S02]  /*8450*/  FMUL.FTZ R68, R0, R58 ;  /* 0x0000003a00447220 */ /* 0x002fc40000410000 */
[----:B------:R-:W-:Y:S02]  /*8460*/  FMUL.FTZ R69, R0, R59 ;  /* 0x0000003b00457220 */ /* 0x000fe40000410000 */
[----:B------:R-:W-:Y:S02]  /*8470*/  @P0 FMUL.FTZ R3, R3, c[0x0][0x2d0] ;  /* 0x0000b40003030a20 */ /* 0x000fe40000410000 */
[----:B--2---:R-:W-:Y:S02]  /*8480*/  @P0 FMUL.FTZ R2, R2, 0.69314718246459960938 ;  /* 0x3f31721802020820 */ /* 0x004fe40000410000 */
        /* <DEDUP_REMOVED lines=21> */
[----:B------:R-:W-:Y:S01]  /*85e0*/  FMUL.FTZ R45, R0, R115 ;  /* 0x00000073002d7220 */ /* 0x000fe20000410000 */
[----:B------:R-:W-:Y:S01]  /*85f0*/  PRMT R0, R4, 0x7610, R0 ;  /* 0x0000761004007816 */ /* 0x000fe20000000000 */
[----:B------:R-:W-:Y:S02]  /*8600*/  @P3 FFMA.FTZ R23, R5, R122, R9 ;  /* 0x0000007a05173223 */ /* 0x000fe40000010009 */
[----:B------:R-:W-:Y:S02]  /*8610*/  @P0 FFMA.FTZ R22, R3, R119, R2 ;  /* 0x0000007703160223 */ /* 0x000fe40000010002 */
.L_x_37:
[----:B------:R-:W2:Y:S01]  /*8620*/  S2R R2, SR_TID.X ;  /* 0x0000000000027919 */ /* 0x000ea20000002100 */
[----:B------:R-:W-:Y:S01]  /*8630*/  BSSY B0, `(.L_x_57) ;  /* 0x0000010000007945 */ /* 0x000fe20003800000 */
[----:B--2---:R-:W-:-:S13]  /*8640*/  LOP3.LUT P0, RZ, R2, 0x7f, RZ, 0xc0, !PT ;  /* 0x0000007f02ff7812 */ /* 0x004fda000780c0ff */
[----:B------:R-:W-:Y:S05]  /*8650*/  @P0 BRA `(.L_x_58) ;  /* 0x000000d000000947 */ /* 0x000fea0003800000 */
[----:B------:R-:W2:Y:S01]  /*8660*/  S2R R4, SR_LANEID ;  /* 0x0000000000047919 */ /* 0x000ea20000000000 */
[----:B------:R-:W-:Y:S01]  /*8670*/  VOTEU.ANY UR4, UPT, PT ;  /* 0x0000000000047886 */ /* 0x000fe200038e0100 */
[----:B------:R-:W-:Y:S01]  /*8680*/  IMAD.MOV.U32 R5, RZ, RZ, c[0x0][0x564] ;  /* 0x00015900ff057624 */ /* 0x000fe200078e00ff */
[----:B------:R-:W2:Y:S08]  /*8690*/  FLO.U32 R3, UR4 ;  /* 0x0000000400037d00 */ /* 0x000eb000080e0000 */
[----:B------:R-:W3:Y:S01]  /*86a0*/  POPC R2, UR4 ;  /* 0x0000000400027d09 */ /* 0x000ee20008000000 */
[----:B--2---:R-:W-:Y:S01]  /*86b0*/  ISETP.EQ.U32.AND P0, PT, R3, R4, PT ;  /* 0x000000040300720c */ /* 0x004fe20003f02070 */
[----:B------:R-:W-:-:S12]  /*86c0*/  IMAD.MOV.U32 R4, RZ, RZ, c[0x0][0x560] ;  /* 0x00015800ff047624 */ /* 0x000fd800078e00ff */
[----:B---3--:R2:W3:Y:S04]  /*86d0*/  @P0 ATOMG.E.ADD.STRONG.GPU PT, R2, [R4.64], R2 ;  /* 0x00000002040209a8 */ /* 0x0084e800081ee1c6 */
[----:B--2---:R-:W2:Y:S04]  /*86e0*/  S2R R4, SR_LTMASK ;  /* 0x0000000000047919 */ /* 0x004ea80000003900 */
[----:B---3--:R2:W3:Y:S02]  /*86f0*/  SHFL.IDX PT, R3, R2, R3, 0x1f ;  /* 0x00001f0302037589 */ /* 0x0084e400000e0000 */
[----:B--2---:R-:W-:-:S06]  /*8700*/  LOP3.LUT R2, R4, UR4, RZ, 0xc0, !PT ;  /* 0x0000000404027c12 */ /* 0x004fcc000f8ec0ff */
[----:B------:R-:W3:Y:S02]  /*8710*/  POPC R2, R2 ;  /* 0x0000000200027309 */ /* 0x000ee40000000000 */
[----:B---3--:R-:W-:-:S06]  /*8720*/  IADD3 R232, R3, c[0x0][0xc], R2 ;  /* 0x0000030003e87a10 */ /* 0x008fcc0007ffe002 */
.L_x_58:
[----:B------:R-:W-:Y:S05]  /*8730*/  BSYNC B0 ;  /* 0x0000000000007941 */ /* 0x000fea0003800000 */
.L_x_57:
[----:B------:R-:W-:Y:S01]  /*8740*/  PRMT R0, R0, 0x9910, RZ ;  /* 0x0000991000007816 */ /* 0x000fe200000000ff */
[----:B------:R-:W-:Y:S01]  /*8750*/  BSSY B1, `(.L_x_59) ;  /* 0x0000388000017945 */ /* 0x000fe20003800000 */
[----:B------:R-:W-:Y:S02]  /*8760*/  IMAD.MOV.U32 R74, RZ, RZ, R232 ;  /* 0x000000ffff4a7224 */ /* 0x000fe400078e00e8 */
[----:B------:R-:W-:-:S13]  /*8770*/  ISETP.NE.AND P0, PT, R0, RZ, PT ;  /* 0x000000ff0000720c */ /* 0x000fda0003f05270 */
[----:B------:R-:W-:Y:S05]  /*8780*/  @!P0 BRA `(.L_x_60) ;  /* 0x00002ba000008947 */ /* 0x000fea0003800000 */
[----:B------:R-:W2:Y:S04]  /*8790*/  LDL R6, [R1+0x30] ;  /* 0x0000300001067983 */ /* 0x000ea80000100800 */
[----:B------:R-:W3:Y:S01]  /*87a0*/  LDL R8, [R1+0x2c] ;  /* 0x00002c0001087983 */ /* 0x000ee20000100800 */
[----:B------:R-:W-:Y:S01]  /*87b0*/  WARPSYNC 0xffffffff ;  /* 0xffffffff00007948 */ /* 0x000fe20003800000 */
[----:B------:R-:W-:Y:S01]  /*87c0*/  F2FP.PACK_AB R0, R129, R128 ;  /* 0x000000808100723e */ /* 0x000fe200000000ff */
[----:B------:R-:W-:Y:S01]  /*87d0*/  IMAD.MOV.U32 R11, RZ, RZ, c[0x0][0x388] ;  /* 0x0000e200ff0b7624 */ /* 0x000fe200078e00ff */
[----:B------:R-:W-:Y:S01]  /*87e0*/  BAR.SYNC.DEFER_BLOCKING 0x1, 0x80 ;  /* 0x0042000000007b1d */ /* 0x000fe20000010000 */
[----:B------:R-:W-:Y:S02]  /*87f0*/  F2FP.PACK_AB R3, R153, R152 ;  /* 0x000000989903723e */ /* 0x000fe400000000ff */
[----:B------:R-:W-:-:S02]  /*8800*/  F2FP.PACK_AB R2, R137, R136 ;  /* 0x000000888902723e */ /* 0x000fc400000000ff */
[----:B------:R-:W-:Y:S02]  /*8810*/  F2FP.PACK_AB R4, R47, R46 ;  /* 0x0000002e2f04723e */ /* 0x000fe400000000ff */
[----:B------:R-:W-:Y:S02]  /*8820*/  F2FP.PACK_AB R5, R73, R72 ;  /* 0x000000484905723e */ /* 0x000fe400000000ff */
[----:B------:R-:W-:Y:S02]  /*8830*/  ISETP.NE.U32.AND P0, PT, RZ, c[0x0][0x508], PT ;  /* 0x00014200ff007a0c */ /* 0x000fe40003f05070 */
[----:B------:R-:W-:Y:S02]  /*8840*/  ISETP.NE.U32.AND P2, PT, RZ, c[0x0][0x500], PT ;  /* 0x00014000ff007a0c */ /* 0x000fe40003f45070 */
[----:B------:R-:W-:Y:S02]  /*8850*/  ISETP.NE.AND.EX P1, PT, RZ, c[0x0][0x50c], PT, P0 ;  /* 0x00014300ff007a0c */ /* 0x000fe40003f25300 */
[----:B------:R-:W-:Y:S01]  /*8860*/  ISETP.NE.AND.EX P2, PT, RZ, c[0x0][0x504], PT, P2 ;  /* 0x00014100ff007a0c */ /* 0x000fe20003f45320 */
[----:B------:R4:W-:Y:S04]  /*8870*/  STS [R239+0x80], R0 ;  /* 0x00008000ef007388 */ /* 0x0009e80000000800 */
[----:B------:R1:W-:Y:S04]  /*8880*/  STS [R239+0x280], R3 ;  /* 0x00028003ef007388 */ /* 0x0003e80000000800 */
[----:B------:R1:W-:Y:S01]  /*8890*/  STS [R252], R2 ;  /* 0x00000002fc007388 */ /* 0x0003e20000000800 */
[----:B----4-:R-:W-:-:S02]  /*88a0*/  F2FP.PACK_AB R0, R163, R162 ;  /* 0x000000a2a300723e */ /* 0x010fc400000000ff */
[----:B-1----:R-:W-:-:S03]  /*88b0*/  F2FP.PACK_AB R3, R29, R28 ;  /* 0x0000001c1d03723e */ /* 0x002fc600000000ff */
[----:B------:R1:W-:Y:S01]  /*88c0*/  STS [R252+0x200], R0 ;  /* 0x00020000fc007388 */ /* 0x0003e20000000800 */
[----:B------:R-:W-:-:S03]  /*88d0*/  F2FP.PACK_AB R2, R57, R56 ;  /* 0x000000383902723e */ /* 0x000fc600000000ff */
[----:B------:R4:W-:Y:S04]  /*88e0*/  STS [R239+0x1080], R3 ;  /* 0x00108003ef007388 */ /* 0x0009e80000000800 */
[----:B------:R4:W-:Y:S04]  /*88f0*/  STS [R239+0x1280], R2 ;  /* 0x00128002ef007388 */ /* 0x0009e80000000800 */
[----:B------:R4:W-:Y:S01]  /*8900*/  STS [R252+0x1200], R4 ;  /* 0x00120004fc007388 */ /* 0x0009e20000000800 */
[----:B-1----:R-:W-:Y:S02]  /*8910*/  F2FP.PACK_AB R0, R31, R30 ;  /* 0x0000001e1f00723e */ /* 0x002fe400000000ff */
[----:B----4-:R-:W-:-:S03]  /*8920*/  F2FP.PACK_AB R3, R117, R116 ;  /* 0x000000747503723e */ /* 0x010fc600000000ff */
[----:B------:R1:W-:Y:S01]  /*8930*/  STS [R252+0x1000], R0 ;  /* 0x00100000fc007388 */ /* 0x0003e20000000800 */
[----:B------:R-:W-:Y:S02]  /*8940*/  F2FP.PACK_AB R2, R165, R164 ;  /* 0x000000a4a502723e */ /* 0x000fe400000000ff */
[----:B------:R-:W-:Y:S02]  /*8950*/  F2FP.PACK_AB R4, R33, R32 ;  /* 0x000000202104723e */ /* 0x000fe400000000ff */
[----:B-1----:R-:W-:Y:S01]  /*8960*/  F2FP.PACK_AB R0, R157, R156 ;  /* 0x0000009c9d00723e */ /* 0x002fe200000000ff */
[----:B--2---:R1:W-:Y:S04]  /*8970*/  STS [R6+0x80], R3 ;  /* 0x0000800306007388 */ /* 0x0043e80000000800 */
[----:B------:R2:W-:Y:S04]  /*8980*/  STS [R6+0x280], R2 ;  /* 0x0002800206007388 */ /* 0x0005e80000000800 */
[----:B---3--:R3:W-:Y:S01]  /*8990*/  STS [R8], R0 ;  /* 0x0000000008007388 */ /* 0x0087e20000000800 */
[----:B-1----:R-:W-:-:S02]  /*89a0*/  F2FP.PACK_AB R3, R109, R108 ;  /* 0x0000006c6d03723e */ /* 0x002fc400000000ff */
[----:B--2---:R-:W-:-:S03]  /*89b0*/  F2FP.PACK_AB R2, R69, R68 ;  /* 0x000000444502723e */ /* 0x004fc600000000ff */
[----:B------:R1:W-:Y:S01]  /*89c0*/  STS [R8+0x200], R3 ;  /* 0x0002000308007388 */ /* 0x0003e20000000800 */
[----:B---3--:R-:W-:-:S03]  /*89d0*/  F2FP.PACK_AB R0, R35, R34 ;  /* 0x000000222300723e */ /* 0x008fc600000000ff */
[----:B------:R2:W-:Y:S04]  /*89e0*/  STS [R6+0x1080], R4 ;  /* 0x0010800406007388 */ /* 0x0005e80000000800 */
[----:B------:R3:W-:Y:S04]  /*89f0*/  STS [R6+0x1280], R2 ;  /* 0x0012800206007388 */ /* 0x0007e80000000800 */
[----:B------:R4:W-:Y:S01]  /*8a00*/  STS [R8+0x1000], R0 ;  /* 0x0010000008007388 */ /* 0x0009e20000000800 */
[----:B-1----:R-:W-:Y:S02]  /*8a10*/  F2FP.PACK_AB R3, R159, R158 ;  /* 0x0000009e9f03723e */ /* 0x002fe400000000ff */
[----:B--2---:R-:W-:-:S02]  /*8a20*/  F2FP.PACK_AB R4, R63, R62 ;  /* 0x0000003e3f04723e */ /* 0x004fc400000000ff */
[----:B---3--:R-:W-:-:S03]  /*8a30*/  F2FP.PACK_AB R2, R131, R130 ;  /* 0x000000828302723e */ /* 0x008fc600000000ff */
[----:B------:R1:W-:Y:S01]  /*8a40*/  STS [R8+0x1200], R4 ;  /* 0x0012000408007388 */ /* 0x0003e20000000800 */
[----:B----4-:R-:W-:-:S03]  /*8a50*/  F2FP.PACK_AB R0, R161, R160 ;  /* 0x000000a0a100723e */ /* 0x010fc600000000ff */
        /* <DEDUP_REMOVED lines=26> */
[----:B------:R4:W-:Y:S04]  /*8c00*/  STS [R8+0x3000], R0 ;  /* 0x0030000008007388 */ /* 0x0009e80000000800 */
[----:B------:R-:W-:Y:S01]  /*8c10*/  STS [R8+0x3200], R5 ;  /* 0x0032000508007388 */ /* 0x000fe20000000800 */
[----:B-1----:R-:W-:-:S02]  /*8c20*/  F2FP.PACK_AB R3, R103, R102 ;  /* 0x000000666703723e */ /* 0x002fc400000000ff */
[----:B--2---:R-:W-:-:S03]  /*8c30*/  F2FP.PACK_AB R4, R101, R100 ;  /* 0x000000646504723e */ /* 0x004fc600000000ff */
[----:B------:R1:W-:Y:S01]  /*8c40*/  STS [R239+0x4280], R3 ;  /* 0x00428003ef007388 */ /* 0x0003e20000000800 */
[----:B---3--:R-:W-:-:S03]  /*8c50*/  F2FP.PACK_AB R2, R167, R166 ;  /* 0x000000a6a702723e */ /* 0x008fc600000000ff */
[----:B------:R2:W-:Y:S01]  /*8c60*/  STS [R239+0x4080], R4 ;  /* 0x00408004ef007388 */ /* 0x0005e20000000800 */
[----:B----4-:R-:W-:-:S03]  /*8c70*/  F2FP.PACK_AB R0, R111, R110 ;  /* 0x0000006e6f00723e */ /* 0x010fc600000000ff */
[----:B------:R3:W-:Y:S04]  /*8c80*/  STS [R252+0x4000], R2 ;  /* 0x00400002fc007388 */ /* 0x0007e80000000800 */
[----:B------:R4:W-:Y:S01]  /*8c90*/  STS [R252+0x4200], R0 ;  /* 0x00420000fc007388 */ /* 0x0009e20000000800 */
[----:B-1----:R-:W-:Y:S02]  /*8ca0*/  F2FP.PACK_AB R3, R71, R70 ;  /* 0x000000464703723e */ /* 0x002fe400000000ff */
        /* <DEDUP_REMOVED lines=8> */
[----:B--2---:R-:W-:-:S03]  /*8d30*/  @P1 LEA R4, P0, R230, c[0x0][0x508], 0x2 ;  /* 0x00014200e6041a11 */ /* 0x004fc600078010ff */
[----:B------:R1:W-:Y:S01]  /*8d40*/  STS [R6+0x4080], R3 ;  /* 0x0040800306007388 */ /* 0x0003e20000000800 */
[----:B---3--:R-:W-:Y:S02]  /*8d50*/  F2FP.PACK_AB R2, R147, R146 ;  /* 0x000000929302723e */ /* 0x008fe400000000ff */
[----:B------:R-:W-:Y:S02]  /*8d60*/  @P1 LEA.HI.X R5, R230, c[0x0][0x50c], R238, 0x2, P0 ;  /* 0x00014300e6051a11 */ /* 0x000fe400000f14ee */
[----:B----4-:R-:W-:Y:S01]  /*8d70*/  F2FP.PACK_AB R0, R81, R80 ;  /* 0x000000505100723e */ /* 0x010fe200000000ff */
[----:B------:R2:W-:Y:S04]  /*8d80*/  STS [R6+0x4280], R2 ;  /* 0x0042800206007388 */ /* 0x0005e80000000800 */
[----:B------:R3:W-:Y:S01]  /*8d90*/  STS [R8+0x4000], R0 ;  /* 0x0040000008007388 */ /* 0x0007e20000000800 */
[----:B-1----:R-:W-:-:S05]  /*8da0*/  F2FP.PACK_AB R3, R83, R82 ;  /* 0x000000525303723e */ /* 0x002fca00000000ff */
[----:B------:R1:W-:Y:S01]  /*8db0*/  STS [R8+0x4200], R3 ;  /* 0x0042000308007388 */ /* 0x0003e20000000800 */
[----:B--2---:R-:W-:Y:S02]  /*8dc0*/  F2FP.PACK_AB R2, R43, R42 ;  /* 0x0000002a2b02723e */ /* 0x004fe400000000ff */
[----:B---3--:R-:W-:-:S03]  /*8dd0*/  F2FP.PACK_AB R0, R55, R54 ;  /* 0x000000363700723e */ /* 0x008fc600000000ff */
[----:B------:R2:W-:Y:S04]  /*8de0*/  STS [R6+0x5080], R2 ;  /* 0x0050800206007388 */ /* 0x0005e80000000800 */
[----:B------:R3:W-:Y:S01]  /*8df0*/  STS [R6+0x5280], R0 ;  /* 0x0052800006007388 */ /* 0x0007e20000000800 */
[----:B-1----:R-:W-:-:S05]  /*8e00*/  F2FP.PACK_AB R3, R27, R26 ;  /* 0x0000001a1b03723e */ /* 0x002fca00000000ff */
[----:B------:R1:W-:Y:S01]  /*8e10*/  STS [R8+0x5000], R3 ;  /* 0x0050000308007388 */ /* 0x0003e20000000800 */
[----:B--2---:R-:W-:Y:S01]  /*8e20*/  IMAD.MOV.U32 R2, RZ, RZ, RZ ;  /* 0x000000ffff027224 */ /* 0x004fe200078e00ff */
[----:B---3--:R-:W-:Y:S01]  /*8e30*/  F2FP.PACK_AB R0, R45, R44 ;  /* 0x0000002c2d00723e */ /* 0x008fe200000000ff */
[----:B------:R-:W-:-:S04]  /*8e40*/  IMAD.MOV.U32 R6, RZ, RZ, 0x4 ;  /* 0x00000004ff067424 */ /* 0x000fc800078e00ff */
[----:B------:R2:W-:Y:S01]  /*8e50*/  STS [R8+0x5200], R0 ;  /* 0x0052000008007388 */ /* 0x0005e20000000800 */
[----:B------:R-:W-:-:S03]  /*8e60*/  IMAD.WIDE R6, R230, R6, c[0x0][0x500] ;  /* 0x00014000e6067625 */ /* 0x000fc600078e0206 */
[----:B------:R-:W-:Y:S06]  /*8e70*/  BAR.SYNC.DEFER_BLOCKING 0x1, 0x80 ;  /* 0x0042000000007b1d */ /* 0x000fec0000010000 */
[----:B------:R2:W5:Y:S04]  /*8e80*/  @P1 LDG.E R11, [R4.64] ;  /* 0x00000006040b1981 */ /* 0x000568000c1e1900 */
[----:B------:R2:W5:Y:S01]  /*8e90*/  @P2 LDG.E R2, [R6.64] ;  /* 0x0000000606022981 */ /* 0x000562000c1e1900 */
[----:B------:R-:W-:-:S04]  /*8ea0*/  ISETP.NE.AND P0, PT, R234, RZ, PT ;  /* 0x000000ffea00720c */ /* 0x000fc80003f05270 */
[----:B-1----:R-:W-:Y:S01]  /*8eb0*/  SEL R3, R234, c[0x0][0x3d4], P0 ;  /* 0x0000f500ea037a07 */ /* 0x002fe20000000000 */
[----:B------:R-:W-:Y:S05]  /*8ec0*/  @P1 BRA `(.L_x_61) ;  /* 0x0000004000001947 */ /* 0x000fea0003800000 */
[----:B------:R-:W-:Y:S05]  /*8ed0*/  @!P2 BRA `(.L_x_61) ;  /* 0x000000300000a947 */ /* 0x000fea0003800000 */
[----:B--2---:R1:W2:Y:S04]  /*8ee0*/  LDG.E R0, [R6.64] ;  /* 0x0000000606007981 */ /* 0x0042a8000c1e1900 */
[----:B-1----:R-:W2:Y:S02]  /*8ef0*/  LDG.E R6, [R6.64+0x4] ;  /* 0x0000040606067981 */ /* 0x002ea4000c1e1900 */
[----:B--2--5:R-:W-:Y:S02]  /*8f00*/  IADD3 R11, -R0, R6, RZ ;  /* 0x00000006000b7210 */ /* 0x024fe40007ffe1ff */
.L_x_61:
[----:B--2---:R-:W2:Y:S04]  /*8f10*/  LDL R4, [R1+0x7c] ;  /* 0x00007c0001047983 */ /* 0x004ea80000100800 */
[----:B------:R-:W3:Y:S01]  /*8f20*/  LDL R13, [R1+0x40] ;  /* 0x00004000010d7983 */ /* 0x000ee20000100800 */
[----:B------:R-:W-:Y:S01]  /*8f30*/  IMAD.MOV.U32 R0, RZ, RZ, 0x368 ;  /* 0x00000368ff007424 */ /* 0x000fe200078e00ff */
[----:B------:R-:W-:-:S02]  /*8f40*/  ISETP.GT.AND P2, PT, R3, 0x1, PT ;  /* 0x000000010300780c */ /* 0x000fc40003f44270 */
[----:B------:R-:W4:Y:S01]  /*8f50*/  LDL R75, [R1+0x78] ;  /* 0x00007800014b7983 */ /* 0x000f220000100800 */
[----:B------:R-:W-:Y:S02]  /*8f60*/  ISETP.NE.U32.AND P0, PT, RZ, c[0x0][0x500], PT ;  /* 0x00014000ff007a0c */ /* 0x000fe40003f05070 */
[----:B------:R-:W-:Y:S02]  /*8f70*/  SEL R0, R0, 0x328, P2 ;  /* 0x0000032800007807 */ /* 0x000fe40001000000 */
[----:B------:R-:W-:Y:S02]  /*8f80*/  ISETP.NE.AND.EX P0, PT, RZ, c[0x0][0x504], PT, P0 ;  /* 0x00014100ff007a0c */ /* 0x000fe40003f05300 */
[----:B------:R1:W1:Y:S08]  /*8f90*/  LDC.64 R6, c[0x0][R0+0x170] ;  /* 0x00005c0000067b82 */ /* 0x0002700000000a00 */
[----:B------:R1:W1:Y:S08]  /*8fa0*/  LDC.64 R14, c[0x0][R0+0x168] ;  /* 0x00005a00000e7b82 */ /* 0x0002700000000a00 */
[----:B------:R1:W2:Y:S08]  /*8fb0*/  LDC.64 R18, c[0x0][R0+0x178] ;  /* 0x00005e0000127b82 */ /* 0x0002b00000000a00 */
[----:B------:R1:W2:Y:S02]  /*8fc0*/  LDC.64 R20, c[0x0][R0+0x160] ;  /* 0x0000580000147b82 */ /* 0x0002a40000000a00 */
[----:B-1----:R-:W-:-:S05]  /*8fd0*/  IMAD.MOV.U32 R0, RZ, RZ, c[0x0][0x4e8] ;  /* 0x00013a00ff007624 */ /* 0x002fca00078e00ff */
[----:B------:R-:W-:Y:S02]  /*8fe0*/  ISETP.NE.AND P5, PT, R0, 0x1, PT ;  /* 0x000000010000780c */ /* 0x000fe40003fa5270 */
[----:B------:R-:W-:Y:S01]  /*8ff0*/  SEL R0, R230, RZ, !P0 ;  /* 0x000000ffe6007207 */ /* 0x000fe20004000000 */
[----:B------:R-:W1:Y:S01]  /*9000*/  S2R R76, SR_TID.X ;  /* 0x00000000004c7919 */ /* 0x000e620000002100 */
[----:B------:R-:W-:-:S03]  /*9010*/  IMAD R9, R15, R236, RZ ;  /* 0x000000ec0f097224 */ /* 0x000fc600078e02ff */
[----:B------:R-:W-:Y:S01]  /*9020*/  IMAD R3, R7, R0, RZ ;  /* 0x0000000007037224 */ /* 0x000fe200078e02ff */
[----:B-----5:R-:W-:Y:S02]  /*9030*/  SHF.R.S32.HI R17, RZ, 0x1f, R2 ;  /* 0x0000001fff117819 */ /* 0x020fe40000011402 */
[----:B-1----:R-:W-:-:S04]  /*9040*/  SHF.R.S32.HI R16, RZ, 0x1f, R76 ;  /* 0x0000001fff107819 */ /* 0x002fc8000001144c */
[----:B------:R-:W-:-:S04]  /*9050*/  LEA.HI R16, R16, R76, RZ, 0x5 ;  /* 0x0000004c10107211 */ /* 0x000fc800078f28ff */
[----:B------:R-:W-:-:S05]  /*9060*/  LOP3.LUT R16, R16, 0xffffffe0, RZ, 0xc0, !PT ;  /* 0xffffffe010107812 */ /* 0x000fca00078ec0ff */
[----:B------:R-:W-:Y:S01]  /*9070*/  IMAD.IADD R16, R76, 0x1, -R16 ;  /* 0x000000014c107824 */ /* 0x000fe200078e0a10 */
[----:B------:R-:W-:-:S04]  /*9080*/  LOP3.LUT R237, R237, 0xfffffffd, RZ, 0xc0, !PT ;  /* 0xfffffffdeded7812 */ /* 0x000fc800078ec0ff */
[----:B------:R-:W-:Y:S01]  /*9090*/  LOP3.LUT R237, R237, 0xfffffffe, RZ, 0xc0, !PT ;  /* 0xfffffffeeded7812 */ /* 0x000fe200078ec0ff */
[----:B--2---:R-:W-:Y:S01]  /*90a0*/  IMAD R10, R233, 0x80, R4 ;  /* 0x00000080e90a7824 */ /* 0x004fe200078e0204 */
[----:B------:R-:W-:-:S03]  /*90b0*/  SEL R4, R238, RZ, !P0 ;  /* 0x000000ffee047207 */ /* 0x000fc60004000000 */
[----:B------:R-:W-:-:S04]  /*90c0*/  @P5 IMAD.HI.U32 R8, R10, c[0x0][0x4ec], RZ ;  /* 0x00013b000a085a27 */ /* 0x000fc800078e00ff */
[C---:B------:R-:W-:Y:S02]  /*90d0*/  IMAD R12, R6.reuse, R4, R3 ;  /* 0x00000004060c7224 */ /* 0x040fe400078e0203 */
[----:B------:R-:W-:-:S04]  /*90e0*/  IMAD.WIDE.U32 R4, R6, R0, RZ ;  /* 0x0000000006047225 */ /* 0x000fc800078e00ff */
[----:B------:R-:W-:-:S04]  /*90f0*/  IMAD.WIDE.U32 R6, R14, R236, RZ ;  /* 0x000000ec0e067225 */ /* 0x000fc800078e00ff */
[----:B------:R-:W-:Y:S01]  /*9100*/  IMAD.MOV.U32 R3, RZ, RZ, R10 ;  /* 0x000000ffff037224 */ /* 0x000fe200078e000a */
[----:B------:R-:W-:Y:S02]  /*9110*/  @P5 SHF.R.U32.HI R3, RZ, c[0x0][0x4f0], R8 ;  /* 0x00013c00ff035a19 */ /* 0x000fe40000011608 */
[----:B---3--:R-:W-:Y:S01]  /*9120*/  SEL R8, R13, RZ, P2 ;  /* 0x000000ff0d087207 */ /* 0x008fe20001000000 */
[----:B------:R-:W-:Y:S01]  /*9130*/  IMAD.IADD R12, R5, 0x1, R12 ;  /* 0x00000001050c7824 */ /* 0x000fe200078e020c */
[----:B------:R-:W-:Y:S01]  /*9140*/  IADD3 R13, P1, P0, R4, R6, R2 ;  /* 0x00000006040d7210 */ /* 0x000fe2000783e002 */
[----:B------:R-:W-:Y:S02]  /*9150*/  IMAD.IADD R4, R7, 0x1, R9 ;  /* 0x0000000107047824 */ /* 0x000fe400078e0209 */
[----:B------:R-:W-:Y:S02]  /*9160*/  IMAD R9, R19, R8, RZ ;  /* 0x0000000813097224 */ /* 0x000fe400078e02ff */
[----:B------:R-:W-:-:S02]  /*9170*/  IMAD.MOV R5, RZ, RZ, -R3 ;  /* 0x000000ffff057224 */ /* 0x000fc400078e0a03 */
[----:B------:R-:W-:Y:S01]  /*9180*/  IMAD.WIDE.U32 R6, R18, R8, RZ ;  /* 0x0000000812067225 */ /* 0x000fe200078e00ff */
[----:B------:R-:W-:-:S03]  /*9190*/  IADD3.X R12, R12, R4, R17, P1, P0 ;  /* 0x000000040c0c7210 */ /* 0x000fc60000fe0411 */
[----:B------:R-:W-:Y:S01]  /*91a0*/  IMAD R4, R5, c[0x0][0x4e8], R10 ;  /* 0x00013a0005047a24 */ /* 0x000fe200078e020a */
[----:B------:R-:W-:Y:S01]  /*91b0*/  IADD3 R6, P1, P0, R3, R13, R6 ;  /* 0x0000000d03067210 */ /* 0x000fe2000783e006 */
[----:B------:R-:W-:Y:S01]  /*91c0*/  IMAD.IADD R9, R7, 0x1, R9 ;  /* 0x0000000107097824 */ /* 0x000fe200078e0209 */
[----:B------:R-:W-:Y:S01]  /*91d0*/  SHF.R.S32.HI R5, RZ, 0x1f, R3 ;  /* 0x0000001fff057819 */ /* 0x000fe20000011403 */
[----:B------:R-:W-:Y:S01]  /*91e0*/  IMAD R3, R21, R4, RZ ;  /* 0x0000000415037224 */ /* 0x000fe200078e02ff */
[----:B------:R-:W-:Y:S02]  /*91f0*/  SHF.R.S32.HI R8, RZ, 0x1f, R4 ;  /* 0x0000001fff087819 */ /* 0x000fe40000011404 */
[----:B------:R-:W-:Y:S01]  /*9200*/  IADD3.X R7, R5, R12, R9, P1, P0 ;  /* 0x0000000c05077210 */ /* 0x000fe20000fe0409 */
[----:B------:R-:W-:Y:S02]  /*9210*/  IMAD.MOV.U32 R9, RZ, RZ, c[0x0][0x4a8] ;  /* 0x00012a00ff097624 */ /* 0x000fe400078e00ff */
[----:B------:R-:W-:-:S02]  /*9220*/  IMAD R3, R20, R8, R3 ;  /* 0x0000000814037224 */ /* 0x000fc400078e0203 */
[----:B------:R-:W-:Y:S01]  /*9230*/  IMAD.WIDE.U32 R4, R20, R4, R6 ;  /* 0x0000000414047225 */ /* 0x000fe200078e0006 */
[----:B------:R-:W-:-:S03]  /*9240*/  SEL R6, R9, c[0x0][0x450], P2 ;  /* 0x0001140009067a07 */ /* 0x000fc60001000000 */
[----:B------:R-:W-:Y:S02]  /*9250*/  IMAD.MOV.U32 R7, RZ, RZ, c[0x0][0x4ac] ;  /* 0x00012b00ff077624 */ /* 0x000fe400078e00ff */
[----:B------:R-:W-:Y:S01]  /*9260*/  IMAD.IADD R3, R5, 0x1, R3 ;  /* 0x0000000105037824 */ /* 0x000fe200078e0203 */
[----:B------:R-:W-:Y:S02]  /*9270*/  LEA R5, P0, R4, R6, 0x2 ;  /* 0x0000000604057211 */ /* 0x000fe400078010ff */
[----:B------:R-:W-:-:S04]  /*9280*/  SEL R7, R7, c[0x0][0x454], P2 ;  /* 0x0001150007077a07 */ /* 0x000fc80001000000 */
[----:B------:R-:W-:Y:S01]  /*9290*/  LEA.HI.X R3, R4, R7, R3, 0x2, P0 ;  /* 0x0000000704037211 */ /* 0x000fe200000f1403 */
[----:B------:R-:W-:Y:S04]  /*92a0*/  SHFL.IDX PT, R14, R5, RZ, 0x1c1f ;  /* 0x001c1fff050e7589 */ /* 0x000fe800000e0000 */
[----:B------:R-:W1:Y:S04]  /*92b0*/  SHFL.IDX PT, R15, R3, RZ, 0x1c1f ;  /* 0x001c1fff030f7589 */ /* 0x000e6800000e0000 */
[----:B------:R-:W-:Y:S04]  /*92c0*/  SHFL.IDX PT, R12, R5, 0x1, 0x1c1f ;  /* 0x003c1f00050c7f89 */ /* 0x000fe800000e0000 */
[----:B------:R-:W2:Y:S04]  /*92d0*/  SHFL.IDX PT, R13, R3, 0x1, 0x1c1f ;  /* 0x003c1f00030d7f89 */ /* 0x000ea800000e0000 */
[----:B------:R-:W-:Y:S04]  /*92e0*/  SHFL.IDX PT, R9, R3, 0x2, 0x1c1f ;  /* 0x005c1f0003097f89 */ /* 0x000fe800000e0000 */
[----:B------:R4:W-:Y:S01]  /*92f0*/  SHFL.IDX PT, R7, R3, 0x3, 0x1c1f ;  /* 0x007c1f0003077f89 */ /* 0x0009e200000e0000 */
[----:B------:R-:W-:Y:S01]  /*9300*/  IMAD R4, R11, c[0x0][0x4e8], RZ ;  /* 0x00013a000b047a24 */ /* 0x000fe200078e02ff */
[----:B------:R-:W-:-:S02]  /*9310*/  LOP3.LUT P0, RZ, R16, 0x3, RZ, 0xc0, !PT ;  /* 0x0000000310ff7812 */ /* 0x000fc4000780c0ff */
[----:B------:R-:W3:Y:S04]  /*9320*/  SHFL.IDX PT, R8, R5, 0x2, 0x1c1f ;  /* 0x005c1f0005087f89 */ /* 0x000ee800000e0000 */
[----:B------:R1:W1:Y:S01]  /*9330*/  SHFL.IDX PT, R6, R5, 0x3, 0x1c1f ;  /* 0x007c1f0005067f89 */ /* 0x00026200000e0000 */
[----:B----4-:R-:W-:-:S05]  /*9340*/  IMAD R3, R233, 0x80, R75 ;  /* 0x00000080e9037824 */ /* 0x010fca00078e024b */
[C---:B------:R-:W-:Y:S02]  /*9350*/  IADD3 R16, R3.reuse, 0x8, RZ ;  /* 0x0000000803107810 */ /* 0x040fe40007ffe0ff */
[CC--:B------:R-:W-:Y:S02]  /*9360*/  ISETP.GE.OR P4, PT, R3.reuse, R4.reuse, P0 ;  /* 0x000000040300720c */ /* 0x0c0fe40000786670 */
[----:B------:R-:W-:Y:S02]  /*9370*/  IADD3 R11, R3, 0x40, RZ ;  /* 0x00000040030b7810 */ /* 0x000fe40007ffe0ff */
[-C--:B------:R-:W-:Y:S02]  /*9380*/  ISETP.GE.OR P3, PT, R16, R4.reuse, P0 ;  /* 0x000000041000720c */ /* 0x080fe40000766670 */
[----:B------:R-:W-:Y:S02]  /*9390*/  ISETP.GE.OR P1, PT, R11, R4, P0 ;  /* 0x000000040b00720c */ /* 0x000fe40000726670 */
[----:B-1----:R-:W-:-:S05]  /*93a0*/  IADD3 R5, R3, 0x48, RZ ;  /* 0x0000004803057810 */ /* 0x002fca0007ffe0ff */
[----:B------:R1:W-:Y:S04]  /*93b0*/  @!P4 ST.E [R14.64], R23 ;  /* 0x000000170e00c985 */ /* 0x0003e8000c101906 */
[----:B--2---:R1:W-:Y:S01]  /*93c0*/  @!P3 ST.E [R12.64], R24 ;  /* 0x000000180c00b985 */ /* 0x0043e2000c101906 */
[-C--:B------:R-:W-:Y:S02]  /*93d0*/  ISETP.GE.AND P3, PT, R11, R4.reuse, PT ;  /* 0x000000040b00720c */ /* 0x080fe40003f66270 */
[CC--:B------:R-:W-:Y:S01]  /*93e0*/  ISETP.GE.OR P0, PT, R5.reuse, R4.reuse, P0 ;  /* 0x000000040500720c */ /* 0x0c0fe20000706670 */
[----:B---3--:R1:W-:Y:S01]  /*93f0*/  @!P1 ST.E [R8.64], R25 ;  /* 0x0000001908009985 */ /* 0x0083e2000c101906 */
[-C--:B------:R-:W-:Y:S02]  /*9400*/  ISETP.GE.AND P1, PT, R5, R4.reuse, PT ;  /* 0x000000040500720c */ /* 0x080fe40003f26270 */
[----:B------:R-:W-:-:S07]  /*9410*/  ISETP.GE.AND P6, PT, R16, R4, PT ;  /* 0x000000041000720c */ /* 0x000fce0003fc6270 */
[----:B------:R-:W-:Y:S02]  /*9420*/  @P3 LOP3.LUT R237, R237, 0x1, RZ, 0xfc, !PT ;  /* 0x00000001eded3812 */ /* 0x000fe400078efcff */
[----:B------:R1:W-:Y:S01]  /*9430*/  @!P0 ST.E [R6.64], R22 ;  /* 0x0000001606008985 */ /* 0x0003e2000c101906 */
[----:B------:R-:W-:Y:S02]  /*9440*/  ISETP.GE.AND P0, PT, R3, R4, PT ;  /* 0x000000040300720c */ /* 0x000fe40003f06270 */
[----:B------:R-:W-:Y:S01]  /*9450*/  @P1 LOP3.LUT R237, R237, 0x2, RZ, 0xfc, !PT ;  /* 0x00000002eded1812 */ /* 0x000fe200078efcff */
[----:B------:R-:W-:Y:S05]  /*9460*/  @P2 BRA `(.L_x_62) ;  /* 0x000008c000002947 */ /* 0x000fea0003800000 */
[----:B------:R-:W2:Y:S04]  /*9470*/  LDL R18, [R1+0x44] ;  /* 0x0000440001127983 */ /* 0x000ea80000100800 */
[----:B------:R-:W3:Y:S01]  /*9480*/  S2R R76, SR_TID.X ;  /* 0x00000000004c7919 */ /* 0x000ee20000002100 */
[----:B------:R-:W-:-:S02]  /*9490*/  IMAD R3, R17, c[0x0][0x3a0], RZ ;  /* 0x0000e80011037a24 */ /* 0x000fc400078e02ff */
[----:B-1----:R-:W-:-:S04]  /*94a0*/  IMAD.WIDE.U32 R6, R2, c[0x0][0x3a0], RZ ;  /* 0x0000e80002067a25 */ /* 0x002fc800078e00ff */
[----:B------:R-:W-:Y:S01]  /*94b0*/  IMAD R2, R2, c[0x0][0x3a4], R3 ;  /* 0x0000e90002027a24 */ /* 0x000fe200078e0203 */
[----:B---3--:R-:W-:-:S04]  /*94c0*/  SHF.R.S32.HI R75, RZ, 0x1f, R76 ;  /* 0x0000001fff4b7819 */ /* 0x008fc8000001144c */
[----:B------:R-:W-:-:S04]  /*94d0*/  LEA.HI R75, R75, R76, RZ, 0x2 ;  /* 0x0000004c4b4b7211 */ /* 0x000fc800078f10ff */
[----:B------:R-:W-:-:S04]  /*94e0*/  LOP3.LUT R75, R75, 0xfffffffc, RZ, 0xc0, !PT ;  /* 0xfffffffc4b4b7812 */ /* 0x000fc800078ec0ff */
[----:B------:R-:W-:Y:S02]  /*94f0*/  IADD3 R75, -R75, R76, RZ ;  /* 0x0000004c4b4b7210 */ /* 0x000fe40007ffe1ff */
[----:B------:R-:W-:Y:S02]  /*9500*/  IADD3 R3, R7, R2, RZ ;  /* 0x0000000207037210 */ /* 0x000fe40007ffe0ff */
[----:B------:R-:W-:Y:S02]  /*9510*/  LEA R5, R75, R229, 0x5 ;  /* 0x000000e54b057211 */ /* 0x000fe400078e28ff */
[----:B------:R-:W-:Y:S02]  /*9520*/  MOV R2, R6 ;  /* 0x0000000600027202 */ /* 0x000fe40000000f00 */
[----:B------:R-:W-:-:S03]  /*9530*/  LEA R5, R233, R5, 0x7 ;  /* 0x00000005e9057211 */ /* 0x000fc600078e38ff */
[----:B------:R-:W-:Y:S01]  /*9540*/  IMAD.WIDE.U32 R6, R236, c[0x0][0x3e8], R2 ;  /* 0x0000fa00ec067a25 */ /* 0x000fe200078e0002 */
[----:B------:R-:W-:-:S03]  /*9550*/  SHF.R.S32.HI R3, RZ, 0x1f, R0 ;  /* 0x0000001fff037819 */ /* 0x000fc60000011400 */
[----:B------:R-:W-:-:S04]  /*9560*/  @P5 IMAD.HI.U32 R9, R5, c[0x0][0x4ec], RZ ;  /* 0x00013b0005095a27 */ /* 0x000fc800078e00ff */
[----:B------:R-:W-:Y:S01]  /*9570*/  IMAD.MOV.U32 R2, RZ, RZ, R5 ;  /* 0x000000ffff027224 */ /* 0x000fe200078e0005 */
[----:B------:R-:W-:Y:S01]  /*9580*/  @P5 SHF.R.U32.HI R2, RZ, c[0x0][0x4f0], R9 ;  /* 0x00013c00ff025a19 */ /* 0x000fe20000011609 */
[----:B------:R-:W-:Y:S02]  /*9590*/  IMAD R8, R3, c[0x0][0x3f0], RZ ;  /* 0x0000fc0003087a24 */ /* 0x000fe400078e02ff */
[----:B------:R-:W-:Y:S02]  /*95a0*/  IMAD R7, R236, c[0x0][0x3ec], R7 ;  /* 0x0000fb00ec077a24 */ /* 0x000fe400078e0207 */
[C---:B------:R-:W-:Y:S01]  /*95b0*/  IMAD R9, R0.reuse, c[0x0][0x3f4], R8 ;  /* 0x0000fd0000097a24 */ /* 0x040fe200078e0208 */
[----:B------:R-:W-:Y:S01]  /*95c0*/  SHF.R.S32.HI R8, RZ, 0x1f, R2 ;  /* 0x0000001fff087819 */ /* 0x000fe20000011402 */
[----:B------:R-:W-:Y:S01]  /*95d0*/  IMAD.WIDE.U32 R6, R0, c[0x0][0x3f0], R6 ;  /* 0x0000fc0000067a25 */ /* 0x000fe200078e0006 */
[----:B------:R-:W-:-:S03]  /*95e0*/  IADD3 R0, -R2, RZ, RZ ;  /* 0x000000ff02007210 */ /* 0x000fc60007ffe1ff */
[----:B------:R-:W-:Y:S02]  /*95f0*/  IMAD.IADD R7, R7, 0x1, R9 ;  /* 0x0000000107077824 */ /* 0x000fe400078e0209 */
[----:B------:R-:W-:-:S05]  /*9600*/  IMAD R0, R0, c[0x0][0x4e8], R5 ;  /* 0x00013a0000007a24 */ /* 0x000fca00078e0205 */
[----:B------:R-:W-:-:S05]  /*9610*/  SHF.R.S32.HI R5, RZ, 0x1f, R0 ;  /* 0x0000001fff057819 */ /* 0x000fca0000011400 */
[----:B------:R-:W-:Y:S01]  /*9620*/  IMAD R5, R5, c[0x0][0x3d8], RZ ;  /* 0x0000f60005057a24 */ /* 0x000fe200078e02ff */
[----:B------:R-:W-:Y:S02]  /*9630*/  LEA R11, R233, R229, 0x7 ;  /* 0x000000e5e90b7211 */ /* 0x000fe400078e38ff */
[----:B--2---:R-:W-:-:S05]  /*9640*/  SHF.L.U32 R3, R18, 0x1, RZ ;  /* 0x0000000112037819 */ /* 0x004fca00000006ff */
[----:B------:R-:W1:Y:S04]  /*9650*/  LDS.128 R24, [R3+0x80] ;  /* 0x0000800003187984 */ /* 0x000e680000000c00 */
[----:B------:R-:W2:Y:S04]  /*9660*/  LDS.128 R36, [R3+0x880] ;  /* 0x0008800003247984 */ /* 0x000ea80000000c00 */
[----:B------:R-:W3:Y:S04]  /*9670*/  LDS.128 R48, [R3+0x1080] ;  /* 0x0010800003307984 */ /* 0x000ee80000000c00 */
[----:B------:R-:W4:Y:S04]  /*9680*/  LDS.128 R60, [R3+0x1880] ;  /* 0x00188000033c7984 */ /* 0x000f280000000c00 */
[----:B------:R-:W1:Y:S04]  /*9690*/  LDS.128 R20, [R3+0x2080] ;  /* 0x0020800003147984 */ /* 0x000e680000000c00 */
[----:B------:R-:W1:Y:S04]  /*96a0*/  LDS.128 R32, [R3+0x2880] ;  /* 0x0028800003207984 */ /* 0x000e680000000c00 */
[----:B------:R-:W1:Y:S04]  /*96b0*/  LDS.128 R44, [R3+0x3080] ;  /* 0x00308000032c7984 */ /* 0x000e680000000c00 */
[----:B------:R-:W1:Y:S04]  /*96c0*/  LDS.128 R56, [R3+0x3880] ;  /* 0x0038800003387984 */ /* 0x000e680000000c00 */
[----:B------:R-:W1:Y:S04]  /*96d0*/  LDS.128 R16, [R3+0x4080] ;  /* 0x0040800003107984 */ /* 0x000e680000000c00 */
[----:B------:R-:W1:Y:S04]  /*96e0*/  LDS.128 R28, [R3+0x4880] ;  /* 0x00488000031c7984 */ /* 0x000e680000000c00 */
[----:B------:R-:W1:Y:S04]  /*96f0*/  LDS.128 R40, [R3+0x5080] ;  /* 0x0050800003287984 */ /* 0x000e680000000c00 */
[----:B------:R5:W1:Y:S02]  /*9700*/  LDS.128 R52, [R3+0x5880] ;  /* 0x0058800003347984 */ /* 0x000a640000000c00 */
[----:B-----5:R-:W-:-:S04]  /*9710*/  IMAD R3, R8, c[0x0][0x3e0], RZ ;  /* 0x0000f80008037a24 */ /* 0x020fc800078e02ff */
[C---:B------:R-:W-:Y:S02]  /*9720*/  IMAD R8, R2.reuse, c[0x0][0x3e4], R3 ;  /* 0x0000f90002087a24 */ /* 0x040fe400078e0203 */
[----:B------:R-:W-:-:S05]  /*9730*/  IMAD.WIDE.U32 R2, R2, c[0x0][0x3e0], R6 ;  /* 0x0000f80002027a25 */ /* 0x000fca00078e0006 */
[----:B------:R-:W-:-:S05]  /*9740*/  IADD3 R3, R3, R8, RZ ;  /* 0x0000000803037210 */ /* 0x000fca0007ffe0ff */
[----:B------:R-:W-:-:S04]  /*9750*/  IMAD.WIDE.U32 R2, R0, c[0x0][0x3d8], R2 ;  /* 0x0000f60000027a25 */ /* 0x000fc800078e0002 */
[----:B------:R-:W-:Y:S01]  /*9760*/  IMAD R0, R0, c[0x0][0x3dc], R5 ;  /* 0x0000f70000007a24 */ /* 0x000fe200078e0205 */
[----:B------:R-:W-:-:S04]  /*9770*/  LEA R13, P0, R2, c[0x0][0x380], 0x1 ;  /* 0x0000e000020d7a11 */ /* 0x000fc800078008ff */
[----:B------:R-:W-:-:S04]  /*9780*/  IADD3 R0, R3, R0, RZ ;  /* 0x0000000003007210 */ /* 0x000fc80007ffe0ff */
[----:B------:R-:W-:Y:S01]  /*9790*/  LEA.HI.X R12, R2, c[0x0][0x384], R0, 0x1, P0 ;  /* 0x0000e100020c7a11 */ /* 0x000fe200000f0c00 */
[----:B------:R-:W-:Y:S05]  /*97a0*/  BRA.DIV ~URZ, `(.L_x_63) ;  /* 0x00003d027f007947 */ /* 0x000fea000b800000 */
[----:B-1234-:R1:W2:Y:S02]  /*97b0*/  SHFL.IDX PT, R10, R12, RZ, 0x1c1f ;  /* 0x001c1fff0c0a7589 */ /* 0x01e2a400000e0000 */
.L_x_133:
[----:B------:R-:W-:Y:S05]  /*97c0*/  BRA.DIV ~URZ, `(.L_x_64) ;  /* 0x00003d527f007947 */ /* 0x000fea000b800000 */
[----:B------:R3:W4:Y:S02]  /*97d0*/  SHFL.IDX PT, R0, R13, RZ, 0x1c1f ;  /* 0x001c1fff0d007589 */ /* 0x00072400000e0000 */
.L_x_134:
[----:B------:R-:W-:Y:S01]  /*97e0*/  ISETP.GE.AND P0, PT, R11, R4, PT ;  /* 0x000000040b00720c */ /* 0x000fe20003f06270 */
[----:B------:R-:W-:-:S12]  /*97f0*/  BSSY B0, `(.L_x_65) ;  /* 0x0000010000007945 */ /* 0x000fd80003800000 */
[----:B------:R-:W-:Y:S05]  /*9800*/  @P0 BRA `(.L_x_66) ;  /* 0x000000e000000947 */ /* 0x000fea0003800000 */
[----:B------:R-:W5:Y:S04]  /*9810*/  LDL R14, [R1+0x38] ;  /* 0x00003800010e7983 */ /* 0x000f680000100800 */
[----:B---3--:R-:W3:Y:S01]  /*9820*/  LDL R5, [R1+0x34] ;  /* 0x0000340001057983 */ /* 0x008ee20000100800 */
[----:B------:R-:W-:Y:S02]  /*9830*/  ISETP.GE.AND P2, PT, R226, c[0x0][0x3c8], PT ;  /* 0x0000f200e2007a0c */ /* 0x000fe40003f46270 */
[----:B------:R-:W-:Y:S02]  /*9840*/  ISETP.GE.AND P1, PT, R225, c[0x0][0x3c8], PT ;  /* 0x0000f200e1007a0c */ /* 0x000fe40003f26270 */
[----:B------:R-:W-:-:S09]  /*9850*/  ISETP.GE.AND P0, PT, R228, c[0x0][0x3c8], PT ;  /* 0x0000f200e4007a0c */ /* 0x000fd20003f06270 */
[-C--:B----4-:R-:W-:Y:S02]  /*9860*/  @!P2 LEA R8, P5, R226, R0.reuse, 0x1 ;  /* 0x00000000e208a211 */ /* 0x090fe400078a08ff */
[-C--:B------:R-:W-:Y:S02]  /*9870*/  @!P1 LEA R6, P4, R225, R0.reuse, 0x1 ;  /* 0x00000000e1069211 */ /* 0x080fe400078808ff */
[----:B------:R-:W-:Y:S02]  /*9880*/  @!P0 LEA R2, P3, R228, R0, 0x1 ;  /* 0x00000000e4028211 */ /* 0x000fe400078608ff */
[----:B--2---:R-:W-:-:S05]  /*9890*/  @!P2 LEA.HI.X R9, R226, R10, R227, 0x1, P5 ;  /* 0x0000000ae209a211 */ /* 0x004fca00028f0ce3 */
[----:B------:R2:W-:Y:S01]  /*98a0*/  @!P2 ST.E.128 [R8.64], R24 ;  /* 0x000000180800a985 */ /* 0x0005e2000c101d06 */
[-C--:B-----5:R-:W-:Y:S02]  /*98b0*/  @!P1 LEA.HI.X R7, R225, R10.reuse, R14, 0x1, P4 ;  /* 0x0000000ae1079211 */ /* 0x0a0fe400020f0c0e */
[----:B---3--:R-:W-:-:S03]  /*98c0*/  @!P0 LEA.HI.X R3, R228, R10, R5, 0x1, P3 ;  /* 0x0000000ae4038211 */ /* 0x008fc600018f0c05 */
[----:B------:R2:W-:Y:S04]  /*98d0*/  @!P1 ST.E.128 [R6.64], R20 ;  /* 0x0000001406009985 */ /* 0x0005e8000c101d06 */
[----:B------:R2:W-:Y:S02]  /*98e0*/  @!P0 ST.E.128 [R2.64], R16 ;  /* 0x0000001002008985 */ /* 0x0005e4000c101d06 */
.L_x_66:
[----:B------:R-:W-:Y:S05]  /*98f0*/  BSYNC B0 ;  /* 0x0000000000007941 */ /* 0x000fea0003800000 */
.L_x_65:
[----:B------:R-:W-:Y:S05]  /*9900*/  BRA.DIV ~URZ, `(.L_x_67) ;  /* 0x00003c727f007947 */ /* 0x000fea000b800000 */
[----:B--2---:R2:W1:Y:S04]  /*9910*/  SHFL.IDX PT, R10, R12, 0x1, 0x1c1f ;  /* 0x003c1f000c0a7f89 */ /* 0x00446800000e0000 */
[----:B----4-:R2:W4:Y:S02]  /*9920*/  SHFL.IDX PT, R0, R13, 0x1, 0x1c1f ;  /* 0x003c1f000d007f89 */ /* 0x01052400000e0000 */
.L_x_135:
[----:B------:R-:W-:Y:S01]  /*9930*/  IADD3 R2, R11, 0x20, RZ ;  /* 0x000000200b027810 */ /* 0x000fe20007ffe0ff */
[----:B------:R-:W-:Y:S03]  /*9940*/  BSSY B0, `(.L_x_68) ;  /* 0x0000011000007945 */ /* 0x000fe60003800000 */
[----:B------:R-:W-:-:S13]  /*9950*/  ISETP.GE.AND P0, PT, R2, R4, PT ;  /* 0x000000040200720c */ /* 0x000fda0003f06270 */
[----:B------:R-:W-:Y:S05]  /*9960*/  @P0 BRA `(.L_x_69) ;  /* 0x000000e000000947 */ /* 0x000fea0003800000 */
[----:B------:R-:W5:Y:S04]  /*9970*/  LDL R14, [R1+0x38] ;  /* 0x00003800010e7983 */ /* 0x000f680000100800 */
[----:B--2---:R-:W2:Y:S01]  /*9980*/  LDL R5, [R1+0x34] ;  /* 0x0000340001057983 */ /* 0x004ea20000100800 */
[----:B------:R-:W-:Y:S02]  /*9990*/  ISETP.GE.AND P2, PT, R226, c[0x0][0x3c8], PT ;  /* 0x0000f200e2007a0c */ /* 0x000fe40003f46270 */
[----:B------:R-:W-:Y:S02]  /*99a0*/  ISETP.GE.AND P1, PT, R225, c[0x0][0x3c8], PT ;  /* 0x0000f200e1007a0c */ /* 0x000fe40003f26270 */
[----:B------:R-:W-:-:S09]  /*99b0*/  ISETP.GE.AND P0, PT, R228, c[0x0][0x3c8], PT ;  /* 0x0000f200e4007a0c */ /* 0x000fd20003f06270 */
[-C--:B----4-:R-:W-:Y:S02]  /*99c0*/  @!P2 LEA R8, P5, R226, R0.reuse, 0x1 ;  /* 0x00000000e208a211 */ /* 0x090fe400078a08ff */
[-C--:B------:R-:W-:Y:S02]  /*99d0*/  @!P1 LEA R6, P4, R225, R0.reuse, 0x1 ;  /* 0x00000000e1069211 */ /* 0x080fe400078808ff */
[----:B------:R-:W-:Y:S02]  /*99e0*/  @!P0 LEA R2, P3, R228, R0, 0x1 ;  /* 0x00000000e4028211 */ /* 0x000fe400078608ff */
[----:B-1----:R-:W-:-:S05]  /*99f0*/  @!P2 LEA.HI.X R9, R226, R10, R227, 0x1, P5 ;  /* 0x0000000ae209a211 */ /* 0x002fca00028f0ce3 */
[----:B------:R1:W-:Y:S01]  /*9a00*/  @!P2 ST.E.128 [R8.64], R36 ;  /* 0x000000240800a985 */ /* 0x0003e2000c101d06 */
[-C--:B-----5:R-:W-:Y:S02]  /*9a10*/  @!P1 LEA.HI.X R7, R225, R10.reuse, R14, 0x1, P4 ;  /* 0x0000000ae1079211 */ /* 0x0a0fe400020f0c0e */
[----:B--2---:R-:W-:-:S03]  /*9a20*/  @!P0 LEA.HI.X R3, R228, R10, R5, 0x1, P3 ;  /* 0x0000000ae4038211 */ /* 0x004fc600018f0c05 */
[----:B------:R1:W-:Y:S04]  /*9a30*/  @!P1 ST.E.128 [R6.64], R32 ;  /* 0x0000002006009985 */ /* 0x0003e8000c101d06 */
[----:B------:R1:W-:Y:S02]  /*9a40*/  @!P0 ST.E.128 [R2.64], R28 ;  /* 0x0000001c02008985 */ /* 0x0003e4000c101d06 */
.L_x_69:
[----:B------:R-:W-:Y:S05]  /*9a50*/  BSYNC B0 ;  /* 0x0000000000007941 */ /* 0x000fea0003800000 */
.L_x_68:
[----:B------:R-:W-:Y:S05]  /*9a60*/  BRA.DIV ~URZ, `(.L_x_70) ;  /* 0x00003bd27f007947 */ /* 0x000fea000b800000 */
[----:B-1----:R1:W2:Y:S02]  /*9a70*/  SHFL.IDX PT, R10, R12, 0x2, 0x1c1f ;  /* 0x005c1f000c0a7f89 */ /* 0x0022a400000e0000 */
.L_x_136:
[----:B------:R-:W-:Y:S05]  /*9a80*/  BRA.DIV ~URZ, `(.L_x_71) ;  /* 0x00003c227f007947 */ /* 0x000fea000b800000 */
[----:B----4-:R4:W1:Y:S02]  /*9a90*/  SHFL.IDX PT, R0, R13, 0x2, 0x1c1f ;  /* 0x005c1f000d007f89 */ /* 0x01086400000e0000 */
.L_x_137:
[----:B------:R-:W-:Y:S01]  /*9aa0*/  IADD3 R2, R11, 0x40, RZ ;  /* 0x000000400b027810 */ /* 0x000fe20007ffe0ff */
[----:B------:R-:W-:Y:S03]  /*9ab0*/  BSSY B0, `(.L_x_72) ;  /* 0x0000011000007945 */ /* 0x000fe60003800000 */
[----:B------:R-:W-:-:S13]  /*9ac0*/  ISETP.GE.AND P0, PT, R2, R4, PT ;  /* 0x000000040200720c */ /* 0x000fda0003f06270 */
[----:B------:R-:W-:Y:S05]  /*9ad0*/  @P0 BRA `(.L_x_73) ;  /* 0x000000e000000947 */ /* 0x000fea0003800000 */
[----:B------:R-:W5:Y:S04]  /*9ae0*/  LDL R14, [R1+0x38] ;  /* 0x00003800010e7983 */ /* 0x000f680000100800 */
[----:B---3--:R-:W3:Y:S01]  /*9af0*/  LDL R5, [R1+0x34] ;  /* 0x0000340001057983 */ /* 0x008ee20000100800 */
[----:B------:R-:W-:Y:S02]  /*9b00*/  ISETP.GE.AND P2, PT, R226, c[0x0][0x3c8], PT ;  /* 0x0000f200e2007a0c */ /* 0x000fe40003f46270 */
[----:B------:R-:W-:Y:S02]  /*9b10*/  ISETP.GE.AND P1, PT, R225, c[0x0][0x3c8], PT ;  /* 0x0000f200e1007a0c */ /* 0x000fe40003f26270 */
[----:B------:R-:W-:-:S09]  /*9b20*/  ISETP.GE.AND P0, PT, R228, c[0x0][0x3c8], PT ;  /* 0x0000f200e4007a0c */ /* 0x000fd20003f06270 */
[-C--:B-1----:R-:W-:Y:S02]  /*9b30*/  @!P2 LEA R8, P5, R226, R0.reuse, 0x1 ;  /* 0x00000000e208a211 */ /* 0x082fe400078a08ff */
        /* <DEDUP_REMOVED lines=8> */
.L_x_73:
[----:B------:R-:W-:Y:S05]  /*9bc0*/  BSYNC B0 ;  /* 0x0000000000007941 */ /* 0x000fea0003800000 */
.L_x_72:
[----:B------:R-:W-:Y:S05]  /*9bd0*/  BRA.DIV ~URZ, `(.L_x_74) ;  /* 0x00003b327f007947 */ /* 0x000fea000b800000 */
[----:B-1----:R1:W3:Y:S04]  /*9be0*/  SHFL.IDX PT, R6, R12, 0x3, 0x1c1f ;  /* 0x007c1f000c067f89 */ /* 0x0022e800000e0000 */
[----:B------:R1:W4:Y:S02]  /*9bf0*/  SHFL.IDX PT, R0, R13, 0x3, 0x1c1f ;  /* 0x007c1f000d007f89 */ /* 0x00032400000e0000 */
.L_x_138:
[----:B------:R-:W-:-:S04]  /*9c00*/  IADD3 R2, R11, 0x60, RZ ;  /* 0x000000600b027810 */ /* 0x000fc80007ffe0ff */
[----:B------:R-:W-:-:S13]  /*9c10*/  ISETP.GE.AND P0, PT, R2, R4, PT ;  /* 0x000000040200720c */ /* 0x000fda0003f06270 */
[----:B------:R-:W-:Y:S05]  /*9c20*/  @P0 BRA `(.L_x_75) ;  /* 0x000023a000000947 */ /* 0x000fea0003800000 */
[----:B------:R-:W5:Y:S01]  /*9c30*/  LDL R7, [R1+0x38] ;  /* 0x0000380001077983 */ /* 0x000f620000100800 */
[----:B------:R-:W-:Y:S02]  /*9c40*/  ISETP.GE.AND P1, PT, R226, c[0x0][0x3c8], PT ;  /* 0x0000f200e2007a0c */ /* 0x000fe40003f26270 */
[----:B------:R-:W-:-:S11]  /*9c50*/  ISETP.GE.AND P0, PT, R225, c[0x0][0x3c8], PT ;  /* 0x0000f200e1007a0c */ /* 0x000fd60003f06270 */
[CC--:B----4-:R-:W-:Y:S02]  /*9c60*/  @!P1 LEA R4, P3, R226.reuse, R0.reuse, 0x1 ;  /* 0x00000000e2049211 */ /* 0x0d0fe400078608ff */
[----:B------:R-:W-:Y:S02]  /*9c70*/  @!P0 LEA R2, P2, R225, R0, 0x1 ;  /* 0x00000000e1028211 */ /* 0x000fe400078408ff */
[----:B---3--:R-:W-:-:S05]  /*9c80*/  @!P1 LEA.HI.X R5, R226, R6, R227, 0x1, P3 ;  /* 0x00000006e2059211 */ /* 0x008fca00018f0ce3 */
[----:B------:R3:W-:Y:S01]  /*9c90*/  @!P1 ST.E.128 [R4.64], R60 ;  /* 0x0000003c04009985 */ /* 0x0007e2000c101d06 */
[----:B-----5:R-:W-:-:S05]  /*9ca0*/  @!P0 LEA.HI.X R3, R225, R6, R7, 0x1, P2 ;  /* 0x00000006e1038211 */ /* 0x020fca00010f0c07 */
[----:B------:R3:W-:Y:S01]  /*9cb0*/  @!P0 ST.E.128 [R2.64], R56 ;  /* 0x0000003802008985 */ /* 0x0007e2000c101d06 */
[----:B------:R-:W-:-:S13]  /*9cc0*/  ISETP.GE.AND P0, PT, R228, c[0x0][0x3c8], PT ;  /* 0x0000f200e4007a0c */ /* 0x000fda0003f06270 */
[----:B------:R-:W-:Y:S05]  /*9cd0*/  @P0 BRA `(.L_x_75) ;  /* 0x000022f000000947 */ /* 0x000fea0003800000 */
[----:B------:R-:W4:Y:S01]  /*9ce0*/  LDL R7, [R1+0x34] ;  /* 0x0000340001077983 */ /* 0x000f220000100800 */
[----:B---3--:R-:W-:-:S04]  /*9cf0*/  LEA R2, P0, R228, R0, 0x1 ;  /* 0x00000000e4027211 */ /* 0x008fc800078008ff */
[----:B----4-:R-:W-:-:S05]  /*9d00*/  LEA.HI.X R3, R228, R6, R7, 0x1, P0 ;  /* 0x00000006e4037211 */ /* 0x010fca00000f0c07 */
[----:B------:R3:W-:Y:S01]  /*9d10*/  ST.E.128 [R2.64], R52 ;  /* 0x0000003402007985 */ /* 0x0007e2000c101d06 */
[----:B------:R-:W-:Y:S05]  /*9d20*/  BRA `(.L_x_75) ;  /* 0x000022a000007947 */ /* 0x000fea0003800000 */
.L_x_62:
[----:B-1----:R-:W2:Y:S01]  /*9d30*/  LDL.LU R6, [R1+0x40] ;  /* 0x0000400001067983 */ /* 0x002ea20000300800 */
[----:B------:R-:W-:Y:S02]  /*9d40*/  IMAD R3, R17, c[0x0][0x408], RZ ;  /* 0x0001020011037a24 */ /* 0x000fe400078e02ff */
[----:B------:R-:W-:-:S04]  /*9d50*/  IMAD.WIDE.U32 R4, R2, c[0x0][0x408], RZ ;  /* 0x0001020002047a25 */ /* 0x000fc800078e00ff */
[----:B------:R-:W-:-:S05]  /*9d60*/  IMAD R2, R2, c[0x0][0x40c], R3 ;  /* 0x0001030002027a24 */ /* 0x000fca00078e0203 */
[----:B------:R-:W-:Y:S02]  /*9d70*/  IADD3 R3, R5, R2, RZ ;  /* 0x0000000205037210 */ /* 0x000fe40007ffe0ff */
[----:B------:R-:W-:Y:S02]  /*9d80*/  MOV R2, R4 ;  /* 0x0000000400027202 */ /* 0x000fe40000000f00 */
[----:B------:R-:W-:-:S03]  /*9d90*/  SHF.R.S32.HI R5, RZ, 0x1f, R0 ;  /* 0x0000001fff057819 */ /* 0x000fc60000011400 */
[----:B------:R-:W-:-:S04]  /*9da0*/  IMAD.WIDE.U32 R2, R236, c[0x0][0x438], R2 ;  /* 0x00010e00ec027a25 */ /* 0x000fc800078e0002 */
[----:B------:R-:W-:Y:S02]  /*9db0*/  IMAD R4, R5, c[0x0][0x440], RZ ;  /* 0x0001100005047a24 */ /* 0x000fe400078e02ff */
[----:B------:R-:W-:Y:S02]  /*9dc0*/  IMAD R3, R236, c[0x0][0x43c], R3 ;  /* 0x00010f00ec037a24 */ /* 0x000fe400078e0203 */
[----:B------:R-:W-:-:S04]  /*9dd0*/  @P5 IMAD.HI.U32 R5, R10, c[0x0][0x4ec], RZ ;  /* 0x00013b000a055a27 */ /* 0x000fc800078e00ff */
[C---:B------:R-:W-:Y:S02]  /*9de0*/  IMAD R4, R0.reuse, c[0x0][0x444], R4 ;  /* 0x0001110000047a24 */ /* 0x040fe400078e0204 */
[----:B------:R-:W-:Y:S01]  /*9df0*/  IMAD.WIDE.U32 R2, R0, c[0x0][0x440], R2 ;  /* 0x0001100000027a25 */ /* 0x000fe200078e0002 */
[----:B------:R-:W-:Y:S02]  /*9e00*/  MOV R0, R10 ;  /* 0x0000000a00007202 */ /* 0x000fe40000000f00 */
[----:B------:R-:W-:Y:S02]  /*9e10*/  @P5 SHF.R.U32.HI R0, RZ, c[0x0][0x4f0], R5 ;  /* 0x00013c00ff005a19 */ /* 0x000fe40000011605 */
[----:B------:R-:W-:Y:S02]  /*9e20*/  IADD3 R3, R3, R4, RZ ;  /* 0x0000000403037210 */ /* 0x000fe40007ffe0ff */
[----:B------:R-:W-:Y:S02]  /*9e30*/  SHF.R.S32.HI R5, RZ, 0x1f, R0 ;  /* 0x0000001fff057819 */ /* 0x000fe40000011400 */
[----:B------:R-:W-:-:S03]  /*9e40*/  IADD3 R4, -R0, RZ, RZ ;  /* 0x000000ff00047210 */ /* 0x000fc60007ffe1ff */
[----:B------:R-:W-:Y:S02]  /*9e50*/  IMAD R5, R5, c[0x0][0x430], RZ ;  /* 0x00010c0005057a24 */ /* 0x000fe400078e02ff */
[----:B------:R-:W-:Y:S02]  /*9e60*/  IMAD R4, R4, c[0x0][0x4e8], R10 ;  /* 0x00013a0004047a24 */ /* 0x000fe400078e020a */
[----:B------:R-:W-:Y:S02]  /*9e70*/  IMAD R5, R0, c[0x0][0x434], R5 ;  /* 0x00010d0000057a24 */ /* 0x000fe400078e0205 */
[----:B--2---:R-:W-:-:S04]  /*9e80*/  IMAD.WIDE.U32 R2, R6, c[0x0][0x448], R2 ;  /* 0x0001120006027a25 */ /* 0x004fc800078e0002 */
[----:B------:R-:W-:-:S04]  /*9e90*/  IMAD R3, R6, c[0x0][0x44c], R3 ;  /* 0x0001130006037a24 */ /* 0x000fc800078e0203 */
[----:B------:R-:W-:Y:S01]  /*9ea0*/  IMAD.WIDE.U32 R2, R0, c[0x0][0x430], R2 ;  /* 0x00010c0000027a25 */ /* 0x000fe200078e0002 */
[----:B------:R-:W-:-:S04]  /*9eb0*/  SHF.R.S32.HI R0, RZ, 0x1f, R4 ;  /* 0x0000001fff007819 */ /* 0x000fc80000011404 */
[----:B------:R-:W-:Y:S01]  /*9ec0*/  IADD3 R3, R3, R5, RZ ;  /* 0x0000000503037210 */ /* 0x000fe20007ffe0ff */
[----:B------:R-:W-:-:S04]  /*9ed0*/  IMAD R0, R0, c[0x0][0x428], RZ ;  /* 0x00010a0000007a24 */ /* 0x000fc800078e02ff */
[----:B------:R-:W-:-:S04]  /*9ee0*/  IMAD.WIDE.U32 R2, R4, c[0x0][0x428], R2 ;  /* 0x00010a0004027a25 */ /* 0x000fc800078e0002 */
[----:B------:R-:W-:Y:S01]  /*9ef0*/  IMAD R4, R4, c[0x0][0x42c], R0 ;  /* 0x00010b0004047a24 */ /* 0x000fe200078e0200 */
[----:B------:R-:W-:-:S04]  /*9f00*/  LEA R13, P1, R2, c[0x0][0x400], 0x2 ;  /* 0x00010000020d7a11 */ /* 0x000fc800078210ff */
[----:B------:R-:W-:-:S04]  /*9f10*/  IADD3 R4, R3, R4, RZ ;  /* 0x0000000403047210 */ /* 0x000fc80007ffe0ff */
[----:B------:R-:W-:Y:S01]  /*9f20*/  LEA.HI.X R12, R2, c[0x0][0x404], R4, 0x2, P1 ;  /* 0x00010100020c7a11 */ /* 0x000fe200008f1404 */
[----:B------:R-:W-:Y:S05]  /*9f30*/  BRA.DIV ~URZ, `(.L_x_76) ;  /* 0x000038927f007947 */ /* 0x000fea000b800000 */
[----:B------:R1:W2:Y:S02]  /*9f40*/  SHFL.IDX PT, R4, R12, RZ, 0x1c1f ;  /* 0x001c1fff0c047589 */ /* 0x0002a400000e0000 */
.L_x_139:
[----:B------:R-:W-:Y:S05]  /*9f50*/  BRA.DIV ~URZ, `(.L_x_77) ;  /* 0x000038e27f007947 */ /* 0x000fea000b800000 */
[----:B------:R3:W4:Y:S02]  /*9f60*/  SHFL.IDX PT, R0, R13, RZ, 0x1c1f ;  /* 0x001c1fff0d007589 */ /* 0x00072400000e0000 */
.L_x_140:
[----:B------:R-:W-:Y:S01]  /*9f70*/  BSSY B0, `(.L_x_78) ;  /* 0x000004a000007945 */ /* 0x000fe20003800000 */
[----:B------:R-:W-:Y:S05]  /*9f80*/  @P0 BRA `(.L_x_79) ;  /* 0x0000048000000947 */ /* 0x000fea0003800000 */
[----:B------:R-:W5:Y:S04]  /*9f90*/  LDL R5, [R1+0x3c] ;  /* 0x00003c0001057983 */ /* 0x000f680000100800 */
[----:B---3--:R-:W3:Y:S04]  /*9fa0*/  LDL R16, [R1+0x28] ;  /* 0x0000280001107983 */ /* 0x008ee80000100800 */
[----:B----4-:R-:W4:Y:S04]  /*9fb0*/  LDL R10, [R1+0x24] ;  /* 0x00002400010a7983 */ /* 0x010f280000100800 */
[----:B--2---:R-:W2:Y:S04]  /*9fc0*/  LDL R18, [R1+0x70] ;  /* 0x0000700001127983 */ /* 0x004ea80000100800 */
[----:B------:R-:W2:Y:S04]  /*9fd0*/  LDL R14, [R1+0x6c] ;  /* 0x00006c00010e7983 */ /* 0x000ea80000100800 */
        /* <DEDUP_REMOVED lines=12> */
[----:B------:R-:W2:Y:S01]  /*a0a0*/  LDL R11, [R1+0x4] ;  /* 0x00000400010b7983 */ /* 0x000ea20000100800 */
[----:B-----5:R-:W-:-:S02]  /*a0b0*/  ISETP.GE.AND P0, PT, R5, c[0x0][0x3c8], PT ;  /* 0x0000f20005007a0c */ /* 0x020fc40003f06270 */
[----:B---3--:R-:W-:Y:S02]  /*a0c0*/  ISETP.GE.AND P1, PT, R16, c[0x0][0x3c8], PT ;  /* 0x0000f20010007a0c */ /* 0x008fe40003f26270 */
[----:B----4-:R-:W-:-:S09]  /*a0d0*/  ISETP.GE.AND P3, PT, R10, c[0x0][0x3c8], PT ;  /* 0x0000f2000a007a0c */ /* 0x010fd20003f66270 */
[----:B------:R-:W-:Y:S02]  /*a0e0*/  @!P0 IMAD.MOV.U32 R2, RZ, RZ, R0 ;  /* 0x000000ffff028224 */ /* 0x000fe400078e0000 */
[----:B------:R-:W-:-:S04]  /*a0f0*/  @!P0 IMAD.MOV.U32 R3, RZ, RZ, R4 ;  /* 0x000000ffff038224 */ /* 0x000fc800078e0004 */
[----:B------:R-:W-:Y:S01]  /*a100*/  @!P0 IMAD.WIDE R6, R5, 0x4, R2 ;  /* 0x0000000405068825 */ /* 0x000fe200078e0202 */
[C---:B------:R-:W-:Y:S01]  /*a110*/  @!P1 LEA R2, P2, R16.reuse, R0, 0x2 ;  /* 0x0000000010029211 */ /* 0x040fe200078410ff */
[----:B------:R-:W3:Y:S03]  /*a120*/  LDL R5, [R1] ;  /* 0x0000000001057983 */ /* 0x000ee60000100800 */
[----:B--2---:R-:W-:Y:S02]  /*a130*/  @!P1 LEA.HI.X R3, R16, R4, R18, 0x2, P2 ;  /* 0x0000000410039211 */ /* 0x004fe400010f1412 */
[----:B------:R-:W2:Y:S04]  /*a140*/  LDL R18, [R1+0x54] ;  /* 0x0000540001127983 */ /* 0x000ea80000100800 */
[----:B------:R4:W-:Y:S04]  /*a150*/  @!P0 ST.E.64 [R6.64], R128 ;  /* 0x0000008006008985 */ /* 0x0009e8000c101b06 */
[----:B------:R-:W5:Y:S01]  /*a160*/  LDL R16, [R1+0x50] ;  /* 0x0000500001107983 */ /* 0x000f620000100800 */
[----:B----4-:R-:W-:-:S04]  /*a170*/  @!P3 LEA R6, P0, R10, R0, 0x2 ;  /* 0x000000000a06b211 */ /* 0x010fc800078010ff */
[----:B------:R-:W-:Y:S02]  /*a180*/  @!P3 LEA.HI.X R7, R10, R4, R14, 0x2, P0 ;  /* 0x000000040a07b211 */ /* 0x000fe400000f140e */
[----:B------:R-:W4:Y:S04]  /*a190*/  LDL R14, [R1+0x4c] ;  /* 0x00004c00010e7983 */ /* 0x000f280000100800 */
[----:B------:R-:W4:Y:S01]  /*a1a0*/  LDL R10, [R1+0x48] ;  /* 0x00004800010a7983 */ /* 0x000f220000100800 */
[----:B------:R-:W-:-:S03]  /*a1b0*/  ISETP.GE.AND P4, PT, R25, c[0x0][0x3c8], PT ;  /* 0x0000f20019007a0c */ /* 0x000fc60003f86270 */
[----:B------:R1:W-:Y:S01]  /*a1c0*/  @!P1 ST.E.64 [R2.64], R136 ;  /* 0x0000008802009985 */ /* 0x0003e2000c101b06 */
[----:B------:R-:W-:Y:S02]  /*a1d0*/  ISETP.GE.AND P1, PT, R23, c[0x0][0x3c8], PT ;  /* 0x0000f20017007a0c */ /* 0x000fe40003f26270 */
[----:B------:R-:W-:Y:S01]  /*a1e0*/  ISETP.GE.AND P2, PT, R8, c[0x0][0x3c8], PT ;  /* 0x0000f20008007a0c */ /* 0x000fe20003f46270 */
[----:B------:R1:W-:Y:S06]  /*a1f0*/  @!P3 ST.E.64 [R6.64], R116 ;  /* 0x000000740600b985 */ /* 0x0003ec000c101b06 */
[----:B-1----:R-:W-:-:S04]  /*a200*/  @!P4 LEA R2, P0, R25, R0, 0x2 ;  /* 0x000000001902c211 */ /* 0x002fc800078010ff */
[----:B------:R-:W-:Y:S02]  /*a210*/  @!P4 LEA.HI.X R3, R25, R4, R75, 0x2, P0 ;  /* 0x000000041903c211 */ /* 0x000fe400000f144b */
[----:B------:R-:W-:-:S03]  /*a220*/  @!P1 LEA R6, P0, R23, R0, 0x2 ;  /* 0x0000000017069211 */ /* 0x000fc600078010ff */
[----:B------:R1:W-:Y:S01]  /*a230*/  @!P4 ST.E.64 [R2.64], R156 ;  /* 0x0000009c0200c985 */ /* 0x0003e2000c101b06 */
[----:B------:R-:W-:Y:S02]  /*a240*/  ISETP.GE.AND P4, PT, R21, c[0x0][0x3c8], PT ;  /* 0x0000f20015007a0c */ /* 0x000fe40003f86270 */
[----:B------:R-:W-:-:S05]  /*a250*/  @!P1 LEA.HI.X R7, R23, R4, R24, 0x2, P0 ;  /* 0x0000000417079211 */ /* 0x000fca00000f1418 */
[----:B------:R1:W-:Y:S01]  /*a260*/  @!P1 ST.E.64 [R6.64], R158 ;  /* 0x0000009e06009985 */ /* 0x0003e2000c101b06 */
[----:B------:R-:W-:Y:S02]  /*a270*/  ISETP.GE.AND P1, PT, R19, c[0x0][0x3c8], PT ;  /* 0x0000f20013007a0c */ /* 0x000fe40003f26270 */
[----:B------:R-:W-:Y:S02]  /*a280*/  ISETP.GE.AND P3, PT, R17, c[0x0][0x3c8], PT ;  /* 0x0000f20011007a0c */ /* 0x000fe40003f66270 */
[----:B-1----:R-:W-:-:S04]  /*a290*/  @!P2 LEA R2, P0, R8, R0, 0x2 ;  /* 0x000000000802a211 */ /* 0x002fc800078010ff */
[----:B------:R-:W-:Y:S02]  /*a2a0*/  @!P2 LEA.HI.X R3, R8, R4, R9, 0x2, P0 ;  /* 0x000000040803a211 */ /* 0x000fe400000f1409 */
[----:B------:R-:W-:-:S04]  /*a2b0*/  @!P4 LEA R8, P0, R21, R0, 0x2 ;  /* 0x000000001508c211 */ /* 0x000fc800078010ff */
[----:B------:R-:W-:Y:S01]  /*a2c0*/  @!P4 LEA.HI.X R9, R21, R4, R22, 0x2, P0 ;  /* 0x000000041509c211 */ /* 0x000fe200000f1416 */
[----:B------:R1:W-:Y:S01]  /*a2d0*/  @!P2 ST.E.64 [R2.64], R160 ;  /* 0x000000a00200a985 */ /* 0x0003e2000c101b06 */
[----:B------:R-:W-:-:S03]  /*a2e0*/  @!P1 LEA R6, P0, R19, R0, 0x2 ;  /* 0x0000000013069211 */ /* 0x000fc600078010ff */
[----:B------:R2:W-:Y:S01]  /*a2f0*/  @!P4 ST.E.64 [R8.64], R84 ;  /* 0x000000540800c985 */ /* 0x0005e2000c101b06 */
[----:B------:R-:W-:Y:S02]  /*a300*/  ISETP.GE.AND P4, PT, R15, c[0x0][0x3c8], PT ;  /* 0x0000f2000f007a0c */ /* 0x000fe40003f86270 */
[----:B------:R-:W-:Y:S02]  /*a310*/  @!P1 LEA.HI.X R7, R19, R4, R20, 0x2, P0 ;  /* 0x0000000413079211 */ /* 0x000fe400000f1414 */
[----:B------:R-:W-:-:S03]  /*a320*/  ISETP.GE.AND P2, PT, R11, c[0x0][0x3c8], PT ;  /* 0x0000f2000b007a0c */ /* 0x000fc60003f46270 */
[----:B------:R2:W-:Y:S01]  /*a330*/  @!P1 ST.E.64 [R6.64], R96 ;  /* 0x0000006006009985 */ /* 0x0005e2000c101b06 */
[----:B-1----:R-:W-:Y:S02]  /*a340*/  @!P3 LEA R2, P0, R17, R0, 0x2 ;  /* 0x000000001102b211 */ /* 0x002fe400078010ff */
[----:B---3--:R-:W-:Y:S02]  /*a350*/  ISETP.GE.AND P1, PT, R5, c[0x0][0x3c8], PT ;  /* 0x0000f20005007a0c */ /* 0x008fe40003f26270 */
[----:B--2---:R-:W-:Y:S02]  /*a360*/  @!P3 LEA.HI.X R3, R17, R4, R18, 0x2, P0 ;  /* 0x000000041103b211 */ /* 0x004fe400000f1412 */
[----:B------:R-:W-:-:S04]  /*a370*/  @!P4 LEA R8, P0, R15, R0, 0x2 ;  /* 0x000000000f08c211 */ /* 0x000fc800078010ff */
[----:B-----5:R-:W-:Y:S02]  /*a380*/  @!P4 LEA.HI.X R9, R15, R4, R16, 0x2, P0 ;  /* 0x000000040f09c211 */ /* 0x020fe400000f1410 */
[C---:B------:R-:W-:Y:S01]  /*a390*/  @!P2 LEA R6, P0, R11.reuse, R0, 0x2 ;  /* 0x000000000b06a211 */ /* 0x040fe200078010ff */
[----:B------:R1:W-:Y:S04]  /*a3a0*/  @!P3 ST.E.64 [R2.64], R100 ;  /* 0x000000640200b985 */ /* 0x0003e8000c101b06 */
[----:B------:R2:W-:Y:S01]  /*a3b0*/  @!P4 ST.E.64 [R8.64], R166 ;  /* 0x000000a60800c985 */ /* 0x0005e2000c101b06 */
[----:B----4-:R-:W-:Y:S02]  /*a3c0*/  @!P2 LEA.HI.X R7, R11, R4, R14, 0x2, P0 ;  /* 0x000000040b07a211 */ /* 0x010fe400000f140e */
[----:B-1----:R-:W-:-:S04]  /*a3d0*/  @!P1 LEA R2, P0, R5, R0, 0x2 ;  /* 0x0000000005029211 */ /* 0x002fc800078010ff */
[----:B------:R-:W-:Y:S01]  /*a3e0*/  @!P1 LEA.HI.X R3, R5, R4, R10, 0x2, P0 ;  /* 0x0000000405039211 */ /* 0x000fe200000f140a */
[----:B------:R2:W-:Y:S04]  /*a3f0*/  @!P2 ST.E.64 [R6.64], R144 ;  /* 0x000000900600a985 */ /* 0x0005e8000c101b06 */
[----:B------:R2:W-:Y:S04]  /*a400*/  @!P1 ST.E.64 [R2.64], R80 ;  /* 0x0000005002009985 */ /* 0x0005e8000c101b06 */
.L_x_79:
[----:B------:R-:W-:Y:S05]  /*a410*/  BSYNC B0 ;  /* 0x0000000000007941 */ /* 0x000fea0003800000 */
.L_x_78:
[----:B------:R-:W-:Y:S05]  /*a420*/  BRA.DIV ~URZ, `(.L_x_80) ;  /* 0x000034727f007947 */ /* 0x000fea000b800000 */
[----:B--2---:R2:W1:Y:S04]  /*a430*/  SHFL.IDX PT, R4, R12, 0x1, 0x1c1f ;  /* 0x003c1f000c047f89 */ /* 0x00446800000e0000 */
[----:B----4-:R2:W4:Y:S02]  /*a440*/  SHFL.IDX PT, R0, R13, 0x1, 0x1c1f ;  /* 0x003c1f000d007f89 */ /* 0x01052400000e0000 */
.L_x_141:
[----:B------:R-:W-:Y:S01]  /*a450*/  BSSY B0, `(.L_x_81) ;  /* 0x000004a000007945 */ /* 0x000fe20003800000 */
[----:B------:R-:W-:Y:S05]  /*a460*/  @P6 BRA `(.L_x_82) ;  /* 0x0000048000006947 */ /* 0x000fea0003800000 */
[----:B------:R-:W5:Y:S04]  /*a470*/  LDL R5, [R1+0x3c] ;  /* 0x00003c0001057983 */ /* 0x000f680000100800 */
[----:B--2---:R-:W2:Y:S04]  /*a480*/  LDL R9, [R1+0x28] ;  /* 0x0000280001097983 */ /* 0x004ea80000100800 */
[----:B---3--:R-:W3:Y:S04]  /*a490*/  LDL R14, [R1+0x70] ;  /* 0x00007000010e7983 */ /* 0x008ee80000100800 */
[----:B----4-:R-:W4:Y:S04]  /*a4a0*/  LDL R76, [R1+0x24] ;  /* 0x00002400014c7983 */ /* 0x010f280000100800 */
[----:B------:R-:W3:Y:S04]  /*a4b0*/  LDL R25, [R1+0x20] ;  /* 0x0000200001197983 */ /* 0x000ee80000100800 */
[----:B------:R-:W3:Y:S04]  /*a4c0*/  LDL R23, [R1+0x1c] ;  /* 0x00001c0001177983 */ /* 0x000ee80000100800 */
[----:B------:R-:W4:Y:S04]  /*a4d0*/  LDL R21, [R1+0x18] ;  /* 0x0000180001157983 */ /* 0x000f280000100800 */
        /* <DEDUP_REMOVED lines=12> */
[----:B------:R-:W4:Y:S01]  /*a5a0*/  LDL R16, [R1+0x4c] ;  /* 0x00004c0001107983 */ /* 0x000f220000100800 */
[----:B-----5:R-:W-:-:S02]  /*a5b0*/  ISETP.GE.AND P1, PT, R5, c[0x0][0x3c8], PT ;  /* 0x0000f20005007a0c */ /* 0x020fc40003f26270 */
[----:B--2---:R-:W-:-:S11]  /*a5c0*/  ISETP.GE.AND P0, PT, R9, c[0x0][0x3c8], PT ;  /* 0x0000f20009007a0c */ /* 0x004fd60003f06270 */
[----:B------:R-:W-:Y:S02]  /*a5d0*/  @!P1 IMAD.MOV.U32 R6, RZ, RZ, R0 ;  /* 0x000000ffff069224 */ /* 0x000fe400078e0000 */
[----:B-1----:R-:W-:Y:S01]  /*a5e0*/  @!P1 IMAD.MOV.U32 R7, RZ, RZ, R4 ;  /* 0x000000ffff079224 */ /* 0x002fe200078e0004 */
[----:B------:R-:W-:-:S03]  /*a5f0*/  @!P0 LEA R2, P2, R9, R0, 0x2 ;  /* 0x0000000009028211 */ /* 0x000fc600078410ff */
[----:B------:R-:W-:Y:S02]  /*a600*/  @!P1 IMAD.WIDE R6, R5, 0x4, R6 ;  /* 0x0000000405069825 */ /* 0x000fe400078e0206 */
[----:B------:R-:W2:Y:S01]  /*a610*/  LDL R5, [R1] ;  /* 0x0000000001057983 */ /* 0x000ea20000100800 */
[----:B---3--:R-:W-:-:S03]  /*a620*/  @!P0 LEA.HI.X R3, R9, R4, R14, 0x2, P2 ;  /* 0x0000000409038211 */ /* 0x008fc600010f140e */
[----:B------:R-:W3:Y:S04]  /*a630*/  LDL R9, [R1+0x54] ;  /* 0x0000540001097983 */ /* 0x000ee80000100800 */
[----:B------:R-:W5:Y:S01]  /*a640*/  LDL R14, [R1+0x48] ;  /* 0x00004800010e7983 */ /* 0x000f620000100800 */
[----:B----4-:R-:W-:Y:S02]  /*a650*/  ISETP.GE.AND P3, PT, R76, c[0x0][0x3c8], PT ;  /* 0x0000f2004c007a0c */ /* 0x010fe40003f66270 */
[----:B------:R-:W-:Y:S02]  /*a660*/  ISETP.GE.AND P4, PT, R25, c[0x0][0x3c8], PT ;  /* 0x0000f20019007a0c */ /* 0x000fe40003f86270 */
[----:B------:R-:W-:Y:S01]  /*a670*/  ISETP.GE.AND P2, PT, R23, c[0x0][0x3c8], PT ;  /* 0x0000f20017007a0c */ /* 0x000fe20003f46270 */
[----:B------:R1:W-:Y:S01]  /*a680*/  @!P1 ST.E.64 [R6.64], R152 ;  /* 0x0000009806009985 */ /* 0x0003e2000c101b06 */
[----:B------:R-:W-:-:S03]  /*a690*/  ISETP.GE.AND P1, PT, R21, c[0x0][0x3c8], PT ;  /* 0x0000f20015007a0c */ /* 0x000fc60003f26270 */
[----:B------:R4:W-:Y:S04]  /*a6a0*/  @!P0 ST.E.64 [R2.64], R162 ;  /* 0x000000a202008985 */ /* 0x0009e8000c101b06 */
[CC--:B-1----:R-:W-:Y:S02]  /*a6b0*/  @!P3 LEA R6, P5, R76.reuse, R0.reuse, 0x2 ;  /* 0x000000004c06b211 */ /* 0x0c2fe400078a10ff */
[C---:B----4-:R-:W-:Y:S02]  /*a6c0*/  @!P4 LEA R2, P0, R25.reuse, R0, 0x2 ;  /* 0x000000001902c211 */ /* 0x050fe400078010ff */
[-C--:B------:R-:W-:Y:S02]  /*a6d0*/  @!P3 LEA.HI.X R7, R76, R4.reuse, R77, 0x2, P5 ;  /* 0x000000044c07b211 */ /* 0x080fe400028f144d */
[----:B------:R-:W-:-:S02]  /*a6e0*/  @!P4 LEA.HI.X R3, R25, R4, R75, 0x2, P0 ;  /* 0x000000041903c211 */ /* 0x000fc400000f144b */
[----:B------:R-:W-:Y:S01]  /*a6f0*/  ISETP.GE.AND P0, PT, R19, c[0x0][0x3c8], PT ;  /* 0x0000f20013007a0c */ /* 0x000fe20003f06270 */
[----:B------:R1:W-:Y:S04]  /*a700*/  @!P3 ST.E.64 [R6.64], R164 ;  /* 0x000000a40600b985 */ /* 0x0003e8000c101b06 */
[----:B------:R4:W-:Y:S01]  /*a710*/  @!P4 ST.E.64 [R2.64], R108 ;  /* 0x0000006c0200c985 */ /* 0x0009e2000c101b06 */
[----:B------:R-:W-:Y:S02]  /*a720*/  ISETP.GE.AND P4, PT, R10, c[0x0][0x3c8], PT ;  /* 0x0000f2000a007a0c */ /* 0x000fe40003f86270 */
[----:B------:R-:W-:Y:S02]  /*a730*/  ISETP.GE.AND P5, PT, R8, c[0x0][0x3c8], PT ;  /* 0x0000f20008007a0c */ /* 0x000fe40003fa6270 */
[----:B-1----:R-:W-:-:S04]  /*a740*/  @!P2 LEA R6, P3, R23, R0, 0x2 ;  /* 0x000000001706a211 */ /* 0x002fc800078610ff */
[----:B------:R-:W-:Y:S02]  /*a750*/  @!P2 LEA.HI.X R7, R23, R4, R24, 0x2, P3 ;  /* 0x000000041707a211 */ /* 0x000fe400018f1418 */
[----:B----4-:R-:W-:-:S03]  /*a760*/  @!P1 LEA R2, P3, R21, R0, 0x2 ;  /* 0x0000000015029211 */ /* 0x010fc600078610ff */
[----:B------:R1:W-:Y:S01]  /*a770*/  @!P2 ST.E.64 [R6.64], R130 ;  /* 0x000000820600a985 */ /* 0x0003e2000c101b06 */
[----:B------:R-:W-:Y:S02]  /*a780*/  @!P1 LEA.HI.X R3, R21, R4, R22, 0x2, P3 ;  /* 0x0000000415039211 */ /* 0x000fe400018f1416 */
[----:B------:R-:W-:-:S03]  /*a790*/  ISETP.GE.AND P3, PT, R17, c[0x0][0x3c8], PT ;  /* 0x0000f20011007a0c */ /* 0x000fc60003f66270 */
[----:B------:R4:W-:Y:S01]  /*a7a0*/  @!P1 ST.E.64 [R2.64], R138 ;  /* 0x0000008a02009985 */ /* 0x0009e2000c101b06 */
[----:B-1----:R-:W-:-:S04]  /*a7b0*/  @!P0 LEA R6, P2, R19, R0, 0x2 ;  /* 0x0000000013068211 */ /* 0x002fc800078410ff */
[----:B------:R-:W-:Y:S02]  /*a7c0*/  @!P0 LEA.HI.X R7, R19, R4, R20, 0x2, P2 ;  /* 0x0000000413078211 */ /* 0x000fe400010f1414 */
[C---:B----4-:R-:W-:Y:S02]  /*a7d0*/  @!P4 LEA R2, P1, R10.reuse, R0, 0x2 ;  /* 0x000000000a02c211 */ /* 0x050fe400078210ff */
[----:B------:R-:W-:Y:S01]  /*a7e0*/  ISETP.GE.AND P2, PT, R15, c[0x0][0x3c8], PT ;  /* 0x0000f2000f007a0c */ /* 0x000fe20003f46270 */
[----:B------:R1:W-:Y:S01]  /*a7f0*/  @!P0 ST.E.64 [R6.64], R86 ;  /* 0x0000005606008985 */ /* 0x0003e2000c101b06 */
[----:B------:R-:W-:Y:S02]  /*a800*/  @!P4 LEA.HI.X R3, R10, R4, R11, 0x2, P1 ;  /* 0x000000040a03c211 */ /* 0x000fe400008f140b */
[----:B------:R-:W-:-:S03]  /*a810*/  @!P5 LEA R10, P0, R8, R0, 0x2 ;  /* 0x00000000080ad211 */ /* 0x000fc600078010ff */
[----:B------:R4:W-:Y:S01]  /*a820*/  @!P4 ST.E.64 [R2.64], R98 ;  /* 0x000000620200c985 */ /* 0x0009e2000c101b06 */
[----:B--2---:R-:W-:Y:S02]  /*a830*/  ISETP.GE.AND P1, PT, R5, c[0x0][0x3c8], PT ;  /* 0x0000f20005007a0c */ /* 0x004fe40003f26270 */
[----:B---3--:R-:W-:Y:S02]  /*a840*/  @!P5 LEA.HI.X R11, R8, R4, R9, 0x2, P0 ;  /* 0x00000004080bd211 */ /* 0x008fe400000f1409 */
[----:B------:R-:W-:-:S04]  /*a850*/  @!P3 LEA R8, P0, R17, R0, 0x2 ;  /* 0x000000001108b211 */ /* 0x000fc800078010ff */
[----:B------:R-:W-:Y:S02]  /*a860*/  @!P3 LEA.HI.X R9, R17, R4, R18, 0x2, P0 ;  /* 0x000000041109b211 */ /* 0x000fe400000f1412 */
[----:B-1----:R-:W-:-:S04]  /*a870*/  @!P2 LEA R6, P0, R15, R0, 0x2 ;  /* 0x000000000f06a211 */ /* 0x002fc800078010ff */
[----:B------:R-:W-:Y:S02]  /*a880*/  @!P2 LEA.HI.X R7, R15, R4, R16, 0x2, P0 ;  /* 0x000000040f07a211 */ /* 0x000fe400000f1410 */
[C---:B----4-:R-:W-:Y:S01]  /*a890*/  @!P1 LEA R2, P0, R5.reuse, R0, 0x2 ;  /* 0x0000000005029211 */ /* 0x050fe200078010ff */
[----:B------:R1:W-:Y:S03]  /*a8a0*/  @!P5 ST.E.64 [R10.64], R102 ;  /* 0x000000660a00d985 */ /* 0x0003e6000c101b06 */
[----:B-----5:R-:W-:Y:S01]  /*a8b0*/  @!P1 LEA.HI.X R3, R5, R4, R14, 0x2, P0 ;  /* 0x0000000405039211 */ /* 0x020fe200000f140e */
[----:B------:R1:W-:Y:S04]  /*a8c0*/  @!P3 ST.E.64 [R8.64], R110 ;  /* 0x0000006e0800b985 */ /* 0x0003e8000c101b06 */
[----:B------:R1:W-:Y:S04]  /*a8d0*/  @!P2 ST.E.64 [R6.64], R146 ;  /* 0x000000920600a985 */ /* 0x0003e8000c101b06 */
[----:B------:R1:W-:Y:S02]  /*a8e0*/  @!P1 ST.E.64 [R2.64], R82 ;  /* 0x0000005202009985 */ /* 0x0003e4000c101b06 */
.L_x_82:
[----:B------:R-:W-:Y:S05]  /*a8f0*/  BSYNC B0 ;  /* 0x0000000000007941 */ /* 0x000fea0003800000 */
.L_x_81:
[----:B------:R-:W-:Y:S05]  /*a900*/  BRA.DIV ~URZ, `(.L_x_83) ;  /* 0x000030527f007947 */ /* 0x000fea000b800000 */
[----:B-1----:R1:W2:Y:S02]  /*a910*/  SHFL.IDX PT, R4, R12, 0x2, 0x1c1f ;  /* 0x005c1f000c047f89 */ /* 0x0022a400000e0000 */
.L_x_142:
[----:B------:R-:W-:Y:S05]  /*a920*/  BRA.DIV ~URZ, `(.L_x_84) ;  /* 0x000030a27f007947 */ /* 0x000fea000b800000 */
[----:B----4-:R4:W1:Y:S02]  /*a930*/  SHFL.IDX PT, R0, R13, 0x2, 0x1c1f ;  /* 0x005c1f000d007f89 */ /* 0x01086400000e0000 */
.L_x_143:
[----:B------:R-:W-:Y:S01]  /*a940*/  LOP3.LUT P0, RZ, R237, 0x1, RZ, 0xc0, !PT ;  /* 0x00000001edff7812 */ /* 0x000fe2000780c0ff */
[----:B------:R-:W-:-:S12]  /*a950*/  BSSY B0, `(.L_x_85) ;  /* 0x000004a000007945 */ /* 0x000fd80003800000 */
        /* <DEDUP_REMOVED lines=18> */
[----:B------:R-:W2:Y:S04]  /*aa80*/  LDL R5, [R1] ;  /* 0x0000000001057983 */ /* 0x000ea80000100800 */
[----:B------:R-:W2:Y:S04]  /*aa90*/  LDL R20, [R1+0x54] ;  /* 0x0000540001147983 */ /* 0x000ea80000100800 */
[----:B------:R-:W2:Y:S01]  /*aaa0*/  LDL R18, [R1+0x50] ;  /* 0x0000500001127983 */ /* 0x000ea20000100800 */
[----:B-----5:R-:W-:-:S02]  /*aab0*/  ISETP.GE.AND P2, PT, R11, c[0x0][0x3c8], PT ;  /* 0x0000f2000b007a0c */ /* 0x020fc40003f46270 */
[----:B---3--:R-:W-:-:S11]  /*aac0*/  ISETP.GE.AND P0, PT, R16, c[0x0][0x3c8], PT ;  /* 0x0000f20010007a0c */ /* 0x008fd60003f06270 */
[----:B-1----:R-:W-:-:S04]  /*aad0*/  @!P2 LEA R2, P1, R11, R0, 0x2 ;  /* 0x000000000b02a211 */ /* 0x002fc800078210ff */
[----:B----4-:R-:W-:Y:S02]  /*aae0*/  @!P2 LEA.HI.X R3, R11, R4, R14, 0x2, P1 ;  /* 0x000000040b03a211 */ /* 0x010fe400008f140e */
[----:B------:R-:W3:Y:S01]  /*aaf0*/  LDL R11, [R1+0x58] ;  /* 0x00005800010b7983 */ /* 0x000ee20000100800 */
[----:B------:R-:W-:Y:S02]  /*ab00*/  @!P0 IMAD.MOV.U32 R6, RZ, RZ, R0 ;  /* 0x000000ffff068224 */ /* 0x000fe400078e0000 */
[----:B------:R-:W-:Y:S01]  /*ab10*/  @!P0 IMAD.MOV.U32 R7, RZ, RZ, R4 ;  /* 0x000000ffff078224 */ /* 0x000fe200078e0004 */
[----:B------:R-:W4:Y:S03]  /*ab20*/  LDL R14, [R1+0x48] ;  /* 0x00004800010e7983 */ /* 0x000f260000100800 */
[----:B------:R-:W-:Y:S02]  /*ab30*/  @!P0 IMAD.WIDE R6, R16, 0x4, R6 ;  /* 0x0000000410068825 */ /* 0x000fe400078e0206 */
[----:B------:R-:W5:Y:S01]  /*ab40*/  LDL R16, [R1+0x4c] ;  /* 0x00004c0001107983 */ /* 0x000f620000100800 */
[----:B--2---:R-:W-:-:S02]  /*ab50*/  ISETP.GE.AND P4, PT, R76, c[0x0][0x3c8], PT ;  /* 0x0000f2004c007a0c */ /* 0x004fc40003f86270 */
[----:B------:R-:W-:Y:S01]  /*ab60*/  ISETP.GE.AND P3, PT, R8, c[0x0][0x3c8], PT ;  /* 0x0000f20008007a0c */ /* 0x000fe20003f66270 */
[----:B------:R1:W-:Y:S01]  /*ab70*/  @!P0 ST.E.64 [R6.64], R28 ;  /* 0x0000001c06008985 */ /* 0x0003e2000c101b06 */
[----:B------:R-:W-:Y:S02]  /*ab80*/  ISETP.GE.AND P1, PT, R25, c[0x0][0x3c8], PT ;  /* 0x0000f20019007a0c */ /* 0x000fe40003f26270 */
[----:B------:R-:W-:Y:S01]  /*ab90*/  ISETP.GE.AND P0, PT, R23, c[0x0][0x3c8], PT ;  /* 0x0000f20017007a0c */ /* 0x000fe20003f06270 */
[----:B------:R2:W-:Y:S01]  /*aba0*/  @!P2 ST.E.64 [R2.64], R30 ;  /* 0x0000001e0200a985 */ /* 0x0005e2000c101b06 */
[----:B------:R-:W-:-:S05]  /*abb0*/  ISETP.GE.AND P6, PT, R21, c[0x0][0x3c8], PT ;  /* 0x0000f20015007a0c */ /* 0x000fca0003fc6270 */
[-C--:B-1----:R-:W-:Y:S02]  /*abc0*/  @!P4 LEA R6, P5, R76, R0.reuse, 0x2 ;  /* 0x000000004c06c211 */ /* 0x082fe400078a10ff */
[----:B--2---:R-:W-:Y:S02]  /*abd0*/  @!P3 LEA R2, P2, R8, R0, 0x2 ;  /* 0x000000000802b211 */ /* 0x004fe400078410ff */
[-C--:B------:R-:W-:Y:S02]  /*abe0*/  @!P4 LEA.HI.X R7, R76, R4.reuse, R77, 0x2, P5 ;  /* 0x000000044c07c211 */ /* 0x080fe400028f144d */
[----:B------:R-:W-:-:S03]  /*abf0*/  @!P3 LEA.HI.X R3, R8, R4, R9, 0x2, P2 ;  /* 0x000000040803b211 */ /* 0x000fc600010f1409 */
[----:B------:R-:W-:Y:S01]  /*ac00*/  @!P4 ST.E.64 [R6.64], R32 ;  /* 0x000000200600c985 */ /* 0x000fe2000c101b06 */
[----:B------:R-:W-:Y:S02]  /*ac10*/  ISETP.GE.AND P4, PT, R10, c[0x0][0x3c8], PT ;  /* 0x0000f2000a007a0c */ /* 0x000fe40003f86270 */
[C---:B------:R-:W-:Y:S01]  /*ac20*/  @!P1 LEA R8, P5, R25.reuse, R0, 0x2 ;  /* 0x0000000019089211 */ /* 0x040fe200078a10ff */
[----:B------:R1:W-:Y:S03]  /*ac30*/  @!P3 ST.E.64 [R2.64], R34 ;  /* 0x000000220200b985 */ /* 0x0003e6000c101b06 */
[----:B------:R-:W-:Y:S02]  /*ac40*/  @!P1 LEA.HI.X R9, R25, R4, R75, 0x2, P5 ;  /* 0x0000000419099211 */ /* 0x000fe400028f144b */
[----:B------:R-:W-:-:S03]  /*ac50*/  ISETP.GE.AND P3, PT, R19, c[0x0][0x3c8], PT ;  /* 0x0000f20013007a0c */ /* 0x000fc60003f66270 */
[----:B------:R-:W-:Y:S01]  /*ac60*/  @!P1 ST.E.64 [R8.64], R50 ;  /* 0x0000003208009985 */ /* 0x000fe2000c101b06 */
[----:B------:R-:W-:Y:S02]  /*ac70*/  ISETP.GE.AND P1, PT, R15, c[0x0][0x3c8], PT ;  /* 0x0000f2000f007a0c */ /* 0x000fe40003f26270 */
[-C--:B-1----:R-:W-:Y:S02]  /*ac80*/  @!P0 LEA R2, P2, R23, R0.reuse, 0x2 ;  /* 0x0000000017028211 */ /* 0x082fe400078410ff */
[----:B------:R-:W-:Y:S02]  /*ac90*/  @!P6 LEA R6, P5, R21, R0, 0x2 ;  /* 0x000000001506e211 */ /* 0x000fe400078a10ff */
[-C--:B------:R-:W-:Y:S02]  /*aca0*/  @!P0 LEA.HI.X R3, R23, R4.reuse, R24, 0x2, P2 ;  /* 0x0000000417038211 */ /* 0x080fe400010f1418 */
[----:B------:R-:W-:Y:S02]  /*acb0*/  ISETP.GE.AND P2, PT, R17, c[0x0][0x3c8], PT ;  /* 0x0000f20011007a0c */ /* 0x000fe40003f46270 */
[----:B------:R-:W-:Y:S01]  /*acc0*/  @!P6 LEA.HI.X R7, R21, R4, R22, 0x2, P5 ;  /* 0x000000041507e211 */ /* 0x000fe200028f1416 */
[----:B------:R1:W-:Y:S01]  /*acd0*/  @!P0 ST.E.64 [R2.64], R36 ;  /* 0x0000002402008985 */ /* 0x0003e2000c101b06 */
[----:B------:R-:W-:-:S03]  /*ace0*/  ISETP.GE.AND P0, PT, R5, c[0x0][0x3c8], PT ;  /* 0x0000f20005007a0c */ /* 0x000fc60003f06270 */
[----:B------:R2:W-:Y:S01]  /*acf0*/  @!P6 ST.E.64 [R6.64], R38 ;  /* 0x000000260600e985 */ /* 0x0005e2000c101b06 */
[----:B-1----:R-:W-:-:S04]  /*ad00*/  @!P4 LEA R2, P5, R10, R0, 0x2 ;  /* 0x000000000a02c211 */ /* 0x002fc800078a10ff */
[----:B---3--:R-:W-:Y:S02]  /*ad10*/  @!P4 LEA.HI.X R3, R10, R4, R11, 0x2, P5 ;  /* 0x000000040a03c211 */ /* 0x008fe400028f140b */
[----:B------:R-:W-:-:S03]  /*ad20*/  @!P3 LEA R10, P5, R19, R0, 0x2 ;  /* 0x00000000130ab211 */ /* 0x000fc600078a10ff */
[----:B------:R1:W-:Y:S01]  /*ad30*/  @!P4 ST.E.64 [R2.64], R40 ;  /* 0x000000280200c985 */ /* 0x0003e2000c101b06 */
[----:B------:R-:W-:Y:S02]  /*ad40*/  @!P2 LEA R8, P4, R17, R0, 0x2 ;  /* 0x000000001108a211 */ /* 0x000fe400078810ff */
[----:B------:R-:W-:Y:S02]  /*ad50*/  @!P3 LEA.HI.X R11, R19, R4, R20, 0x2, P5 ;  /* 0x00000004130bb211 */ /* 0x000fe400028f1414 */
[----:B--2---:R-:W-:Y:S02]  /*ad60*/  @!P1 LEA R6, P5, R15, R0, 0x2 ;  /* 0x000000000f069211 */ /* 0x004fe400078a10ff */
[-C--:B------:R-:W-:Y:S02]  /*ad70*/  @!P2 LEA.HI.X R9, R17, R4.reuse, R18, 0x2, P4 ;  /* 0x000000041109a211 */ /* 0x080fe400020f1412 */
[----:B-----5:R-:W-:Y:S01]  /*ad80*/  @!P1 LEA.HI.X R7, R15, R4, R16, 0x2, P5 ;  /* 0x000000040f079211 */ /* 0x020fe200028f1410 */
[----:B------:R2:W-:Y:S04]  /*ad90*/  @!P3 ST.E.64 [R10.64], R64 ;  /* 0x000000400a00b985 */ /* 0x0005e8000c101b06 */
[----:B------:R2:W-:Y:S04]  /*ada0*/  @!P2 ST.E.64 [R8.64], R52 ;  /* 0x000000340800a985 */ /* 0x0005e8000c101b06 */
[----:B------:R2:W-:Y:S01]  /*adb0*/  @!P1 ST.E.64 [R6.64], R42 ;  /* 0x0000002a06009985 */ /* 0x0005e2000c101b06 */
[----:B-1----:R-:W-:-:S04]  /*adc0*/  @!P0 LEA R2, P4, R5, R0, 0x2 ;  /* 0x0000000005028211 */ /* 0x002fc800078810ff */
[----:B----4-:R-:W-:-:S05]  /*add0*/  @!P0 LEA.HI.X R3, R5, R4, R14, 0x2, P4 ;  /* 0x0000000405038211 */ /* 0x010fca00020f140e */
[----:B------:R2:W-:Y:S04]  /*ade0*/  @!P0 ST.E.64 [R2.64], R26 ;  /* 0x0000001a02008985 */ /* 0x0005e8000c101b06 */
.L_x_86:
[----:B------:R-:W-:Y:S05]  /*adf0*/  BSYNC B0 ;  /* 0x0000000000007941 */ /* 0x000fea0003800000 */
.L_x_85:
[----:B------:R-:W-:Y:S05]  /*ae00*/  BRA.DIV ~URZ, `(.L_x_87) ;  /* 0x00002c227f007947 */ /* 0x000fea000b800000 */
[----:B--2---:R2:W3:Y:S04]  /*ae10*/  SHFL.IDX PT, R4, R12, 0x3, 0x1c1f ;  /* 0x007c1f000c047f89 */ /* 0x0044e800000e0000 */
[----:B-1----:R2:W1:Y:S02]  /*ae20*/  SHFL.IDX PT, R0, R13, 0x3, 0x1c1f ;  /* 0x007c1f000d007f89 */ /* 0x00246400000e0000 */
.L_x_144:
[----:B------:R-:W-:-:S13]  /*ae30*/  LOP3.LUT P0, RZ, R237, 0x2, RZ, 0xc0, !PT ;  /* 0x00000002edff7812 */ /* 0x000fda000780c0ff */
[----:B------:R-:W-:Y:S05]  /*ae40*/  @P0 BRA `(.L_x_75) ;  /* 0x0000118000000947 */ /* 0x000fea0003800000 */
[----:B--234-:R-:W2:Y:S04]  /*ae50*/  LDL R13, [R1+0x3c] ;  /* 0x00003c00010d7983 */ /* 0x01cea80000100800 */
[----:B------:R-:W3:Y:S04]  /*ae60*/  LDL R8, [R1+0x28] ;  /* 0x0000280001087983 */ /* 0x000ee80000100800 */
[----:B------:R-:W4:Y:S04]  /*ae70*/  LDL R5, [R1+0x24] ;  /* 0x0000240001057983 */ /* 0x000f280000100800 */
[----:B------:R-:W5:Y:S04]  /*ae80*/  LDL R9, [R1+0x70] ;  /* 0x0000700001097983 */ /* 0x000f680000100800 */
        /* <DEDUP_REMOVED lines=15> */
[----:B------:R-:W5:Y:S01]  /*af80*/  LDL R15, [R1+0x50] ;  /* 0x00005000010f7983 */ /* 0x000f620000100800 */
[----:B--2---:R-:W-:-:S02]  /*af90*/  ISETP.GE.AND P4, PT, R13, c[0x0][0x3c8], PT ;  /* 0x0000f2000d007a0c */ /* 0x004fc40003f86270 */
[----:B---3--:R-:W-:Y:S02]  /*afa0*/  ISETP.GE.AND P3, PT, R8, c[0x0][0x3c8], PT ;  /* 0x0000f20008007a0c */ /* 0x008fe40003f66270 */
[----:B----4-:R-:W-:-:S09]  /*afb0*/  ISETP.GE.AND P2, PT, R5, c[0x0][0x3c8], PT ;  /* 0x0000f20005007a0c */ /* 0x010fd20003f46270 */
[----:B-1----:R-:W-:Y:S02]  /*afc0*/  @!P4 IMAD.MOV.U32 R6, RZ, RZ, R0 ;  /* 0x000000ffff06c224 */ /* 0x002fe400078e0000 */
[----:B------:R-:W-:Y:S01]  /*afd0*/  @!P4 IMAD.MOV.U32 R7, RZ, RZ, R4 ;  /* 0x000000ffff07c224 */ /* 0x000fe200078e0004 */
[----:B------:R-:W-:-:S03]  /*afe0*/  @!P3 LEA R2, P5, R8, R0, 0x2 ;  /* 0x000000000802b211 */ /* 0x000fc600078a10ff */
[----:B------:R-:W-:Y:S01]  /*aff0*/  @!P4 IMAD.WIDE R6, R13, 0x4, R6 ;  /* 0x000000040d06c825 */ /* 0x000fe200078e0206 */
[----:B-----5:R-:W-:Y:S01]  /*b000*/  @!P3 LEA.HI.X R3, R8, R4, R9, 0x2, P5 ;  /* 0x000000040803b211 */ /* 0x020fe200028f1409 */
[----:B------:R-:W2:Y:S04]  /*b010*/  LDL R13, [R1+0x4c] ;  /* 0x00004c00010d7983 */ /* 0x000ea80000100800 */
[----:B------:R1:W-:Y:S04]  /*b020*/  @!P4 ST.E.64 [R6.64], R56 ;  /* 0x000000380600c985 */ /* 0x0003e8000c101b06 */
[----:B------:R3:W-:Y:S01]  /*b030*/  @!P3 ST.E.64 [R2.64], R46 ;  /* 0x0000002e0200b985 */ /* 0x0007e2000c101b06 */
[----:B------:R-:W-:-:S04]  /*b040*/  @!P2 LEA R8, P3, R5, R0, 0x2 ;  /* 0x000000000508a211 */ /* 0x000fc800078610ff */
[----:B------:R-:W-:Y:S02]  /*b050*/  @!P2 LEA.HI.X R9, R5, R4, R26, 0x2, P3 ;  /* 0x000000040509a211 */ /* 0x000fe400018f141a */
[----:B------:R-:W4:Y:S01]  /*b060*/  LDL R5, [R1] ;  /* 0x0000000001057983 */ /* 0x000f220000100800 */
[----:B------:R-:W-:Y:S02]  /*b070*/  ISETP.GE.AND P1, PT, R24, c[0x0][0x3c8], PT ;  /* 0x0000f20018007a0c */ /* 0x000fe40003f26270 */
[----:B------:R-:W-:-:S11]  /*b080*/  ISETP.GE.AND P0, PT, R22, c[0x0][0x3c8], PT ;  /* 0x0000f20016007a0c */ /* 0x000fd60003f06270 */
[-C--:B-1----:R-:W-:Y:S02]  /*b090*/  @!P1 LEA R6, P4, R24, R0.reuse, 0x2 ;  /* 0x0000000018069211 */ /* 0x082fe400078810ff */
[----:B------:R-:W-:Y:S02]  /*b0a0*/  ISETP.GE.AND P5, PT, R20, c[0x0][0x3c8], PT ;  /* 0x0000f20014007a0c */ /* 0x000fe40003fa6270 */
[----:B---3--:R-:W-:-:S09]  /*b0b0*/  @!P0 LEA R2, P6, R22, R0, 0x2 ;  /* 0x0000000016028211 */ /* 0x008fd200078c10ff */
[----:B------:R-:W-:-:S04]  /*b0c0*/  P2R R3, PR, RZ, 0x10 ;  /* 0x00000010ff037803 */ /* 0x000fc80000000000 */
[----:B------:R-:W-:Y:S02]  /*b0d0*/  ISETP.NE.AND P3, PT, R3, RZ, PT ;  /* 0x000000ff0300720c */ /* 0x000fe40003f65270 */
[----:B------:R-:W-:Y:S02]  /*b0e0*/  ISETP.GE.AND P4, PT, R10, c[0x0][0x3c8], PT ;  /* 0x0000f2000a007a0c */ /* 0x000fe40003f86270 */
[-C--:B------:R-:W-:Y:S02]  /*b0f0*/  @!P1 LEA.HI.X R7, R24, R4.reuse, R25, 0x2, P3 ;  /* 0x0000000418079211 */ /* 0x080fe400018f1419 */
[----:B------:R-:W-:Y:S01]  /*b100*/  @!P0 LEA.HI.X R3, R22, R4, R23, 0x2, P6 ;  /* 0x0000000416038211 */ /* 0x000fe200030f1417 */
[----:B------:R-:W-:Y:S01]  /*b110*/  @!P2 ST.E.64 [R8.64], R68 ;  /* 0x000000440800a985 */ /* 0x000fe2000c101b06 */
[----:B------:R-:W-:-:S03]  /*b120*/  ISETP.GE.AND P3, PT, R18, c[0x0][0x3c8], PT ;  /* 0x0000f20012007a0c */ /* 0x000fc60003f66270 */
[----:B------:R1:W-:Y:S04]  /*b130*/  @!P1 ST.E.64 [R6.64], R62 ;  /* 0x0000003e06009985 */ /* 0x0003e8000c101b06 */
[----:B------:R3:W-:Y:S01]  /*b140*/  @!P0 ST.E.64 [R2.64], R48 ;  /* 0x0000003002008985 */ /* 0x0007e2000c101b06 */
[----:B------:R-:W-:Y:S02]  /*b150*/  ISETP.GE.AND P2, PT, R16, c[0x0][0x3c8], PT ;  /* 0x0000f20010007a0c */ /* 0x000fe40003f46270 */
[----:B------:R-:W-:Y:S02]  /*b160*/  ISETP.GE.AND P1, PT, R14, c[0x0][0x3c8], PT ;  /* 0x0000f2000e007a0c */ /* 0x000fe40003f26270 */
[----:B-1----:R-:W-:-:S04]  /*b170*/  @!P5 LEA R6, P0, R20, R0, 0x2 ;  /* 0x000000001406d211 */ /* 0x002fc800078010ff */
[----:B------:R-:W-:Y:S02]  /*b180*/  @!P5 LEA.HI.X R7, R20, R4, R21, 0x2, P0 ;  /* 0x000000041407d211 */ /* 0x000fe400000f1415 */
[----:B---3--:R-:W-:-:S03]  /*b190*/  @!P4 LEA R2, P6, R10, R0, 0x2 ;  /* 0x000000000a02c211 */ /* 0x008fc600078c10ff */
[----:B------:R-:W-:Y:S01]  /*b1a0*/  @!P5 ST.E.64 [R6.64], R58 ;  /* 0x0000003a0600d985 */ /* 0x000fe2000c101b06 */
[----:B------:R-:W-:Y:S02]  /*b1b0*/  @!P4 LEA.HI.X R3, R10, R4, R11, 0x2, P6 ;  /* 0x000000040a03c211 */ /* 0x000fe400030f140b */
[-C--:B------:R-:W-:Y:S02]  /*b1c0*/  @!P3 LEA R10, P5, R18, R0.reuse, 0x2 ;  /* 0x00000000120ab211 */ /* 0x080fe400078a10ff */
[----:B------:R-:W-:Y:S01]  /*b1d0*/  ISETP.GE.AND P0, PT, R12, c[0x0][0x3c8], PT ;  /* 0x0000f2000c007a0c */ /* 0x000fe20003f06270 */
[----:B------:R1:W-:Y:S01]  /*b1e0*/  @!P4 ST.E.64 [R2.64], R60 ;  /* 0x0000003c0200c985 */ /* 0x0003e2000c101b06 */
[----:B------:R-:W-:-:S04]  /*b1f0*/  @!P2 LEA R8, P6, R16, R0, 0x2 ;  /* 0x000000001008a211 */ /* 0x000fc800078c10ff */
[----:B------:R-:W-:-:S05]  /*b200*/  @!P2 LEA.HI.X R9, R16, R4, R17, 0x2, P6 ;  /* 0x000000041009a211 */ /* 0x000fca00030f1411 */
[----:B-1----:R-:W-:-:S04]  /*b210*/  P2R R2, PR, RZ, 0x20 ;  /* 0x00000020ff027803 */ /* 0x002fc80000000000 */
[----:B------:R-:W-:Y:S02]  /*b220*/  ISETP.NE.AND P4, PT, R2, RZ, PT ;  /* 0x000000ff0200720c */ /* 0x000fe40003f85270 */
[----:B------:R-:W-:Y:S02]  /*b230*/  @!P1 LEA R6, P5, R14, R0, 0x2 ;  /* 0x000000000e069211 */ /* 0x000fe400078a10ff */
[----:B------:R-:W-:Y:S02]  /*b240*/  @!P3 LEA.HI.X R11, R18, R4, R19, 0x2, P4 ;  /* 0x00000004120bb211 */ /* 0x000fe400020f1413 */
[----:B------:R-:W-:Y:S02]  /*b250*/  @!P0 LEA R2, P4, R12, R0, 0x2 ;  /* 0x000000000c028211 */ /* 0x000fe400078810ff */
[-C--:B------:R-:W-:Y:S01]  /*b260*/  @!P1 LEA.HI.X R7, R14, R4.reuse, R15, 0x2, P5 ;  /* 0x000000040e079211 */ /* 0x080fe200028f140f */
[----:B------:R1:W-:Y:S04]  /*b270*/  @!P3 ST.E.64 [R10.64], R72 ;  /* 0x000000480a00b985 */ /* 0x0003e8000c101b06 */
[----:B------:R1:W-:Y:S04]  /*b280*/  @!P2 ST.E.64 [R8.64], R70 ;  /* 0x000000460800a985 */ /* 0x0003e8000c101b06 */
[----:B------:R1:W-:Y:S01]  /*b290*/  @!P1 ST.E.64 [R6.64], R66 ;  /* 0x0000004206009985 */ /* 0x0003e2000c101b06 */
[----:B--2---:R-:W-:-:S05]  /*b2a0*/  @!P0 LEA.HI.X R3, R12, R4, R13, 0x2, P4 ;  /* 0x000000040c038211 */ /* 0x004fca00020f140d */
[----:B------:R1:W-:Y:S01]  /*b2b0*/  @!P0 ST.E.64 [R2.64], R54 ;  /* 0x0000003602008985 */ /* 0x0003e2000c101b06 */
[----:B----4-:R-:W-:-:S13]  /*b2c0*/  ISETP.GE.AND P0, PT, R5, c[0x0][0x3c8], PT ;  /* 0x0000f20005007a0c */ /* 0x010fda0003f06270 */
[----:B------:R-:W-:Y:S05]  /*b2d0*/  @P0 BRA `(.L_x_75) ;  /* 0x00000cf000000947 */ /* 0x000fea0003800000 */
[----:B------:R-:W2:Y:S01]  /*b2e0*/  LDL R12, [R1+0x48] ;  /* 0x00004800010c7983 */ /* 0x000ea20000100800 */
[----:B-1----:R-:W-:-:S04]  /*b2f0*/  LEA R2, P0, R5, R0, 0x2 ;  /* 0x0000000005027211 */ /* 0x002fc800078010ff */
[----:B--2---:R-:W-:-:S05]  /*b300*/  LEA.HI.X R3, R5, R4, R12, 0x2, P0 ;  /* 0x0000000405037211 */ /* 0x004fca00000f140c */
[----:B------:R1:W-:Y:S01]  /*b310*/  ST.E.64 [R2.64], R44 ;  /* 0x0000002c02007985 */ /* 0x0003e2000c101b06 */
[----:B------:R-:W-:Y:S05]  /*b320*/  BRA `(.L_x_75) ;  /* 0x00000ca000007947 */ /* 0x000fea0003800000 */
.L_x_60:
[----:B------:R-:W-:Y:S01]  /*b330*/  ISETP.NE.U32.AND P0, PT, RZ, c[0x0][0x508], PT ;  /* 0x00014200ff007a0c */ /* 0x000fe20003f05070 */
[----:B------:R-:W-:Y:S01]  /*b340*/  IMAD.MOV.U32 R4, RZ, RZ, 0x4 ;  /* 0x00000004ff047424 */ /* 0x000fe200078e00ff */
[----:B------:R-:W-:Y:S01]  /*b350*/  ISETP.NE.U32.AND P2, PT, RZ, c[0x0][0x500], PT ;  /* 0x00014000ff007a0c */ /* 0x000fe20003f45070 */
[----:B------:R-:W-:Y:S01]  /*b360*/  IMAD.MOV.U32 R0, RZ, RZ, RZ ;  /* 0x000000ffff007224 */ /* 0x000fe200078e00ff */
[----:B------:R-:W-:Y:S01]  /*b370*/  ISETP.NE.AND.EX P1, PT, RZ, c[0x0][0x50c], PT, P0 ;  /* 0x00014300ff007a0c */ /* 0x000fe20003f25300 */
[----:B------:R-:W-:Y:S01]  /*b380*/  IMAD.MOV.U32 R19, RZ, RZ, c[0x0][0x388] ;  /* 0x0000e200ff137624 */ /* 0x000fe200078e00ff */
[----:B------:R-:W-:Y:S01]  /*b390*/  ISETP.NE.AND.EX P2, PT, RZ, c[0x0][0x504], PT, P2 ;  /* 0x00014100ff007a0c */ /* 0x000fe20003f45320 */
[----:B------:R-:W-:-:S10]  /*b3a0*/  IMAD.WIDE R4, R230, R4, c[0x0][0x500] ;  /* 0x00014000e6047625 */ /* 0x000fd400078e0204 */
[C---:B------:R-:W-:Y:S02]  /*b3b0*/  @P1 LEA R2, P0, R230.reuse, c[0x0][0x508], 0x2 ;  /* 0x00014200e6021a11 */ /* 0x040fe400078010ff */
[----:B------:R2:W5:Y:S02]  /*b3c0*/  @P2 LDG.E R0, [R4.64] ;  /* 0x0000000604002981 */ /* 0x000564000c1e1900 */
[----:B------:R-:W-:-:S05]  /*b3d0*/  @P1 LEA.HI.X R3, R230, c[0x0][0x50c], R238, 0x2, P0 ;  /* 0x00014300e6031a11 */ /* 0x000fca00000f14ee */
[----:B------:R2:W5:Y:S01]  /*b3e0*/  @P1 LDG.E R19, [R2.64] ;  /* 0x0000000602131981 */ /* 0x000562000c1e1900 */
[----:B------:R-:W-:-:S04]  /*b3f0*/  ISETP.NE.AND P0, PT, R234, RZ, PT ;  /* 0x000000ffea00720c */ /* 0x000fc80003f05270 */
[----:B------:R-:W-:Y:S01]  /*b400*/  SEL R18, R234, c[0x0][0x3d4], P0 ;  /* 0x0000f500ea127a07 */ /* 0x000fe20000000000 */
[----:B------:R-:W-:Y:S05]  /*b410*/  @P1 BRA `(.L_x_88) ;  /* 0x0000004000001947 */ /* 0x000fea0003800000 */
[----:B------:R-:W-:Y:S05]  /*b420*/  @!P2 BRA `(.L_x_88) ;  /* 0x000000300000a947 */ /* 0x000fea0003800000 */
[----:B--2---:R2:W3:Y:S04]  /*b430*/  LDG.E R2, [R4.64] ;  /* 0x0000000604027981 */ /* 0x0044e8000c1e1900 */
[----:B--2---:R-:W3:Y:S02]  /*b440*/  LDG.E R4, [R4.64+0x4] ;  /* 0x0000040604047981 */ /* 0x004ee4000c1e1900 */
[----:B---3-5:R-:W-:Y:S02]  /*b450*/  IADD3 R19, -R2, R4, RZ ;  /* 0x0000000402137210 */ /* 0x028fe40007ffe1ff */
.L_x_88:
[----:B--2---:R-:W2:Y:S01]  /*b460*/  S2R R3, SR_TID.X ;  /* 0x0000000000037919 */ /* 0x004ea20000002100 */
[----:B------:R-:W-:Y:S01]  /*b470*/  BSSY B0, `(.L_x_89) ;  /* 0x0000036000007945 */ /* 0x000fe20003800000 */
[----:B------:R-:W-:Y:S02]  /*b480*/  SEL R12, R230, RZ, !P2 ;  /* 0x000000ffe60c7207 */ /* 0x000fe40005000000 */
[----:B------:R-:W-:-:S02]  /*b490*/  SEL R20, R238, RZ, !P2 ;  /* 0x000000ffee147207 */ /* 0x000fc40005000000 */
[----:B-----5:R-:W-:Y:S02]  /*b4a0*/  SHF.R.S32.HI R17, RZ, 0x1f, R0 ;  /* 0x0000001fff117819 */ /* 0x020fe40000011400 */
[----:B--2---:R-:W-:-:S13]  /*b4b0*/  ISETP.GT.AND P0, PT, R3, 0x7f, PT ;  /* 0x0000007f0300780c */ /* 0x004fda0003f04270 */
[----:B------:R-:W-:Y:S05]  /*b4c0*/  @P0 BRA `(.L_x_90) ;  /* 0x0000030000000947 */ /* 0x000fea0003800000 */
[----:B------:R-:W-:Y:S01]  /*b4d0*/  IMAD R2, R19, c[0x0][0x4e8], RZ ;  /* 0x00013a0013027a24 */ /* 0x000fe200078e02ff */
[----:B------:R-:W-:-:S04]  /*b4e0*/  LEA R13, R233, R3, 0x7 ;  /* 0x00000003e90d7211 */ /* 0x000fc800078e38ff */
[----:B------:R-:W-:-:S13]  /*b4f0*/  ISETP.GE.AND P0, PT, R13, R2, PT ;  /* 0x000000020d00720c */ /* 0x000fda0003f06270 */
[----:B------:R-:W-:Y:S05]  /*b500*/  @P0 BRA `(.L_x_90) ;  /* 0x000002c000000947 */ /* 0x000fea0003800000 */
[----:B------:R-:W2:Y:S01]  /*b510*/  LDL.LU R21, [R1+0x40] ;  /* 0x0000400001157983 */ /* 0x000ea20000300800 */
[----:B------:R-:W-:Y:S01]  /*b520*/  IMAD.MOV.U32 R2, RZ, RZ, 0x368 ;  /* 0x00000368ff027424 */ /* 0x000fe200078e00ff */
[----:B------:R-:W-:-:S04]  /*b530*/  ISETP.GT.AND P2, PT, R18, 0x1, PT ;  /* 0x000000011200780c */ /* 0x000fc80003f44270 */
[----:B------:R-:W-:-:S04]  /*b540*/  SEL R2, R2, 0x328, P2 ;  /* 0x0000032802027807 */ /* 0x000fc80001000000 */
[----:B------:R3:W4:Y:S08]  /*b550*/  LDC.64 R8, c[0x0][R2+0x170] ;  /* 0x00005c0002087b82 */ /* 0x0007300000000a00 */
[----:B------:R3:W5:Y:S08]  /*b560*/  LDC.64 R6, c[0x0][R2+0x168] ;  /* 0x00005a0002067b82 */ /* 0x0007700000000a00 */
[----:B-1----:R3:W1:Y:S08]  /*b570*/  LDC.64 R14, c[0x0][R2+0x178] ;  /* 0x00005e00020e7b82 */ /* 0x0026700000000a00 */
[----:B------:R3:W1:Y:S02]  /*b580*/  LDC.64 R10, c[0x0][R2+0x160] ;  /* 0x00005800020a7b82 */ /* 0x0006640000000a00 */
[----:B---3--:R-:W-:-:S02]  /*b590*/  IMAD.MOV.U32 R2, RZ, RZ, c[0x0][0x4e8] ;  /* 0x00013a00ff027624 */ /* 0x008fc400078e00ff */
[-C--:B----4-:R-:W-:Y:S02]  /*b5a0*/  IMAD R3, R9, R12.reuse, RZ ;  /* 0x0000000c09037224 */ /* 0x090fe400078e02ff */
[----:B------:R-:W-:Y:S01]  /*b5b0*/  IMAD.WIDE.U32 R4, R8, R12, RZ ;  /* 0x0000000c08047225 */ /* 0x000fe200078e00ff */
[----:B------:R-:W-:Y:S02]  /*b5c0*/  ISETP.NE.AND P0, PT, R2, 0x1, PT ;  /* 0x000000010200780c */ /* 0x000fe40003f05270 */
[----:B------:R-:W-:Y:S01]  /*b5d0*/  MOV R2, R13 ;  /* 0x0000000d00027202 */ /* 0x000fe20000000f00 */
[----:B------:R-:W-:Y:S02]  /*b5e0*/  IMAD R8, R8, R20, R3 ;  /* 0x0000001408087224 */ /* 0x000fe400078e0203 */
[-C--:B-----5:R-:W-:Y:S02]  /*b5f0*/  IMAD R9, R7, R236.reuse, RZ ;  /* 0x000000ec07097224 */ /* 0x0a0fe400078e02ff */
[----:B------:R-:W-:-:S04]  /*b600*/  IMAD.WIDE.U32 R6, R6, R236, RZ ;  /* 0x000000ec06067225 */ /* 0x000fc800078e00ff */
[----:B------:R-:W-:Y:S01]  /*b610*/  IMAD.IADD R9, R7, 0x1, R9 ;  /* 0x0000000107097824 */ /* 0x000fe200078e0209 */
[----:B------:R-:W-:Y:S01]  /*b620*/  IADD3 R7, R5, R8, RZ ;  /* 0x0000000805077210 */ /* 0x000fe20007ffe0ff */
[----:B------:R-:W-:-:S05]  /*b630*/  @P0 IMAD.HI.U32 R16, R13, c[0x0][0x4ec], RZ ;  /* 0x00013b000d100a27 */ /* 0x000fca00078e00ff */
[----:B------:R-:W-:Y:S02]  /*b640*/  @P0 SHF.R.U32.HI R2, RZ, c[0x0][0x4f0], R16 ;  /* 0x00013c00ff020a19 */ /* 0x000fe40000011610 */
[----:B------:R-:W-:-:S03]  /*b650*/  IADD3 R16, P1, P0, R4, R6, R0 ;  /* 0x0000000604107210 */ /* 0x000fc6000783e000 */
[----:B------:R-:W-:Y:S01]  /*b660*/  IMAD.MOV R6, RZ, RZ, -R2 ;  /* 0x000000ffff067224 */ /* 0x000fe200078e0a02 */
[----:B------:R-:W-:Y:S02]  /*b670*/  IADD3.X R9, R7, R9, R17, P1, P0 ;  /* 0x0000000907097210 */ /* 0x000fe40000fe0411 */
[----:B--2---:R-:W-:-:S05]  /*b680*/  SEL R3, R21, RZ, P2 ;  /* 0x000000ff15037207 */ /* 0x004fca0001000000 */
[-C--:B-1----:R-:W-:Y:S02]  /*b690*/  IMAD R8, R15, R3.reuse, RZ ;  /* 0x000000030f087224 */ /* 0x082fe400078e02ff */
[----:B------:R-:W-:-:S04]  /*b6a0*/  IMAD.WIDE.U32 R4, R14, R3, RZ ;  /* 0x000000030e047225 */ /* 0x000fc800078e00ff */
[----:B------:R-:W-:Y:S01]  /*b6b0*/  IMAD R3, R6, c[0x0][0x4e8], R13 ;  /* 0x00013a0006037a24 */ /* 0x000fe200078e020d */
[----:B------:R-:W-:Y:S02]  /*b6c0*/  IADD3 R7, R5, R8, RZ ;  /* 0x0000000805077210 */ /* 0x000fe40007ffe0ff */
[----:B------:R-:W-:Y:S02]  /*b6d0*/  IADD3 R4, P1, P0, R2, R16, R4 ;  /* 0x0000001002047210 */ /* 0x000fe4000783e004 */
[----:B------:R-:W-:Y:S01]  /*b6e0*/  SHF.R.S32.HI R5, RZ, 0x1f, R2 ;  /* 0x0000001fff057819 */ /* 0x000fe20000011402 */
[----:B------:R-:W-:Y:S01]  /*b6f0*/  IMAD R2, R11, R3, RZ ;  /* 0x000000030b027224 */ /* 0x000fe200078e02ff */
[----:B------:R-:W-:Y:S02]  /*b700*/  SHF.R.S32.HI R6, RZ, 0x1f, R3 ;  /* 0x0000001fff067819 */ /* 0x000fe40000011403 */
[----:B------:R-:W-:Y:S01]  /*b710*/  IADD3.X R5, R5, R9, R7, P1, P0 ;  /* 0x0000000905057210 */ /* 0x000fe20000fe0407 */
[----:B------:R-:W-:-:S02]  /*b720*/  IMAD.MOV.U32 R7, RZ, RZ, c[0x0][0x4a8] ;  /* 0x00012a00ff077624 */ /* 0x000fc400078e00ff */
[C---:B------:R-:W-:Y:S02]  /*b730*/  IMAD R6, R10.reuse, R6, R2 ;  /* 0x000000060a067224 */ /* 0x040fe400078e0202 */
[----:B------:R-:W-:Y:S01]  /*b740*/  IMAD.WIDE.U32 R2, R10, R3, R4 ;  /* 0x000000030a027225 */ /* 0x000fe200078e0004 */
[----:B------:R-:W-:Y:S02]  /*b750*/  MOV R5, c[0x0][0x4ac] ;  /* 0x00012b0000057a02 */ /* 0x000fe40000000f00 */
[----:B------:R-:W-:Y:S01]  /*b760*/  SEL R4, R7, c[0x0][0x450], P2 ;  /* 0x0001140007047a07 */ /* 0x000fe20001000000 */
[----:B------:R-:W-:Y:S01]  /*b770*/  IMAD.IADD R3, R3, 0x1, R6 ;  /* 0x0000000103037824 */ /* 0x000fe200078e0206 */
[----:B------:R-:W-:Y:S02]  /*b780*/  SEL R5, R5, c[0x0][0x454], P2 ;  /* 0x0001150005057a07 */ /* 0x000fe40001000000 */
[----:B------:R-:W-:-:S04]  /*b790*/  LEA R4, P0, R2, R4, 0x2 ;  /* 0x0000000402047211 */ /* 0x000fc800078010ff */
[----:B------:R-:W-:Y:S02]  /*b7a0*/  LEA.HI.X R5, R2, R5, R3, 0x2, P0 ;  /* 0x0000000502057211 */ /* 0x000fe400000f1403 */
[----:B------:R-:W-:-:S05]  /*b7b0*/  MOV R2, 0xff800000 ;  /* 0xff80000000027802 */ /* 0x000fca0000000f00 */
[----:B------:R1:W-:Y:S02]  /*b7c0*/  STG.E [R4.64], R2 ;  /* 0x0000000204007986 */ /* 0x0003e4000c101906 */
.L_x_90:
[----:B------:R-:W-:Y:S05]  /*b7d0*/  BSYNC B0 ;  /* 0x0000000000007941 */ /* 0x000fea0003800000 */
.L_x_89:
[----:B------:R-:W-:-:S13]  /*b7e0*/  ISETP.GT.AND P0, PT, R18, 0x1, PT ;  /* 0x000000011200780c */ /* 0x000fda0003f04270 */
[----:B------:R-:W-:Y:S05]  /*b7f0*/  @P0 BRA `(.L_x_75) ;  /* 0x000007d000000947 */ /* 0x000fea0003800000 */
[----:B------:R-:W2:Y:S01]  /*b800*/  S2R R3, SR_TID.X ;  /* 0x0000000000037919 */ /* 0x000ea20000002100 */
[----:B-1----:R-:W-:Y:S01]  /*b810*/  MOV R2, c[0x0][0x4e8] ;  /* 0x00013a0000027a02 */ /* 0x002fe20000000f00 */
[----:B------:R-:W-:Y:S01]  /*b820*/  IMAD R4, R17, c[0x0][0x3a0], RZ ;  /* 0x0000e80011047a24 */ /* 0x000fe200078e02ff */
[----:B------:R-:W-:Y:S02]  /*b830*/  LEA R11, R233, R229, 0x7 ;  /* 0x000000e5e90b7211 */ /* 0x000fe400078e38ff */
[----:B------:R-:W-:Y:S02]  /*b840*/  ISETP.NE.AND P0, PT, R2, 0x1, PT ;  /* 0x000000010200780c */ /* 0x000fe40003f05270 */
[----:B--2---:R-:W-:-:S04]  /*b850*/  SHF.R.S32.HI R5, RZ, 0x1f, R3 ;  /* 0x0000001fff057819 */ /* 0x004fc80000011403 */
[----:B------:R-:W-:-:S04]  /*b860*/  LEA.HI R5, R5, R3, RZ, 0x2 ;  /* 0x0000000305057211 */ /* 0x000fc800078f10ff */
[----:B------:R-:W-:-:S04]  /*b870*/  LOP3.LUT R5, R5, 0xfffffffc, RZ, 0xc0, !PT ;  /* 0xfffffffc05057812 */ /* 0x000fc800078ec0ff */
[----:B------:R-:W-:Y:S01]  /*b880*/  IADD3 R5, -R5, R3, RZ ;  /* 0x0000000305057210 */ /* 0x000fe20007ffe1ff */
[----:B------:R-:W-:-:S04]  /*b890*/  IMAD.WIDE.U32 R2, R0, c[0x0][0x3a0], RZ ;  /* 0x0000e80000027a25 */ /* 0x000fc800078e00ff */
[----:B------:R-:W-:Y:S01]  /*b8a0*/  IMAD R0, R0, c[0x0][0x3a4], R4 ;  /* 0x0000e90000007a24 */ /* 0x000fe200078e0204 */
[----:B------:R-:W-:Y:S01]  /*b8b0*/  LEA R4, R5, R229, 0x5 ;  /* 0x000000e505047211 */ /* 0x000fe200078e28ff */
[----:B------:R-:W-:Y:S02]  /*b8c0*/  IMAD R5, R20, c[0x0][0x3f0], RZ ;  /* 0x0000fc0014057a24 */ /* 0x000fe400078e02ff */
[----:B------:R-:W-:Y:S01]  /*b8d0*/  IMAD.IADD R3, R3, 0x1, R0 ;  /* 0x0000000103037824 */ /* 0x000fe200078e0200 */
[----:B------:R-:W-:Y:S01]  /*b8e0*/  LEA R4, R233, R4, 0x7 ;  /* 0x00000004e9047211 */ /* 0x000fe200078e38ff */
[----:B------:R-:W-:Y:S02]  /*b8f0*/  IMAD R7, R12, c[0x0][0x3f4], R5 ;  /* 0x0000fd000c077a24 */ /* 0x000fe400078e0205 */
[----:B------:R-:W-:Y:S01]  /*b900*/  IMAD.WIDE.U32 R2, R236, c[0x0][0x3e8], R2 ;  /* 0x0000fa00ec027a25 */ /* 0x000fe200078e0002 */
[----:B------:R-:W-:-:S03]  /*b910*/  MOV R0, R4 ;  /* 0x0000000400007202 */ /* 0x000fc60000000f00 */
[----:B------:R-:W-:-:S04]  /*b920*/  @P0 IMAD.HI.U32 R6, R4, c[0x0][0x4ec], RZ ;  /* 0x00013b0004060a27 */ /* 0x000fc800078e00ff */
[----:B------:R-:W-:Y:S01]  /*b930*/  IMAD R3, R236, c[0x0][0x3ec], R3 ;  /* 0x0000fb00ec037a24 */ /* 0x000fe200078e0203 */
[----:B------:R-:W-:-:S03]  /*b940*/  @P0 SHF.R.U32.HI R0, RZ, c[0x0][0x4f0], R6 ;  /* 0x00013c00ff000a19 */ /* 0x000fc60000011606 */
[----:B------:R-:W-:Y:S01]  /*b950*/  IMAD.WIDE.U32 R2, R12, c[0x0][0x3f0], R2 ;  /* 0x0000fc000c027a25 */ /* 0x000fe200078e0002 */
[----:B------:R-:W-:Y:S02]  /*b960*/  SHF.R.S32.HI R6, RZ, 0x1f, R0 ;  /* 0x0000001fff067819 */ /* 0x000fe40000011400 */
[----:B------:R-:W-:Y:S01]  /*b970*/  IADD3 R5, -R0, RZ, RZ ;  /* 0x000000ff00057210 */ /* 0x000fe20007ffe1ff */
[----:B------:R-:W-:Y:S02]  /*b980*/  IMAD.IADD R3, R3, 0x1, R7 ;  /* 0x0000000103037824 */ /* 0x000fe400078e0207 */
[----:B------:R-:W-:Y:S02]  /*b990*/  IMAD R6, R6, c[0x0][0x3e0], RZ ;  /* 0x0000f80006067a24 */ /* 0x000fe400078e02ff */
[----:B------:R-:W-:Y:S02]  /*b9a0*/  IMAD R4, R5, c[0x0][0x4e8], R4 ;  /* 0x00013a0005047a24 */ /* 0x000fe400078e0204 */
[----:B------:R-:W-:-:S02]  /*b9b0*/  IMAD R6, R0, c[0x0][0x3e4], R6 ;  /* 0x0000f90000067a24 */ /* 0x000fc400078e0206 */
        /* <DEDUP_REMOVED lines=11> */
.L_x_145:
[----:B------:R-:W-:Y:S05]  /*ba70*/  BRA.DIV ~URZ, `(.L_x_92) ;  /* 0x000020e27f007947 */ /* 0x000fea000b800000 */
[----:B------:R3:W4:Y:S02]  /*ba80*/  SHFL.IDX PT, R0, R12, RZ, 0x1c1f ;  /* 0x001c1fff0c007589 */ /* 0x00072400000e0000 */
.L_x_146:
[----:B------:R-:W-:Y:S01]  /*ba90*/  IMAD R10, R19, c[0x0][0x4e8], RZ ;  /* 0x00013a00130a7a24 */ /* 0x000fe200078e02ff */
[----:B------:R-:W-:Y:S04]  /*baa0*/  BSSY B0, `(.L_x_93) ;  /* 0x0000011000007945 */ /* 0x000fe80003800000 */
[----:B------:R-:W-:-:S13]  /*bab0*/  ISETP.GE.AND P0, PT, R11, R10, PT ;  /* 0x0000000a0b00720c */ /* 0x000fda0003f06270 */
        /* <DEDUP_REMOVED lines=10> */
[----:B------:R2:W-:Y:S01]  /*bb60*/  @!P2 ST.E.128 [R6.64], RZ ;  /* 0x000000ff0600a985 */ /* 0x0005e2000c101d06 */
[-C--:B-----5:R-:W-:Y:S02]  /*bb70*/  @!P1 LEA.HI.X R5, R225, R8.reuse, R14, 0x1, P4 ;  /* 0x00000008e1059211 */ /* 0x0a0fe400020f0c0e */
[----:B---3--:R-:W-:-:S03]  /*bb80*/  @!P0 LEA.HI.X R3, R228, R8, R13, 0x1, P3 ;  /* 0x00000008e4038211 */ /* 0x008fc600018f0c0d */
[----:B------:R2:W-:Y:S04]  /*bb90*/  @!P1 ST.E.128 [R4.64], RZ ;  /* 0x000000ff04009985 */ /* 0x0005e8000c101d06 */
[----:B------:R2:W-:Y:S02]  /*bba0*/  @!P0 ST.E.128 [R2.64], RZ ;  /* 0x000000ff02008985 */ /* 0x0005e4000c101d06 */
.L_x_94:
[----:B------:R-:W-:Y:S05]  /*bbb0*/  BSYNC B0 ;  /* 0x0000000000007941 */ /* 0x000fea0003800000 */
.L_x_93:
[----:B------:R-:W-:Y:S05]  /*bbc0*/  BRA.DIV ~URZ, `(.L_x_95) ;  /* 0x00001ff27f007947 */ /* 0x000fea000b800000 */
[----:B--2---:R2:W1:Y:S04]  /*bbd0*/  SHFL.IDX PT, R8, R9, 0x1, 0x1c1f ;  /* 0x003c1f0009087f89 */ /* 0x00446800000e0000 */
[----:B----4-:R2:W4:Y:S02]  /*bbe0*/  SHFL.IDX PT, R0, R12, 0x1, 0x1c1f ;  /* 0x003c1f000c007f89 */ /* 0x01052400000e0000 */
.L_x_147:
        /* <DEDUP_REMOVED lines=13> */
[----:B------:R1:W-:Y:S01]  /*bcc0*/  @!P2 ST.E.128 [R6.64], RZ ;  /* 0x000000ff0600a985 */ /* 0x0003e2000c101d06 */
[-C--:B-----5:R-:W-:Y:S02]  /*bcd0*/  @!P1 LEA.HI.X R5, R225, R8.reuse, R14, 0x1, P4 ;  /* 0x00000008e1059211 */ /* 0x0a0fe400020f0c0e */
[----:B--2---:R-:W-:-:S03]  /*bce0*/  @!P0 LEA.HI.X R3, R228, R8, R13, 0x1, P3 ;  /* 0x00000008e4038211 */ /* 0x004fc600018f0c0d */
[----:B------:R1:W-:Y:S04]  /*bcf0*/  @!P1 ST.E.128 [R4.64], RZ ;  /* 0x000000ff04009985 */ /* 0x0003e8000c101d06 */
[----:B------:R1:W-:Y:S02]  /*bd00*/  @!P0 ST.E.128 [R2.64], RZ ;  /* 0x000000ff02008985 */ /* 0x0003e4000c101d06 */
.L_x_97:
[----:B------:R-:W-:Y:S05]  /*bd10*/  BSYNC B0 ;  /* 0x0000000000007941 */ /* 0x000fea0003800000 */
.L_x_96:
[----:B------:R-:W-:Y:S05]  /*bd20*/  BRA.DIV ~URZ, `(.L_x_98) ;  /* 0x00001f527f007947 */ /* 0x000fea000b800000 */
[----:B-1----:R1:W2:Y:S02]  /*bd30*/  SHFL.IDX PT, R8, R9, 0x2, 0x1c1f ;  /* 0x005c1f0009087f89 */ /* 0x0022a400000e0000 */
.L_x_148:
[----:B------:R-:W-:Y:S05]  /*bd40*/  BRA.DIV ~URZ, `(.L_x_99) ;  /* 0x00001fa27f007947 */ /* 0x000fea000b800000 */
[----:B----4-:R4:W1:Y:S02]  /*bd50*/  SHFL.IDX PT, R0, R12, 0x2, 0x1c1f ;  /* 0x005c1f000c007f89 */ /* 0x01086400000e0000 */
.L_x_149:
        /* <DEDUP_REMOVED lines=18> */
.L_x_101:
[----:B------:R-:W-:Y:S05]  /*be80*/  BSYNC B0 ;  /* 0x0000000000007941 */ /* 0x000fea0003800000 */
.L_x_100:
[----:B------:R-:W-:Y:S05]  /*be90*/  BRA.DIV ~URZ, `(.L_x_102) ;  /* 0x00001eb27f007947 */ /* 0x000fea000b800000 */
[----:B--2---:R2:W3:Y:S04]  /*bea0*/  SHFL.IDX PT, R8, R9, 0x3, 0x1c1f ;  /* 0x007c1f0009087f89 */ /* 0x0044e800000e0000 */
[----:B-1----:R2:W1:Y:S02]  /*beb0*/  SHFL.IDX PT, R0, R12, 0x3, 0x1c1f ;  /* 0x007c1f000c007f89 */ /* 0x00246400000e0000 */
.L_x_150:
[----:B------:R-:W-:-:S04]  /*bec0*/  IADD3 R2, R11, 0x60, RZ ;  /* 0x000000600b027810 */ /* 0x000fc80007ffe0ff */
[----:B------:R-:W-:-:S13]  /*bed0*/  ISETP.GE.AND P0, PT, R2, R10, PT ;  /* 0x0000000a0200720c */ /* 0x000fda0003f06270 */
[----:B------:R-:W-:Y:S05]  /*bee0*/  @P0 BRA `(.L_x_75) ;  /* 0x000000e000000947 */ /* 0x000fea0003800000 */
[----:B--234-:R-:W2:Y:S04]  /*bef0*/  LDL R12, [R1+0x38] ;  /* 0x00003800010c7983 */ /* 0x01cea80000100800 */
[----:B------:R-:W3:Y:S01]  /*bf00*/  LDL R9, [R1+0x34] ;  /* 0x0000340001097983 */ /* 0x000ee20000100800 */
[----:B------:R-:W-:Y:S02]  /*bf10*/  ISETP.GE.AND P2, PT, R226, c[0x0][0x3c8], PT ;  /* 0x0000f200e2007a0c */ /* 0x000fe40003f46270 */
[----:B------:R-:W-:Y:S02]  /*bf20*/  ISETP.GE.AND P1, PT, R225, c[0x0][0x3c8], PT ;  /* 0x0000f200e1007a0c */ /* 0x000fe40003f26270 */
[----:B------:R-:W-:-:S09]  /*bf30*/  ISETP.GE.AND P0, PT, R228, c[0x0][0x3c8], PT ;  /* 0x0000f200e4007a0c */ /* 0x000fd20003f06270 */
[-C--:B-1----:R-:W-:Y:S02]  /*bf40*/  @!P2 LEA R6, P5, R226, R0.reuse, 0x1 ;  /* 0x00000000e206a211 */ /* 0x082fe400078a08ff */
[-C--:B------:R-:W-:Y:S02]  /*bf50*/  @!P1 LEA R4, P4, R225, R0.reuse, 0x1 ;  /* 0x00000000e1049211 */ /* 0x080fe400078808ff */
[----:B------:R-:W-:Y:S02]  /*bf60*/  @!P0 LEA R2, P3, R228, R0, 0x1 ;  /* 0x00000000e4028211 */ /* 0x000fe400078608ff */
[----:B------:R-:W-:-:S05]  /*bf70*/  @!P2 LEA.HI.X R7, R226, R8, R227, 0x1, P5 ;  /* 0x00000008e207a211 */ /* 0x000fca00028f0ce3 */
[----:B------:R1:W-:Y:S01]  /*bf80*/  @!P2 ST.E.128 [R6.64], RZ ;  /* 0x000000ff0600a985 */ /* 0x0003e2000c101d06 */
[-C--:B--2---:R-:W-:Y:S02]  /*bf90*/  @!P1 LEA.HI.X R5, R225, R8.reuse, R12, 0x1, P4 ;  /* 0x00000008e1059211 */ /* 0x084fe400020f0c0c */
[----:B---3--:R-:W-:-:S03]  /*bfa0*/  @!P0 LEA.HI.X R3, R228, R8, R9, 0x1, P3 ;  /* 0x00000008e4038211 */ /* 0x008fc600018f0c09 */
[----:B------:R1:W-:Y:S04]  /*bfb0*/  @!P1 ST.E.128 [R4.64], RZ ;  /* 0x000000ff04009985 */ /* 0x0003e8000c101d06 */
[----:B------:R1:W-:Y:S02]  /*bfc0*/  @!P0 ST.E.128 [R2.64], RZ ;  /* 0x000000ff02008985 */ /* 0x0003e4000c101d06 */
.L_x_75:
[----:B------:R-:W-:Y:S05]  /*bfd0*/  BSYNC B1 ;  /* 0x0000000000017941 */ /* 0x000fea0003800000 */
.L_x_59:
[----:B-1--4-:R-:W4:Y:S02]  /*bfe0*/  LDL R0, [R1+0x74] ;  /* 0x0000740001007983 */ /* 0x012f240000100800 */
[----:B----4-:R-:W-:-:S13]  /*bff0*/  ISETP.NE.AND P0, PT, R0, RZ, PT ;  /* 0x000000ff0000720c */ /* 0x010fda0003f05270 */
[----:B------:R-:W-:Y:S01]  /*c000*/  @P0 WARPSYNC 0xffffffff ;  /* 0xffffffff00000948 */ /* 0x000fe20003800000 */
[----:B------:R-:W-:Y:S06]  /*c010*/  @P0 BAR.SYNC.DEFER_BLOCKING 0x5, 0x80 ;  /* 0x0142000000000b1d */ /* 0x000fec0000010000 */
[----:B------:R-:W1:Y:S04]  /*c020*/  @P0 LDS.128 R232, [0xc080] ;  /* 0x00c08000ffe80984 */ /* 0x000e680000000c00 */
[----:B------:R-:W-:Y:S06]  /*c030*/  @P0 BAR.ARV 0x4, 0x80 ;  /* 0x0102000000000b1d */ /* 0x000fec0000002000 */
[----:B------:R-:W-:Y:S05]  /*c040*/  @P0 BRA `(.L_x_103) ;  /* 0x00000ad000000947 */ /* 0x000fea0003800000 */
[----:B------:R-:W4:Y:S01]  /*c050*/  S2R R0, SR_TID.X ;  /* 0x0000000000007919 */ /* 0x000f220000002100 */
[----:B------:R-:W-:Y:S01]  /*c060*/  IMAD.MOV.U32 R7, RZ, RZ, RZ ;  /* 0x000000ffff077224 */ /* 0x000fe200078e00ff */
[----:B----4-:R-:W-:-:S04]  /*c070*/  LOP3.LUT R14, R0, 0x1f, RZ, 0xc0, !PT ;  /* 0x0000001f000e7812 */ /* 0x010fc800078ec0ff */
[----:B------:R-:W-:Y:S01]  /*c080*/  ISETP.NE.AND P6, PT, R14, 0x1f, PT ;  /* 0x0000001f0e00780c */ /* 0x000fe20003fc5270 */
[----:B------:R-:W-:Y:S10]  /*c090*/  BRA.DIV ~URZ, `(.L_x_104) ;  /* 0x00001d727f007947 */ /* 0x000ff4000b800000 */
[----:B--2---:R2:W4:Y:S02]  /*c0a0*/  SHFL.IDX PT, R9, R74, RZ, 0x1f ;  /* 0x00001fff4a097589 */ /* 0x00452400000e0000 */
.L_x_151:
[----:B------:R-:W-:Y:S05]  /*c0b0*/  BRA.DIV ~URZ, `(.L_x_105) ;  /* 0x00001dc27f007947 */ /* 0x000fea000b800000 */
[----:B---3--:R3:W2:Y:S02]  /*c0c0*/  SHFL.IDX PT, R8, R74, 0x1, 0x1f ;  /* 0x00201f004a087f89 */ /* 0x0086a400000e0000 */
.L_x_152:
[----:B-1----:R-:W-:Y:S02]  /*c0d0*/  IMAD.IADD R0, R235, 0x1, R14 ;  /* 0x00000001eb007824 */ /* 0x002fe400078e020e */
[----:B------:R-:W-:-:S03]  /*c0e0*/  IMAD.MOV.U32 R6, RZ, RZ, RZ ;  /* 0x000000ffff067224 */ /* 0x000fc600078e00ff */
[----:B------:R-:W-:-:S13]  /*c0f0*/  ISETP.GE.OR P0, PT, R0, c[0x0][0x53c], !P6 ;  /* 0x00014f0000007a0c */ /* 0x000fda0007706670 */
[----:B------:R-:W-:Y:S01]  /*c100*/  @!P0 IMAD.MOV.U32 R2, RZ, RZ, 0x4 ;  /* 0x00000004ff028424 */ /* 0x000fe200078e00ff */
[----:B------:R-:W-:-:S03]  /*c110*/  @!P0 MOV R3, 0x4 ;  /* 0x0000000400038802 */ /* 0x000fc60000000f00 */
[----:B------:R-:W-:-:S04]  /*c120*/  @!P0 IMAD.WIDE R4, R0, R2, c[0x0][0x580] ;  /* 0x0001600000048625 */ /* 0x000fc800078e0202 */
[----:B------:R-:W-:Y:S01]  /*c130*/  @!P0 IMAD.WIDE R2, R0, R3, c[0x0][0x578] ;  /* 0x00015e0000028625 */ /* 0x000fe200078e0203 */
[----:B------:R-:W5:Y:S04]  /*c140*/  @!P0 LDG.E R6, [R4.64] ;  /* 0x0000000604068981 */ /* 0x000f68000c1e1900 */
[----:B------:R-:W5:Y:S01]  /*c150*/  @!P0 LDG.E R7, [R2.64] ;  /* 0x0000000602078981 */ /* 0x000f62000c1e1900 */
[C---:B------:R-:W-:Y:S02]  /*c160*/  ISETP.GE.U32.AND P4, PT, R14.reuse, 0x10, PT ;  /* 0x000000100e00780c */ /* 0x040fe40003f86070 */
[C---:B------:R-:W-:Y:S02]  /*c170*/  ISETP.GE.U32.AND P3, PT, R14.reuse, 0x8, PT ;  /* 0x000000080e00780c */ /* 0x040fe40003f66070 */
[----:B------:R-:W-:-:S02]  /*c180*/  ISETP.GE.U32.AND P2, PT, R14, 0x4, PT ;  /* 0x000000040e00780c */ /* 0x000fc40003f46070 */
[C---:B------:R-:W-:Y:S02]  /*c190*/  ISETP.GE.U32.AND P1, PT, R14.reuse, 0x2, PT ;  /* 0x000000020e00780c */ /* 0x040fe40003f26070 */
[----:B------:R-:W-:Y:S02]  /*c1a0*/  ISETP.NE.AND P5, PT, R14, RZ, PT ;  /* 0x000000ff0e00720c */ /* 0x000fe40003fa5270 */
[----:B------:R-:W-:Y:S01]  /*c1b0*/  MOV R13, RZ ;  /* 0x000000ff000d7202 */ /* 0x000fe20000000f00 */
[----:B-----5:R-:W-:Y:S01]  /*c1c0*/  IMAD R0, R7, R6, RZ ;  /* 0x0000000607007224 */ /* 0x020fe200078e02ff */
[----:B------:R-:W-:Y:S07]  /*c1d0*/  BRA.DIV ~URZ, `(.L_x_106) ;  /* 0x00001d127f007947 */ /* 0x000fee000b800000 */
[----:B------:R1:W3:Y:S02]  /*c1e0*/  SHFL.UP PT, R4, R0, 0x1, RZ ;  /* 0x0420000000047989 */ /* 0x0002e400000e00ff */
.L_x_153:
        /* <DEDUP_REMOVED lines=16> */
.L_x_154:
[----:B---3--:R-:W-:Y:S01]  /*c2f0*/  IMAD R0, R0, c[0x0][0x538], RZ ;  /* 0x00014e0000007a24 */ /* 0x008fe200078e02ff */
[----:B------:R-:W-:Y:S04]  /*c300*/  BSSY B1, `(.L_x_108) ;  /* 0x000007c000017945 */ /* 0x000fe80003800000 */
[----:B--2---:R-:W-:-:S04]  /*c310*/  IADD3 R8, R0, R8, RZ ;  /* 0x0000000800087210 */ /* 0x004fc80007ffe0ff */
[----:B----4-:R-:W-:-:S13]  /*c320*/  ISETP.GT.AND P0, PT, R8, R9, PT ;  /* 0x000000090800720c */ /* 0x010fda0003f04270 */
[----:B------:R-:W-:Y:S05]  /*c330*/  @P0 BRA `(.L_x_109) ;  /* 0x0000024000000947 */ /* 0x000fea0003800000 */
.L_x_113:
[----:B------:R-:W-:-:S04]  /*c340*/  IADD3 R0, R235, 0x1f, RZ ;  /* 0x0000001feb007810 */ /* 0x000fc80007ffe0ff */
[----:B------:R-:W-:-:S13]  /*c350*/  ISETP.GE.AND P0, PT, R0, c[0x0][0x53c], PT ;  /* 0x00014f0000007a0c */ /* 0x000fda0003f06270 */
[----:B------:R-:W-:Y:S05]  /*c360*/  @P0 BRA `(.L_x_110) ;  /* 0x0000071000000947 */ /* 0x000fea0003800000 */
[----:B------:R-:W-:Y:S01]  /*c370*/  MOV R235, R0 ;  /* 0x0000000000eb7202 */ /* 0x000fe20000000f00 */
[----:B------:R-:W-:-:S03]  /*c380*/  CS2R R6, SRZ ;  /* 0x0000000000067805 */ /* 0x000fc6000001ff00 */
[----:B------:R-:W-:-:S04]  /*c390*/  IADD3 R0, R235, R14, RZ ;  /* 0x0000000eeb007210 */ /* 0x000fc80007ffe0ff */
[----:B------:R-:W-:-:S13]  /*c3a0*/  ISETP.GE.OR P0, PT, R0, c[0x0][0x53c], !P6 ;  /* 0x00014f0000007a0c */ /* 0x000fda0007706670 */
[----:B------:R-:W-:Y:S02]  /*c3b0*/  @!P0 MOV R2, 0x4 ;  /* 0x0000000400028802 */ /* 0x000fe40000000f00 */
[----:B------:R-:W-:-:S03]  /*c3c0*/  @!P0 MOV R3, 0x4 ;  /* 0x0000000400038802 */ /* 0x000fc60000000f00 */
[----:B-1----:R-:W-:-:S04]  /*c3d0*/  @!P0 IMAD.WIDE R4, R0, R2, c[0x0][0x580] ;  /* 0x0001600000048625 */ /* 0x002fc800078e0202 */
[----:B------:R-:W-:Y:S01]  /*c3e0*/  @!P0 IMAD.WIDE R2, R0, R3, c[0x0][0x578] ;  /* 0x00015e0000028625 */ /* 0x000fe200078e0203 */
[----:B------:R-:W2:Y:S04]  /*c3f0*/  @!P0 LDG.E R6, [R4.64] ;  /* 0x0000000604068981 */ /* 0x000ea8000c1e1900 */
[----:B------:R-:W2:Y:S02]  /*c400*/  @!P0 LDG.E R7, [R2.64] ;  /* 0x0000000602078981 */ /* 0x000ea4000c1e1900 */
[----:B--2---:R-:W-:Y:S01]  /*c410*/  IMAD R0, R7, R6, RZ ;  /* 0x0000000607007224 */ /* 0x004fe200078e02ff */
[----:B------:R-:W-:Y:S05]  /*c420*/  BRA.DIV ~URZ, `(.L_x_111) ;  /* 0x00001ca27f007947 */ /* 0x000fea000b800000 */
[----:B------:R1:W2:Y:S02]  /*c430*/  SHFL.UP PT, R2, R0, 0x1, RZ ;  /* 0x0420000000027989 */ /* 0x0002a400000e00ff */
.L_x_155:
[----:B--2---:R-:W-:-:S04]  /*c440*/  SEL R2, R2, RZ, P5 ;  /* 0x000000ff02027207 */ /* 0x004fc80002800000 */
        /* <DEDUP_REMOVED lines=14> */
[----:B------:R1:W2:Y:S02]  /*c530*/  SHFL.IDX PT, R0, R4, 0x1f, 0x1f ;  /* 0x03e01f0004007f89 */ /* 0x0002a400000e0000 */
.L_x_156:
[----:B--2---:R-:W-:-:S05]  /*c540*/  IMAD R0, R0, c[0x0][0x538], RZ ;  /* 0x00014e0000007a24 */ /* 0x004fca00078e02ff */
[----:B------:R-:W-:-:S04]  /*c550*/  IADD3 R8, R0, R8, RZ ;  /* 0x0000000800087210 */ /* 0x000fc80007ffe0ff */
[----:B------:R-:W-:-:S13]  /*c560*/  ISETP.GT.AND P0, PT, R8, R9, PT ;  /* 0x000000090800720c */ /* 0x000fda0003f04270 */
[----:B-1----:R-:W-:Y:S05]  /*c570*/  @!P0 BRA `(.L_x_113) ;  /* 0xfffffdc000008947 */ /* 0x002fea000383ffff */
.L_x_109:
[----:B------:R-:W-:-:S05]  /*c580*/  IADD3 R11, -R0, R8, RZ ;  /* 0x00000008000b7210 */ /* 0x000fca0007ffe1ff */
[----:B------:R-:W-:-:S05]  /*c590*/  IMAD R0, R4, c[0x0][0x538], R11 ;  /* 0x00014e0004007a24 */ /* 0x000fca00078e020b */
[----:B------:R-:W-:Y:S01]  /*c5a0*/  ISETP.GT.AND P0, PT, R0, R9, PT ;  /* 0x000000090000720c */ /* 0x000fe20003f04270 */
[----:B------:R-:W-:-:S12]  /*c5b0*/  BRA.DIV ~URZ, `(.L_x_114) ;  /* 0x00001d027f007947 */ /* 0x000fd8000b800000 */
[----:B------:R-:W-:-:S04]  /*c5c0*/  VOTE.ANY R10, PT, !P0 ;  /* 0x00000000000a7806 */ /* 0x000fc800040e0100 */
.L_x_157:
[----:B------:R2:W3:Y:S01]  /*c5d0*/  POPC R12, R10 ;  /* 0x0000000a000c7309 */ /* 0x0004e20000000000 */
[----:B------:R-:W-:Y:S05]  /*c5e0*/  BRA.DIV ~URZ, `(.L_x_115) ;  /* 0x00001d227f007947 */ /* 0x000fea000b800000 */
[----:B---3--:R3:W4:Y:S04]  /*c5f0*/  SHFL.IDX PT, R8, R6, R12, 0x1f ;  /* 0x00001f0c06087589 */ /* 0x00872800000e0000 */
[----:B------:R3:W1:Y:S02]  /*c600*/  SHFL.IDX PT, R7, R7, R12, 0x1f ;  /* 0x00001f0c07077589 */ /* 0x00066400000e0000 */
.L_x_158:
[----:B------:R-:W-:Y:S01]  /*c610*/  ISETP.NE.AND P0, PT, R10, RZ, PT ;  /* 0x000000ff0a00720c */ /* 0x000fe20003f05270 */
[----:B------:R-:W-:-:S12]  /*c620*/  BSSY B0, `(.L_x_116) ;  /* 0x0000005000007945 */ /* 0x000fd80003800000 */
[----:B------:R-:W-:Y:S05]  /*c630*/  @!P0 BRA `(.L_x_117) ;  /* 0x0000003000008947 */ /* 0x000fea0003800000 */
[----:B------:R-:W-:Y:S01]  /*c640*/  IADD3 R3, R12, -0x1, RZ ;  /* 0xffffffff0c037810 */ /* 0x000fe20007ffe0ff */
[----:B------:R-:W-:Y:S05]  /*c650*/  BRA.DIV ~URZ, `(.L_x_118) ;  /* 0x00001d827f007947 */ /* 0x000fea000b800000 */
[----:B------:R2:W3:Y:S02]  /*c660*/  SHFL.IDX PT, R13, R4, R3, 0x1f ;  /* 0x00001f03040d7589 */ /* 0x0004e400000e0000 */
.L_x_117:
[----:B------:R-:W-:Y:S05]  /*c670*/  BSYNC B0 ;  /* 0x0000000000007941 */ /* 0x000fea0003800000 */
.L_x_116:
[-C--:B----4-:R-:W-:Y:S01]  /*c680*/  IABS R2, R8.reuse ;  /* 0x0000000800027213 */ /* 0x090fe20000000000 */
[----:B---3--:R-:W-:Y:S01]  /*c690*/  IMAD R232, R13, c[0x0][0x538], R11 ;  /* 0x00014e000de87a24 */ /* 0x008fe200078e020b */
[----:B-1----:R-:W-:Y:S01]  /*c6a0*/  IABS R0, R7 ;  /* 0x0000000700007213 */ /* 0x002fe20000000000 */
[----:B------:R-:W-:Y:S01]  /*c6b0*/  IMAD.IADD R235, R12, 0x1, R235 ;  /* 0x000000010ceb7824 */ /* 0x000fe200078e02eb */
[----:B--2---:R-:W1:Y:S01]  /*c6c0*/  I2F.RP R4, R2 ;  /* 0x0000000200047306 */ /* 0x004e620000209400 */
[----:B------:R-:W-:Y:S02]  /*c6d0*/  IMAD.IADD R10, R9, 0x1, -R232 ;  /* 0x00000001090a7824 */ /* 0x000fe400078e0ae8 */
[----:B------:R-:W-:Y:S01]  /*c6e0*/  IMAD.MOV.U32 R6, RZ, RZ, R0 ;  /* 0x000000ffff067224 */ /* 0x000fe200078e0000 */
[----:B------:R-:W-:Y:S02]  /*c6f0*/  IABS R0, R8 ;  /* 0x0000000800007213 */ /* 0x000fe40000000000 */
[----:B------:R-:W-:-:S02]  /*c700*/  IABS R9, R10 ;  /* 0x0000000a00097213 */ /* 0x000fc40000000000 */
[----:B------:R-:W-:Y:S01]  /*c710*/  I2F.RP R11, R6 ;  /* 0x00000006000b7306 */ /* 0x000fe20000209400 */
[----:B------:R-:W-:-:S07]  /*c720*/  IMAD.MOV R0, RZ, RZ, -R0 ;  /* 0x000000ffff007224 */ /* 0x000fce00078e0a00 */
[----:B-1----:R-:W1:Y:S02]  /*c730*/  MUFU.RCP R4, R4 ;  /* 0x0000000400047308 */ /* 0x002e640000001000 */
[----:B-1----:R-:W-:-:S06]  /*c740*/  IADD3 R4, R4, 0xffffffe, RZ ;  /* 0x0ffffffe04047810 */ /* 0x002fcc0007ffe0ff */
[----:B------:R-:W1:Y:S02]  /*c750*/  F2I.FTZ.U32.TRUNC.NTZ R5, R4 ;  /* 0x0000000400057305 */ /* 0x000e64000021f000 */
[----:B-1----:R-:W-:Y:S01]  /*c760*/  IMAD.MOV R3, RZ, RZ, -R5 ;  /* 0x000000ffff037224 */ /* 0x002fe200078e0a05 */
[----:B------:R-:W-:-:S03]  /*c770*/  MOV R4, RZ ;  /* 0x000000ff00047202 */ /* 0x000fc60000000f00 */
[----:B------:R-:W-:-:S04]  /*c780*/  IMAD R3, R3, R2, RZ ;  /* 0x0000000203037224 */ /* 0x000fc800078e02ff */
[----:B------:R-:W-:-:S04]  /*c790*/  IMAD.HI.U32 R5, R5, R3, R4 ;  /* 0x0000000305057227 */ /* 0x000fc800078e0004 */
[----:B------:R-:W-:Y:S02]  /*c7a0*/  IMAD.MOV.U32 R3, RZ, RZ, R9 ;  /* 0x000000ffff037224 */ /* 0x000fe400078e0009 */
[----:B------:R-:W-:Y:S02]  /*c7b0*/  IMAD.MOV.U32 R4, RZ, RZ, R0 ;  /* 0x000000ffff047224 */ /* 0x000fe400078e0000 */
[----:B------:R-:W-:-:S04]  /*c7c0*/  IMAD.HI.U32 R0, R5, R3, RZ ;  /* 0x0000000305007227 */ /* 0x000fc800078e00ff */
[----:B------:R-:W-:Y:S02]  /*c7d0*/  IMAD R3, R0, R4, R3 ;  /* 0x0000000400037224 */ /* 0x000fe400078e0203 */
[----:B------:R-:W1:Y:S03]  /*c7e0*/  MUFU.RCP R4, R11 ;  /* 0x0000000b00047308 */ /* 0x000e660000001000 */
[----:B------:R-:W-:-:S13]  /*c7f0*/  ISETP.GT.U32.AND P0, PT, R2, R3, PT ;  /* 0x000000030200720c */ /* 0x000fda0003f04070 */
[-C--:B------:R-:W-:Y:S02]  /*c800*/  @!P0 IADD3 R3, R3, -R2.reuse, RZ ;  /* 0x8000000203038210 */ /* 0x080fe40007ffe0ff */
[----:B-1----:R-:W-:Y:S02]  /*c810*/  IADD3 R4, R4, 0xffffffe, RZ ;  /* 0x0ffffffe04047810 */ /* 0x002fe40007ffe0ff */
[----:B------:R-:W-:Y:S02]  /*c820*/  ISETP.GE.U32.AND P2, PT, R3, R2, PT ;  /* 0x000000020300720c */ /* 0x000fe40003f46070 */
[----:B------:R-:W1:Y:S01]  /*c830*/  F2I.FTZ.U32.TRUNC.NTZ R3, R4 ;  /* 0x0000000400037305 */ /* 0x000e62000021f000 */
[----:B------:R-:W-:Y:S02]  /*c840*/  LOP3.LUT R2, R10, R8, RZ, 0x3c, !PT ;  /* 0x000000080a027212 */ /* 0x000fe400078e3cff */
[----:B------:R-:W-:Y:S02]  /*c850*/  @!P0 IADD3 R0, R0, 0x1, RZ ;  /* 0x0000000100008810 */ /* 0x000fe40007ffe0ff */
[----:B------:R-:W-:-:S02]  /*c860*/  ISETP.GE.AND P1, PT, R2, RZ, PT ;  /* 0x000000ff0200720c */ /* 0x000fc40003f26270 */
[----:B------:R-:W-:-:S04]  /*c870*/  ISETP.NE.AND P0, PT, R8, RZ, PT ;  /* 0x000000ff0800720c */ /* 0x000fc80003f05270 */
[----:B------:R-:W-:Y:S01]  /*c880*/  @P2 IADD3 R0, R0, 0x1, RZ ;  /* 0x0000000100002810 */ /* 0x000fe20007ffe0ff */
[----:B-1----:R-:W-:-:S06]  /*c890*/  IMAD.MOV R2, RZ, RZ, -R3 ;  /* 0x000000ffff027224 */ /* 0x002fcc00078e0a03 */
[----:B------:R-:W-:Y:S02]  /*c8a0*/  @!P1 IMAD.MOV R0, RZ, RZ, -R0 ;  /* 0x000000ffff009224 */ /* 0x000fe400078e0a00 */
[----:B------:R-:W-:Y:S01]  /*c8b0*/  IMAD.MOV.U32 R4, RZ, RZ, R2 ;  /* 0x000000ffff047224 */ /* 0x000fe200078e0002 */
[----:B------:R-:W-:Y:S02]  /*c8c0*/  IABS R2, R7 ;  /* 0x0000000700027213 */ /* 0x000fe40000000000 */
[----:B------:R-:W-:Y:S01]  /*c8d0*/  @!P0 LOP3.LUT R0, RZ, R8, RZ, 0x33, !PT ;  /* 0x00000008ff008212 */ /* 0x000fe200078e33ff */
[----:B------:R-:W-:Y:S01]  /*c8e0*/  IMAD R4, R4, R6, RZ ;  /* 0x0000000604047224 */ /* 0x000fe200078e02ff */
[----:B------:R-:W-:Y:S01]  /*c8f0*/  IADD3 R5, RZ, -R2, RZ ;  /* 0x80000002ff057210 */ /* 0x000fe20007ffe0ff */
[----:B------:R-:W-:Y:S01]  /*c900*/  IMAD.MOV.U32 R2, RZ, RZ, RZ ;  /* 0x000000ffff027224 */ /* 0x000fe200078e00ff */
[----:B------:R-:W-:-:S03]  /*c910*/  IABS R9, R0 ;  /* 0x0000000000097213 */ /* 0x000fc60000000000 */
[----:B------:R-:W-:Y:S01]  /*c920*/  IMAD.HI.U32 R2, R3, R4, R2 ;  /* 0x0000000403027227 */ /* 0x000fe200078e0002 */
[----:B------:R-:W-:-:S03]  /*c930*/  MOV R4, R5 ;  /* 0x0000000500047202 */ /* 0x000fc60000000f00 */
[----:B------:R-:W-:-:S04]  /*c940*/  IMAD.MOV.U32 R3, RZ, RZ, R9 ;  /* 0x000000ffff037224 */ /* 0x000fc800078e0009 */
        /* <DEDUP_REMOVED lines=13> */
[----:B------:R-:W-:-:S04]  /*ca20*/  @!P0 LOP3.LUT R2, RZ, R7, RZ, 0x33, !PT ;  /* 0x00000007ff028212 */ /* 0x000fc800078e33ff */
[----:B------:R-:W-:Y:S01]  /*ca30*/  IADD3 R3, -R2, RZ, RZ ;  /* 0x000000ff02037210 */ /* 0x000fe20007ffe1ff */
[----:B------:R-:W-:-:S04]  /*ca40*/  IMAD R2, R7, 0x1000000, R2 ;  /* 0x0100000007027824 */ /* 0x000fc800078e0202 */
[----:B------:R-:W-:-:S04]  /*ca50*/  IMAD R0, R7, R3, R0 ;  /* 0x0000000307007224 */ /* 0x000fc800078e0200 */
[----:B------:R-:W-:Y:S01]  /*ca60*/  IMAD R234, R0, 0x10000, R2 ;  /* 0x0001000000ea7824 */ /* 0x000fe200078e0202 */
[----:B------:R-:W-:Y:S05]  /*ca70*/  BRA `(.L_x_119) ;  /* 0x0000004000007947 */ /* 0x000fea0003800000 */
.L_x_110:
[----:B------:R-:W-:Y:S01]  /*ca80*/  IMAD.MOV.U32 R232, RZ, RZ, R9 ;  /* 0x000000ffffe87224 */ /* 0x000fe200078e0009 */
[----:B------:R-:W-:Y:S01]  /*ca90*/  MOV R234, RZ ;  /* 0x000000ff00ea7202 */ /* 0x000fe20000000f00 */
[----:B------:R-:W-:Y:S01]  /*caa0*/  IMAD.MOV.U32 R233, RZ, RZ, RZ ;  /* 0x000000ffffe97224 */ /* 0x000fe200078e00ff */
[----:B------:R-:W-:Y:S02]  /*cab0*/  MOV R235, c[0x0][0x53c] ;  /* 0x00014f0000eb7a02 */ /* 0x000fe40000000f00 */
.L_x_119:
[----:B------:R-:W-:Y:S05]  /*cac0*/  BSYNC B1 ;  /* 0x0000000000017941 */ /* 0x000fea0003800000 */
.L_x_108:
[----:B------:R-:W-:Y:S01]  /*cad0*/  WARPSYNC 0xffffffff ;  /* 0xffffffff00007948 */ /* 0x000fe20003800000 */
[----:B------:R-:W-:Y:S01]  /*cae0*/  BAR.SYNC.DEFER_BLOCKING 0x4, 0x80 ;  /* 0x0102000000007b1d */ /* 0x000fe20000010000 */
[----:B------:R-:W-:-:S13]  /*caf0*/  ISETP.NE.AND P0, PT, R14, RZ, PT ;  /* 0x000000ff0e00720c */ /* 0x000fda0003f05270 */
[----:B------:R2:W-:Y:S04]  /*cb00*/  @!P0 STS.128 [0xc080], R232 ;  /* 0x00c080e8ff008388 */ /* 0x0005e80000000c00 */
[----:B------:R-:W-:Y:S06]  /*cb10*/  BAR.ARV 0x5, 0x80 ;  /* 0x0142000000007b1d */ /* 0x000fec0000002000 */
.L_x_103:
[----:B-1----:R-:W-:-:S13]  /*cb20*/  ISETP.GE.AND P0, PT, R235, c[0x0][0x53c], PT ;  /* 0x00014f00eb007a0c */ /* 0x002fda0003f06270 */
[----:B--23--:R-:W-:Y:S01]  /*cb30*/  @P0 CALL.REL.NOINC `(.L_x_120) ;  /* 0x0000001000000944 */ /* 0x00cfe20003c00000 */
[----:B------:R-:W-:Y:S05]  /*cb40*/  BRA `(.L_x_121) ;  /* 0xffff4b9000007947 */ /* 0x000fea000383ffff */
.L_x_120:
[----:B------:R-:W-:Y:S05]  /*cb50*/  EXIT ;  /* 0x000000000000794d */ /* 0x000fea0003800000 */
.L_x_23:
[----:B------:R-:W-:Y:S01]  /*cb60*/  IMAD.MOV.U32 R0, RZ, RZ, R5 ;  /* 0x000000ffff007224 */ /* 0x000fe200078e0005 */
[----:B------:R-:W-:Y:S02]  /*cb70*/  MOV R2, 0x1 ;  /* 0x0000000100027802 */ /* 0x000fe40000000f00 */
[----:B------:R-:W-:Y:S02]  /*cb80*/  MOV R3, 0xcba0 ;  /* 0x0000cba000037802 */ /* 0x000fe40000000f00 */
[----:B--2---:R-:W-:Y:S05]  /*cb90*/  CALL.REL.NOINC `($__internal_2_$__cuda_sm70_shflsync_up_p) ;  /* 0x0000193000007944 */ /* 0x004fea0003c00000 */
[----:B------:R-:W-:Y:S01]  /*cba0*/  MOV R0, R4 ;  /* 0x0000000400007202 */ /* 0x000fe20000000f00 */
[----:B------:R-:W-:Y:S05]  /*cbb0*/  BRA `(.L_x_122) ;  /* 0xffff389000007947 */ /* 0x000fea000383ffff */
.L_x_24:
[----:B------:R-:W-:Y:S01]  /*cbc0*/  IMAD.MOV.U32 R0, RZ, RZ, R5 ;  /* 0x000000ffff007224 */ /* 0x000fe200078e0005 */
[----:B------:R-:W-:Y:S02]  /*cbd0*/  MOV R2, 0x2 ;  /* 0x0000000200027802 */ /* 0x000fe40000000f00 */
[----:B------:R-:W-:Y:S02]  /*cbe0*/  MOV R3, 0xcc00 ;  /* 0x0000cc0000037802 */ /* 0x000fe40000000f00 */
[----:B--2---:R-:W-:Y:S05]  /*cbf0*/  CALL.REL.NOINC `($__internal_2_$__cuda_sm70_shflsync_up_p) ;  /* 0x000018d000007944 */ /* 0x004fea0003c00000 */
[----:B------:R-:W-:Y:S01]  /*cc00*/  SEL R0, R4, RZ, P4 ;  /* 0x000000ff04007207 */ /* 0x000fe20002000000 */
[----:B------:R-:W-:Y:S01]  /*cc10*/  IMAD.MOV.U32 R2, RZ, RZ, 0x4 ;  /* 0x00000004ff027424 */ /* 0x000fe200078e00ff */
[----:B------:R-:W-:-:S03]  /*cc20*/  MOV R3, 0xcc50 ;  /* 0x0000cc5000037802 */ /* 0x000fc60000000f00 */
[----:B------:R-:W-:Y:S02]  /*cc30*/  IMAD.IADD R0, R5, 0x1, R0 ;  /* 0x0000000105007824 */ /* 0x000fe400078e0200 */
[----:B------:R-:W-:Y:S05]  /*cc40*/  CALL.REL.NOINC `($__internal_2_$__cuda_sm70_shflsync_up_p) ;  /* 0x0000188000007944 */ /* 0x000fea0003c00000 */
        /* <DEDUP_REMOVED lines=13> */
[----:B------:R-:W-:Y:S01]  /*cd20*/  IMAD.IADD R4, R0, 0x1, R4 ;  /* 0x0000000100047824 */ /* 0x000fe200078e0204 */
[----:B------:R-:W-:-:S03]  /*cd30*/  MOV R0, 0x1f ;  /* 0x0000001f00007802 */ /* 0x000fc60000000f00 */
[----:B------:R-:W-:Y:S02]  /*cd40*/  IMAD.MOV.U32 R5, RZ, RZ, R4 ;  /* 0x000000ffff057224 */ /* 0x000fe400078e0004 */
[----:B------:R-:W-:Y:S05]  /*cd50*/  CALL.REL.NOINC `($__internal_1_$__cuda_sm70_shflsync_idx_p) ;  /* 0x0000172000007944 */ /* 0x000fea0003c00000 */
[----:B------:R-:W-:Y:S05]  /*cd60*/  BRA `(.L_x_123) ;  /* 0xffff37e000007947 */ /* 0x000fea000383ffff */
.L_x_26:
[----:B------:R-:W-:Y:S02]  /*cd70*/  SEL R0, RZ, 0x1, P0 ;  /* 0x00000001ff007807 */ /* 0x000fe40000000000 */
[----:B------:R-:W-:Y:S02]  /*cd80*/  MOV R2, 0xcda0 ;  /* 0x0000cda000027802 */ /* 0x000fe40000000f00 */
[----:B--2---:R-:W-:Y:S05]  /*cd90*/  CALL.REL.NOINC `($__internal_3_$__cuda_sm70_votesync_ballot) ;  /* 0x000017a000007944 */ /* 0x004fea0003c00000 */
[----:B------:R-:W-:Y:S01]  /*cda0*/  MOV R6, R0 ;  /* 0x0000000000067202 */ /* 0x000fe20000000f00 */
[----:B------:R-:W-:Y:S05]  /*cdb0*/  BRA `(.L_x_124) ;  /* 0xffff382000007947 */ /* 0x000fea000383ffff */
.L_x_27:
[----:B------:R-:W-:Y:S01]  /*cdc0*/  IMAD.MOV.U32 R5, RZ, RZ, R8 ;  /* 0x000000ffff057224 */ /* 0x000fe200078e0008 */
[----:B--2---:R-:W-:Y:S01]  /*cdd0*/  MOV R3, R235 ;  /* 0x000000eb00037202 */ /* 0x004fe20000000f00 */
[----:B------:R-:W-:Y:S01]  /*cde0*/  IMAD.MOV.U32 R0, RZ, RZ, 0x1f ;  /* 0x0000001fff007424 */ /* 0x000fe200078e00ff */
[----:B------:R-:W-:Y:S02]  /*cdf0*/  MOV R2, 0xce10 ;  /* 0x0000ce1000027802 */ /* 0x000fe40000000f00 */
[----:B-1----:R-:W-:Y:S05]  /*ce00*/  CALL.REL.NOINC `($__internal_1_$__cuda_sm70_shflsync_idx_p) ;  /* 0x0000167000007944 */ /* 0x002fea0003c00000 */
[----:B------:R-:W-:Y:S01]  /*ce10*/  IMAD.MOV.U32 R11, RZ, RZ, R0 ;  /* 0x000000ffff0b7224 */ /* 0x000fe200078e0000 */
[----:B------:R-:W-:Y:S01]  /*ce20*/  MOV R5, R7 ;  /* 0x0000000700057202 */ /* 0x000fe20000000f00 */
[----:B------:R-:W-:Y:S01]  /*ce30*/  IMAD.MOV.U32 R232, RZ, RZ, RZ ;  /* 0x000000ffffe87224 */ /* 0x000fe200078e00ff */
[----:B------:R-:W-:Y:S01]  /*ce40*/  MOV R3, R235 ;  /* 0x000000eb00037202 */ /* 0x000fe20000000f00 */
[----:B------:R-:W-:Y:S01]  /*ce50*/  IMAD.MOV.U32 R0, RZ, RZ, 0x1f ;  /* 0x0000001fff007424 */ /* 0x000fe200078e00ff */
[----:B------:R-:W-:-:S02]  /*ce60*/  MOV R2, 0xce80 ;  /* 0x0000ce8000027802 */ /* 0x000fc40000000f00 */
[----:B------:R-:W-:Y:S05]  /*ce70*/  CALL.REL.NOINC `($__internal_1_$__cuda_sm70_shflsync_idx_p) ;  /* 0x0000160000007944 */ /* 0x000fea0003c00000 */
[----:B------:R-:W-:Y:S01]  /*ce80*/  MOV R10, R0 ;  /* 0x00000000000a7202 */ /* 0x000fe20000000f00 */
[----:B------:R-:W-:Y:S05]  /*ce90*/  BRA `(.L_x_125) ;  /* 0xffff379000007947 */ /* 0x000fea000383ffff */
.L_x_30:
[----:B------:R-:W-:Y:S01]  /*cea0*/  IMAD.MOV.U32 R5, RZ, RZ, R4 ;  /* 0x000000ffff057224 */ /* 0x000fe200078e0004 */
[----:B------:R-:W-:-:S02]  /*ceb0*/  MOV R0, 0x1f ;  /* 0x0000001f00007802 */ /* 0x000fc40000000f00 */
[----:B------:R-:W-:Y:S02]  /*cec0*/  MOV R2, 0xcee0 ;  /* 0x0000cee000027802 */ /* 0x000fe40000000f00 */
[----:B-1234-:R-:W-:Y:S05]  /*ced0*/  CALL.REL.NOINC `($__internal_1_$__cuda_sm70_shflsync_idx_p) ;  /* 0x000015a000007944 */ /* 0x01efea0003c00000 */
[----:B------:R-:W-:Y:S01]  /*cee0*/  MOV R232, R0 ;  /* 0x0000000000e87202 */ /* 0x000fe20000000f00 */
[----:B------:R-:W-:Y:S05]  /*cef0*/  BRA `(.L_x_29) ;  /* 0xffff379000007947 */ /* 0x000fea000383ffff */
.L_x_38:
[----:B------:R-:W-:Y:S01]  /*cf00*/  IMAD.MOV.U32 R5, RZ, RZ, R10 ;  /* 0x000000ffff057224 */ /* 0x000fe200078e000a */
[----:B------:R-:W-:Y:S01]  /*cf10*/  MOV R3, RZ ;  /* 0x000000ff00037202 */ /* 0x000fe20000000f00 */
[----:B------:R-:W-:Y:S01]  /*cf20*/  IMAD.MOV.U32 R0, RZ, RZ, 0x1c1f ;  /* 0x00001c1fff007424 */ /* 0x000fe200078e00ff */
[----:B------:R-:W-:Y:S02]  /*cf30*/  MOV R2, 0xcf50 ;  /* 0x0000cf5000027802 */ /* 0x000fe40000000f00 */
[----:B------:R-:W-:Y:S05]  /*cf40*/  CALL.REL.NOINC `($__internal_1_$__cuda_sm70_shflsync_idx_p) ;  /* 0x0000153000007944 */ /* 0x000fea0003c00000 */
[----:B------:R-:W-:Y:S01]  /*cf50*/  MOV R8, R0 ;  /* 0x0000000000087202 */ /* 0x000fe20000000f00 */
[----:B------:R-:W-:Y:S05]  /*cf60*/  BRA `(.L_x_126) ;  /* 0xffff56b000007947 */ /* 0x000fea000383ffff */
.L_x_39:
[----:B------:R-:W-:Y:S01]  /*cf70*/  IMAD.MOV.U32 R5, RZ, RZ, R12 ;  /* 0x000000ffff057224 */ /* 0x000fe200078e000c */
[----:B------:R-:W-:Y:S01]  /*cf80*/  MOV R3, RZ ;  /* 0x000000ff00037202 */ /* 0x000fe20000000f00 */
[----:B------:R-:W-:Y:S01]  /*cf90*/  IMAD.MOV.U32 R0, RZ, RZ, 0x1c1f ;  /* 0x00001c1fff007424 */ /* 0x000fe200078e00ff */
[----:B------:R-:W-:Y:S02]  /*cfa0*/  MOV R2, 0xcfc0 ;  /* 0x0000cfc000027802 */ /* 0x000fe40000000f00 */
[----:B-12---:R-:W-:Y:S05]  /*cfb0*/  CALL.REL.NOINC `($__internal_1_$__cuda_sm70_shflsync_idx_p) ;  /* 0x000014c000007944 */ /* 0x006fea0003c00000 */
[----:B------:R-:W-:Y:S05]  /*cfc0*/  BRA `(.L_x_127) ;  /* 0xffff567000007947 */ /* 0x000fea000383ffff */
.L_x_42:
[----:B--2---:R-:W-:Y:S01]  /*cfd0*/  IMAD.MOV.U32 R5, RZ, RZ, R10 ;  /* 0x000000ffff057224 */ /* 0x004fe200078e000a */
[----:B------:R-:W-:Y:S01]  /*cfe0*/  MOV R3, 0x1 ;  /* 0x0000000100037802 */ /* 0x000fe20000000f00 */
[----:B----4-:R-:W-:Y:S01]  /*cff0*/  IMAD.MOV.U32 R0, RZ, RZ, 0x1c1f ;  /* 0x00001c1fff007424 */ /* 0x010fe200078e00ff */
[----:B------:R-:W-:-:S02]  /*d000*/  MOV R2, 0xd020 ;  /* 0x0000d02000027802 */ /* 0x000fc40000000f00 */
[----:B-1-3--:R-:W-:Y:S05]  /*d010*/  CALL.REL.NOINC `($__internal_1_$__cuda_sm70_shflsync_idx_p) ;  /* 0x0000146000007944 */ /* 0x00afea0003c00000 */
[----:B------:R-:W-:Y:S01]  /*d020*/  IMAD.MOV.U32 R8, RZ, RZ, R0 ;  /* 0x000000ffff087224 */ /* 0x000fe200078e0000 */
[----:B------:R-:W-:Y:S01]  /*d030*/  MOV R3, 0x1 ;  /* 0x0000000100037802 */ /* 0x000fe20000000f00 */
[----:B------:R-:W-:Y:S01]  /*d040*/  IMAD.MOV.U32 R5, RZ, RZ, R12 ;  /* 0x000000ffff057224 */ /* 0x000fe200078e000c */
[----:B------:R-:W-:-:S02]  /*d050*/  MOV R0, 0x1c1f ;  /* 0x00001c1f00007802 */ /* 0x000fc40000000f00 */
[----:B------:R-:W-:Y:S02]  /*d060*/  MOV R2, 0xd080 ;  /* 0x0000d08000027802 */ /* 0x000fe40000000f00 */
[----:B------:R-:W-:Y:S05]  /*d070*/  CALL.REL.NOINC `($__internal_1_$__cuda_sm70_shflsync_idx_p) ;  /* 0x0000140000007944 */ /* 0x000fea0003c00000 */
[----:B------:R-:W-:Y:S05]  /*d080*/  BRA `(.L_x_128) ;  /* 0xffff573000007947 */ /* 0x000fea000383ffff */
.L_x_45:
[----:B-1----:R-:W-:Y:S01]  /*d090*/  IMAD.MOV.U32 R5, RZ, RZ, R10 ;  /* 0x000000ffff057224 */ /* 0x002fe200078e000a */
[----:B------:R-:W-:Y:S01]  /*d0a0*/  MOV R3, 0x2 ;  /* 0x0000000200037802 */ /* 0x000fe20000000f00 */
[----:B----4-:R-:W-:Y:S01]  /*d0b0*/  IMAD.MOV.U32 R0, RZ, RZ, 0x1c1f ;  /* 0x00001c1fff007424 */ /* 0x010fe200078e00ff */
[----:B------:R-:W-:Y:S02]  /*d0c0*/  MOV R2, 0xd0e0 ;  /* 0x0000d0e000027802 */ /* 0x000fe40000000f00 */
[----:B--23--:R-:W-:Y:S05]  /*d0d0*/  CALL.REL.NOINC `($__internal_1_$__cuda_sm70_shflsync_idx_p) ;  /* 0x000013a000007944 */ /* 0x00cfea0003c00000 */
[----:B------:R-:W-:Y:S01]  /*d0e0*/  MOV R8, R0 ;  /* 0x0000000000087202 */ /* 0x000fe20000000f00 */
[----:B------:R-:W-:Y:S05]  /*d0f0*/  BRA `(.L_x_129) ;  /* 0xffff583000007947 */ /* 0x000fea000383ffff */
.L_x_46:
[----:B------:R-:W-:Y:S01]  /*d100*/  IMAD.MOV.U32 R5, RZ, RZ, R12 ;  /* 0x000000ffff057224 */ /* 0x000fe200078e000c */
[----:B------:R-:W-:Y:S01]  /*d110*/  MOV R3, 0x2 ;  /* 0x0000000200037802 */ /* 0x000fe20000000f00 */
[----:B----4-:R-:W-:Y:S01]  /*d120*/  IMAD.MOV.U32 R0, RZ, RZ, 0x1c1f ;  /* 0x00001c1fff007424 */ /* 0x010fe200078e00ff */
[----:B------:R-:W-:Y:S02]  /*d130*/  MOV R2, 0xd150 ;  /* 0x0000d15000027802 */ /* 0x000fe40000000f00 */
[----:B-123--:R-:W-:Y:S05]  /*d140*/  CALL.REL.NOINC `($__internal_1_$__cuda_sm70_shflsync_idx_p) ;  /* 0x0000133000007944 */ /* 0x00efea0003c00000 */
[----:B------:R-:W-:Y:S05]  /*d150*/  BRA `(.L_x_130) ;  /* 0xffff57f000007947 */ /* 0x000fea000383ffff */
.L_x_49:
[----:B-1----:R-:W-:Y:S01]  /*d160*/  IMAD.MOV.U32 R5, RZ, RZ, R10 ;  /* 0x000000ffff057224 */ /* 0x002fe200078e000a */
[----:B------:R-:W-:Y:S01]  /*d170*/  MOV R3, 0x3 ;  /* 0x0000000300037802 */ /* 0x000fe20000000f00 */
[----:B------:R-:W-:Y:S01]  /*d180*/  IMAD.MOV.U32 R0, RZ, RZ, 0x1c1f ;  /* 0x00001c1fff007424 */ /* 0x000fe200078e00ff */
[----:B------:R-:W-:-:S02]  /*d190*/  MOV R2, 0xd1b0 ;  /* 0x0000d1b000027802 */ /* 0x000fc40000000f00 */
[----:B--234-:R-:W-:Y:S05]  /*d1a0*/  CALL.REL.NOINC `($__internal_1_$__cuda_sm70_shflsync_idx_p) ;  /* 0x000012d000007944 */ /* 0x01cfea0003c00000 */
[----:B------:R-:W-:Y:S01]  /*d1b0*/  IMAD.MOV.U32 R8, RZ, RZ, R0 ;  /* 0x000000ffff087224 */ /* 0x000fe200078e0000 */
[----:B------:R-:W-:Y:S01]  /*d1c0*/  MOV R3, 0x3 ;  /* 0x0000000300037802 */ /* 0x000fe20000000f00 */
[----:B------:R-:W-:Y:S01]  /*d1d0*/  IMAD.MOV.U32 R5, RZ, RZ, R12 ;  /* 0x000000ffff057224 */ /* 0x000fe200078e000c */
[----:B------:R-:W-:-:S02]  /*d1e0*/  MOV R0, 0x1c1f ;  /* 0x00001c1f00007802 */ /* 0x000fc40000000f00 */
[----:B------:R-:W-:Y:S02]  /*d1f0*/  MOV R2, 0xd210 ;  /* 0x0000d21000027802 */ /* 0x000fe40000000f00 */
[----:B------:R-:W-:Y:S05]  /*d200*/  CALL.REL.NOINC `($__internal_1_$__cuda_sm70_shflsync_idx_p) ;  /* 0x0000127000007944 */ /* 0x000fea0003c00000 */
[----:B------:R-:W-:Y:S05]  /*d210*/  BRA `(.L_x_131) ;  /* 0xffff58b000007947 */ /* 0x000fea000383ffff */
.L_x_56:
[----:B------:R-:W-:Y:S01]  /*d220*/  IMAD.MOV.U32 R0, RZ, RZ, R200 ;  /* 0x000000ffff007224 */ /* 0x000fe200078e00c8 */
[----:B------:R-:W-:Y:S01]  /*d230*/  MOV R10, 0x1f ;  /* 0x0000001f000a7802 */ /* 0x000fe20000000f00 */
[----:B------:R-:W-:Y:S01]  /*d240*/  IMAD.MOV.U32 R3, RZ, RZ, 0x2 ;  /* 0x00000002ff037424 */ /* 0x000fe200078e00ff */
[----:B------:R-:W-:Y:S02]  /*d250*/  MOV R9, 0xffffffff ;  /* 0xffffffff00097802 */ /* 0x000fe40000000f00 */
[----:B------:R-:W-:Y:S02]  /*d260*/  MOV R2, 0xd280 ;  /* 0x0000d28000027802 */ /* 0x000fe40000000f00 */
[----:B------:R-:W-:Y:S05]  /*d270*/  CALL.REL.NOINC `($__internal_0_$__cuda_sm70_shflsync_bfly_p) ;  /* 0x000011c000007944 */ /* 0x000fea0003c00000 */
[----:B------:R-:W-:Y:S01]  /*d280*/  FADD.FTZ R0, R200, R8 ;  /* 0x00000008c8007221 */ /* 0x000fe20000010000 */
[----:B------:R-:W-:Y:S02]  /*d290*/  MOV R3, 0x1 ;  /* 0x0000000100037802 */ /* 0x000fe40000000f00 */
[----:B------:R-:W-:Y:S02]  /*d2a0*/  MOV R2, 0xd2c0 ;  /* 0x0000d2c000027802 */ /* 0x000fe40000000f00 */
[----:B------:R-:W-:Y:S05]  /*d2b0*/  CALL.REL.NOINC `($__internal_0_$__cuda_sm70_shflsync_bfly_p) ;  /* 0x0000118000007944 */ /* 0x000fea0003c00000 */
[----:B------:R-:W-:Y:S01]  /*d2c0*/  FADD.FTZ R5, R0, R8 ;  /* 0x0000000800057221 */ /* 0x000fe20000010000 */
[----:B------:R-:W-:Y:S02]  /*d2d0*/  MOV R0, R213 ;  /* 0x000000d500007202 */ /* 0x000fe40000000f00 */
[----:B------:R-:W-:-:S02]  /*d2e0*/  MOV R3, 0x2 ;  /* 0x0000000200037802 */ /* 0x000fc40000000f00 */
[----:B------:R-:W-:Y:S02]  /*d2f0*/  MOV R2, 0xd310 ;  /* 0x0000d31000027802 */ /* 0x000fe40000000f00 */
[----:B------:R-:W-:Y:S05]  /*d300*/  CALL.REL.NOINC `($__internal_0_$__cuda_sm70_shflsync_bfly_p) ;  /* 0x0000113000007944 */ /* 0x000fea0003c00000 */
[----:B------:R-:W-:Y:S01]  /*d310*/  FADD.FTZ R4, R213, R8 ;  /* 0x00000008d5047221 */ /* 0x000fe20000010000 */
[----:B------:R-:W-:Y:S02]  /*d320*/  MOV R3, 0x1 ;  /* 0x0000000100037802 */ /* 0x000fe40000000f00 */
[----:B------:R-:W-:Y:S02]  /*d330*/  MOV R2, 0xd360 ;  /* 0x0000d36000027802 */ /* 0x000fe40000000f00 */
[----:B------:R-:W-:Y:S02]  /*d340*/  MOV R0, R4 ;  /* 0x0000000400007202 */ /* 0x000fe40000000f00 */
[----:B------:R-:W-:Y:S05]  /*d350*/  CALL.REL.NOINC `($__internal_0_$__cuda_sm70_shflsync_bfly_p) ;  /* 0x000010e000007944 */ /* 0x000fea0003c00000 */
[----:B------:R-:W-:Y:S01]  /*d360*/  FADD.FTZ R4, R4, R8 ;  /* 0x0000000804047221 */ /* 0x000fe20000010000 */
[----:B------:R-:W-:Y:S02]  /*d370*/  MOV R0, R214 ;  /* 0x000000d600007202 */ /* 0x000fe40000000f00 */
[----:B------:R-:W-:Y:S02]  /*d380*/  MOV R3, 0x2 ;  /* 0x0000000200037802 */ /* 0x000fe40000000f00 */
[----:B------:R-:W-:-:S02]  /*d390*/  MOV R2, 0xd3b0 ;  /* 0x0000d3b000027802 */ /* 0x000fc40000000f00 */
[----:B------:R-:W-:Y:S05]  /*d3a0*/  CALL.REL.NOINC `($__internal_0_$__cuda_sm70_shflsync_bfly_p) ;  /* 0x0000109000007944 */ /* 0x000fea0003c00000 */
[----:B------:R-:W-:Y:S01]  /*d3b0*/  FADD.FTZ R7, R214, R8 ;  /* 0x00000008d6077221 */ /* 0x000fe20000010000 */
[----:B------:R-:W-:-:S02]  /*d3c0*/  MOV R3, 0x1 ;  /* 0x0000000100037802 */ /* 0x000fc40000000f00 */
[----:B------:R-:W-:Y:S02]  /*d3d0*/  MOV R2, 0xd400 ;  /* 0x0000d40000027802 */ /* 0x000fe40000000f00 */
[----:B------:R-:W-:Y:S02]  /*d3e0*/  MOV R0, R7 ;  /* 0x0000000700007202 */ /* 0x000fe40000000f00 */
[----:B------:R-:W-:Y:S05]  /*d3f0*/  CALL.REL.NOINC `($__internal_0_$__cuda_sm70_shflsync_bfly_p) ;  /* 0x0000104000007944 */ /* 0x000fea0003c00000 */
[----:B------:R-:W-:Y:S01]  /*d400*/  FADD.FTZ R7, R7, R8 ;  /* 0x0000000807077221 */ /* 0x000fe20000010000 */
[----:B------:R-:W-:Y:S02]  /*d410*/  MOV R0, R215 ;  /* 0x000000d700007202 */ /* 0x000fe40000000f00 */
[----:B------:R-:W-:Y:S02]  /*d420*/  MOV R3, 0x2 ;  /* 0x0000000200037802 */ /* 0x000fe40000000f00 */
[----:B------:R-:W-:Y:S02]  /*d430*/  MOV R2, 0xd450 ;  /* 0x0000d45000027802 */ /* 0x000fe40000000f00 */
[----:B------:R-:W-:Y:S05]  /*d440*/  CALL.REL.NOINC `($__internal_0_$__cuda_sm70_shflsync_bfly_p) ;  /* 0x00000ff000007944 */ /* 0x000fea0003c00000 */
[----:B------:R-:W-:Y:S01]  /*d450*/  FADD.FTZ R6, R215, R8 ;  /* 0x00000008d7067221 */ /* 0x000fe20000010000 */
[----:B------:R-:W-:Y:S02]  /*d460*/  MOV R3, 0x1 ;  /* 0x0000000100037802 */ /* 0x000fe40000000f00 */
[----:B------:R-:W-:-:S02]  /*d470*/  MOV R2, 0xd4a0 ;  /* 0x0000d4a000027802 */ /* 0x000fc40000000f00 */
[----:B------:R-:W-:Y:S02]  /*d480*/  MOV R0, R6 ;  /* 0x0000000600007202 */ /* 0x000fe40000000f00 */
[----:B------:R-:W-:Y:S05]  /*d490*/  CALL.REL.NOINC `($__internal_0_$__cuda_sm70_shflsync_bfly_p) ;  /* 0x00000fa000007944 */ /* 0x000fea0003c00000 */
[----:B------:R-:W-:Y:S05]  /*d4a0*/  BRA `(.L_x_132) ;  /* 0xffffa91000007947 */ /* 0x000fea000383ffff */
.L_x_63:
[----:B-1234-:R-:W-:Y:S01]  /*d4b0*/  IMAD.MOV.U32 R5, RZ, RZ, R12 ;  /* 0x000000ffff057224 */ /* 0x01efe200078e000c */
[----:B------:R-:W-:Y:S01]  /*d4c0*/  MOV R3, RZ ;  /* 0x000000ff00037202 */ /* 0x000fe20000000f00 */
[----:B------:R-:W-:Y:S01]  /*d4d0*/  IMAD.MOV.U32 R0, RZ, RZ, 0x1c1f ;  /* 0x00001c1fff007424 */ /* 0x000fe200078e00ff */
[----:B------:R-:W-:Y:S02]  /*d4e0*/  MOV R2, 0xd500 ;  /* 0x0000d50000027802 */ /* 0x000fe40000000f00 */
[----:B------:R-:W-:Y:S05]  /*d4f0*/  CALL.REL.NOINC `($__internal_1_$__cuda_sm70_shflsync_idx_p) ;  /* 0x00000f8000007944 */ /* 0x000fea0003c00000 */
[----:B------:R-:W-:Y:S01]  /*d500*/  MOV R10, R0 ;  /* 0x00000000000a7202 */ /* 0x000fe20000000f00 */
[----:B------:R-:W-:Y:S05]  /*d510*/  BRA `(.L_x_133) ;  /* 0xffffc2a000007947 */ /* 0x000fea000383ffff */
.L_x_64:
[----:B------:R-:W-:Y:S01]  /*d520*/  IMAD.MOV.U32 R5, RZ, RZ, R13 ;  /* 0x000000ffff057224 */ /* 0x000fe200078e000d */
[----:B------:R-:W-:Y:S01]  /*d530*/  MOV R3, RZ ;  /* 0x000000ff00037202 */ /* 0x000fe20000000f00 */
[----:B------:R-:W-:Y:S01]  /*d540*/  IMAD.MOV.U32 R0, RZ, RZ, 0x1c1f ;  /* 0x00001c1fff007424 */ /* 0x000fe200078e00ff */
[----:B------:R-:W-:Y:S02]  /*d550*/  MOV R2, 0xd570 ;  /* 0x0000d57000027802 */ /* 0x000fe40000000f00 */
[----:B-12---:R-:W-:Y:S05]  /*d560*/  CALL.REL.NOINC `($__internal_1_$__cuda_sm70_shflsync_idx_p) ;  /* 0x00000f1000007944 */ /* 0x006fea0003c00000 */
[----:B------:R-:W-:Y:S05]  /*d570*/  BRA `(.L_x_134) ;  /* 0xffffc26000007947 */ /* 0x000fea000383ffff */
.L_x_67:
[----:B------:R-:W-:Y:S01]  /*d580*/  IMAD.MOV.U32 R5, RZ, RZ, R12 ;  /* 0x000000ffff057224 */ /* 0x000fe200078e000c */
[----:B--2---:R-:W-:Y:S01]  /*d590*/  MOV R3, 0x1 ;  /* 0x0000000100037802 */ /* 0x004fe20000000f00 */
        /* <DEDUP_REMOVED lines=10> */
.L_x_70:
[----:B------:R-:W-:Y:S01]  /*d640*/  IMAD.MOV.U32 R5, RZ, RZ, R12 ;  /* 0x000000ffff057224 */ /* 0x000fe200078e000c */
[----:B-1----:R-:W-:Y:S01]  /*d650*/  MOV R3, 0x2 ;  /* 0x0000000200037802 */ /* 0x002fe20000000f00 */
[----:B----4-:R-:W-:Y:S01]  /*d660*/  IMAD.MOV.U32 R0, RZ, RZ, 0x1c1f ;  /* 0x00001c1fff007424 */ /* 0x010fe200078e00ff */
[----:B------:R-:W-:Y:S02]  /*d670*/  MOV R2, 0xd690 ;  /* 0x0000d69000027802 */ /* 0x000fe40000000f00 */
[----:B--23--:R-:W-:Y:S05]  /*d680*/  CALL.REL.NOINC `($__internal_1_$__cuda_sm70_shflsync_idx_p) ;  /* 0x00000df000007944 */ /* 0x00cfea0003c00000 */
[----:B------:R-:W-:Y:S01]  /*d690*/  MOV R10, R0 ;  /* 0x00000000000a7202 */ /* 0x000fe20000000f00 */
[----:B------:R-:W-:Y:S05]  /*d6a0*/  BRA `(.L_x_136) ;  /* 0xffffc3d000007947 */ /* 0x000fea000383ffff */
.L_x_71:
[----:B------:R-:W-:Y:S01]  /*d6b0*/  IMAD.MOV.U32 R5, RZ, RZ, R13 ;  /* 0x000000ffff057224 */ /* 0x000fe200078e000d */
[----:B------:R-:W-:Y:S01]  /*d6c0*/  MOV R3, 0x2 ;  /* 0x0000000200037802 */ /* 0x000fe20000000f00 */
[----:B----4-:R-:W-:Y:S01]  /*d6d0*/  IMAD.MOV.U32 R0, RZ, RZ, 0x1c1f ;  /* 0x00001c1fff007424 */ /* 0x010fe200078e00ff */
[----:B------:R-:W-:Y:S02]  /*d6e0*/  MOV R2, 0xd700 ;  /* 0x0000d70000027802 */ /* 0x000fe40000000f00 */
[----:B-123--:R-:W-:Y:S05]  /*d6f0*/  CALL.REL.NOINC `($__internal_1_$__cuda_sm70_shflsync_idx_p) ;  /* 0x00000d8000007944 */ /* 0x00efea0003c00000 */
[----:B------:R-:W-:Y:S05]  /*d700*/  BRA `(.L_x_137) ;  /* 0xffffc39000007947 */ /* 0x000fea000383ffff */
.L_x_74:
[----:B------:R-:W-:Y:S01]  /*d710*/  IMAD.MOV.U32 R5, RZ, RZ, R12 ;  /* 0x000000ffff057224 */ /* 0x000fe200078e000c */
[----:B-1----:R-:W-:Y:S01]  /*d720*/  MOV R3, 0x3 ;  /* 0x0000000300037802 */ /* 0x002fe20000000f00 */
        /* <DEDUP_REMOVED lines=10> */
.L_x_76:
[----:B------:R-:W-:Y:S01]  /*d7d0*/  IMAD.MOV.U32 R5, RZ, RZ, R12 ;  /* 0x000000ffff057224 */ /* 0x000fe200078e000c */
[----:B------:R-:W-:Y:S01]  /*d7e0*/  MOV R3, RZ ;  /* 0x000000ff00037202 */ /* 0x000fe20000000f00 */
[----:B------:R-:W-:Y:S01]  /*d7f0*/  IMAD.MOV.U32 R0, RZ, RZ, 0x1c1f ;  /* 0x00001c1fff007424 */ /* 0x000fe200078e00ff */
[----:B------:R-:W-:Y:S02]  /*d800*/  MOV R2, 0xd820 ;  /* 0x0000d82000027802 */ /* 0x000fe40000000f00 */
[----:B------:R-:W-:Y:S05]  /*d810*/  CALL.REL.NOINC `($__internal_1_$__cuda_sm70_shflsync_idx_p) ;  /* 0x00000c6000007944 */ /* 0x000fea0003c00000 */
[----:B------:R-:W-:Y:S01]  /*d820*/  MOV R4, R0 ;  /* 0x0000000000047202 */ /* 0x000fe20000000f00 */
[----:B------:R-:W-:Y:S05]  /*d830*/  BRA `(.L_x_139) ;  /* 0xffffc71000007947 */ /* 0x000fea000383ffff */
.L_x_77:
[----:B------:R-:W-:Y:S01]  /*d840*/  IMAD.MOV.U32 R5, RZ, RZ, R13 ;  /* 0x000000ffff057224 */ /* 0x000fe200078e000d */
[----:B------:R-:W-:Y:S01]  /*d850*/  MOV R3, RZ ;  /* 0x000000ff00037202 */ /* 0x000fe20000000f00 */
[----:B------:R-:W-:Y:S01]  /*d860*/  IMAD.MOV.U32 R0, RZ, RZ, 0x1c1f ;  /* 0x00001c1fff007424 */ /* 0x000fe200078e00ff */
[----:B------:R-:W-:Y:S02]  /*d870*/  MOV R2, 0xd890 ;  /* 0x0000d89000027802 */ /* 0x000fe40000000f00 */
[----:B-12---:R-:W-:Y:S05]  /*d880*/  CALL.REL.NOINC `($__internal_1_$__cuda_sm70_shflsync_idx_p) ;  /* 0x00000bf000007944 */ /* 0x006fea0003c00000 */
[----:B------:R-:W-:Y:S05]  /*d890*/  BRA `(.L_x_140) ;  /* 0xffffc6d000007947 */ /* 0x000fea000383ffff */
.L_x_80:
        /* <DEDUP_REMOVED lines=12> */
.L_x_83:
[----:B------:R-:W-:Y:S01]  /*d960*/  IMAD.MOV.U32 R5, RZ, RZ, R12 ;  /* 0x000000ffff057224 */ /* 0x000fe200078e000c */
[----:B-1----:R-:W-:Y:S01]  /*d970*/  MOV R3, 0x2 ;  /* 0x0000000200037802 */ /* 0x002fe20000000f00 */
[----:B----4-:R-:W-:Y:S01]  /*d980*/  IMAD.MOV.U32 R0, RZ, RZ, 0x1c1f ;  /* 0x00001c1fff007424 */ /* 0x010fe200078e00ff */
[----:B------:R-:W-:Y:S02]  /*d990*/  MOV R2, 0xd9b0 ;  /* 0x0000d9b000027802 */ /* 0x000fe40000000f00 */
[----:B--23--:R-:W-:Y:S05]  /*d9a0*/  CALL.REL.NOINC `($__internal_1_$__cuda_sm70_shflsync_idx_p) ;  /* 0x00000ad000007944 */ /* 0x00cfea0003c00000 */
[----:B------:R-:W-:Y:S01]  /*d9b0*/  MOV R4, R0 ;  /* 0x0000000000047202 */ /* 0x000fe20000000f00 */
[----:B------:R-:W-:Y:S05]  /*d9c0*/  BRA `(.L_x_142) ;  /* 0xffffcf5000007947 */ /* 0x000fea000383ffff */
.L_x_84:
[----:B------:R-:W-:Y:S01]  /*d9d0*/  IMAD.MOV.U32 R5, RZ, RZ, R13 ;  /* 0x000000ffff057224 */ /* 0x000fe200078e000d */
[----:B------:R-:W-:Y:S01]  /*d9e0*/  MOV R3, 0x2 ;  /* 0x0000000200037802 */ /* 0x000fe20000000f00 */
[----:B----4-:R-:W-:Y:S01]  /*d9f0*/  IMAD.MOV.U32 R0, RZ, RZ, 0x1c1f ;  /* 0x00001c1fff007424 */ /* 0x010fe200078e00ff */
[----:B------:R-:W-:Y:S02]  /*da00*/  MOV R2, 0xda20 ;  /* 0x0000da2000027802 */ /* 0x000fe40000000f00 */
[----:B-123--:R-:W-:Y:S05]  /*da10*/  CALL.REL.NOINC `($__internal_1_$__cuda_sm70_shflsync_idx_p) ;  /* 0x00000a6000007944 */ /* 0x00efea0003c00000 */
[----:B------:R-:W-:Y:S05]  /*da20*/  BRA `(.L_x_143) ;  /* 0xffffcf1000007947 */ /* 0x000fea000383ffff */
.L_x_87:
[----:B------:R-:W-:Y:S01]  /*da30*/  IMAD.MOV.U32 R5, RZ, RZ, R12 ;  /* 0x000000ffff057224 */ /* 0x000fe200078e000c */
[----:B--2---:R-:W-:Y:S01]  /*da40*/  MOV R3, 0x3 ;  /* 0x0000000300037802 */ /* 0x004fe20000000f00 */
[----:B-1----:R-:W-:Y:S01]  /*da50*/  IMAD.MOV.U32 R0, RZ, RZ, 0x1c1f ;  /* 0x00001c1fff007424 */ /* 0x002fe200078e00ff */
[----:B------:R-:W-:-:S02]  /*da60*/  MOV R2, 0xda80 ;  /* 0x0000da8000027802 */ /* 0x000fc40000000f00 */
[----:B---34-:R-:W-:Y:S05]  /*da70*/  CALL.REL.NOINC `($__internal_1_$__cuda_sm70_shflsync_idx_p) ;  /* 0x00000a0000007944 */ /* 0x018fea0003c00000 */
[----:B------:R-:W-:Y:S01]  /*da80*/  IMAD.MOV.U32 R4, RZ, RZ, R0 ;  /* 0x000000ffff047224 */ /* 0x000fe200078e0000 */
[----:B------:R-:W-:Y:S01]  /*da90*/  MOV R3, 0x3 ;  /* 0x0000000300037802 */ /* 0x000fe20000000f00 */
[----:B------:R-:W-:Y:S01]  /*daa0*/  IMAD.MOV.U32 R5, RZ, RZ, R13 ;  /* 0x000000ffff057224 */ /* 0x000fe200078e000d */
[----:B------:R-:W-:-:S02]  /*dab0*/  MOV R0, 0x1c1f ;  /* 0x00001c1f00007802 */ /* 0x000fc40000000f00 */
[----:B------:R-:W-:Y:S02]  /*dac0*/  MOV R2, 0xdae0 ;  /* 0x0000dae000027802 */ /* 0x000fe40000000f00 */
[----:B------:R-:W-:Y:S05]  /*dad0*/  CALL.REL.NOINC `($__internal_1_$__cuda_sm70_shflsync_idx_p) ;  /* 0x000009a000007944 */ /* 0x000fea0003c00000 */
[----:B------:R-:W-:Y:S05]  /*dae0*/  BRA `(.L_x_144) ;  /* 0xffffd34000007947 */ /* 0x000fea000383ffff */
.L_x_91:
[----:B------:R-:W-:Y:S01]  /*daf0*/  IMAD.MOV.U32 R5, RZ, RZ, R9 ;  /* 0x000000ffff057224 */ /* 0x000fe200078e0009 */
[----:B------:R-:W-:Y:S01]  /*db00*/  MOV R3, RZ ;  /* 0x000000ff00037202 */ /* 0x000fe20000000f00 */
[----:B------:R-:W-:Y:S01]  /*db10*/  IMAD.MOV.U32 R0, RZ, RZ, 0x1c1f ;  /* 0x00001c1fff007424 */ /* 0x000fe200078e00ff */
[----:B------:R-:W-:Y:S02]  /*db20*/  MOV R2, 0xdb40 ;  /* 0x0000db4000027802 */ /* 0x000fe40000000f00 */
[----:B------:R-:W-:Y:S05]  /*db30*/  CALL.REL.NOINC `($__internal_1_$__cuda_sm70_shflsync_idx_p) ;  /* 0x0000094000007944 */ /* 0x000fea0003c00000 */
[----:B------:R-:W-:Y:S01]  /*db40*/  MOV R8, R0 ;  /* 0x0000000000087202 */ /* 0x000fe20000000f00 */
[----:B------:R-:W-:Y:S05]  /*db50*/  BRA `(.L_x_145) ;  /* 0xffffdf1000007947 */ /* 0x000fea000383ffff */
.L_x_92:
[----:B------:R-:W-:Y:S01]  /*db60*/  IMAD.MOV.U32 R5, RZ, RZ, R12 ;  /* 0x000000ffff057224 */ /* 0x000fe200078e000c */
[----:B------:R-:W-:Y:S01]  /*db70*/  MOV R3, RZ ;  /* 0x000000ff00037202 */ /* 0x000fe20000000f00 */
[----:B------:R-:W-:Y:S01]  /*db80*/  IMAD.MOV.U32 R0, RZ, RZ, 0x1c1f ;  /* 0x00001c1fff007424 */ /* 0x000fe200078e00ff */
[----:B------:R-:W-:Y:S02]  /*db90*/  MOV R2, 0xdbb0 ;  /* 0x0000dbb000027802 */ /* 0x000fe40000000f00 */
[----:B-12---:R-:W-:Y:S05]  /*dba0*/  CALL.REL.NOINC `($__internal_1_$__cuda_sm70_shflsync_idx_p) ;  /* 0x000008d000007944 */ /* 0x006fea0003c00000 */
[----:B------:R-:W-:Y:S05]  /*dbb0*/  BRA `(.L_x_146) ;  /* 0xffffded000007947 */ /* 0x000fea000383ffff */
.L_x_95:
        /* <DEDUP_REMOVED lines=12> */
.L_x_98:
[----:B-1----:R-:W-:Y:S01]  /*dc80*/  IMAD.MOV.U32 R5, RZ, RZ, R9 ;  /* 0x000000ffff057224 */ /* 0x002fe200078e0009 */
[----:B------:R-:W-:Y:S01]  /*dc90*/  MOV R3, 0x2 ;  /* 0x0000000200037802 */ /* 0x000fe20000000f00 */
[----:B----4-:R-:W-:Y:S01]  /*dca0*/  IMAD.MOV.U32 R0, RZ, RZ, 0x1c1f ;  /* 0x00001c1fff007424 */ /* 0x010fe200078e00ff */
[----:B------:R-:W-:Y:S02]  /*dcb0*/  MOV R2, 0xdcd0 ;  /* 0x0000dcd000027802 */ /* 0x000fe40000000f00 */
[----:B--23--:R-:W-:Y:S05]  /*dcc0*/  CALL.REL.NOINC `($__internal_1_$__cuda_sm70_shflsync_idx_p) ;  /* 0x000007b000007944 */ /* 0x00cfea0003c00000 */
[----:B------:R-:W-:Y:S01]  /*dcd0*/  MOV R8, R0 ;  /* 0x0000000000087202 */ /* 0x000fe20000000f00 */
[----:B------:R-:W-:Y:S05]  /*dce0*/  BRA `(.L_x_148) ;  /* 0xffffe05000007947 */ /* 0x000fea000383ffff */
.L_x_99:
[----:B------:R-:W-:Y:S01]  /*dcf0*/  IMAD.MOV.U32 R5, RZ, RZ, R12 ;  /* 0x000000ffff057224 */ /* 0x000fe200078e000c */
[----:B------:R-:W-:Y:S01]  /*dd00*/  MOV R3, 0x2 ;  /* 0x0000000200037802 */ /* 0x000fe20000000f00 */
[----:B----4-:R-:W-:Y:S01]  /*dd10*/  IMAD.MOV.U32 R0, RZ, RZ, 0x1c1f ;  /* 0x00001c1fff007424 */ /* 0x010fe200078e00ff */
[----:B------:R-:W-:Y:S02]  /*dd20*/  MOV R2, 0xdd40 ;  /* 0x0000dd4000027802 */ /* 0x000fe40000000f00 */
[----:B-123--:R-:W-:Y:S05]  /*dd30*/  CALL.REL.NOINC `($__internal_1_$__cuda_sm70_shflsync_idx_p) ;  /* 0x0000074000007944 */ /* 0x00efea0003c00000 */
[----:B------:R-:W-:Y:S05]  /*dd40*/  BRA `(.L_x_149) ;  /* 0xffffe01000007947 */ /* 0x000fea000383ffff */
.L_x_102:
        /* <DEDUP_REMOVED lines=12> */
.L_x_104:
[----:B---3--:R-:W-:Y:S01]  /*de10*/  IMAD.MOV.U32 R5, RZ, RZ, R74 ;  /* 0x000000ffff057224 */ /* 0x008fe200078e004a */
[----:B------:R-:W-:Y:S01]  /*de20*/  MOV R3, RZ ;  /* 0x000000ff00037202 */ /* 0x000fe20000000f00 */
[----:B------:R-:W-:Y:S01]  /*de30*/  IMAD.MOV.U32 R0, RZ, RZ, 0x1f ;  /* 0x0000001fff007424 */ /* 0x000fe200078e00ff */
[----:B------:R-:W-:Y:S02]  /*de40*/  MOV R2, 0xde60 ;  /* 0x0000de6000027802 */ /* 0x000fe40000000f00 */
[----:B-12---:R-:W-:Y:S05]  /*de50*/  CALL.REL.NOINC `($__internal_1_$__cuda_sm70_shflsync_idx_p) ;  /* 0x0000062000007944 */ /* 0x006fea0003c00000 */
[----:B------:R-:W-:Y:S01]  /*de60*/  MOV R9, R0 ;  /* 0x0000000000097202 */ /* 0x000fe20000000f00 */
[----:B------:R-:W-:Y:S05]  /*de70*/  BRA `(.L_x_151) ;  /* 0xffffe23000007947 */ /* 0x000fea000383ffff */
.L_x_105:
[----:B---3--:R-:W-:Y:S01]  /*de80*/  IMAD.MOV.U32 R5, RZ, RZ, R74 ;  /* 0x000000ffff057224 */ /* 0x008fe200078e004a */
[----:B------:R-:W-:Y:S01]  /*de90*/  MOV R3, 0x1 ;  /* 0x0000000100037802 */ /* 0x000fe20000000f00 */
[----:B------:R-:W-:Y:S01]  /*dea0*/  IMAD.MOV.U32 R0, RZ, RZ, 0x1f ;  /* 0x0000001fff007424 */ /* 0x000fe200078e00ff */
[----:B------:R-:W-:Y:S02]  /*deb0*/  MOV R2, 0xded0 ;  /* 0x0000ded000027802 */ /* 0x000fe40000000f00 */
[----:B-12-4-:R-:W-:Y:S05]  /*dec0*/  CALL.REL.NOINC `($__internal_1_$__cuda_sm70_shflsync_idx_p) ;  /* 0x000005b000007944 */ /* 0x016fea0003c00000 */
[----:B------:R-:W-:Y:S01]  /*ded0*/  MOV R8, R0 ;  /* 0x0000000000087202 */ /* 0x000fe20000000f00 */
[----:B------:R-:W-:Y:S05]  /*dee0*/  BRA `(.L_x_152) ;  /* 0xffffe1e000007947 */ /* 0x000fea000383ffff */
.L_x_106:
[----:B------:R-:W-:Y:S02]  /*def0*/  MOV R2, 0x1 ;  /* 0x0000000100027802 */ /* 0x000fe40000000f00 */
[----:B------:R-:W-:-:S02]  /*df00*/  MOV R3, 0xdf20 ;  /* 0x0000df2000037802 */ /* 0x000fc40000000f00 */
[----:B--234-:R-:W-:Y:S05]  /*df10*/  CALL.REL.NOINC `($__internal_2_$__cuda_sm70_shflsync_up_p) ;  /* 0x000005b000007944 */ /* 0x01cfea0003c00000 */
[----:B------:R-:W-:Y:S05]  /*df20*/  BRA `(.L_x_153) ;  /* 0xffffe2c000007947 */ /* 0x000fea000383ffff */
.L_x_107:
[----:B------:R-:W-:Y:S02]  /*df30*/  MOV R2, 0x2 ;  /* 0x0000000200027802 */ /* 0x000fe40000000f00 */
[----:B------:R-:W-:-:S02]  /*df40*/  MOV R3, 0xdf60 ;  /* 0x0000df6000037802 */ /* 0x000fc40000000f00 */
[----:B--2-4-:R-:W-:Y:S05]  /*df50*/  CALL.REL.NOINC `($__internal_2_$__cuda_sm70_shflsync_up_p) ;  /* 0x0000057000007944 */ /* 0x014fea0003c00000 */
        /* <DEDUP_REMOVED lines=23> */
.L_x_111:
[----:B------:R-:W-:Y:S02]  /*e0d0*/  MOV R2, 0x1 ;  /* 0x0000000100027802 */ /* 0x000fe40000000f00 */
[----:B------:R-:W-:Y:S02]  /*e0e0*/  MOV R3, 0xe100 ;  /* 0x0000e10000037802 */ /* 0x000fe40000000f00 */
[----:B------:R-:W-:Y:S05]  /*e0f0*/  CALL.REL.NOINC `($__internal_2_$__cuda_sm70_shflsync_up_p) ;  /* 0x000003d000007944 */ /* 0x000fea0003c00000 */
[----:B------:R-:W-:Y:S01]  /*e100*/  MOV R2, R4 ;  /* 0x0000000400027202 */ /* 0x000fe20000000f00 */
[----:B------:R-:W-:Y:S05]  /*e110*/  BRA `(.L_x_155) ;  /* 0xffffe32000007947 */ /* 0x000fea000383ffff */
.L_x_112:
[----:B------:R-:W-:Y:S02]  /*e120*/  MOV R2, 0x2 ;  /* 0x0000000200027802 */ /* 0x000fe40000000f00 */
[----:B------:R-:W-:Y:S02]  /*e130*/  MOV R3, 0xe150 ;  /* 0x0000e15000037802 */ /* 0x000fe40000000f00 */
        /* <DEDUP_REMOVED lines=24> */
.L_x_114:
[----:B------:R-:W-:Y:S02]  /*e2c0*/  SEL R0, RZ, 0x1, P0 ;  /* 0x00000001ff007807 */ /* 0x000fe40000000000 */
[----:B------:R-:W-:Y:S02]  /*e2d0*/  MOV R2, 0xe2f0 ;  /* 0x0000e2f000027802 */ /* 0x000fe40000000f00 */
[----:B-1----:R-:W-:Y:S05]  /*e2e0*/  CALL.REL.NOINC `($__internal_3_$__cuda_sm70_votesync_ballot) ;  /* 0x0000025000007944 */ /* 0x002fea0003c00000 */
[----:B------:R-:W-:Y:S01]  /*e2f0*/  MOV R10, R0 ;  /* 0x00000000000a7202 */ /* 0x000fe20000000f00 */
[----:B------:R-:W-:Y:S05]  /*e300*/  BRA `(.L_x_157) ;  /* 0xffffe2c000007947 */ /* 0x000fea000383ffff */
.L_x_115:
[----:B------:R-:W-:Y:S01]  /*e310*/  IMAD.MOV.U32 R5, RZ, RZ, R6 ;  /* 0x000000ffff057224 */ /* 0x000fe200078e0006 */
[----:B---3--:R-:W-:Y:S01]  /*e320*/  MOV R3, R12 ;  /* 0x0000000c00037202 */ /* 0x008fe20000000f00 */
[----:B------:R-:W-:Y:S01]  /*e330*/  IMAD.MOV.U32 R0, RZ, RZ, 0x1f ;  /* 0x0000001fff007424 */ /* 0x000fe200078e00ff */
[----:B------:R-:W-:Y:S02]  /*e340*/  MOV R2, 0xe360 ;  /* 0x0000e36000027802 */ /* 0x000fe40000000f00 */
[----:B-12---:R-:W-:Y:S05]  /*e350*/  CALL.REL.NOINC `($__internal_1_$__cuda_sm70_shflsync_idx_p) ;  /* 0x0000012000007944 */ /* 0x006fea0003c00000 */
[----:B------:R-:W-:Y:S01]  /*e360*/  IMAD.MOV.U32 R8, RZ, RZ, R0 ;  /* 0x000000ffff087224 */ /* 0x000fe200078e0000 */
[----:B------:R-:W-:Y:S01]  /*e370*/  MOV R3, R12 ;  /* 0x0000000c00037202 */ /* 0x000fe20000000f00 */
[----:B------:R-:W-:Y:S01]  /*e380*/  IMAD.MOV.U32 R5, RZ, RZ, R7 ;  /* 0x000000ffff057224 */ /* 0x000fe200078e0007 */
[----:B------:R-:W-:Y:S02]  /*e390*/  MOV R0, 0x1f ;  /* 0x0000001f00007802 */ /* 0x000fe40000000f00 */
[----:B------:R-:W-:-:S02]  /*e3a0*/  MOV R2, 0xe3c0 ;  /* 0x0000e3c000027802 */ /* 0x000fc40000000f00 */
[----:B------:R-:W-:Y:S05]  /*e3b0*/  CALL.REL.NOINC `($__internal_1_$__cuda_sm70_shflsync_idx_p) ;  /* 0x000000c000007944 */ /* 0x000fea0003c00000 */
[----:B------:R-:W-:Y:S01]  /*e3c0*/  MOV R7, R0 ;  /* 0x0000000000077202 */ /* 0x000fe20000000f00 */
[----:B------:R-:W-:Y:S05]  /*e3d0*/  BRA `(.L_x_158) ;  /* 0xffffe23000007947 */ /* 0x000fea000383ffff */
.L_x_118:
[----:B------:R-:W-:Y:S01]  /*e3e0*/  IMAD.MOV.U32 R5, RZ, RZ, R4 ;  /* 0x000000ffff057224 */ /* 0x000fe200078e0004 */
[----:B------:R-:W-:-:S02]  /*e3f0*/  MOV R0, 0x1f ;  /* 0x0000001f00007802 */ /* 0x000fc40000000f00 */
[----:B------:R-:W-:Y:S02]  /*e400*/  MOV R2, 0xe420 ;  /* 0x0000e42000027802 */ /* 0x000fe40000000f00 */
[----:B-1234-:R-:W-:Y:S05]  /*e410*/  CALL.REL.NOINC `($__internal_1_$__cuda_sm70_shflsync_idx_p) ;  /* 0x0000006000007944 */ /* 0x01efea0003c00000 */
[----:B------:R-:W-:Y:S01]  /*e420*/  MOV R13, R0 ;  /* 0x00000000000d7202 */ /* 0x000fe20000000f00 */
[----:B------:R-:W-:Y:S05]  /*e430*/  BRA `(.L_x_117) ;  /* 0xffffe23000007947 */ /* 0x000fea000383ffff */
        .weak           $__internal_0_$__cuda_sm70_shflsync_bfly_p
        .type           $__internal_0_$__cuda_sm70_shflsync_bfly_p,@function
        .size           $__internal_0_$__cuda_sm70_shflsync_bfly_p,($__internal_1_$__cuda_sm70_shflsync_idx_p - $__internal_0_$__cuda_sm70_shflsync_bfly_p)
$__internal_0_$__cuda_sm70_shflsync_bfly_p:
[----:B------:R-:W-:Y:S04]  /*e440*/  WARPSYNC R9 ;  /* 0x0000000900007348 */ /* 0x000fe80003800000 */
[----:B------:R1:W2:Y:S02]  /*e450*/  SHFL.BFLY PT, R8, R0, R3, R10 ;  /* 0x0c00000300087389 */ /* 0x0002a400000e000a */
[----:B-1----:R-:W-:-:S04]  /*e460*/  MOV R3, 0x0 ;  /* 0x0000000000037802 */ /* 0x002fc80000000f00 */
[----:B--2---:R-:W-:Y:S05]  /*e470*/  RET.REL.NODEC R2 `(_ZN7cutlass13device_kernelIN5flash19enable_sm80_to_sm89INS1_16FlashAttnFwdSm80INS1_25CollectiveMainloopFwdSm80ILi4ELi1ELb0EN4cute5tupleIJNS5_1CILi128EEENS7_ILi48EEENS7_ILi96EEEEEELi96ENS_6half_tEfNS_4arch4Sm80ELb0ELb0ELb0ELb1ELb0ELb0ELb1ELb1EEENS1_21CollectiveEpilogueFwdINS6_IJS8_SA_S9_EEENS6_IJNS7_ILi1EEESI_SI_EEESC_SE_Li128ELb1ELb1ELb1ELb0EEENS1_36VarlenDynamicPersistentTileSchedulerILi128ELi48ELi128ELi128ELb1ELb1ELb0ELb0ELb1ELb1EEEEEEEEEvNT_6ParamsE) ;  /* 0xffff1b8002007950 */ /* 0x004fea0003c3ffff */
        .weak           $__internal_1_$__cuda_sm70_shflsync_idx_p
        .type           $__internal_1_$__cuda_sm70_shflsync_idx_p,@function
        .size           $__internal_1_$__cuda_sm70_shflsync_idx_p,($__internal_2_$__cuda_sm70_shflsync_up_p - $__internal_1_$__cuda_sm70_shflsync_idx_p)
$__internal_1_$__cuda_sm70_shflsync_idx_p:
[----:B------:R-:W-:-:S04]  /*e480*/  MOV R15, 0xffffffff ;  /* 0xffffffff000f7802 */ /* 0x000fc80000000f00 */
[----:B------:R-:W-:Y:S04]  /*e490*/  WARPSYNC R15 ;  /* 0x0000000f00007348 */ /* 0x000fe80003800000 */
[----:B------:R1:W2:Y:S02]  /*e4a0*/  SHFL.IDX PT, R0, R5, R3, R0 ;  /* 0x0000000305007389 */ /* 0x0002a400000e0000 */
[----:B-1----:R-:W-:-:S04]  /*e4b0*/  MOV R3, 0x0 ;  /* 0x0000000000037802 */ /* 0x002fc80000000f00 */
[----:B--2---:R-:W-:Y:S05]  /*e4c0*/  RET.REL.NODEC R2 `(_ZN7cutlass13device_kernelIN5flash19enable_sm80_to_sm89INS1_16FlashAttnFwdSm80INS1_25CollectiveMainloopFwdSm80ILi4ELi1ELb0EN4cute5tupleIJNS5_1CILi128EEENS7_ILi48EEENS7_ILi96EEEEEELi96ENS_6half_tEfNS_4arch4Sm80ELb0ELb0ELb0ELb1ELb0ELb0ELb1ELb1EEENS1_21CollectiveEpilogueFwdINS6_IJS8_SA_S9_EEENS6_IJNS7_ILi1EEESI_SI_EEESC_SE_Li128ELb1ELb1ELb1ELb0EEENS1_36VarlenDynamicPersistentTileSchedulerILi128ELi48ELi128ELi128ELb1ELb1ELb0ELb0ELb1ELb1EEEEEEEEEvNT_6ParamsE) ;  /* 0xffff1b3002007950 */ /* 0x004fea0003c3ffff */
        .weak           $__internal_2_$__cuda_sm70_shflsync_up_p
        .type           $__internal_2_$__cuda_sm70_shflsync_up_p,@function
        .size           $__internal_2_$__cuda_sm70_shflsync_up_p,($__internal_3_$__cuda_sm70_votesync_ballot - $__internal_2_$__cuda_sm70_shflsync_up_p)
$__internal_2_$__cuda_sm70_shflsync_up_p:
[----:B------:R-:W-:Y:S02]  /*e4d0*/  IMAD.MOV.U32 R4, RZ, RZ, RZ ;  /* 0x000000ffff047224 */ /* 0x000fe400078e00ff */
[----:B------:R-:W-:-:S04]  /*e4e0*/  IMAD.MOV.U32 R10, RZ, RZ, -0x1 ;  /* 0xffffffffff0a7424 */ /* 0x000fc800078e00ff */
[----:B------:R-:W-:Y:S04]  /*e4f0*/  WARPSYNC R10 ;  /* 0x0000000a00007348 */ /* 0x000fe80003800000 */
[----:B------:R1:W2:Y:S02]  /*e500*/  SHFL.UP PT, R4, R0, R2, R4 ;  /* 0x0400000200047389 */ /* 0x0002a400000e0004 */
[----:B-1----:R-:W-:Y:S02]  /*e510*/  MOV R2, R3 ;  /* 0x0000000300027202 */ /* 0x002fe40000000f00 */
[----:B------:R-:W-:-:S04]  /*e520*/  MOV R3, 0x0 ;  /* 0x0000000000037802 */ /* 0x000fc80000000f00 */
[----:B--2---:R-:W-:Y:S05]  /*e530*/  RET.REL.NODEC R2 `(_ZN7cutlass13device_kernelIN5flash19enable_sm80_to_sm89INS1_16FlashAttnFwdSm80INS1_25CollectiveMainloopFwdSm80ILi4ELi1ELb0EN4cute5tupleIJNS5_1CILi128EEENS7_ILi48EEENS7_ILi96EEEEEELi96ENS_6half_tEfNS_4arch4Sm80ELb0ELb0ELb0ELb1ELb0ELb0ELb1ELb1EEENS1_21CollectiveEpilogueFwdINS6_IJS8_SA_S9_EEENS6_IJNS7_ILi1EEESI_SI_EEESC_SE_Li128ELb1ELb1ELb1ELb0EEENS1_36VarlenDynamicPersistentTileSchedulerILi128ELi48ELi128ELi128ELb1ELb1ELb0ELb0ELb1ELb1EEEEEEEEEvNT_6ParamsE) ;  /* 0xffff1ac002007950 */ /* 0x004fea0003c3ffff */
        .weak           $__internal_3_$__cuda_sm70_votesync_ballot
        .type           $__internal_3_$__cuda_sm70_votesync_ballot,@function
        .size           $__internal_3_$__cuda_sm70_votesync_ballot,(.L_x_1425 - $__internal_3_$__cuda_sm70_votesync_ballot)
$__internal_3_$__cuda_sm70_votesync_ballot:
[----:B------:R-:W-:Y:S01]  /*e540*/  ISETP.NE.U32.AND P0, PT, R0, 0x1, PT ;  /* 0x000000010000780c */ /* 0x000fe20003f05070 */
[----:B------:R-:W-:-:S04]  /*e550*/  IMAD.MOV.U32 R3, RZ, RZ, -0x1 ;  /* 0xffffffffff037424 */ /* 0x000fc800078e00ff */
[----:B------:R-:W-:Y:S08]  /*e560*/  WARPSYNC R3 ;  /* 0x0000000300007348 */ /* 0x000ff00003800000 */
[----:B------:R-:W-:-:S04]  /*e570*/  VOTE.ANY R0, PT, !P0 ;  /* 0x0000000000007806 */ /* 0x000fc800040e0100 */
[----:B------:R-:W-:Y:S01]  /*e580*/  LOP3.LUT R0, R0, R3, RZ, 0xc0, !PT ;  /* 0x0000000300007212 */ /* 0x000fe200078ec0ff */
[----:B------:R-:W-:-:S04]  /*e590*/  IMAD.MOV.U32 R3, RZ, RZ, 0x0 ;  /* 0x00000000ff037424 */ /* 0x000fc800078e00ff */
[----:B------:R-:W-:Y:S05]  /*e5a0*/  RET.REL.NODEC R2 `(_ZN7cutlass13device_kernelIN5flash19enable_sm80_to_sm89INS1_16FlashAttnFwdSm80INS1_25CollectiveMainloopFwdSm80ILi4ELi1ELb0EN4cute5tupleIJNS5_1CILi128EEENS7_ILi48EEENS7_ILi96EEEEEELi96ENS_6half_tEfNS_4arch4Sm80ELb0ELb0ELb0ELb1ELb0ELb0ELb1ELb1EEENS1_21CollectiveEpilogueFwdINS6_IJS8_SA_S9_EEENS6_IJNS7_ILi1EEESI_SI_EEESC_SE_Li128ELb1ELb1ELb1ELb0EEENS1_36VarlenDynamicPersistentTileSchedulerILi128ELi48ELi128ELi128ELb1ELb1ELb0ELb0ELb1ELb1EEEEEEEEEvNT_6ParamsE) ;  /* 0xffff1a5002007950 */ /* 0x000fea0003c3ffff */
.L_x_159:
        /* <DEDUP_REMOVED lines=13> */
.L_x_1425:


//--------------------- .text._ZN7cutlass13device_kernelIN5flash19enable_sm80_to_sm89INS1_16FlashAttnFwdSm80INS1_25CollectiveMainloopFwdSm80ILi4ELi1ELb0EN4cute5tupleIJNS5_1CILi128EEENS7_ILi48EEENS7_ILi96EEEEEELi96ENS_6half_tEfNS_4arch4Sm80ELb0ELb0ELb0ELb1ELb0ELb1ELb1ELb1EEENS1_21CollectiveEpilogueFwdINS6_IJS8_SA_S9_EEENS6_IJNS7_ILi1EEESI_SI_EEESC_SE_Li128ELb1ELb1ELb1ELb0EEENS1_36VarlenDynamicPersistentTileSchedulerILi128ELi48ELi128ELi128ELb1ELb1ELb0ELb0ELb1ELb1EEEEEEEEEvNT_6ParamsE --------------------------
	.section	.text._ZN7cutlass13device_kernelIN5flash19enable_sm80_to_sm89INS1_16FlashAttnFwdSm80INS1_25CollectiveMainloopFwdSm80ILi4ELi1ELb0EN4cute5tupleIJNS5_1CILi128EEENS7_ILi48EEENS7_ILi96EEEEEELi96ENS_6half_tEfNS_4arch4Sm80ELb0ELb0ELb0ELb1ELb0ELb1ELb1ELb1EEENS1_21CollectiveEpilogueFwdINS6_IJS8_SA_S9_EEENS6_IJNS7_ILi1EEESI_SI_EEESC_SE_Li128ELb1ELb1ELb1ELb0EEENS1_36VarlenDynamicPersistentTileSchedulerILi128ELi48ELi128ELi128ELb1ELb1ELb0ELb0ELb1ELb1EEEEEEEEEvNT_6ParamsE,"ax",@progbits
	.sectioninfo	@"SHI_REGISTERS=255"
	.align	128
.text._ZN7cutlass13device_kernelIN5flash19enable_sm80_to_sm89INS1_16FlashAttnFwdSm80INS1_25CollectiveMainloopFwdSm80ILi4ELi1ELb0EN4cute5tupleIJNS5_1CILi128EEENS7_ILi48EEENS7_ILi96EEEEEELi96ENS_6half_tEfNS_4arch4Sm80ELb0ELb0ELb0ELb1ELb0ELb1ELb1ELb1EEENS1_21CollectiveEpilogueFwdINS6_IJS8_SA_S9_EEENS6_IJNS7_ILi1EEESI_SI_EEESC_SE_Li128ELb1ELb1ELb1ELb0EEENS1_36VarlenDynamicPersistentTileSchedulerILi128ELi48ELi128ELi128ELb1ELb1ELb0ELb0ELb1ELb1EEEEEEEEEvNT_6ParamsE:
        .type           _ZN7cutlass13device_kernelIN5flash19enable_sm80_to_sm89INS1_16FlashAttnFwdSm80INS1_25CollectiveMainloopFwdSm80ILi4ELi1ELb0EN4cute5tupleIJNS5_1CILi128EEENS7_ILi48EEENS7_ILi96EEEEEELi96ENS_6half_tEfNS_4arch4Sm80ELb0ELb0ELb0ELb1ELb0ELb1ELb1ELb1EEENS1_21CollectiveEpilogueFwdINS6_IJS8_SA_S9_EEENS6_IJNS7_ILi1EEESI_SI_EEESC_SE_Li128ELb1ELb1ELb1ELb0EEENS1_36VarlenDynamicPersistentTileSchedulerILi128ELi48ELi128ELi128ELb1ELb1ELb0ELb0ELb1ELb1EEEEEEEEEvNT_6ParamsE,@function
        .size           _ZN7cutlass13device_kernelIN5flash19enable_sm80_to_sm89INS1_16FlashAttnFwdSm80INS1_25CollectiveMainloopFwdSm80ILi4ELi1ELb0EN4cute5tupleIJNS5_1CILi128EEENS7_ILi48EEENS7_ILi96EEEEEELi96ENS_6half_tEfNS_4arch4Sm80ELb0ELb0ELb0ELb1ELb0ELb1ELb1ELb1EEENS1_21CollectiveEpilogueFwdINS6_IJS8_SA_S9_EEENS6_IJNS7_ILi1EEESI_SI_EEESC_SE_Li128ELb1ELb1ELb1ELb0EEENS1_36VarlenDynamicPersistentTileSchedulerILi128ELi48ELi128ELi128ELb1ELb1ELb0ELb0ELb1ELb1EEEEEEEEEvNT_6ParamsE,(.L_x_1430 - _ZN7cutlass13device_kernelIN5flash19enable_sm80_to_sm89INS1_16FlashAttnFwdSm80INS1_25CollectiveMainloopFwdSm80ILi4ELi1ELb0EN4cute5tupleIJNS5_1CILi128EEENS7_ILi48EEENS7_ILi96EEEEEELi96ENS_6half_tEfNS_4arch4Sm80ELb0ELb0ELb0ELb1ELb0ELb1ELb1ELb1EEENS1_21CollectiveEpilogueFwdINS6_IJS8_SA_S9_EEENS6_IJNS7_ILi1EEESI_SI_EEESC_SE_Li128ELb1ELb1ELb1ELb0EEENS1_36VarlenDynamicPersistentTileSchedulerILi128ELi48ELi128ELi128ELb1ELb1ELb0ELb0ELb1ELb1EEEEEEEEEvNT_6ParamsE)
        .other          _ZN7cutlass13device_kernelIN5flash19enable_sm80_to_sm89INS1_16FlashAttnFwdSm80INS1_25CollectiveMainloopFwdSm80ILi4ELi1ELb0EN4cute5tupleIJNS5_1CILi128EEENS7_ILi48EEENS7_ILi96EEEEEELi96ENS_6half_tEfNS_4arch4Sm80ELb0ELb0ELb0ELb1ELb0ELb1ELb1ELb1EEENS1_21CollectiveEpilogueFwdINS6_IJS8_SA_S9_EEENS6_IJNS7_ILi1EEESI_SI_EEESC_SE_Li128ELb1ELb1ELb1ELb0EEENS1_36VarlenDynamicPersistentTileSchedulerILi128ELi48ELi128ELi128ELb1ELb1ELb0ELb0ELb1ELb1EEEEEEEEEvNT_6ParamsE,@"STO_CUDA_ENTRY STV_DEFAULT"
_ZN7cutlass13device_kernelIN5flash19enable_sm80_to_sm89INS1_16FlashAttnFwdSm80INS1_25CollectiveMainloopFwdSm80ILi4ELi1ELb0EN4cute5tupleIJNS5_1CILi128EEENS7_ILi48EEENS7_ILi96EEEEEELi96ENS_6half_tEfNS_4arch4Sm80ELb0ELb0ELb0ELb1ELb0ELb1ELb1ELb1EEENS1_21CollectiveEpilogueFwdINS6_IJS8_SA_S9_EEENS6_IJNS7_ILi1EEESI_SI_EEESC_SE_Li128ELb1ELb1ELb1ELb0EEENS1_36VarlenDynamicPersistentTileSchedulerILi128ELi48ELi128ELi128ELb1ELb1ELb0ELb0ELb1ELb1EEEEEEEEEvNT_6ParamsE:
[----:B------:R-:W-:-:S03]  /*0000*/  MOV R1, c[0x0][0x28] ;  /* 0x00000a0000017a02 */ /* 0x000fc60000000f00 */
[----:B------:R-:W1:Y:S01]  /*0010*/  S2R R2, SR_TID.X ;  /* 0x0000000000027919 */ /* 0x000e620000002100 */
[----:B------:R-:W-:Y:S01]  /*0020*/  IADD3 R1, R1, -0x88, RZ ;  /* 0xffffff7801017810 */ /* 0x000fe20007ffe0ff */
[----:B------:R-:W-:Y:S01]  /*0030*/  ULDC.64 UR6, c[0x0][0x118] ;  /* 0x0000460000067ab9 */ /* 0x000fe20000000a00 */
[----:B-1----:R-:W-:-:S05]  /*0040*/  SHF.R.U32.HI R0, RZ, 0x5, R2 ;  /* 0x00000005ff007819 */ /* 0x002fca0000011602 */
[----:B------:R-:W1:Y:S02]  /*0050*/  SHFL.IDX PT, R3, R0, RZ, 0x1f ;  /* 0x00001fff00037589 */ /* 0x000e6400000e0000 */
[----:B-1----:R-:W-:Y:S02]  /*0060*/  ISETP.NE.AND P0, PT, R3, RZ, PT ;  /* 0x000000ff0300720c */ /* 0x002fe40003f05270 */
[----:B------:R-:W-:Y:S11]  /*0070*/  STL [R1+0x7c], R3 ;  /* 0x00007c0301007387 */ /* 0x000ff60000100800 */
[----:B------:R-:W-:Y:S06]  /*0080*/  @P0 BAR.SYNC.DEFER_BLOCKING 0x5, 0x80 ;  /* 0x0142000000000b1d */ /* 0x000fec0000010000 */
[----:B------:R-:W1:Y:S04]  /*0090*/  @P0 LDS.128 R4, [0xc080] ;  /* 0x00c08000ff040984 */ /* 0x000e680000000c00 */
[----:B-1----:R1:W-:Y:S04]  /*00a0*/  @P0 STL.64 [R1], R4 ;  /* 0x0000000401000387 */ /* 0x0023e80000100a00 */
[----:B------:R1:W-:Y:S04]  /*00b0*/  @P0 STL.64 [R1+0x8], R6 ;  /* 0x0000080601000387 */ /* 0x0003e80000100a00 */
[----:B------:R-:W-:Y:S06]  /*00c0*/  @P0 BAR.ARV 0x4, 0x80 ;  /* 0x0102000000000b1d */ /* 0x000fec0000002000 */
[----:B------:R-:W-:Y:S05]  /*00d0*/  @P0 BRA `(.L_x_160) ;  /* 0x00000b1000000947 */ /* 0x000fea0003800000 */
[----:B------:R-:W-:Y:S01]  /*00e0*/  LOP3.LUT R14, R2, 0x1f, RZ, 0xc0, !PT ;  /* 0x0000001f020e7812 */ /* 0x000fe200078ec0ff */
[----:B------:R-:W-:Y:S01]  /*00f0*/  CS2R R8, SRZ ;  /* 0x0000000000087805 */ /* 0x000fe2000001ff00 */
[----:B-1----:R-:W-:-:S02]  /*0100*/  IMAD.MOV.U32 R7, RZ, RZ, RZ ;  /* 0x000000ffff077224 */ /* 0x002fc400078e00ff */
[----:B------:R-:W-:-:S04]  /*0110*/  ISETP.NE.AND P6, PT, R14, 0x1f, PT ;  /* 0x0000001f0e00780c */ /* 0x000fc80003fc5270 */
[----:B------:R-:W-:-:S13]  /*0120*/  ISETP.GE.OR P0, PT, R14, c[0x0][0x53c], !P6 ;  /* 0x00014f000e007a0c */ /* 0x000fda0007706670 */
[----:B------:R-:W-:Y:S02]  /*0130*/  @!P0 IMAD.MOV.U32 R4, RZ, RZ, 0x4 ;  /* 0x00000004ff048424 */ /* 0x000fe400078e00ff */
[----:B------:R-:W-:Y:S02]  /*0140*/  @!P0 IMAD.MOV.U32 R2, RZ, RZ, 0x4 ;  /* 0x00000004ff028424 */ /* 0x000fe400078e00ff */
[----:B------:R-:W-:-:S04]  /*0150*/  @!P0 IMAD.WIDE.U32 R4, R14, R4, c[0x0][0x580] ;  /* 0x000160000e048625 */ /* 0x000fc800078e0004 */
[C---:B------:R-:W-:Y:S01]  /*0160*/  @!P0 IMAD.WIDE.U32 R2, R14.reuse, R2, c[0x0][0x578] ;  /* 0x00015e000e028625 */ /* 0x040fe200078e0002 */
[----:B------:R-:W2:Y:S04]  /*0170*/  @!P0 LDG.E R8, [R4.64] ;  /* 0x0000000604088981 */ /* 0x000ea8000c1e1900 */
[----:B------:R-:W2:Y:S01]  /*0180*/  @!P0 LDG.E R7, [R2.64] ;  /* 0x0000000602078981 */ /* 0x000ea2000c1e1900 */
[C---:B------:R-:W-:Y:S01]  /*0190*/  ISETP.NE.AND P5, PT, R14.reuse, RZ, PT ;  /* 0x000000ff0e00720c */ /* 0x040fe20003fa5270 */
[----:B------:R-:W1:Y:S01]  /*01a0*/  S2UR UR4, SR_CTAID.X ;  /* 0x00000000000479c3 */ /* 0x000e620000002500 */
[C---:B------:R-:W-:Y:S02]  /*01b0*/  ISETP.GE.U32.AND P4, PT, R14.reuse, 0x2, PT ;  /* 0x000000020e00780c */ /* 0x040fe40003f86070 */
[----:B------:R-:W-:-:S02]  /*01c0*/  ISETP.GE.U32.AND P3, PT, R14, 0x4, PT ;  /* 0x000000040e00780c */ /* 0x000fc40003f66070 */
[C---:B------:R-:W-:Y:S02]  /*01d0*/  ISETP.GE.U32.AND P2, PT, R14.reuse, 0x8, PT ;  /* 0x000000080e00780c */ /* 0x040fe40003f46070 */
[----:B------:R-:W-:Y:S01]  /*01e0*/  ISETP.GE.U32.AND P1, PT, R14, 0x10, PT ;  /* 0x000000100e00780c */ /* 0x000fe20003f26070 */
[----:B--2---:R-:W-:-:S05]  /*01f0*/  IMAD R4, R8, R7, RZ ;  /* 0x0000000708047224 */ /* 0x004fca00078e02ff */
[----:B------:R-:W2:Y:S02]  /*0200*/  SHFL.UP PT, R0, R4, 0x1, RZ ;  /* 0x0420000004007989 */ /* 0x000ea400000e00ff */
[----:B--2---:R-:W-:-:S05]  /*0210*/  SEL R0, R0, RZ, P5 ;  /* 0x000000ff00007207 */ /* 0x004fca0002800000 */
[----:B------:R-:W-:-:S05]  /*0220*/  IMAD.IADD R4, R4, 0x1, R0 ;  /* 0x0000000104047824 */ /* 0x000fca00078e0200 */
        /* <DEDUP_REMOVED lines=12> */
[----:B------:R-:W2:Y:S02]  /*02f0*/  SHFL.IDX PT, R6, R4, 0x1f, 0x1f ;  /* 0x03e01f0004067f89 */ /* 0x000ea400000e0000 */
[----:B--2---:R-:W-:-:S04]  /*0300*/  IMAD R6, R6, c[0x0][0x538], RZ ;  /* 0x00014e0006067a24 */ /* 0x004fc800078e02ff */
[----:B------:R-:W-:Y:S01]  /*0310*/  IMAD.MOV.U32 R0, RZ, RZ, R6 ;  /* 0x000000ffff007224 */ /* 0x000fe200078e0006 */
[----:B-1----:R-:W-:-:S13]  /*0320*/  ISETP.GT.AND P0, PT, R6, UR4, PT ;  /* 0x0000000406007c0c */ /* 0x002fda000bf04270 */
[----:B------:R-:W-:Y:S05]  /*0330*/  @P0 BRA `(.L_x_161) ;  /* 0x0000027000000947 */ /* 0x000fea0003800000 */
[----:B------:R-:W-:Y:S02]  /*0340*/  MOV R6, R0 ;  /* 0x0000000000067202 */ /* 0x000fe40000000f00 */
[----:B------:R-:W-:-:S04]  /*0350*/  MOV R9, RZ ;  /* 0x000000ff00097202 */ /* 0x000fc80000000f00 */
.L_x_165:
        /* <DEDUP_REMOVED lines=12> */
[----:B------:R-:W2:Y:S04]  /*0420*/  @!P0 LDG.E R8, [R4.64] ;  /* 0x0000000604088981 */ /* 0x000ea8000c1e1900 */
[----:B------:R-:W2:Y:S02]  /*0430*/  @!P0 LDG.E R7, [R2.64] ;  /* 0x0000000602078981 */ /* 0x000ea4000c1e1900 */
[----:B--2---:R-:W-:Y:S01]  /*0440*/  IMAD R5, R8, R7, RZ ;  /* 0x0000000708057224 */ /* 0x004fe200078e02ff */
[----:B------:R-:W-:Y:S05]  /*0450*/  BRA.DIV ~URZ, `(.L_x_163) ;  /* 0x000174327f007947 */ /* 0x000fea000b800000 */
[----:B------:R1:W2:Y:S02]  /*0460*/  SHFL.UP PT, R0, R5, 0x1, RZ ;  /* 0x0420000005007989 */ /* 0x0002a400000e00ff */
.L_x_332:
        /* <DEDUP_REMOVED lines=16> */
.L_x_333:
[----:B--2---:R-:W-:-:S05]  /*0570*/  IMAD R0, R0, c[0x0][0x538], RZ ;  /* 0x00014e0000007a24 */ /* 0x004fca00078e02ff */
[----:B------:R-:W-:-:S04]  /*0580*/  IADD3 R6, R0, R6, RZ ;  /* 0x0000000600067210 */ /* 0x000fc80007ffe0ff */
[----:B------:R-:W-:-:S13]  /*0590*/  ISETP.GT.AND P0, PT, R6, UR4, PT ;  /* 0x0000000406007c0c */ /* 0x000fda000bf04270 */
[----:B-1----:R-:W-:Y:S05]  /*05a0*/  @!P0 BRA `(.L_x_165) ;  /* 0xfffffdb000008947 */ /* 0x002fea000383ffff */
.L_x_161:
[----:B------:R-:W-:-:S05]  /*05b0*/  IADD3 R12, -R0, R6, RZ ;  /* 0x00000006000c7210 */ /* 0x000fca0007ffe1ff */
[----:B------:R-:W-:-:S05]  /*05c0*/  IMAD R0, R4, c[0x0][0x538], R12 ;  /* 0x00014e0004007a24 */ /* 0x000fca00078e020c */
[----:B------:R-:W-:Y:S01]  /*05d0*/  ISETP.GT.AND P0, PT, R0, UR4, PT ;  /* 0x0000000400007c0c */ /* 0x000fe2000bf04270 */
[----:B------:R-:W-:-:S12]  /*05e0*/  BRA.DIV ~URZ, `(.L_x_166) ;  /* 0x000174b27f007947 */ /* 0x000fd8000b800000 */
[----:B------:R-:W-:-:S04]  /*05f0*/  VOTE.ANY R6, PT, !P0 ;  /* 0x0000000000067806 */ /* 0x000fc800040e0100 */
.L_x_334:
[----:B------:R1:W2:Y:S01]  /*0600*/  POPC R13, R6 ;  /* 0x00000006000d7309 */ /* 0x0002a20000000000 */
[----:B------:R-:W-:Y:S05]  /*0610*/  BRA.DIV ~URZ, `(.L_x_167) ;  /* 0x000174d27f007947 */ /* 0x000fea000b800000 */
[----:B--2---:R-:W2:Y:S04]  /*0620*/  SHFL.IDX PT, R11, R8, R13, 0x1f ;  /* 0x00001f0d080b7589 */ /* 0x004ea800000e0000 */
[----:B------:R3:W4:Y:S02]  /*0630*/  SHFL.IDX PT, R10, R7, R13, 0x1f ;  /* 0x00001f0d070a7589 */ /* 0x00072400000e0000 */
[----:B---3--:R-:W-:Y:S02]  /*0640*/  MOV R7, RZ ;  /* 0x000000ff00077202 */ /* 0x008fe40000000f00 */
.L_x_335:
[----:B--2-4-:R-:W-:Y:S01]  /*0650*/  ISETP.NE.AND P0, PT, R6, RZ, PT ;  /* 0x000000ff0600720c */ /* 0x014fe20003f05270 */
[----:B------:R-:W-:-:S12]  /*0660*/  BSSY B0, `(.L_x_168) ;  /* 0x0000005000007945 */ /* 0x000fd80003800000 */
[----:B------:R-:W-:Y:S05]  /*0670*/  @!P0 BRA `(.L_x_169) ;  /* 0x0000003000008947 */ /* 0x000fea0003800000 */
[----:B------:R-:W-:Y:S01]  /*0680*/  IADD3 R3, R13, -0x1, RZ ;  /* 0xffffffff0d037810 */ /* 0x000fe20007ffe0ff */
[----:B------:R-:W-:Y:S05]  /*0690*/  BRA.DIV ~URZ, `(.L_x_170) ;  /* 0x000175327f007947 */ /* 0x000fea000b800000 */
[----:B------:R2:W3:Y:S02]  /*06a0*/  SHFL.IDX PT, R7, R4, R3, 0x1f ;  /* 0x00001f0304077589 */ /* 0x0004e400000e0000 */
.L_x_169:
[----:B------:R-:W-:Y:S05]  /*06b0*/  BSYNC B0 ;  /* 0x0000000000007941 */ /* 0x000fea0003800000 */
.L_x_168:
[----:B------:R-:W-:Y:S01]  /*06c0*/  IABS R0, R11 ;  /* 0x0000000b00007213 */ /* 0x000fe20000000000 */
[----:B--23--:R-:W-:-:S04]  /*06d0*/  IMAD R4, R7, c[0x0][0x538], R12 ;  /* 0x00014e0007047a24 */ /* 0x00cfc800078e020c */
[----:B------:R-:W-:Y:S01]  /*06e0*/  IMAD.MOV.U32 R5, RZ, RZ, R0 ;  /* 0x000000ffff057224 */ /* 0x000fe200078e0000 */
[----:B------:R-:W-:Y:S01]  /*06f0*/  IABS R0, R10 ;  /* 0x0000000a00007213 */ /* 0x000fe20000000000 */
[----:B------:R2:W-:Y:S01]  /*0700*/  STL [R1], R4 ;  /* 0x0000000401007387 */ /* 0x0005e20000100800 */
[----:B------:R-:W-:Y:S01]  /*0710*/  IADD3 R12, -R4, UR4, RZ ;  /* 0x00000004040c7c10 */ /* 0x000fe2000fffe1ff */
[----:B------:R-:W3:Y:S02]  /*0720*/  I2F.RP R2, R5 ;  /* 0x0000000500027306 */ /* 0x000ee40000209400 */
[----:B------:R-:W-:Y:S01]  /*0730*/  IMAD.MOV.U32 R7, RZ, RZ, R0 ;  /* 0x000000ffff077224 */ /* 0x000fe200078e0000 */
[----:B-1----:R-:W-:Y:S02]  /*0740*/  IABS R6, R12 ;  /* 0x0000000c00067213 */ /* 0x002fe40000000000 */
[----:B------:R-:W-:-:S03]  /*0750*/  IABS R0, R11 ;  /* 0x0000000b00007213 */ /* 0x000fc60000000000 */
[----:B------:R-:W-:Y:S01]  /*0760*/  I2F.RP R8, R7 ;  /* 0x0000000700087306 */ /* 0x000fe20000209400 */
[----:B------:R-:W-:-:S07]  /*0770*/  IADD3 R0, RZ, -R0, RZ ;  /* 0x80000000ff007210 */ /* 0x000fce0007ffe0ff */
[----:B---3--:R-:W1:Y:S02]  /*0780*/  MUFU.RCP R2, R2 ;  /* 0x0000000200027308 */ /* 0x008e640000001000 */
[----:B-1----:R-:W-:-:S06]  /*0790*/  IADD3 R2, R2, 0xffffffe, RZ ;  /* 0x0ffffffe02027810 */ /* 0x002fcc0007ffe0ff */
[----:B------:R-:W1:Y:S02]  /*07a0*/  F2I.FTZ.U32.TRUNC.NTZ R3, R2 ;  /* 0x0000000200037305 */ /* 0x000e64000021f000 */
[----:B-1----:R-:W-:-:S04]  /*07b0*/  IMAD.MOV R2, RZ, RZ, -R3 ;  /* 0x000000ffff027224 */ /* 0x002fc800078e0a03 */
[----:B--2---:R-:W-:Y:S02]  /*07c0*/  IMAD R4, R2, R5, RZ ;  /* 0x0000000502047224 */ /* 0x004fe400078e02ff */
[----:B------:R-:W-:-:S04]  /*07d0*/  IMAD.MOV.U32 R2, RZ, RZ, RZ ;  /* 0x000000ffff027224 */ /* 0x000fc800078e00ff */
[----:B------:R-:W-:-:S04]  /*07e0*/  IMAD.HI.U32 R2, R3, R4, R2 ;  /* 0x0000000403027227 */ /* 0x000fc800078e0002 */
[----:B------:R-:W-:-:S04]  /*07f0*/  IMAD.MOV.U32 R3, RZ, RZ, R6 ;  /* 0x000000ffff037224 */ /* 0x000fc800078e0006 */
[----:B------:R-:W-:-:S04]  /*0800*/  IMAD.HI.U32 R2, R2, R3, RZ ;  /* 0x0000000302027227 */ /* 0x000fc800078e00ff */
[----:B------:R-:W-:Y:S02]  /*0810*/  IMAD R0, R2, R0, R3 ;  /* 0x0000000002007224 */ /* 0x000fe400078e0203 */
[----:B------:R-:W1:Y:S03]  /*0820*/  MUFU.RCP R3, R8 ;  /* 0x0000000800037308 */ /* 0x000e660000001000 */
[----:B------:R-:W-:Y:S02]  /*0830*/  ISETP.GT.U32.AND P0, PT, R5, R0, PT ;  /* 0x000000000500720c */ /* 0x000fe40003f04070 */
[----:B-1----:R-:W-:-:S11]  /*0840*/  IADD3 R3, R3, 0xffffffe, RZ ;  /* 0x0ffffffe03037810 */ /* 0x002fd60007ffe0ff */
[----:B------:R-:W-:Y:S01]  /*0850*/  @!P0 IMAD.IADD R0, R0, 0x1, -R5 ;  /* 0x0000000100008824 */ /* 0x000fe200078e0a05 */
[----:B------:R-:W-:Y:S02]  /*0860*/  @!P0 IADD3 R2, R2, 0x1, RZ ;  /* 0x0000000102028810 */ /* 0x000fe40007ffe0ff */
[----:B------:R-:W-:Y:S01]  /*0870*/  ISETP.NE.AND P0, PT, R11, RZ, PT ;  /* 0x000000ff0b00720c */ /* 0x000fe20003f05270 */
[----:B------:R-:W1:Y:S01]  /*0880*/  F2I.FTZ.U32.TRUNC.NTZ R3, R3 ;  /* 0x0000000300037305 */ /* 0x000e62000021f000 */
[----:B------:R-:W-:Y:S02]  /*0890*/  ISETP.GE.U32.AND P2, PT, R0, R5, PT ;  /* 0x000000050000720c */ /* 0x000fe40003f46070 */
[----:B------:R-:W-:-:S04]  /*08a0*/  LOP3.LUT R0, R12, R11, RZ, 0x3c, !PT ;  /* 0x0000000b0c007212 */ /* 0x000fc800078e3cff */
[----:B------:R-:W-:-:S07]  /*08b0*/  ISETP.GE.AND P1, PT, R0, RZ, PT ;  /* 0x000000ff0000720c */ /* 0x000fce0003f26270 */
[----:B------:R-:W-:Y:S02]  /*08c0*/  @P2 IADD3 R2, R2, 0x1, RZ ;  /* 0x0000000102022810 */ /* 0x000fe40007ffe0ff */
[----:B-1----:R-:W-:-:S03]  /*08d0*/  IADD3 R0, RZ, -R3, RZ ;  /* 0x80000003ff007210 */ /* 0x002fc60007ffe0ff */
[----:B------:R-:W-:Y:S02]  /*08e0*/  IMAD.MOV.U32 R4, RZ, RZ, R2 ;  /* 0x000000ffff047224 */ /* 0x000fe400078e0002 */
[----:B------:R-:W-:Y:S01]  /*08f0*/  IMAD.MOV.U32 R2, RZ, RZ, R0 ;  /* 0x000000ffff027224 */ /* 0x000fe200078e0000 */
[----:B------:R-:W-:Y:S01]  /*0900*/  IABS R0, R10 ;  /* 0x0000000a00007213 */ /* 0x000fe20000000000 */
[----:B------:R-:W-:Y:S01]  /*0910*/  @!P1 IMAD.MOV R4, RZ, RZ, -R4 ;  /* 0x000000ffff049224 */ /* 0x000fe200078e0a04 */
[----:B------:R-:W-:Y:S01]  /*0920*/  @!P0 LOP3.LUT R4, RZ, R11, RZ, 0x33, !PT ;  /* 0x0000000bff048212 */ /* 0x000fe200078e33ff */
[----:B------:R-:W-:Y:S01]  /*0930*/  IMAD R5, R2, R7, RZ ;  /* 0x0000000702057224 */ /* 0x000fe200078e02ff */
[----:B------:R-:W-:Y:S01]  /*0940*/  MOV R2, RZ ;  /* 0x000000ff00027202 */ /* 0x000fe20000000f00 */
[----:B------:R-:W-:Y:S01]  /*0950*/  IMAD.MOV R6, RZ, RZ, -R0 ;  /* 0x000000ffff067224 */ /* 0x000fe200078e0a00 */
[----:B------:R-:W-:-:S03]  /*0960*/  IABS R8, R4 ;  /* 0x0000000400087213 */ /* 0x000fc60000000000 */
        /* <DEDUP_REMOVED lines=19> */
[----:B------:R-:W-:Y:S02]  /*0aa0*/  IMAD R2, R10, R2, R4 ;  /* 0x000000020a027224 */ /* 0x000fe400078e0204 */
[----:B------:R-:W-:Y:S02]  /*0ab0*/  IMAD.IADD R4, R13, 0x1, R9 ;  /* 0x000000010d047824 */ /* 0x000fe400078e0209 */
[----:B------:R-:W-:-:S03]  /*0ac0*/  IMAD R0, R2, 0x10000, R0 ;  /* 0x0001000002007824 */ /* 0x000fc600078e0200 */
[----:B------:R1:W-:Y:S04]  /*0ad0*/  STL [R1+0xc], R4 ;  /* 0x00000c0401007387 */ /* 0x0003e80000100800 */
[----:B------:R1:W-:Y:S04]  /*0ae0*/  STL [R1+0x8], R0 ;  /* 0x0000080001007387 */ /* 0x0003e80000100800 */
[----:B------:R1:W-:Y:S01]  /*0af0*/  STL [R1+0x4], R3 ;  /* 0x0000040301007387 */ /* 0x0003e20000100800 */
[----:B------:R-:W-:Y:S05]  /*0b00*/  BRA `(.L_x_171) ;  /* 0x0000006000007947 */ /* 0x000fea0003800000 */
.L_x_162:
[----:B------:R-:W-:Y:S01]  /*0b10*/  MOV R0, UR4 ;  /* 0x0000000400007c02 */ /* 0x000fe20008000f00 */
[----:B------:R-:W-:Y:S04]  /*0b20*/  STL [R1+0x4], RZ ;  /* 0x000004ff01007387 */ /* 0x000fe80000100800 */
[----:B------:R1:W-:Y:S04]  /*0b30*/  STL [R1], R0 ;  /* 0x0000000001007387 */ /* 0x0003e80000100800 */
[----:B------:R2:W-:Y:S01]  /*0b40*/  STL [R1+0x8], RZ ;  /* 0x000008ff01007387 */ /* 0x0005e20000100800 */
[----:B-1----:R-:W-:-:S05]  /*0b50*/  MOV R0, c[0x0][0x53c] ;  /* 0x00014f0000007a02 */ /* 0x002fca0000000f00 */
[----:B------:R2:W-:Y:S02]  /*0b60*/  STL [R1+0xc], R0 ;  /* 0x00000c0001007387 */ /* 0x0005e40000100800 */
.L_x_171:
[----:B-1----:R-:W3:Y:S04]  /*0b70*/  LDL R4, [R1] ;  /* 0x0000000001047983 */ /* 0x002ee80000100800 */
[----:B------:R-:W3:Y:S04]  /*0b80*/  LDL R5, [R1+0x4] ;  /* 0x0000040001057983 */ /* 0x000ee80000100800 */
[----:B------:R-:W3:Y:S04]  /*0b90*/  LDL R6, [R1+0x8] ;  /* 0x0000080001067983 */ /* 0x000ee80000100800 */
[----:B------:R-:W3:Y:S01]  /*0ba0*/  LDL R7, [R1+0xc] ;  /* 0x00000c0001077983 */ /* 0x000ee20000100800 */
[----:B------:R-:W-:Y:S01]  /*0bb0*/  ISETP.NE.AND P0, PT, R14, RZ, PT ;  /* 0x000000ff0e00720c */ /* 0x000fe20003f05270 */
[----:B------:R-:W-:-:S12]  /*0bc0*/  WARPSYNC 0xffffffff ;  /* 0xffffffff00007948 */ /* 0x000fd80003800000 */
[----:B---3--:R1:W-:Y:S04]  /*0bd0*/  @!P0 STS.128 [0xc080], R4 ;  /* 0x00c08004ff008388 */ /* 0x0083e80000000c00 */
[----:B------:R-:W-:Y:S06]  /*0be0*/  BAR.ARV 0x5, 0x80 ;  /* 0x0142000000007b1d */ /* 0x000fec0000002000 */
.L_x_160:
[----:B--2---:R-:W2:Y:S02]  /*0bf0*/  LDL R0, [R1+0xc] ;  /* 0x00000c0001007983 */ /* 0x004ea40000100800 */
[----:B--2---:R-:W-:-:S13]  /*0c00*/  ISETP.GE.AND P0, PT, R0, c[0x0][0x53c], PT ;  /* 0x00014f0000007a0c */ /* 0x004fda0003f06270 */
[----:B------:R-:W-:Y:S05]  /*0c10*/  @P0 EXIT ;  /* 0x000000000000094d */ /* 0x000fea0003800000 */
[----:B------:R-:W2:Y:S02]  /*0c20*/  S2R R12, SR_TID.X ;  /* 0x00000000000c7919 */ /* 0x000ea40000002100 */
[----:B--2---:R-:W-:Y:S02]  /*0c30*/  SHF.R.S32.HI R14, RZ, 0x1f, R12 ;  /* 0x0000001fff0e7819 */ /* 0x004fe4000001140c */
[-C--:B------:R-:W-:Y:S02]  /*0c40*/  LEA.HI R10, R12, R12.reuse, RZ, 0x1 ;  /* 0x0000000c0c0a7211 */ /* 0x080fe400078f08ff */
[----:B------:R-:W-:Y:S02]  /*0c50*/  LEA.HI R23, R14, R12, RZ, 0x3 ;  /* 0x0000000c0e177211 */ /* 0x000fe400078f18ff */
[----:B------:R-:W-:Y:S02]  /*0c60*/  SHF.R.S32.HI R237, RZ, 0x1, R10 ;  /* 0x00000001ffed7819 */ /* 0x000fe4000001140a */
[----:B------:R-:W-:-:S02]  /*0c70*/  LOP3.LUT R0, R23, 0xfffffff8, RZ, 0xc0, !PT ;  /* 0xfffffff817007812 */ /* 0x000fc400078ec0ff */
[----:B-1----:R-:W-:Y:S02]  /*0c80*/  LEA.HI R5, R14, R12, RZ, 0x4 ;  /* 0x0000000c0e057211 */ /* 0x002fe400078f20ff */
[----:B------:R-:W-:Y:S01]  /*0c90*/  LEA.HI R3, R10, R237, RZ, 0x1 ;  /* 0x000000ed0a037211 */ /* 0x000fe200078f08ff */
[----:B------:R-:W-:Y:S01]  /*0ca0*/  IMAD.IADD R2, R12, 0x1, -R0 ;  /* 0x000000010c027824 */ /* 0x000fe200078e0a00 */
[----:B------:R-:W-:Y:S02]  /*0cb0*/  SHF.R.S32.HI R6, RZ, 0x4, R5 ;  /* 0x00000004ff067819 */ /* 0x000fe40000011405 */
[----:B------:R-:W-:Y:S02]  /*0cc0*/  LOP3.LUT R0, R3, 0x7fffffe, RZ, 0xc0, !PT ;  /* 0x07fffffe03007812 */ /* 0x000fe400078ec0ff */
[----:B------:R-:W-:Y:S02]  /*0cd0*/  LEA.HI R11, R2, R2, RZ, 0x1 ;  /* 0x00000002020b7211 */ /* 0x000fe400078f08ff */
[----:B------:R-:W-:Y:S01]  /*0ce0*/  LEA.HI R4, R5, R6, RZ, 0x1 ;  /* 0x0000000605047211 */ /* 0x000fe200078f08ff */
[----:B------:R-:W-:Y:S01]  /*0cf0*/  IMAD.IADD R0, R237, 0x1, -R0 ;  /* 0x00000001ed007824 */ /* 0x000fe200078e0a00 */
[----:B------:R-:W-:-:S02]  /*0d00*/  LOP3.LUT R3, R11, 0x3fffffe, RZ, 0xc0, !PT ;  /* 0x03fffffe0b037812 */ /* 0x000fc400078ec0ff */
[----:B------:R-:W-:Y:S01]  /*0d10*/  LOP3.LUT R4, R4, 0xfffffffe, RZ, 0xc0, !PT ;  /* 0xfffffffe04047812 */ /* 0x000fe200078ec0ff */
[----:B------:R-:W-:Y:S01]  /*0d20*/  IMAD R22, R6, 0x8, R0 ;  /* 0x0000000806167824 */ /* 0x000fe200078e0200 */
[-C--:B------:R-:W-:Y:S01]  /*0d30*/  LEA.HI R9, R14, R12.reuse, RZ, 0x5 ;  /* 0x0000000c0e097211 */ /* 0x080fe200078f28ff */
[----:B------:R-:W-:Y:S01]  /*0d40*/  IMAD.IADD R21, R2, 0x1, -R3 ;  /* 0x0000000102157824 */ /* 0x000fe200078e0a03 */
[----:B------:R-:W-:Y:S01]  /*0d50*/  LEA.HI R14, R14, R12, RZ, 0x2 ;  /* 0x0000000c0e0e7211 */ /* 0x000fe200078f10ff */
[----:B------:R-:W-:Y:S01]  /*0d60*/  IMAD.IADD R19, R6, 0x1, -R4 ;  /* 0x0000000106137824 */ /* 0x000fe200078e0a04 */
[----:B------:R-:W-:Y:S01]  /*0d70*/  LOP3.LUT R0, R5, 0xfffffff0, RZ, 0xc0, !PT ;  /* 0xfffffff005007812 */ /* 0x000fe200078ec0ff */
[----:B------:R-:W-:Y:S01]  /*0d80*/  IMAD.SHL.U32 R22, R22, 0x20, RZ ;  /* 0x0000002016167824 */ /* 0x000fe200078e00ff */
[----:B------:R-:W-:Y:S02]  /*0d90*/  SHF.R.S32.HI R2, RZ, 0x3, R23 ;  /* 0x00000003ff027819 */ /* 0x000fe40000011417 */
[----:B------:R-:W-:Y:S01]  /*0da0*/  LOP3.LUT R4, R14, 0xfffffffc, RZ, 0xc0, !PT ;  /* 0xfffffffc0e047812 */ /* 0x000fe200078ec0ff */
[----:B------:R-:W-:Y:S01]  /*0db0*/  IMAD.IADD R0, R12, 0x1, -R0 ;  /* 0x000000010c007824 */ /* 0x000fe200078e0a00 */
[----:B------:R-:W-:Y:S01]  /*0dc0*/  SHF.R.S32.HI R238, RZ, 0x2, R14 ;  /* 0x00000002ffee7819 */ /* 0x000fe2000001140e */
[----:B------:R-:W-:Y:S01]  /*0dd0*/  IMAD.SHL.U32 R2, R2, 0x40, RZ ;  /* 0x0000004002027824 */ /* 0x000fe200078e00ff */
[----:B------:R-:W-:Y:S01]  /*0de0*/  SHF.R.S32.HI R8, RZ, 0x5, R9 ;  /* 0x00000005ff087819 */ /* 0x000fe20000011409 */
[----:B------:R-:W-:Y:S01]  /*0df0*/  IMAD.IADD R25, R12, 0x1, -R4 ;  /* 0x000000010c197824 */ /* 0x000fe200078e0a04 */
[----:B------:R-:W-:-:S02]  /*0e00*/  LEA.HI R3, R14, R238, RZ, 0x1 ;  /* 0x000000ee0e037211 */ /* 0x000fc400078f08ff */
[----:B------:R-:W-:Y:S01]  /*0e10*/  LOP3.LUT R2, R2, 0xc0, RZ, 0xc0, !PT ;  /* 0x000000c002027812 */ /* 0x000fe200078ec0ff */
[----:B------:R-:W-:Y:S01]  /*0e20*/  IMAD.SHL.U32 R246, R25, 0x8, RZ ;  /* 0x0000000819f67824 */ /* 0x000fe200078e00ff */
[----:B------:R-:W-:Y:S02]  /*0e30*/  LEA.HI R7, R0, R0, RZ, 0x1 ;  /* 0x0000000000077211 */ /* 0x000fe400078f08ff */
[----:B------:R-:W-:Y:S02]  /*0e40*/  LOP3.LUT R4, R3, 0x7fffffe, RZ, 0xc0, !PT ;  /* 0x07fffffe03047812 */ /* 0x000fe400078ec0ff */
[----:B------:R-:W-:Y:S02]  /*0e50*/  SHF.R.S32.HI R6, RZ, 0x1f, R0 ;  /* 0x0000001fff067819 */ /* 0x000fe40000011400 */
[----:B------:R-:W-:Y:S02]  /*0e60*/  LOP3.LUT R3, R7, 0x7fffffe, RZ, 0xc0, !PT ;  /* 0x07fffffe07037812 */ /* 0x000fe400078ec0ff */
[----:B------:R-:W-:-:S02]  /*0e70*/  SHF.R.U32.HI R5, RZ, 0x3, R2 ;  /* 0x00000003ff057819 */ /* 0x000fc40000011602 */
[----:B------:R-:W-:Y:S01]  /*0e80*/  LOP3.LUT R2, R2, 0x18, R246, 0xf8, !PT ;  /* 0x0000001802027812 */ /* 0x000fe200078ef8f6 */
[----:B------:R-:W-:Y:S01]  /*0e90*/  IMAD.IADD R13, R0, 0x1, -R3 ;  /* 0x00000001000d7824 */ /* 0x000fe200078e0a03 */
[----:B------:R-:W-:Y:S01]  /*0ea0*/  LEA.HI R16, R6, R0, RZ, 0x3 ;  /* 0x0000000006107211 */ /* 0x000fe200078f18ff */
[----:B------:R-:W-:Y:S01]  /*0eb0*/  IMAD.IADD R6, R238, 0x1, -R4 ;  /* 0x00000001ee067824 */ /* 0x000fe200078e0a04 */
[----:B------:R-:W-:Y:S02]  /*0ec0*/  LOP3.LUT R5, R2, R5, RZ, 0x3c, !PT ;  /* 0x0000000502057212 */ /* 0x000fe400078e3cff */
[----:B------:R-:W-:Y:S01]  /*0ed0*/  SHF.R.S32.HI R3, RZ, 0x1f, R9 ;  /* 0x0000001fff037819 */ /* 0x000fe20000011409 */
[----:B------:R-:W-:Y:S01]  /*0ee0*/  IMAD R0, R8, 0x8, R6 ;  /* 0x0000000808007824 */ /* 0x000fe200078e0206 */
[----:B------:R-:W-:Y:S01]  /*0ef0*/  LOP3.LUT R4, R10, 0xfffffffe, RZ, 0xc0, !PT ;  /* 0xfffffffe0a047812 */ /* 0x000fe200078ec0ff */
[----:B------:R-:W-:Y:S01]  /*0f00*/  IMAD.SHL.U32 R10, R16, 0x20, RZ ;  /* 0x00000020100a7824 */ /* 0x000fe200078e00ff */
[----:B------:R-:W-:Y:S01]  /*0f10*/  LOP3.LUT R2, R9, 0xffffffe0, RZ, 0xc0, !PT ;  /* 0xffffffe009027812 */ /* 0x000fe200078ec0ff */
[----:B------:R-:W-:Y:S01]  /*0f20*/  IMAD.U32 R236, R0, 0x20, R5 ;  /* 0x0000002000ec7824 */ /* 0x000fe200078e0005 */
[----:B------:R-:W-:Y:S01]  /*0f30*/  LEA.HI R3, R3, R8, RZ, 0x2 ;  /* 0x0000000803037211 */ /* 0x000fe200078f10ff */
[C---:B------:R-:W-:Y:S01]  /*0f40*/  IMAD.IADD R33, R12.reuse, 0x1, -R4 ;  /* 0x000000010c217824 */ /* 0x040fe200078e0a04 */
[----:B------:R-:W-:Y:S01]  /*0f50*/  LEA.HI R0, R25, R25, RZ, 0x1 ;  /* 0x0000001919007211 */ /* 0x000fe200078f08ff */
[----:B------:R-:W-:Y:S01]  /*0f60*/  IMAD.IADD R32, R12, 0x1, -R2 ;  /* 0x000000010c207824 */ /* 0x000fe200078e0a02 */
[----:B------:R-:W-:Y:S01]  /*0f70*/  LOP3.LUT R3, R3, 0xffffffc, RZ, 0xc0, !PT ;  /* 0x0ffffffc03037812 */ /* 0x000fe200078ec0ff */
[----:B------:R-:W-:Y:S01]  /*0f80*/  IMAD.SHL.U32 R122, R33, 0x4, RZ ;  /* 0x00000004217a7824 */ /* 0x000fe200078e00ff */
[C---:B------:R-:W-:Y:S01]  /*0f90*/  LOP3.LUT R2, R0.reuse, 0x1ffffffe, RZ, 0xc0, !PT ;  /* 0x1ffffffe00027812 */ /* 0x040fe200078ec0ff */
[----:B------:R-:W-:Y:S01]  /*0fa0*/  IMAD.SHL.U32 R0, R0, 0x20, RZ ;  /* 0x0000002000007824 */ /* 0x000fe200078e00ff */
[----:B------:R-:W-:Y:S01]  /*0fb0*/  SHF.R.S32.HI R4, RZ, 0x1f, R32 ;  /* 0x0000001fff047819 */ /* 0x000fe20000011420 */
[----:B------:R-:W-:Y:S01]  /*0fc0*/  IMAD.IADD R5, R8, 0x1, -R3 ;  /* 0x0000000108057824 */ /* 0x000fe200078e0a03 */
[----:B------:R-:W-:Y:S01]  /*0fd0*/  IADD3 R157, R122, 0x10, RZ ;  /* 0x000000107a9d7810 */ /* 0x000fe20007ffe0ff */
[----:B------:R-:W-:Y:S01]  /*0fe0*/  IMAD.IADD R3, R25, 0x1, -R2 ;  /* 0x0000000119037824 */ /* 0x000fe200078e0a02 */
[----:B------:R-:W-:Y:S01]  /*0ff0*/  LOP3.LUT R2, R0, 0xffffffc0, RZ, 0xc0, !PT ;  /* 0xffffffc000027812 */ /* 0x000fe200078ec0ff */
[----:B------:R-:W-:Y:S01]  /*1000*/  IMAD.SHL.U32 R116, R33, 0x8, RZ ;  /* 0x0000000821747824 */ /* 0x000fe200078e00ff */
[----:B------:R-:W-:Y:S01]  /*1010*/  IADD3 R9, R237, 0x40, RZ ;  /* 0x00000040ed097810 */ /* 0x000fe20007ffe0ff */
[----:B------:R-:W-:Y:S01]  /*1020*/  IMAD.IADD R0, R122, 0x1, R157 ;  /* 0x000000017a007824 */ /* 0x000fe200078e029d */
[----:B------:R-:W-:Y:S01]  /*1030*/  LEA.HI R20, R4, R32, RZ, 0x2 ;  /* 0x0000002004147211 */ /* 0x000fe200078f10ff */
[----:B------:R-:W-:Y:S01]  /*1040*/  IMAD R24, R3, 0x8, R2 ;  /* 0x0000000803187824 */ /* 0x000fe200078e0202 */
[----:B------:R-:W-:-:S02]  /*1050*/  SHF.R.S32.HI R3, RZ, 0x1f, R9 ;  /* 0x0000001fff037819 */ /* 0x000fc40000011409 */
[----:B------:R-:W-:Y:S02]  /*1060*/  SHF.R.S32.HI R4, RZ, 0x2, R20 ;  /* 0x00000002ff047819 */ /* 0x000fe40000011414 */
[-C--:B------:R-:W-:Y:S02]  /*1070*/  LEA.HI R3, R3, R9.reuse, RZ, 0x3 ;  /* 0x0000000903037211 */ /* 0x080fe400078f18ff */
[----:B------:R-:W-:Y:S01]  /*1080*/  SHF.R.S32.HI R2, RZ, 0x1f, R0 ;  /* 0x0000001fff027819 */ /* 0x000fe20000011400 */
[----:B------:R-:W-:Y:S01]  /*1090*/  IMAD R30, R5, 0x10, R4 ;  /* 0x00000010051e7824 */ /* 0x000fe200078e0204 */
[----:B------:R-:W-:Y:S01]  /*10a0*/  IADD3 R156, R122, 0x20, RZ ;  /* 0x000000207a9c7810 */ /* 0x000fe20007ffe0ff */
[----:B------:R-:W-:Y:S01]  /*10b0*/  IMAD.SHL.U32 R3, R3, 0x20, RZ ;  /* 0x0000002003037824 */ /* 0x000fe200078e00ff */
[----:B------:R-:W-:Y:S02]  /*10c0*/  LEA.HI R12, R9, R9, RZ, 0x1 ;  /* 0x00000009090c7211 */ /* 0x000fe400078f08ff */
[CC--:B------:R-:W-:Y:S01]  /*10d0*/  LEA.HI R15, R2.reuse, R0.reuse, RZ, 0x3 ;  /* 0x00000000020f7211 */ /* 0x0c0fe200078f18ff */
[----:B------:R-:W-:Y:S01]  /*10e0*/  STL [R1+0x80], R30 ;  /* 0x0000801e01007387 */ /* 0x000fe20000100800 */
[----:B------:R-:W-:Y:S01]  /*10f0*/  LEA.HI R17, R2, R0, RZ, 0x5 ;  /* 0x0000000002117211 */ /* 0x000fe200078f28ff */
[----:B------:R-:W-:Y:S01]  /*1100*/  IMAD.IADD R0, R122, 0x1, R156 ;  /* 0x000000017a007824 */ /* 0x000fe200078e029c */
[----:B------:R-:W-:-:S02]  /*1110*/  LOP3.LUT R4, R12, 0x7fffffe, RZ, 0xc0, !PT ;  /* 0x07fffffe0c047812 */ /* 0x000fc400078ec0ff */
[----:B------:R-:W-:Y:S02]  /*1120*/  SHF.R.S32.HI R6, RZ, 0x1f, R14 ;  /* 0x0000001fff067819 */ /* 0x000fe4000001140e */
[----:B------:R-:W-:Y:S01]  /*1130*/  LOP3.LUT R3, R3, 0xffffff00, RZ, 0xc0, !PT ;  /* 0xffffff0003037812 */ /* 0x000fe200078ec0ff */
[----:B------:R-:W-:Y:S01]  /*1140*/  IMAD.IADD R4, R9, 0x1, -R4 ;  /* 0x0000000109047824 */ /* 0x000fe200078e0a04 */
[----:B------:R-:W-:Y:S02]  /*1150*/  SHF.R.S32.HI R2, RZ, 0x1f, R0 ;  /* 0x0000001fff027819 */ /* 0x000fe40000011400 */
[----:B------:R-:W-:Y:S01]  /*1160*/  LEA.HI R5, R6, R238, RZ, 0x3 ;  /* 0x000000ee06057211 */ /* 0x000fe200078f18ff */
[----:B------:R-:W-:Y:S01]  /*1170*/  IMAD R26, R4, 0x20, R3 ;  /* 0x00000020041a7824 */ /* 0x000fe200078e0203 */
[-C--:B------:R-:W-:Y:S01]  /*1180*/  LEA.HI R14, R2, R0.reuse, RZ, 0x3 ;  /* 0x00000000020e7211 */ /* 0x080fe200078f18ff */
[----:B------:R-:W-:Y:S01]  /*1190*/  IMAD.SHL.U32 R4, R8, 0x200, RZ ;  /* 0x0000020008047824 */ /* 0x000fe200078e00ff */
[----:B------:R-:W-:-:S02]  /*11a0*/  LEA.HI R18, R2, R0, RZ, 0x5 ;  /* 0x0000000002127211 */ /* 0x000fc400078f28ff */
[----:B------:R-:W-:Y:S01]  /*11b0*/  LOP3.LUT R3, R5, 0xfffffff8, RZ, 0xc0, !PT ;  /* 0xfffffff805037812 */ /* 0x000fe200078ec0ff */
[----:B------:R-:W-:Y:S01]  /*11c0*/  STL [R1+0x48], R26 ;  /* 0x0000481a01007387 */ /* 0x000fe20000100800 */
[----:B------:R-:W-:Y:S02]  /*11d0*/  SHF.R.S32.HI R0, RZ, 0x1, R11 ;  /* 0x00000001ff007819 */ /* 0x000fe4000001140b */
[----:B------:R-:W-:Y:S01]  /*11e0*/  SHF.R.S32.HI R5, RZ, 0x1, R7 ;  /* 0x00000001ff057819 */ /* 0x000fe20000011407 */
[----:B------:R-:W-:Y:S01]  /*11f0*/  IMAD.IADD R3, R238, 0x1, -R3 ;  /* 0x00000001ee037824 */ /* 0x000fe200078e0a03 */
[C---:B------:R-:W-:Y:S01]  /*1200*/  LOP3.LUT P3, RZ, R0.reuse, 0x2, RZ, 0xc0, !PT ;  /* 0x0000000200ff7812 */ /* 0x040fe2000786c0ff */
[----:B------:R-:W-:Y:S01]  /*1210*/  IMAD.SHL.U32 R0, R0, 0x40, RZ ;  /* 0x0000004000007824 */ /* 0x000fe200078e00ff */
[----:B------:R-:W-:Y:S02]  /*1220*/  SHF.R.S32.HI R2, RZ, 0x1f, R7 ;  /* 0x0000001fff027819 */ /* 0x000fe40000011407 */
[----:B------:R-:W-:-:S02]  /*1230*/  IADD3 R159, R122, 0x18, RZ ;  /* 0x000000187a9f7810 */ /* 0x000fc40007ffe0ff */
[----:B------:R-:W-:Y:S02]  /*1240*/  LEA.HI R7, R2, R5, RZ, 0x2 ;  /* 0x0000000502077211 */ /* 0x000fe400078f10ff */
[----:B------:R-:W-:Y:S02]  /*1250*/  LEA.HI R2, R3, R3, RZ, 0x1 ;  /* 0x0000000303027211 */ /* 0x000fe400078f08ff */
[----:B------:R-:W-:Y:S02]  /*1260*/  LOP3.LUT R0, R0, 0xc0, RZ, 0xc0, !PT ;  /* 0x000000c000007812 */ /* 0x000fe400078ec0ff */
[----:B------:R-:W-:Y:S02]  /*1270*/  LOP3.LUT R11, R7, 0xfffffffc, RZ, 0xc0, !PT ;  /* 0xfffffffc070b7812 */ /* 0x000fe400078ec0ff */
[----:B------:R-:W-:Y:S02]  /*1280*/  LOP3.LUT R8, R2, 0x3fffffe, RZ, 0xc0, !PT ;  /* 0x03fffffe02087812 */ /* 0x000fe400078ec0ff */
[----:B------:R-:W-:Y:S01]  /*1290*/  LOP3.LUT R9, R0, 0x8, R23, 0xf8, !PT ;  /* 0x0000000800097812 */ /* 0x000fe200078ef817 */
[----:B------:R-:W-:Y:S01]  /*12a0*/  IMAD.IADD R11, R5, 0x1, -R11 ;  /* 0x00000001050b7824 */ /* 0x000fe200078e0a0b */
[----:B------:R-:W-:Y:S01]  /*12b0*/  SHF.R.U32.HI R7, RZ, 0x3, R0 ;  /* 0x00000003ff077819 */ /* 0x000fe20000011600 */
[----:B------:R-:W-:Y:S01]  /*12c0*/  IMAD.IADD R8, R3, 0x1, -R8 ;  /* 0x0000000103087824 */ /* 0x000fe200078e0a08 */
[----:B------:R-:W-:-:S02]  /*12d0*/  LOP3.LUT R0, R10, 0xffffff00, RZ, 0xc0, !PT ;  /* 0xffffff000a007812 */ /* 0x000fc400078ec0ff */
[----:B------:R-:W-:Y:S02]  /*12e0*/  LEA.HI R5, R6, R238, RZ, 0x2 ;  /* 0x000000ee06057211 */ /* 0x000fe400078f10ff */
[----:B------:R-:W-:Y:S01]  /*12f0*/  SHF.R.S32.HI R2, RZ, 0x1, R2 ;  /* 0x00000001ff027819 */ /* 0x000fe20000011402 */
[----:B------:R-:W-:Y:S01]  /*1300*/  IMAD.IADD R3, R0, 0x1, R4 ;  /* 0x0000000100037824 */ /* 0x000fe200078e0204 */
[----:B------:R-:W-:Y:S01]  /*1310*/  LOP3.LUT R7, R9, R7, RZ, 0x3c, !PT ;  /* 0x0000000709077212 */ /* 0x000fe200078e3cff */
[----:B------:R-:W-:Y:S01]  /*1320*/  IMAD R16, R13, 0x20, R0 ;  /* 0x000000200d107824 */ /* 0x000fe200078e0200 */
[----:B------:R-:W-:Y:S01]  /*1330*/  LOP3.LUT R0, R5, 0xfffffffc, RZ, 0xc0, !PT ;  /* 0xfffffffc05007812 */ /* 0x000fe200078ec0ff */
[----:B------:R-:W-:Y:S01]  /*1340*/  IMAD R13, R13, 0x20, R3 ;  /* 0x000000200d0d7824 */ /* 0x000fe200078e0203 */
[----:B------:R-:W-:Y:S01]  /*1350*/  LOP3.LUT R5, R2, 0x1, RZ, 0xc0, !PT ;  /* 0x0000000102057812 */ /* 0x000fe200078ec0ff */
[----:B------:R-:W-:Y:S01]  /*1360*/  IMAD R3, R25, 0x2, R4 ;  /* 0x0000000219037824 */ /* 0x000fe200078e0204 */
[----:B------:R-:W-:Y:S01]  /*1370*/  SHF.R.S32.HI R4, RZ, 0x1, R12 ;  /* 0x00000001ff047819 */ /* 0x000fe2000001140c */
[----:B------:R-:W-:Y:S01]  /*1380*/  IMAD.IADD R0, R238, 0x1, -R0 ;  /* 0x00000001ee007824 */ /* 0x000fe200078e0a00 */
[----:B------:R-:W-:Y:S01]  /*1390*/  ISETP.NE.U32.AND P2, PT, R5, 0x1, PT ;  /* 0x000000010500780c */ /* 0x000fe20003f45070 */
[----:B------:R-:W-:Y:S01]  /*13a0*/  IMAD R8, R8, 0x20, R3 ;  /* 0x0000002008087824 */ /* 0x000fe200078e0203 */
[----:B------:R-:W-:Y:S01]  /*13b0*/  LOP3.LUT P1, RZ, R2, 0x2, RZ, 0xc0, !PT ;  /* 0x0000000202ff7812 */ /* 0x000fe2000782c0ff */
[----:B------:R-:W-:Y:S01]  /*13c0*/  IMAD.SHL.U32 R4, R4, 0x40, RZ ;  /* 0x0000004004047824 */ /* 0x000fe200078e00ff */
[C---:B------:R-:W-:Y:S01]  /*13d0*/  LOP3.LUT P0, RZ, R0.reuse, 0x2, RZ, 0xc0, !PT ;  /* 0x0000000200ff7812 */ /* 0x040fe2000780c0ff */
[----:B------:R-:W-:Y:S01]  /*13e0*/  IMAD R3, R19, 0x8, R21 ;  /* 0x0000000813037824 */ /* 0x000fe200078e0215 */
[----:B------:R-:W-:Y:S01]  /*13f0*/  LOP3.LUT P4, RZ, R11, 0x2, RZ, 0xc0, !PT ;  /* 0x000000020bff7812 */ /* 0x000fe2000788c0ff */
[----:B------:R-:W-:Y:S01]  /*1400*/  IMAD.SHL.U32 R5, R0, 0x40, RZ ;  /* 0x0000004000057824 */ /* 0x000fe200078e00ff */
[----:B------:R-:W-:Y:S01]  /*1410*/  LOP3.LUT R31, R4, 0xc0, RZ, 0xc0, !PT ;  /* 0x000000c0041f7812 */ /* 0x000fe200078ec0ff */
[----:B------:R-:W-:Y:S01]  /*1420*/  IMAD.U32 R0, R3, 0x20, R7 ;  /* 0x0000002003007824 */ /* 0x000fe200078e0007 */
[----:B------:R-:W-:Y:S01]  /*1430*/  IADD3 R158, R122, 0x28, RZ ;  /* 0x000000287a9e7810 */ /* 0x000fe20007ffe0ff */
[----:B------:R-:W-:Y:S01]  /*1440*/  IMAD.SHL.U32 R3, R2, 0x40, RZ ;  /* 0x0000004002037824 */ /* 0x000fe200078e00ff */
[----:B------:R-:W-:Y:S01]  /*1450*/  LOP3.LUT R29, R5, 0xc0, RZ, 0xc0, !PT ;  /* 0x000000c0051d7812 */ /* 0x000fe200078ec0ff */
[----:B------:R-:W-:Y:S01]  /*1460*/  IMAD.SHL.U32 R2, R17, 0x80, RZ ;  /* 0x0000008011027824 */ /* 0x000fe200078e00ff */
[----:B------:R-:W-:Y:S01]  /*1470*/  SHF.R.U32.HI R28, RZ, 0x3, R31 ;  /* 0x00000003ff1c7819 */ /* 0x000fe2000001161f */
[----:B------:R-:W-:Y:S01]  /*1480*/  STL [R1+0x40], R31 ;  /* 0x0000401f01007387 */ /* 0x000fe20000100800 */
[----:B------:R-:W-:-:S02]  /*1490*/  LOP3.LUT R5, R31, 0x18, R15, 0xf8, !PT ;  /* 0x000000181f057812 */ /* 0x000fc400078ef80f */
[----:B------:R-:W-:Y:S01]  /*14a0*/  LOP3.LUT R6, R3, 0xc0, RZ, 0xc0, !PT ;  /* 0x000000c003067812 */ /* 0x000fe200078ec0ff */
[----:B------:R-:W-:Y:S01]  /*14b0*/  STL [R1+0x38], R22 ;  /* 0x0000381601007387 */ /* 0x000fe20000100800 */
[----:B------:R-:W-:Y:S02]  /*14c0*/  SHF.R.U32.HI R27, RZ, 0x3, R29 ;  /* 0x00000003ff1b7819 */ /* 0x000fe4000001161d */
[----:B------:R-:W-:Y:S01]  /*14d0*/  LOP3.LUT R4, R29, 0x18, R15, 0xf8, !PT ;  /* 0x000000181d047812 */ /* 0x000fe200078ef80f */
[----:B------:R-:W-:Y:S01]  /*14e0*/  STL [R1+0x30], R29 ;  /* 0x0000301d01007387 */ /* 0x000fe20000100800 */
[----:B------:R-:W-:Y:S02]  /*14f0*/  LOP3.LUT R3, R5, R28, RZ, 0x3c, !PT ;  /* 0x0000001c05037212 */ /* 0x000fe400078e3cff */
[----:B------:R-:W-:Y:S01]  /*1500*/  LOP3.LUT R2, R2, 0xfffff000, RZ, 0xc0, !PT ;  /* 0xfffff00002027812 */ /* 0x000fe200078ec0ff */
[----:B------:R-:W-:Y:S01]  /*1510*/  STL [R1+0x44], R28 ;  /* 0x0000441c01007387 */ /* 0x000fe20000100800 */
[----:B------:R-:W-:Y:S01]  /*1520*/  LEA.HI R5, R6, R6, RZ, 0x1d ;  /* 0x0000000606057211 */ /* 0x000fe200078fe8ff */
[----:B------:R-:W-:Y:S01]  /*1530*/  IMAD.SHL.U32 R6, R11, 0x40, RZ ;  /* 0x000000400b067824 */ /* 0x000fe200078e00ff */
[----:B------:R-:W-:Y:S01]  /*1540*/  LOP3.LUT R4, R4, R27, RZ, 0x3c, !PT ;  /* 0x0000001b04047212 */ /* 0x000fe200078e3cff */
[----:B------:R-:W-:Y:S01]  /*1550*/  STL [R1+0x34], R27 ;  /* 0x0000341b01007387 */ /* 0x000fe20000100800 */
[----:B------:R-:W-:Y:S01]  /*1560*/  IADD3 R11, R3, R26, R2 ;  /* 0x0000001a030b7210 */ /* 0x000fe20007ffe002 */
[----:B------:R-:W-:Y:S01]  /*1570*/  IMAD.SHL.U32 R3, R19, 0x8, RZ ;  /* 0x0000000813037824 */ /* 0x000fe200078e00ff */
[----:B------:R-:W-:Y:S01]  /*1580*/  IADD3 R12, R4, R2, R22 ;  /* 0x00000002040c7210 */ /* 0x000fe20007ffe016 */
[----:B------:R-:W-:Y:S01]  /*1590*/  IMAD.IADD R8, R5, 0x1, R8 ;  /* 0x0000000105087824 */ /* 0x000fe200078e0208 */
[----:B------:R-:W-:Y:S01]  /*15a0*/  LOP3.LUT R2, R6, 0xc0, RZ, 0xc0, !PT ;  /* 0x000000c006027812 */ /* 0x000fe200078ec0ff */
[----:B------:R-:W-:Y:S01]  /*15b0*/  IMAD.SHL.U32 R4, R18, 0x80, RZ ;  /* 0x0000008012047824 */ /* 0x000fe200078e00ff */
[----:B------:R-:W-:Y:S01]  /*15c0*/  LOP3.LUT R5, R29, 0x18, R14, 0xf8, !PT ;  /* 0x000000181d057812 */ /* 0x000fe200078ef80e */
[----:B------:R-:W-:Y:S01]  /*15d0*/  IMAD.SHL.U32 R25, R8, 0x2, RZ ;  /* 0x0000000208197824 */ /* 0x000fe200078e00ff */
[----:B------:R-:W-:-:S02]  /*15e0*/  LOP3.LUT R6, R2, 0x8, R3, 0xf8, !PT ;  /* 0x0000000802067812 */ /* 0x000fc400078ef803 */
[----:B------:R-:W-:Y:S02]  /*15f0*/  SHF.R.U32.HI R3, RZ, 0x3, R2 ;  /* 0x00000003ff037819 */ /* 0x000fe40000011602 */
[----:B------:R-:W-:Y:S01]  /*1600*/  LOP3.LUT R2, R4, 0xfffff000, RZ, 0xc0, !PT ;  /* 0xfffff00004027812 */ /* 0x000fe200078ec0ff */
[----:B------:R-:W-:Y:S01]  /*1610*/  STL [R1+0x14], R25 ;  /* 0x0000141901007387 */ /* 0x000fe20000100800 */
[----:B------:R-:W-:Y:S02]  /*1620*/  LOP3.LUT R5, R5, R27, RZ, 0x3c, !PT ;  /* 0x0000001b05057212 */ /* 0x000fe400078e3cff */
[----:B------:R-:W-:Y:S02]  /*1630*/  LOP3.LUT R7, R31, 0x18, R14, 0xf8, !PT ;  /* 0x000000181f077812 */ /* 0x000fe400078ef80e */
[----:B------:R-:W-:Y:S02]  /*1640*/  IADD3 R10, R5, R2, R22 ;  /* 0x00000002050a7210 */ /* 0x000fe40007ffe016 */
[----:B------:R-:W-:-:S02]  /*1650*/  LOP3.LUT R3, R6, R3, RZ, 0x3c, !PT ;  /* 0x0000000306037212 */ /* 0x000fc400078e3cff */
[----:B------:R-:W-:Y:S02]  /*1660*/  LOP3.LUT R4, R7, R28, RZ, 0x3c, !PT ;  /* 0x0000001c07047212 */ /* 0x000fe400078e3cff */
[C---:B------:R-:W-:Y:S02]  /*1670*/  IADD3 R5, R25.reuse, 0x80, RZ ;  /* 0x0000008019057810 */ /* 0x040fe40007ffe0ff */
[----:B------:R-:W-:Y:S02]  /*1680*/  IADD3 R23, R25, 0x70, RZ ;  /* 0x0000007019177810 */ /* 0x000fe40007ffe0ff */
[----:B------:R-:W-:Y:S02]  /*1690*/  SHF.R.S32.HI R7, RZ, 0x1f, R157 ;  /* 0x0000001fff077819 */ /* 0x000fe4000001149d */
[----:B------:R-:W-:Y:S01]  /*16a0*/  IADD3 R9, R4, R26, R2 ;  /* 0x0000001a04097210 */ /* 0x000fe20007ffe002 */
[----:B------:R-:W-:Y:S01]  /*16b0*/  IMAD.IADD R2, R3, 0x1, R13 ;  /* 0x0000000103027824 */ /* 0x000fe200078e020d */
[----:B------:R-:W-:Y:S01]  /*16c0*/  @P2 IADD3 R23, R5, 0x10, RZ ;  /* 0x0000001005172810 */ /* 0x000fe20007ffe0ff */
[----:B------:R-:W-:Y:S01]  /*16d0*/  IMAD.IADD R3, R3, 0x1, R16 ;  /* 0x0000000103037824 */ /* 0x000fe200078e0210 */
[----:B------:R-:W-:Y:S01]  /*16e0*/  SHF.R.S32.HI R6, RZ, 0x1f, R159 ;  /* 0x0000001fff067819 */ /* 0x000fe2000001149f */
[----:B------:R-:W-:Y:S01]  /*16f0*/  IMAD.MOV.U32 R13, RZ, RZ, 0x20 ;  /* 0x00000020ff0d7424 */ /* 0x000fe200078e00ff */
[----:B------:R-:W-:Y:S01]  /*1700*/  SHF.R.S32.HI R5, RZ, 0x1f, R156 ;  /* 0x0000001fff057819 */ /* 0x000fe2000001149c */
[----:B------:R-:W-:Y:S01]  /*1710*/  STL [R1+0x18], R23 ;  /* 0x0000181701007387 */ /* 0x000fe20000100800 */
[----:B------:R-:W-:-:S02]  /*1720*/  LOP3.LUT R8, R20, 0x7ffffffc, RZ, 0xc0, !PT ;  /* 0x7ffffffc14087812 */ /* 0x000fc400078ec0ff */
[----:B------:R-:W-:Y:S02]  /*1730*/  SHF.L.U64.HI R16, R157, 0x1, R7 ;  /* 0x000000019d107819 */ /* 0x000fe40000010207 */
[----:B------:R-:W-:Y:S02]  /*1740*/  SHF.R.S32.HI R4, RZ, 0x1f, R158 ;  /* 0x0000001fff047819 */ /* 0x000fe4000001149e */
[----:B------:R-:W-:Y:S01]  /*1750*/  SHF.L.U64.HI R7, R159, 0x1, R6 ;  /* 0x000000019f077819 */ /* 0x000fe20000010206 */
[----:B------:R-:W-:Y:S01]  /*1760*/  STL [R1+0x78], R16 ;  /* 0x0000781001007387 */ /* 0x000fe20000100800 */
[----:B------:R-:W-:Y:S01]  /*1770*/  SHF.L.U64.HI R6, R156, 0x1, R5 ;  /* 0x000000019c067819 */ /* 0x000fe20000010205 */
[----:B------:R-:W-:Y:S01]  /*1780*/  IMAD.IADD R5, R32, 0x1, -R8 ;  /* 0x0000000120057824 */ /* 0x000fe200078e0a08 */
[C---:B------:R-:W-:Y:S01]  /*1790*/  IADD3 R245, R246.reuse, 0x20, RZ ;  /* 0x00000020f6f57810 */ /* 0x040fe20007ffe0ff */
[----:B------:R1:W-:Y:S01]  /*17a0*/  STL [R1+0x74], R7 ;  /* 0x0000740701007387 */ /* 0x0003e20000100800 */
[----:B------:R-:W-:Y:S01]  /*17b0*/  IADD3 R248, R246, 0x40, RZ ;  /* 0x00000040f6f87810 */ /* 0x000fe20007ffe0ff */
[----:B------:R-:W-:Y:S01]  /*17c0*/  IMAD.SHL.U32 R252, R5, 0x2, RZ ;  /* 0x0000000205fc7824 */ /* 0x000fe200078e00ff */
[----:B------:R-:W-:Y:S01]  /*17d0*/  SHF.L.U64.HI R4, R158, 0x1, R4 ;  /* 0x000000019e047819 */ /* 0x000fe20000010204 */
[----:B------:R2:W-:Y:S01]  /*17e0*/  STL [R1+0x70], R6 ;  /* 0x0000700601007387 */ /* 0x0005e20000100800 */
[----:B------:R-:W-:Y:S01]  /*17f0*/  IMAD.IADD R5, R30, 0x1, R24 ;  /* 0x000000011e057824 */ /* 0x000fe200078e0218 */
[----:B------:R-:W-:-:S02]  /*1800*/  LEA R188, R0, 0x3c80, 0x1 ;  /* 0x00003c8000bc7811 */ /* 0x000fc400078e08ff */
[----:B------:R3:W-:Y:S01]  /*1810*/  STL [R1+0x6c], R4 ;  /* 0x00006c0401007387 */ /* 0x0007e20000100800 */
[----:B------:R-:W-:Y:S02]  /*1820*/  LEA R0, R12, 0x6080, 0x1 ;  /* 0x000060800c007811 */ /* 0x000fe400078e08ff */
[----:B------:R-:W-:Y:S02]  /*1830*/  IADD3 R193, R188, 0x20, RZ ;  /* 0x00000020bcc17810 */ /* 0x000fe40007ffe0ff */
[----:B------:R-:W-:Y:S02]  /*1840*/  LEA R191, R2, 0x6080, 0x1 ;  /* 0x0000608002bf7811 */ /* 0x000fe400078e08ff */
[----:B------:R-:W-:Y:S02]  /*1850*/  LEA R189, R3, 0x1880, 0x1 ;  /* 0x0000188003bd7811 */ /* 0x000fe400078e08ff */
[----:B------:R-:W-:Y:S02]  /*1860*/  @P3 IADD3 R193, R188, -0x20, RZ ;  /* 0xffffffe0bcc13810 */ /* 0x000fe40007ffe0ff */
[----:B------:R-:W-:-:S02]  /*1870*/  IADD3 R121, R122, 0x8, RZ ;  /* 0x000000087a797810 */ /* 0x000fc40007ffe0ff */
[----:B------:R-:W-:Y:S02]  /*1880*/  SHF.R.S32.HI R247, RZ, 0x1f, R246 ;  /* 0x0000001ffff77819 */ /* 0x000fe400000114f6 */
[C---:B------:R-:W-:Y:S02]  /*1890*/  IADD3 R201, R193.reuse, 0x400, RZ ;  /* 0x00000400c1c97810 */ /* 0x040fe40007ffe0ff */
[----:B-1----:R-:W-:Y:S02]  /*18a0*/  SHF.R.S32.HI R7, RZ, 0x1f, R245 ;  /* 0x0000001fff077819 */ /* 0x002fe400000114f5 */
[C---:B------:R-:W-:Y:S02]  /*18b0*/  IADD3 R200, R193.reuse, 0x800, RZ ;  /* 0x00000800c1c87810 */ /* 0x040fe40007ffe0ff */
[----:B--2---:R-:W-:Y:S01]  /*18c0*/  SHF.R.S32.HI R6, RZ, 0x1f, R248 ;  /* 0x0000001fff067819 */ /* 0x004fe200000114f8 */
[----:B------:R1:W-:Y:S01]  /*18d0*/  STL [R1+0x28], R7 ;  /* 0x0000280701007387 */ /* 0x0003e20000100800 */
[----:B------:R-:W-:-:S02]  /*18e0*/  IADD3 R199, R193, 0xc00, RZ ;  /* 0x00000c00c1c77810 */ /* 0x000fc40007ffe0ff */
[----:B---3--:R-:W-:Y:S01]  /*18f0*/  LOP3.LUT R4, R31, 0x18, R116, 0xf8, !PT ;  /* 0x000000181f047812 */ /* 0x008fe200078ef874 */
[----:B------:R2:W-:Y:S01]  /*1900*/  STL [R1+0x24], R6 ;  /* 0x0000240601007387 */ /* 0x0005e20000100800 */
[C---:B------:R-:W-:Y:S02]  /*1910*/  IADD3 R198, R193.reuse, 0x1000, RZ ;  /* 0x00001000c1c67810 */ /* 0x040fe40007ffe0ff */
[----:B------:R-:W-:Y:S01]  /*1920*/  LOP3.LUT R4, R4, R28, RZ, 0x3c, !PT ;  /* 0x0000001c04047212 */ /* 0x000fe200078e3cff */
[----:B------:R3:W-:Y:S01]  /*1930*/  STL [R1+0x84], R5 ;  /* 0x0000840501007387 */ /* 0x0007e20000100800 */
[C---:B------:R-:W-:Y:S02]  /*1940*/  IADD3 R197, R193.reuse, 0x1400, RZ ;  /* 0x00001400c1c57810 */ /* 0x040fe40007ffe0ff */
[C---:B------:R-:W-:Y:S02]  /*1950*/  IADD3 R196, R193.reuse, 0x1800, RZ ;  /* 0x00001800c1c47810 */ /* 0x040fe40007ffe0ff */
[----:B------:R-:W-:-:S02]  /*1960*/  IADD3 R195, R193, 0x1c00, RZ ;  /* 0x00001c00c1c37810 */ /* 0x000fc40007ffe0ff */
[----:B------:R-:W-:Y:S02]  /*1970*/  IADD3 R194, R193, 0x2000, RZ ;  /* 0x00002000c1c27810 */ /* 0x000fe40007ffe0ff */
[----:B-1----:R-:W-:Y:S02]  /*1980*/  SHF.R.S32.HI R7, RZ, 0x3, R15 ;  /* 0x00000003ff077819 */ /* 0x002fe4000001140f */
[----:B--2---:R-:W-:-:S03]  /*1990*/  LOP3.LUT R6, R29, 0x8, R116, 0xf8, !PT ;  /* 0x000000081d067812 */ /* 0x004fc600078ef874 */
[----:B------:R1:W-:Y:S01]  /*19a0*/  STL [R1+0x50], R7 ;  /* 0x0000500701007387 */ /* 0x0003e20000100800 */
[----:B---3--:R-:W-:Y:S02]  /*19b0*/  LOP3.LUT R5, R29, 0x18, R116, 0xf8, !PT ;  /* 0x000000181d057812 */ /* 0x008fe400078ef874 */
[-C--:B------:R-:W-:Y:S02]  /*19c0*/  LOP3.LUT R6, R6, R27.reuse, RZ, 0x3c, !PT ;  /* 0x0000001b06067212 */ /* 0x080fe400078e3cff */
[----:B------:R-:W-:Y:S01]  /*19d0*/  LOP3.LUT R8, R5, R27, RZ, 0x3c, !PT ;  /* 0x0000001b05087212 */ /* 0x000fe200078e3cff */
[----:B------:R-:W-:Y:S01]  /*19e0*/  IMAD.IADD R5, R26, 0x1, R4 ;  /* 0x000000011a057824 */ /* 0x000fe200078e0204 */
[----:B------:R-:W-:Y:S01]  /*19f0*/  SEL R4, R13, 0xffffffe0, !P4 ;  /* 0xffffffe00d047807 */ /* 0x000fe20006000000 */
[C---:B------:R-:W-:Y:S02]  /*1a00*/  IMAD.IADD R6, R22.reuse, 0x1, R6 ;  /* 0x0000000116067824 */ /* 0x040fe400078e0206 */
[----:B------:R-:W-:Y:S01]  /*1a10*/  IMAD.IADD R8, R22, 0x1, R8 ;  /* 0x0000000116087824 */ /* 0x000fe200078e0208 */
[----:B------:R-:W-:Y:S01]  /*1a20*/  LEA R5, R5, 0x6080, 0x1 ;  /* 0x0000608005057811 */ /* 0x000fe200078e08ff */
[----:B------:R-:W-:Y:S01]  /*1a30*/  IMAD.IADD R192, R191, 0x1, R4 ;  /* 0x00000001bfc07824 */ /* 0x000fe200078e0204 */
[----:B------:R-:W-:Y:S01]  /*1a40*/  LEA R229, R6, 0x1880, 0x1 ;  /* 0x0000188006e57811 */ /* 0x000fe200078e08ff */
[----:B------:R-:W-:-:S03]  /*1a50*/  IMAD.IADD R190, R4, 0x1, R189 ;  /* 0x0000000104be7824 */ /* 0x000fc600078e02bd */
[C---:B------:R-:W-:Y:S02]  /*1a60*/  IADD3 R230, R229.reuse, 0x20, RZ ;  /* 0x00000020e5e67810 */ /* 0x040fe40007ffe0ff */
[----:B------:R-:W-:Y:S02]  /*1a70*/  @P0 IADD3 R230, R229, -0x20, RZ ;  /* 0xffffffe0e5e60810 */ /* 0x000fe40007ffe0ff */
[----:B-1----:R-:W-:-:S05]  /*1a80*/  SHF.R.S32.HI R7, RZ, 0x3, R14 ;  /* 0x00000003ff077819 */ /* 0x002fca000001140e */
[----:B------:R1:W-:Y:S04]  /*1a90*/  STL [R1+0x4c], R7 ;  /* 0x00004c0701007387 */ /* 0x0003e80000100800 */
[----:B------:R2:W-:Y:S04]  /*1aa0*/  STL [R1+0x68], R5 ;  /* 0x0000680501007387 */ /* 0x0005e80000100800 */
[----:B------:R3:W-:Y:S01]  /*1ab0*/  STL [R1+0x64], R0 ;  /* 0x0000640001007387 */ /* 0x0007e20000100800 */
[----:B-1----:R-:W-:Y:S02]  /*1ac0*/  SEL R7, R13, 0xffffffe0, !P1 ;  /* 0xffffffe00d077807 */ /* 0x002fe40004800000 */
[----:B--2---:R-:W-:-:S02]  /*1ad0*/  LEA R5, R11, 0x6080, 0x1 ;  /* 0x000060800b057811 */ /* 0x004fc400078e08ff */
[----:B---3--:R-:W-:-:S03]  /*1ae0*/  LEA R0, R10, 0x6080, 0x1 ;  /* 0x000060800a007811 */ /* 0x008fc600078e08ff */
[----:B------:R1:W-:Y:S04]  /*1af0*/  STL [R1+0x60], R5 ;  /* 0x0000600501007387 */ /* 0x0003e80000100800 */
[----:B------:R2:W-:Y:S01]  /*1b00*/  STL [R1+0x5c], R0 ;  /* 0x00005c0001007387 */ /* 0x0005e20000100800 */
[----:B-1----:R-:W-:Y:S02]  /*1b10*/  LEA R5, R9, 0x6080, 0x1 ;  /* 0x0000608009057811 */ /* 0x002fe400078e08ff */
[----:B--2---:R-:W-:-:S03]  /*1b20*/  LEA R0, R8, 0x6080, 0x1 ;  /* 0x0000608008007811 */ /* 0x004fc600078e08ff */
[----:B------:R-:W-:Y:S04]  /*1b30*/  STL [R1+0x58], R5 ;  /* 0x0000580501007387 */ /* 0x000fe80000100800 */
[----:B------:R1:W-:Y:S02]  /*1b40*/  STL [R1+0x54], R0 ;  /* 0x0000540001007387 */ /* 0x0003e40000100800 */
[----:B-1----:R-:W-:-:S05]  /*1b50*/  IMAD.IADD R0, R25, 0x1, R7 ;  /* 0x0000000119007824 */ /* 0x002fca00078e0207 */
[----:B------:R1:W-:Y:S02]  /*1b60*/  STL [R1+0x20], R0 ;  /* 0x0000200001007387 */ /* 0x0003e40000100800 */
[----:B-1----:R-:W-:-:S05]  /*1b70*/  IMAD.IADD R0, R7, 0x1, R23 ;  /* 0x0000000107007824 */ /* 0x002fca00078e0217 */
[----:B------:R1:W-:Y:S02]  /*1b80*/  STL [R1+0x1c], R0 ;  /* 0x00001c0001007387 */ /* 0x0003e40000100800 */
.L_x_331:
[----:B-1----:R-:W2:Y:S01]  /*1b90*/  LDL R0, [R1+0xc] ;  /* 0x00000c0001007983 */ /* 0x002ea20000100800 */
[----:B------:R-:W-:Y:S01]  /*1ba0*/  IMAD.MOV.U32 R13, RZ, RZ, 0x4 ;  /* 0x00000004ff0d7424 */ /* 0x000fe200078e00ff */
[----:B------:R-:W-:Y:S02]  /*1bb0*/  ISETP.NE.U32.AND P4, PT, RZ, c[0x0][0x360], PT ;  /* 0x0000d800ff007a0c */ /* 0x000fe40003f85070 */
[----:B------:R-:W-:Y:S01]  /*1bc0*/  ISETP.NE.U32.AND P0, PT, RZ, c[0x0][0x370], PT ;  /* 0x0000dc00ff007a0c */ /* 0x000fe20003f05070 */
[----:B------:R-:W3:Y:S01]  /*1bd0*/  LDL R9, [R1+0x8] ;  /* 0x0000080001097983 */ /* 0x000ee20000100800 */
[----:B------:R-:W-:Y:S01]  /*1be0*/  ISETP.NE.AND.EX P4, PT, RZ, c[0x0][0x364], PT, P4 ;  /* 0x0000d900ff007a0c */ /* 0x000fe20003f85340 */
[----:B--2---:R-:W-:-:S05]  /*1bf0*/  IMAD.WIDE R2, R0, R13, c[0x0][0x588] ;  /* 0x0001620000027625 */ /* 0x004fca00078e020d */
[----:B------:R-:W2:Y:S01]  /*1c00*/  LDG.E R249, [R2.64] ;  /* 0x0000000602f97981 */ /* 0x000ea2000c1e1900 */
[----:B------:R-:W-:Y:S01]  /*1c10*/  ISETP.NE.AND.EX P2, PT, RZ, c[0x0][0x374], PT, P0 ;  /* 0x0000dd00ff007a0c */ /* 0x000fe20003f45300 */
[----:B------:R-:W-:Y:S01]  /*1c20*/  CS2R R148, SRZ ;  /* 0x0000000000947805 */ /* 0x000fe2000001ff00 */
[----:B------:R-:W-:Y:S02]  /*1c30*/  ISETP.NE.U32.AND P3, PT, RZ, c[0x0][0x348], PT ;  /* 0x0000d200ff007a0c */ /* 0x000fe40003f65070 */
[----:B------:R-:W-:Y:S02]  /*1c40*/  ISETP.NE.U32.AND P5, PT, RZ, c[0x0][0x358], PT ;  /* 0x0000d600ff007a0c */ /* 0x000fe40003fa5070 */
[----:B------:R-:W-:Y:S02]  /*1c50*/  ISETP.NE.AND.EX P3, PT, RZ, c[0x0][0x34c], PT, P3 ;  /* 0x0000d300ff007a0c */ /* 0x000fe40003f65330 */
[----:B------:R-:W-:Y:S01]  /*1c60*/  ISETP.NE.AND.EX P5, PT, RZ, c[0x0][0x35c], PT, P5 ;  /* 0x0000d700ff007a0c */ /* 0x000fe20003fa5350 */
[----:B------:R-:W-:-:S02]  /*1c70*/  IMAD.MOV.U32 R147, RZ, RZ, RZ ;  /* 0x000000ffff937224 */ /* 0x000fc400078e00ff */
[----:B------:R-:W-:Y:S01]  /*1c80*/  IMAD.MOV.U32 R12, RZ, RZ, RZ ;  /* 0x000000ffff0c7224 */ /* 0x000fe200078e00ff */
[----:B--2---:R-:W-:Y:S02]  /*1c90*/  SHF.R.S32.HI R16, RZ, 0x1f, R249 ;  /* 0x0000001fff107819 */ /* 0x004fe400000114f9 */
[C---:B------:R-:W-:Y:S02]  /*1ca0*/  @P4 LEA R2, P0, R249.reuse, c[0x0][0x360], 0x2 ;  /* 0x0000d800f9024a11 */ /* 0x040fe400078010ff */
[C---:B------:R-:W-:Y:S02]  /*1cb0*/  @P2 LEA R4, P1, R249.reuse, c[0x0][0x370], 0x2 ;  /* 0x0000dc00f9042a11 */ /* 0x040fe400078210ff */
[C-C-:B------:R-:W-:Y:S02]  /*1cc0*/  @P4 LEA.HI.X R3, R249.reuse, c[0x0][0x364], R16.reuse, 0x2, P0 ;  /* 0x0000d900f9034a11 */ /* 0x140fe400000f1410 */
[----:B------:R-:W-:Y:S02]  /*1cd0*/  ISETP.NE.U32.AND P0, PT, RZ, c[0x0][0x350], PT ;  /* 0x0000d400ff007a0c */ /* 0x000fe40003f05070 */
[----:B------:R-:W-:Y:S01]  /*1ce0*/  @P2 LEA.HI.X R5, R249, c[0x0][0x374], R16, 0x2, P1 ;  /* 0x0000dd00f9052a11 */ /* 0x000fe200008f1410 */
[----:B------:R1:W5:Y:S01]  /*1cf0*/  @P4 LDG.E R150, [R2.64] ;  /* 0x0000000602964981 */ /* 0x000362000c1e1900 */
[----:B------:R-:W-:-:S03]  /*1d00*/  ISETP.NE.AND.EX P6, PT, RZ, c[0x0][0x354], PT, P0 ;  /* 0x0000d500ff007a0c */ /* 0x000fc60003fc5300 */
[----:B------:R2:W5:Y:S01]  /*1d10*/  @P2 LDG.E R149, [R4.64] ;  /* 0x0000000604952981 */ /* 0x000562000c1e1900 */
[----:B------:R-:W-:-:S04]  /*1d20*/  LEA R6, P2, R249, c[0x0][0x348], 0x2 ;  /* 0x0000d200f9067a11 */ /* 0x000fc800078410ff */
[----:B------:R-:W-:-:S05]  /*1d30*/  LEA.HI.X R7, R249, c[0x0][0x34c], R16, 0x2, P2 ;  /* 0x0000d300f9077a11 */ /* 0x000fca00010f1410 */
[----:B------:R4:W5:Y:S01]  /*1d40*/  @P3 LDG.E R147, [R6.64] ;  /* 0x0000000606933981 */ /* 0x000962000c1e1900 */
[C---:B-1----:R-:W-:Y:S02]  /*1d50*/  LEA R2, P0, R249.reuse, c[0x0][0x358], 0x2 ;  /* 0x0000d600f9027a11 */ /* 0x042fe400078010ff */
[C---:B--2---:R-:W-:Y:S02]  /*1d60*/  LEA R4, P1, R249.reuse, c[0x0][0x350], 0x2 ;  /* 0x0000d400f9047a11 */ /* 0x044fe400078210ff */
[C-C-:B------:R-:W-:Y:S02]  /*1d70*/  LEA.HI.X R3, R249.reuse, c[0x0][0x35c], R16.reuse, 0x2, P0 ;  /* 0x0000d700f9037a11 */ /* 0x140fe400000f1410 */
[----:B------:R-:W-:-:S03]  /*1d80*/  LEA.HI.X R5, R249, c[0x0][0x354], R16, 0x2, P1 ;  /* 0x0000d500f9057a11 */ /* 0x000fc600008f1410 */
[----:B------:R4:W5:Y:S04]  /*1d90*/  @P5 LDG.E R12, [R2.64] ;  /* 0x00000006020c5981 */ /* 0x000968000c1e1900 */
[----:B------:R4:W5:Y:S04]  /*1da0*/  @P6 LDG.E R148, [R4.64] ;  /* 0x0000000604946981 */ /* 0x000968000c1e1900 */
[----:B------:R4:W-:Y:S01]  /*1db0*/  STL [R1+0x10], R16 ;  /* 0x0000101001007387 */ /* 0x0009e20000100800 */
[----:B------:R-:W-:Y:S01]  /*1dc0*/  YIELD ;  /* 0x0000000000007946 */ /* 0x000fe20003800000 */
[----:B------:R-:W-:-:S02]  /*1dd0*/  P2R R15, PR, RZ, 0x40 ;  /* 0x00000040ff0f7803 */ /* 0x000fc40000000000 */
[----:B---3--:R-:W-:Y:S01]  /*1de0*/  LOP3.LUT R251, R9, 0xffff, RZ, 0xc0, !PT ;  /* 0x0000ffff09fb7812 */ /* 0x008fe200078ec0ff */
[----:B------:R-:W-:Y:S05]  /*1df0*/  @P4 BRA `(.L_x_172) ;  /* 0x0000005000004947 */ /* 0x000fea0003800000 */
[----:B-----5:R-:W-:Y:S01]  /*1e00*/  MOV R150, c[0x0][0x168] ;  /* 0x00005a0000967a02 */ /* 0x020fe20000000f00 */
[----:B------:R-:W-:Y:S05]  /*1e10*/  @!P3 BRA `(.L_x_172) ;  /* 0x000000300000b947 */ /* 0x000fea0003800000 */
[----:B------:R-:W2:Y:S04]  /*1e20*/  LDG.E R8, [R6.64] ;  /* 0x0000000606087981 */ /* 0x000ea8000c1e1900 */
[----:B------:R-:W2:Y:S02]  /*1e30*/  LDG.E R0, [R6.64+0x4] ;  /* 0x0000040606007981 */ /* 0x000ea4000c1e1900 */
[----:B--2---:R-:W-:Y:S02]  /*1e40*/  IADD3 R150, -R8, R0, RZ ;  /* 0x0000000008967210 */ /* 0x004fe40007ffe1ff */
.L_x_172:
[----:B------:R-:W-:-:S04]  /*1e50*/  ISETP.NE.U32.AND P0, PT, RZ, c[0x0][0x368], PT ;  /* 0x0000da00ff007a0c */ /* 0x000fc80003f05070 */
[----:B------:R-:W-:-:S13]  /*1e60*/  ISETP.NE.AND.EX P0, PT, RZ, c[0x0][0x36c], PT, P0 ;  /* 0x0000db00ff007a0c */ /* 0x000fda0003f05300 */
[----:B------:R-:W-:Y:S05]  /*1e70*/  @!P0 BRA `(.L_x_173) ;  /* 0x0000004000008947 */ /* 0x000fea0003800000 */
[----:B----4-:R-:W-:-:S04]  /*1e80*/  LEA R4, P0, R249, c[0x0][0x368], 0x2 ;  /* 0x0000da00f9047a11 */ /* 0x010fc800078010ff */
[----:B------:R-:W-:-:S05]  /*1e90*/  LEA.HI.X R5, R249, c[0x0][0x36c], R16, 0x2, P0 ;  /* 0x0000db00f9057a11 */ /* 0x000fca00000f1410 */
[----:B------:R1:W5:Y:S01]  /*1ea0*/  LDG.E R7, [R4.64] ;  /* 0x0000000604077981 */ /* 0x000362000c1e1900 */
[----:B------:R-:W-:Y:S05]  /*1eb0*/  BRA `(.L_x_174) ;  /* 0x0000005000007947 */ /* 0x000fea0003800000 */
.L_x_173:
[----:B----4-:R-:W-:Y:S01]  /*1ec0*/  MOV R7, c[0x0][0x1d0] ;  /* 0x0000740000077a02 */ /* 0x010fe20000000f00 */
[----:B------:R-:W-:Y:S05]  /*1ed0*/  @!P6 BRA `(.L_x_174) ;  /* 0x000000300000e947 */ /* 0x000fea0003800000 */
[----:B------:R-:W2:Y:S04]  /*1ee0*/  LDG.E R7, [R4.64] ;  /* 0x0000000604077981 */ /* 0x000ea8000c1e1900 */
[----:B------:R-:W2:Y:S02]  /*1ef0*/  LDG.E R0, [R4.64+0x4] ;  /* 0x0000040604007981 */ /* 0x000ea4000c1e1900 */
[----:B--2---:R-:W-:Y:S02]  /*1f00*/  IADD3 R7, -R7, R0, RZ ;  /* 0x0000000007077210 */ /* 0x004fe40007ffe1ff */
.L_x_174:
[----:B-1----:R1:W2:Y:S04]  /*1f10*/  @P5 LDG.E R5, [R2.64] ;  /* 0x0000000602055981 */ /* 0x0022a8000c1e1900 */
[----:B------:R1:W2:Y:S01]  /*1f20*/  @P5 LDG.E R4, [R2.64+0x4] ;  /* 0x0000040602045981 */ /* 0x0002a2000c1e1900 */
[----:B------:R-:W-:Y:S01]  /*1f30*/  ISETP.NE.U32.AND P0, PT, RZ, c[0x0][0x378], PT ;  /* 0x0000de00ff007a0c */ /* 0x000fe20003f05070 */
[----:B-----5:R-:W-:-:S03]  /*1f40*/  IMAD.MOV.U32 R137, RZ, RZ, R7 ;  /* 0x000000ffff897224 */ /* 0x020fc600078e0007 */
[----:B------:R-:W-:Y:S01]  /*1f50*/  ISETP.NE.AND.EX P1, PT, RZ, c[0x0][0x37c], PT, P0 ;  /* 0x0000df00ff007a0c */ /* 0x000fe20003f25300 */
[----:B------:R-:W-:-:S12]  /*1f60*/  IMAD.MOV.U32 R0, RZ, RZ, c[0x0][0x228] ;  /* 0x00008a00ff007624 */ /* 0x000fd800078e00ff */
[----:B-1----:R-:W-:-:S04]  /*1f70*/  @P1 LEA R2, P0, R249, c[0x0][0x378], 0x2 ;  /* 0x0000de00f9021a11 */ /* 0x002fc800078010ff */
[----:B------:R-:W-:-:S05]  /*1f80*/  @P1 LEA.HI.X R3, R249, c[0x0][0x37c], R16, 0x2, P0 ;  /* 0x0000df00f9031a11 */ /* 0x000fca00000f1410 */
[----:B------:R1:W5:Y:S01]  /*1f90*/  @P1 LDG.E R137, [R2.64] ;  /* 0x0000000602891981 */ /* 0x000362000c1e1900 */
[----:B------:R-:W-:Y:S01]  /*1fa0*/  IMAD.IADD R6, R7, 0x1, -R149 ;  /* 0x0000000107067824 */ /* 0x000fe200078e0a95 */
[----:B------:R-:W-:Y:S01]  /*1fb0*/  BSSY B0, `(.L_x_175) ;  /* 0x0000030000007945 */ /* 0x000fe20003800000 */
[C---:B-1----:R-:W-:Y:S02]  /*1fc0*/  LOP3.LUT R2, R9.reuse, 0xff000000, RZ, 0xc0, !PT ;  /* 0xff00000009027812 */ /* 0x042fe400078ec0ff */
[----:B------:R-:W-:Y:S01]  /*1fd0*/  LOP3.LUT R3, R9, 0xff0000, RZ, 0xc0, !PT ;  /* 0x00ff000009037812 */ /* 0x000fe200078ec0ff */
[----:B--2---:R-:W-:Y:S01]  /*1fe0*/  @P5 IMAD.IADD R0, R4, 0x1, -R5 ;  /* 0x0000000104005824 */ /* 0x004fe200078e0a05 */
[----:B------:R-:W-:-:S03]  /*1ff0*/  SHF.R.U32.HI R4, RZ, 0x8, R2 ;  /* 0x00000008ff047819 */ /* 0x000fc60000011602 */
[----:B------:R-:W-:Y:S01]  /*2000*/  IMAD.IADD R160, R6, 0x1, R0 ;  /* 0x0000000106a07824 */ /* 0x000fe200078e0200 */
[----:B------:R-:W-:-:S04]  /*2010*/  LEA.HI R4, R3, R4, RZ, 0x10 ;  /* 0x0000000403047211 */ /* 0x000fc800078f80ff */
[----:B------:R-:W-:Y:S02]  /*2020*/  SHF.R.U32.HI R5, RZ, 0x10, R4 ;  /* 0x00000010ff057819 */ /* 0x000fe40000011604 */
[----:B------:R-:W-:Y:S02]  /*2030*/  LOP3.LUT R14, R4, 0xff, RZ, 0xc0, !PT ;  /* 0x000000ff040e7812 */ /* 0x000fe400078ec0ff */
[C---:B------:R-:W-:Y:S01]  /*2040*/  IADD3 R2, R160.reuse, 0x2f, RZ ;  /* 0x0000002fa0027810 */ /* 0x040fe20007ffe0ff */
[----:B------:R1:W-:Y:S01]  /*2050*/  STL [R1+0x8], R5 ;  /* 0x0000080501007387 */ /* 0x0003e20000100800 */
[----:B------:R-:W-:Y:S02]  /*2060*/  ISETP.GE.AND P0, PT, R160, 0x1, PT ;  /* 0x00000001a000780c */ /* 0x000fe40003f06270 */
[----:B------:R-:W-:Y:S01]  /*2070*/  ISETP.NE.AND P1, PT, R5, RZ, PT ;  /* 0x000000ff0500720c */ /* 0x000fe20003f25270 */
[----:B------:R1:W-:Y:S01]  /*2080*/  STL [R1+0x3c], R14 ;  /* 0x00003c0e01007387 */ /* 0x0003e20000100800 */
[----:B------:R-:W-:-:S02]  /*2090*/  IMAD.HI R2, R2, 0x2aaaaaab, RZ ;  /* 0x2aaaaaab02027827 */ /* 0x000fc400078e02ff */
[----:B------:R-:W-:-:S03]  /*20a0*/  SEL R136, R5, c[0x0][0x338], P1 ;  /* 0x0000ce0005887a07 */ /* 0x000fc60000800000 */
[----:B------:R-:W-:-:S04]  /*20b0*/  SHF.R.U32.HI R3, RZ, 0x1f, R2 ;  /* 0x0000001fff037819 */ /* 0x000fc80000011602 */
[----:B------:R-:W-:Y:S01]  /*20c0*/  LEA.HI.SX32 R146, R2, R3, 0x1d ;  /* 0x0000000302927211 */ /* 0x000fe200078feaff */
[----:B------:R-:W-:Y:S01]  /*20d0*/  IMAD.MOV.U32 R2, RZ, RZ, RZ ;  /* 0x000000ffff027224 */ /* 0x000fe200078e00ff */
[----:B------:R-:W-:Y:S05]  /*20e0*/  @!P0 BRA `(.L_x_176) ;  /* 0x000001c000008947 */ /* 0x000fea0003800000 */
[----:B------:R-:W-:Y:S02]  /*20f0*/  IABS R3, R136 ;  /* 0x0000008800037213 */ /* 0x000fe40000000000 */
[----:B------:R-:W-:Y:S02]  /*2100*/  IADD3 R8, R146, -0x1, R136 ;  /* 0xffffffff92087810 */ /* 0x000fe40007ffe088 */
[----:B------:R-:W2:Y:S02]  /*2110*/  I2F.RP R2, R3 ;  /* 0x0000000300027306 */ /* 0x000ea40000209400 */
[----:B------:R-:W-:-:S06]  /*2120*/  IABS R11, R8 ;  /* 0x00000008000b7213 */ /* 0x000fcc0000000000 */
[----:B--2---:R-:W2:Y:S02]  /*2130*/  MUFU.RCP R2, R2 ;  /* 0x0000000200027308 */ /* 0x004ea40000001000 */
[----:B--2---:R-:W-:-:S06]  /*2140*/  IADD3 R2, R2, 0xffffffe, RZ ;  /* 0x0ffffffe02027810 */ /* 0x004fcc0007ffe0ff */
[----:B-1----:R-:W1:Y:S02]  /*2150*/  F2I.FTZ.U32.TRUNC.NTZ R5, R2 ;  /* 0x0000000200057305 */ /* 0x002e64000021f000 */
[----:B-1----:R-:W-:-:S04]  /*2160*/  IMAD.MOV R2, RZ, RZ, -R5 ;  /* 0x000000ffff027224 */ /* 0x002fc800078e0a05 */
[----:B------:R-:W-:Y:S01]  /*2170*/  IMAD.MOV.U32 R4, RZ, RZ, R2 ;  /* 0x000000ffff047224 */ /* 0x000fe200078e0002 */
[----:B------:R-:W-:-:S03]  /*2180*/  IABS R2, R136 ;  /* 0x0000008800027213 */ /* 0x000fc60000000000 */
[----:B------:R-:W-:Y:S02]  /*2190*/  IMAD R9, R4, R3, RZ ;  /* 0x0000000304097224 */ /* 0x000fe400078e02ff */
[----:B------:R-:W-:Y:S02]  /*21a0*/  IMAD.MOV.U32 R4, RZ, RZ, RZ ;  /* 0x000000ffff047224 */ /* 0x000fe400078e00ff */
        /* <DEDUP_REMOVED lines=16> */
.L_x_176:
[----:B------:R-:W-:Y:S05]  /*22b0*/  BSYNC B0 ;  /* 0x0000000000007941 */ /* 0x000fea0003800000 */
.L_x_175:
[----:B------:R-:W-:Y:S01]  /*22c0*/  IMAD R3, R14, R2, RZ ;  /* 0x000000020e037224 */ /* 0x000fe200078e02ff */
[----:B------:R-:W-:-:S03]  /*22d0*/  SHF.R.S32.HI R117, RZ, 0x1f, R116 ;  /* 0x0000001fff757819 */ /* 0x000fc60000011474 */
[C---:B------:R-:W-:Y:S02]  /*22e0*/  IMAD.IADD R2, R3.reuse, 0x1, R2 ;  /* 0x0000000103027824 */ /* 0x040fe400078e0202 */
[----:B------:R-:W-:-:S03]  /*22f0*/  IMAD R3, R3, 0x30, -R6 ;  /* 0x0000003003037824 */ /* 0x000fc600078e0a06 */
[----:B------:R-:W-:Y:S02]  /*2300*/  IMNMX R2, R146, R2, PT ;  /* 0x0000000292027217 */ /* 0x000fe40003800200 */
[----:B------:R-:W-:-:S03]  /*2310*/  IMNMX R3, RZ, R3, !PT ;  /* 0x00000003ff037217 */ /* 0x000fc60007800200 */
[----:B------:R-:W-:Y:S02]  /*2320*/  IMAD R2, R2, 0x30, -R6 ;  /* 0x0000003002027824 */ /* 0x000fe400078e0a06 */
[----:B-1----:R-:W-:-:S03]  /*2330*/  IMAD.WIDE.U32 R4, R3, -0x55555555, RZ ;  /* 0xaaaaaaab03047825 */ /* 0x002fc600078e00ff */
[----:B------:R-:W-:Y:S02]  /*2340*/  IMNMX R2, R2, R0, PT ;  /* 0x0000000002027217 */ /* 0x000fe40003800200 */
[----:B------:R-:W-:Y:S02]  /*2350*/  SHF.R.U32.HI R131, RZ, 0x5, R5 ;  /* 0x00000005ff837819 */ /* 0x000fe40000011605 */
[----:B------:R-:W-:-:S13]  /*2360*/  ISETP.GT.AND P0, PT, R2, R3, PT ;  /* 0x000000030200720c */ /* 0x000fda0003f04270 */
[----:B------:R-:W-:Y:S01]  /*2370*/  @P0 IADD3 R3, R2, 0x2f, RZ ;  /* 0x0000002f02030810 */ /* 0x000fe20007ffe0ff */
[----:B------:R-:W-:-:S04]  /*2380*/  IMAD.MOV.U32 R2, RZ, RZ, R131 ;  /* 0x000000ffff027224 */ /* 0x000fc800078e0083 */
[----:B------:R-:W-:-:S05]  /*2390*/  @P0 IMAD.HI R3, R3, 0x2aaaaaab, RZ ;  /* 0x2aaaaaab03030827 */ /* 0x000fca00078e02ff */
[----:B------:R-:W-:-:S04]  /*23a0*/  @P0 SHF.R.U32.HI R4, RZ, 0x1f, R3 ;  /* 0x0000001fff040819 */ /* 0x000fc80000011603 */
[----:B------:R-:W-:-:S04]  /*23b0*/  @P0 LEA.HI.SX32 R2, R3, R4, 0x1d ;  /* 0x0000000403020211 */ /* 0x000fc800078feaff */
[----:B------:R-:W-:-:S13]  /*23c0*/  ISETP.GT.AND P0, PT, R2, R131, PT ;  /* 0x000000830200720c */ /* 0x000fda0003f04270 */
[----:B------:R-:W-:Y:S05]  /*23d0*/  @!P0 BRA `(.L_x_177) ;  /* 0x0000500000008947 */ /* 0x000fea0003800000 */
[----:B------:R-:W-:-:S04]  /*23e0*/  ISETP.NE.U32.AND P0, PT, RZ, c[0x0][0x340], PT ;  /* 0x0000d000ff007a0c */ /* 0x000fc80003f05070 */
[----:B------:R-:W-:-:S13]  /*23f0*/  ISETP.NE.AND.EX P3, PT, RZ, c[0x0][0x344], PT, P0 ;  /* 0x0000d100ff007a0c */ /* 0x000fda0003f65300 */
[----:B------:R-:W-:-:S05]  /*2400*/  @P3 IMAD.WIDE R4, R249, R13, c[0x0][0x340] ;  /* 0x0000d000f9043625 */ /* 0x000fca00078e020d */
[----:B------:R1:W2:Y:S01]  /*2410*/  @P3 LDG.E R11, [R4.64] ;  /* 0x00000006040b3981 */ /* 0x0002a2000c1e1900 */
[----:B------:R-:W-:Y:S01]  /*2420*/  SHF.R.S32.HI R3, RZ, 0x1f, R12 ;  /* 0x0000001fff037819 */ /* 0x000fe2000001140c */
[----:B------:R-:W-:Y:S01]  /*2430*/  IMAD.MOV.U32 R138, RZ, RZ, 0x30 ;  /* 0x00000030ff8a7424 */ /* 0x000fe200078e00ff */
[----:B------:R-:W-:Y:S01]  /*2440*/  IADD3 R130, P0, R238, R12, RZ ;  /* 0x0000000cee827210 */ /* 0x000fe20007f1e0ff */
[----:B------:R-:W-:Y:S01]  /*2450*/  IMAD.IADD R10, R7, 0x1, R148 ;  /* 0x00000001070a7824 */ /* 0x000fe200078e0294 */
[----:B------:R-:W-:Y:S01]  /*2460*/  IADD3 R32, R2, -0x1, RZ ;  /* 0xffffffff02207810 */ /* 0x000fe20007ffe0ff */
[----:B------:R-:W-:Y:S01]  /*2470*/  IMAD R155, R138, c[0x0][0x23c], RZ ;  /* 0x00008f008a9b7a24 */ /* 0x000fe200078e02ff */
[----:B------:R-:W-:Y:S01]  /*2480*/  LEA.HI.X.SX32 R133, R238, R3, 0x1, P0 ;  /* 0x00000003ee857211 */ /* 0x000fe200000f0eff */
[----:B------:R-:W-:Y:S01]  /*2490*/  IMAD.WIDE.U32 R144, R138, c[0x0][0x238], RZ ;  /* 0x00008e008a907a25 */ /* 0x000fe200078e00ff */
[----:B------:R-:W-:Y:S02]  /*24a0*/  SEL R13, R16, RZ, !P5 ;  /* 0x000000ff100d7207 */ /* 0x000fe40006800000 */
[----:B------:R-:W-:Y:S01]  /*24b0*/  SEL R14, R249, RZ, !P5 ;  /* 0x000000fff90e7207 */ /* 0x000fe20006800000 */
[----:B------:R-:W-:Y:S01]  /*24c0*/  IMAD R3, R133, c[0x0][0x238], RZ ;  /* 0x00008e0085037a24 */ /* 0x000fe200078e02ff */
[----:B------:R-:W-:Y:S01]  /*24d0*/  ISETP.GE.AND P6, PT, R246, c[0x0][0x1d4], PT ;  /* 0x00007500f6007a0c */ /* 0x000fe20003fc6270 */
[----:B------:R-:W-:Y:S01]  /*24e0*/  IMAD.IADD R155, R145, 0x1, R155 ;  /* 0x00000001919b7824 */ /* 0x000fe200078e029b */
[----:B------:R-:W-:Y:S01]  /*24f0*/  ISETP.GE.AND P5, PT, R245, c[0x0][0x1d4], PT ;  /* 0x00007500f5007a0c */ /* 0x000fe20003fa6270 */
[----:B------:R-:W-:Y:S01]  /*2500*/  IMAD R3, R130, c[0x0][0x23c], R3 ;  /* 0x00008f0082037a24 */ /* 0x000fe200078e0203 */
[----:B------:R-:W-:Y:S01]  /*2510*/  ISETP.GE.AND P4, PT, R248, c[0x0][0x1d4], PT ;  /* 0x00007500f8007a0c */ /* 0x000fe20003f86270 */
[----:B------:R-:W-:Y:S01]  /*2520*/  IMAD.MOV.U32 R161, RZ, RZ, c[0x0][0x238] ;  /* 0x00008e00ffa17624 */ /* 0x000fe200078e00ff */
[----:B------:R-:W-:Y:S01]  /*2530*/  SHF.R.S32.HI R12, RZ, 0x1f, R10 ;  /* 0x0000001fff0c7819 */ /* 0x000fe2000001140a */
[----:B------:R-:W-:Y:S01]  /*2540*/  IMAD.MOV.U32 R154, RZ, RZ, 0x5 ;  /* 0x00000005ff9a7424 */ /* 0x000fe200078e00ff */
[----:B------:R-:W-:Y:S01]  /*2550*/  IADD3 R27, R116, 0x20, RZ ;  /* 0x00000020741b7810 */ /* 0x000fe20007ffe0ff */
[----:B------:R-:W-:Y:S01]  /*2560*/  IMAD.WIDE.U32 R8, R10, c[0x0][0x1e0], RZ ;  /* 0x000078000a087a25 */ /* 0x000fe200078e00ff */
[----:B------:R-:W-:-:S02]  /*2570*/  IADD3 R26, R116, 0x10, RZ ;  /* 0x00000010741a7810 */ /* 0x000fc40007ffe0ff */
[----:B------:R-:W-:Y:S01]  /*2580*/  SHF.L.U64.HI R154, R161, R154, c[0x0][0x23c] ;  /* 0x00008f00a19a7619 */ /* 0x000fe2000001029a */
[----:B-1----:R-:W-:Y:S01]  /*2590*/  IMAD.WIDE.U32 R4, R130, c[0x0][0x238], R246 ;  /* 0x00008e0082047a25 */ /* 0x002fe200078e00f6 */
[----:B------:R-:W-:Y:S02]  /*25a0*/  SHF.R.S32.HI R123, RZ, 0x1f, R122 ;  /* 0x0000001fff7b7819 */ /* 0x000fe4000001147a */
[----:B-----5:R-:W-:Y:S01]  /*25b0*/  SHF.R.S32.HI R31, RZ, 0x1f, R137 ;  /* 0x0000001fff1f7819 */ /* 0x020fe20000011489 */
[----:B------:R-:W-:Y:S01]  /*25c0*/  IMAD.IADD R3, R5, 0x1, R3 ;  /* 0x0000000105037824 */ /* 0x000fe200078e0203 */
[----:B------:R-:W-:Y:S01]  /*25d0*/  MOV R2, R4 ;  /* 0x0000000400027202 */ /* 0x000fe20000000f00 */
[----:B------:R-:W-:Y:S02]  /*25e0*/  IMAD R5, R32, -0x30, R0 ;  /* 0xffffffd020057824 */ /* 0x000fe400078e0200 */
[----:B------:R-:W-:Y:S02]  /*25f0*/  IMAD R4, R13, c[0x0][0x248], RZ ;  /* 0x000092000d047a24 */ /* 0x000fe400078e02ff */
[----:B------:R-:W-:Y:S01]  /*2600*/  IMAD.WIDE.U32 R2, R251, c[0x0][0x240], R2 ;  /* 0x00009000fb027a25 */ /* 0x000fe200078e0002 */
[----:B------:R-:W-:-:S03]  /*2610*/  IMNMX R5, R5, 0x30, PT ;  /* 0x0000003005057817 */ /* 0x000fc60003800200 */
[----:B------:R-:W-:Y:S02]  /*2620*/  IMAD R3, R251, c[0x0][0x244], R3 ;  /* 0x00009100fb037a24 */ /* 0x000fe400078e0203 */
[----:B------:R-:W-:Y:S02]  /*2630*/  IMAD.IADD R6, R5, 0x1, -R238 ;  /* 0x0000000105067824 */ /* 0x000fe400078e0aee */
[C---:B------:R-:W-:Y:S02]  /*2640*/  IMAD R4, R14.reuse, c[0x0][0x24c], R4 ;  /* 0x000093000e047a24 */ /* 0x040fe400078e0204 */
[----:B------:R-:W-:Y:S01]  /*2650*/  IMAD.WIDE.U32 R98, R14, c[0x0][0x248], R2 ;  /* 0x000092000e627a25 */ /* 0x000fe200078e0002 */
[C---:B------:R-:W-:Y:S02]  /*2660*/  ISETP.GE.AND P1, PT, R6.reuse, 0x1, PT ;  /* 0x000000010600780c */ /* 0x040fe40003f26270 */
[----:B------:R-:W-:Y:S01]  /*2670*/  SHF.R.S32.HI R3, RZ, 0x1f, R32 ;  /* 0x0000001fff037819 */ /* 0x000fe20000011420 */
[----:B------:R-:W-:Y:S01]  /*2680*/  IMAD R2, R155, R32, RZ ;  /* 0x000000209b027224 */ /* 0x000fe200078e02ff */
[----:B------:R-:W-:Y:S01]  /*2690*/  IADD3 R89, R99, R4, RZ ;  /* 0x0000000463597210 */ /* 0x000fe20007ffe0ff */
[----:B------:R-:W-:Y:S01]  /*26a0*/  IMAD.MOV.U32 R88, RZ, RZ, R98 ;  /* 0x000000ffff587224 */ /* 0x000fe200078e0062 */
[----:B------:R-:W-:Y:S01]  /*26b0*/  ISETP.GT.AND P0, PT, R6, 0x20, PT ;  /* 0x000000200600780c */ /* 0x000fe20003f04270 */
[----:B------:R-:W-:-:S02]  /*26c0*/  IMAD R2, R3, R144, R2 ;  /* 0x0000009003027224 */ /* 0x000fc400078e0202 */
[----:B------:R-:W-:-:S04]  /*26d0*/  IMAD.WIDE.U32 R4, R32, R144, R88 ;  /* 0x0000009020047225 */ /* 0x000fc800078e0058 */
[----:B------:R-:W-:Y:S01]  /*26e0*/  @P1 SHF.L.U32 R6, R236, 0x1, RZ ;  /* 0x00000001ec061819 */ /* 0x000fe200000006ff */
[----:B------:R-:W-:Y:S01]  /*26f0*/  IMAD.SHL.U32 R161, R161, 0x20, RZ ;  /* 0x00000020a1a17824 */ /* 0x000fe200078e00ff */
[----:B------:R-:W-:Y:S01]  /*2700*/  IADD3 R7, R5, R2, RZ ;  /* 0x0000000205077210 */ /* 0x000fe20007ffe0ff */
[----:B------:R-:W-:Y:S01]  /*2710*/  IMAD R5, R12, c[0x0][0x1e0], RZ ;  /* 0x000078000c057a24 */ /* 0x000fe200078e02ff */
[----:B------:R-:W-:Y:S01]  /*2720*/  @P1 LEA R2, P2, R4, c[0x0][0x220], 0x1 ;  /* 0x0000880004021a11 */ /* 0x000fe200078408ff */
[----:B------:R-:W-:Y:S02]  /*2730*/  IMAD.MOV.U32 R164, RZ, RZ, c[0x0][0x27c] ;  /* 0x00009f00ffa47624 */ /* 0x000fe400078e00ff */
[----:B------:R-:W-:Y:S01]  /*2740*/  IMAD R5, R10, c[0x0][0x1e4], R5 ;  /* 0x000079000a057a24 */ /* 0x000fe200078e0205 */
[----:B------:R-:W-:Y:S01]  /*2750*/  @P1 LEA.HI.X R3, R4, c[0x0][0x224], R7, 0x1, P2 ;  /* 0x0000890004031a11 */ /* 0x000fe200010f0c07 */
[----:B------:R-:W-:Y:S01]  /*2760*/  IMAD.WIDE.U32 R162, R237, c[0x0][0x1e0], RZ ;  /* 0x00007800eda27a25 */ /* 0x000fe200078e00ff */
[----:B------:R-:W-:-:S03]  /*2770*/  ISETP.NE.AND P2, PT, R15, RZ, PT ;  /* 0x000000ff0f00720c */ /* 0x000fc60003f45270 */
[----:B------:R-:W-:Y:S01]  /*2780*/  @!PT LDS RZ, [RZ] ;  /* 0x00000000fffff984 */ /* 0x000fe20000000800 */
[----:B------:R-:W-:Y:S01]  /*2790*/  @!PT LDS RZ, [RZ] ;  /* 0x00000000fffff984 */ /* 0x000fe20000000800 */
[----:B------:R-:W-:Y:S01]  /*27a0*/  @!PT LDS RZ, [RZ] ;  /* 0x00000000fffff984 */ /* 0x000fe20000000800 */
[----:B------:R1:W-:Y:S01]  /*27b0*/  @P1 LDGSTS.E.BYPASS.LTC128B.128 [R6+0x3c80], [R2.64], !P6 ;  /* 0x03c8000002061fae */ /* 0x0003e2000f101d46 */
[----:B------:R-:W-:-:S03]  /*27c0*/  IMAD.IADD R5, R9, 0x1, R5 ;  /* 0x0000000109057824 */ /* 0x000fc600078e0205 */
[----:B------:R1:W-:Y:S04]  /*27d0*/  @P1 LDGSTS.E.BYPASS.LTC128B.128 [R6+0x4880], [R2.64+0x40], !P5 ;  /* 0x0488004002061fae */ /* 0x0003e8000e901d46 */
[----:B------:R1:W-:Y:S02]  /*27e0*/  @P1 LDGSTS.E.BYPASS.LTC128B.128 [R6+0x5480], [R2.64+0x80], !P4 ;  /* 0x0548008002061fae */ /* 0x0003e4000e101d46 */
[----:B-1----:R-:W-:Y:S02]  /*27f0*/  @P0 IADD3 R3, P1, R161, R4, RZ ;  /* 0x00000004a1030210 */ /* 0x002fe40007f3e0ff */
[----:B------:R-:W-:Y:S02]  /*2800*/  @P0 SHF.L.U32 R6, R236, 0x1, RZ ;  /* 0x00000001ec060819 */ /* 0x000fe400000006ff */
[----:B------:R-:W-:Y:S01]  /*2810*/  MOV R4, R8 ;  /* 0x0000000800047202 */ /* 0x000fe20000000f00 */
[----:B------:R-:W-:Y:S01]  /*2820*/  @P0 IMAD.X R7, R7, 0x1, R154, P1 ;  /* 0x0000000107070824 */ /* 0x000fe200008e069a */
[----:B------:R-:W-:-:S03]  /*2830*/  @P0 LEA R2, P1, R3, c[0x0][0x220], 0x1 ;  /* 0x0000880003020a11 */ /* 0x000fc600078208ff */
[----:B------:R-:W-:Y:S01]  /*2840*/  IMAD.WIDE.U32 R4, R251, c[0x0][0x1e8], R4 ;  /* 0x00007a00fb047a25 */ /* 0x000fe200078e0004 */
[----:B------:R-:W-:Y:S02]  /*2850*/  @P0 LEA.HI.X R3, R3, c[0x0][0x224], R7, 0x1, P1 ;  /* 0x0000890003030a11 */ /* 0x000fe400008f0c07 */
[----:B------:R-:W-:Y:S01]  /*2860*/  ISETP.GE.AND P1, PT, R26, c[0x0][0x27c], PT ;  /* 0x00009f001a007a0c */ /* 0x000fe20003f26270 */
[----:B------:R-:W-:Y:S02]  /*2870*/  IMAD R5, R251, c[0x0][0x1ec], R5 ;  /* 0x00007b00fb057a24 */ /* 0x000fe400078e0205 */
[----:B------:R1:W-:Y:S04]  /*2880*/  @P0 LDGSTS.E.BYPASS.LTC128B.128 [R6+0x4480], [R2.64], !P6 ;  /* 0x0448000002060fae */ /* 0x0003e8000f101d46 */
[----:B------:R1:W-:Y:S04]  /*2890*/  @P0 LDGSTS.E.BYPASS.LTC128B.128 [R6+0x5080], [R2.64+0x40], !P5 ;  /* 0x0508004002060fae */ /* 0x0003e8000e901d46 */
[----:B------:R1:W-:Y:S01]  /*28a0*/  @P0 LDGSTS.E.BYPASS.LTC128B.128 [R6+0x5c80], [R2.64+0x80], !P4 ;  /* 0x05c8008002060fae */ /* 0x0003e2000e101d46 */
[----:B------:R-:W-:-:S03]  /*28b0*/  ISETP.GE.AND P0, PT, R116, c[0x0][0x27c], PT ;  /* 0x00009f0074007a0c */ /* 0x000fc60003f06270 */
[----:B------:R-:W0:Y:S01]  /*28c0*/  LDGDEPBAR ;  /* 0x00000000000079af */ /* 0x000e220000000000 */
[----:B------:R-:W-:Y:S01]  /*28d0*/  WARPSYNC 0xffffffff ;  /* 0xffffffff00007948 */ /* 0x000fe20003800000 */
[----:B-1----:R-:W-:-:S05]  /*28e0*/  SHF.R.S32.HI R6, RZ, 0x1f, R237 ;  /* 0x0000001fff067819 */ /* 0x002fca00000114ed */
[----:B------:R-:W-:-:S04]  /*28f0*/  IMAD R2, R6, c[0x0][0x1e0], RZ ;  /* 0x0000780006027a24 */ /* 0x000fc800078e02ff */
[----:B------:R-:W-:-:S04]  /*2900*/  IMAD R2, R237, c[0x0][0x1e4], R2 ;  /* 0x00007900ed027a24 */ /* 0x000fc800078e0202 */
[----:B------:R-:W-:Y:S01]  /*2910*/  IMAD.IADD R132, R163, 0x1, R2 ;  /* 0x00000001a3847824 */ /* 0x000fe200078e0202 */
[----:B--2---:R-:W-:Y:S01]  /*2920*/  @P3 SHF.R.S32.HI R7, RZ, 0x1f, R11 ;  /* 0x0000001fff073819 */ /* 0x004fe2000001140b */
[----:B------:R-:W-:Y:S01]  /*2930*/  @!P3 IMAD.MOV.U32 R11, RZ, RZ, R249 ;  /* 0x000000ffff0bb224 */ /* 0x000fe200078e00f9 */
[----:B------:R-:W-:-:S04]  /*2940*/  @!P3 MOV R7, R16 ;  /* 0x000000100007b202 */ /* 0x000fc80000000f00 */
[----:B------:R-:W-:Y:S02]  /*2950*/  SEL R25, R7, RZ, !P2 ;  /* 0x000000ff07197207 */ /* 0x000fe40005000000 */
[----:B------:R-:W-:Y:S02]  /*2960*/  SEL R18, R11, RZ, !P2 ;  /* 0x000000ff0b127207 */ /* 0x000fe40005000000 */
[----:B------:R-:W-:Y:S01]  /*2970*/  ISETP.GE.AND P2, PT, R27, c[0x0][0x27c], PT ;  /* 0x00009f001b007a0c */ /* 0x000fe20003f46270 */
[----:B------:R-:W-:Y:S01]  /*2980*/  IMAD R3, R25, c[0x0][0x1f0], RZ ;  /* 0x00007c0019037a24 */ /* 0x000fe200078e02ff */
[----:B------:R-:W-:Y:S01]  /*2990*/  SHF.L.U32 R7, R164, 0x1, RZ ;  /* 0x00000001a4077819 */ /* 0x000fe200000006ff */
[----:B------:R-:W-:-:S04]  /*29a0*/  IMAD.WIDE.U32 R78, R18, c[0x0][0x1f0], R4 ;  /* 0x00007c00124e7a25 */ /* 0x000fc800078e0004 */
[----:B------:R-:W-:-:S05]  /*29b0*/  IMAD R3, R18, c[0x0][0x1f4], R3 ;  /* 0x00007d0012037a24 */ /* 0x000fca00078e0203 */
[----:B------:R-:W-:Y:S02]  /*29c0*/  IADD3 R80, R79, R3, RZ ;  /* 0x000000034f507210 */ /* 0x000fe40007ffe0ff */
[----:B------:R-:W2:Y:S04]  /*29d0*/  LDL R37, [R1+0x30] ;  /* 0x0000300001257983 */ /* 0x000ea80000100800 */
[----:B------:R-:W3:Y:S04]  /*29e0*/  LDL R36, [R1+0x38] ;  /* 0x0000380001247983 */ /* 0x000ee80000100800 */
[----:B------:R-:W4:Y:S01]  /*29f0*/  LDL R35, [R1+0x34] ;  /* 0x0000340001237983 */ /* 0x000f220000100800 */
[----:B------:R-:W-:Y:S01]  /*2a00*/  IMAD.WIDE.U32 R2, R251, c[0x0][0x260], R246 ;  /* 0x00009800fb027a25 */ /* 0x000fe200078e00f6 */
[----:B------:R-:W-:Y:S01]  /*2a10*/  IADD3 R135, P3, R237, R10, RZ ;  /* 0x0000000aed877210 */ /* 0x000fe20007f7e0ff */
[----:B------:R-:W-:Y:S01]  /*2a20*/  ULDC.U8 UR4, c[0x0][0x298] ;  /* 0x0000a60000047ab9 */ /* 0x000fe20000000000 */
[----:B------:R-:W-:Y:S01]  /*2a30*/  IADD3 R21, -R7, c[0x0][0x1d4], RZ ;  /* 0x0000750007157a10 */ /* 0x000fe20007ffe1ff */
[----:B------:R-:W-:-:S02]  /*2a40*/  IMAD R3, R251, c[0x0][0x264], R3 ;  /* 0x00009900fb037a24 */ /* 0x000fc400078e0203 */
[----:B------:R-:W-:Y:S01]  /*2a50*/  IMAD R9, R6, c[0x0][0x290], RZ ;  /* 0x0000a40006097a24 */ /* 0x000fe200078e02ff */
[CC--:B------:R-:W-:Y:S01]  /*2a60*/  SEL R19, R7.reuse, R21.reuse, !P0 ;  /* 0x0000001507137207 */ /* 0x0c0fe20004000000 */
[----:B------:R-:W-:Y:S01]  /*2a70*/  IMAD.WIDE.U32 R82, R14, c[0x0][0x268], R2 ;  /* 0x00009a000e527a25 */ /* 0x000fe200078e0002 */
[CC--:B------:R-:W-:Y:S02]  /*2a80*/  SEL R20, R7.reuse, R21.reuse, !P1 ;  /* 0x0000001507147207 */ /* 0x0c0fe40004800000 */
[----:B------:R-:W-:Y:S01]  /*2a90*/  SEL R21, R7, R21, !P2 ;  /* 0x0000001507157207 */ /* 0x000fe20005000000 */
[----:B------:R-:W-:Y:S02]  /*2aa0*/  IMAD R2, R6, c[0x0][0x280], RZ ;  /* 0x0000a00006027a24 */ /* 0x000fe400078e02ff */
[----:B------:R-:W-:Y:S01]  /*2ab0*/  IMAD R4, R13, c[0x0][0x268], RZ ;  /* 0x00009a000d047a24 */ /* 0x000fe200078e02ff */
[----:B------:R-:W-:Y:S01]  /*2ac0*/  SEL R13, RZ, c[0x0][0x27c], !P0 ;  /* 0x00009f00ff0d7a07 */ /* 0x000fe20004000000 */
[----:B------:R-:W-:-:S02]  /*2ad0*/  IMAD R8, R237, c[0x0][0x284], R2 ;  /* 0x0000a100ed087a24 */ /* 0x000fc400078e0202 */
[----:B------:R-:W-:Y:S01]  /*2ae0*/  IMAD.X R134, R12, 0x1, R6, P3 ;  /* 0x000000010c867824 */ /* 0x000fe200018e0606 */
[----:B------:R-:W-:Y:S01]  /*2af0*/  ISETP.GE.AND P3, PT, R164, 0x1, PT ;  /* 0x00000001a400780c */ /* 0x000fe20003f66270 */
[----:B------:R-:W-:-:S04]  /*2b00*/  IMAD.WIDE.U32 R2, R251, c[0x0][0x210], R116 ;  /* 0x00008400fb027a25 */ /* 0x000fc800078e0074 */
[----:B------:R-:W-:-:S04]  /*2b10*/  IMAD.WIDE.U32 R6, R237, c[0x0][0x290], R122 ;  /* 0x0000a400ed067a25 */ /* 0x000fc800078e007a */
[C---:B------:R-:W-:Y:S02]  /*2b20*/  IMAD R12, R237.reuse, c[0x0][0x294], R9 ;  /* 0x0000a500ed0c7a24 */ /* 0x040fe400078e0209 */
[----:B------:R-:W-:-:S04]  /*2b30*/  IMAD.WIDE.U32 R16, R237, c[0x0][0x290], R116 ;  /* 0x0000a400ed107a25 */ /* 0x000fc800078e0074 */
[----:B------:R-:W-:Y:S02]  /*2b40*/  IMAD R34, R14, c[0x0][0x26c], R4 ;  /* 0x00009b000e227a24 */ /* 0x000fe400078e0204 */
[----:B------:R-:W-:-:S04]  /*2b50*/  IMAD.WIDE.U32 R4, R237, c[0x0][0x280], R122 ;  /* 0x0000a000ed047a25 */ /* 0x000fc800078e007a */
[----:B------:R-:W-:Y:S02]  /*2b60*/  IMAD R11, R251, c[0x0][0x214], R3 ;  /* 0x00008500fb0b7a24 */ /* 0x000fe400078e0203 */
[----:B------:R-:W-:-:S04]  /*2b70*/  IMAD.WIDE.U32 R14, R237, c[0x0][0x280], R116 ;  /* 0x0000a000ed0e7a25 */ /* 0x000fc800078e0074 */
[----:B------:R-:W-:Y:S02]  /*2b80*/  IMAD.IADD R7, R7, 0x1, R12 ;  /* 0x0000000107077824 */ /* 0x000fe400078e020c */
[----:B------:R-:W-:Y:S01]  /*2b90*/  IMAD.IADD R3, R12, 0x1, R17 ;  /* 0x000000010c037824 */ /* 0x000fe200078e0211 */
[----:B------:R-:W-:Y:S01]  /*2ba0*/  IADD3 R12, R116, R13, RZ ;  /* 0x0000000d740c7210 */ /* 0x000fe20007ffe0ff */
[----:B------:R-:W-:Y:S01]  /*2bb0*/  IMAD.IADD R9, R5, 0x1, R8 ;  /* 0x0000000105097824 */ /* 0x000fe200078e0208 */
[----:B------:R-:W-:Y:S01]  /*2bc0*/  SEL R13, RZ, c[0x0][0x27c], !P1 ;  /* 0x00009f00ff0d7a07 */ /* 0x000fe20004800000 */
[----:B------:R-:W-:Y:S01]  /*2bd0*/  IMAD.IADD R5, R8, 0x1, R15 ;  /* 0x0000000108057824 */ /* 0x000fe200078e020f */
[----:B------:R-:W-:Y:S01]  /*2be0*/  SHF.R.S32.HI R17, RZ, 0x1f, R19 ;  /* 0x0000001fff117819 */ /* 0x000fe20000011413 */
[----:B------:R-:W-:Y:S01]  /*2bf0*/  IMAD.MOV.U32 R10, RZ, RZ, R2 ;  /* 0x000000ffff0a7224 */ /* 0x000fe200078e0002 */
[----:B------:R-:W-:Y:S01]  /*2c00*/  IADD3 R129, P1, P0, R78, R162, R116 ;  /* 0x000000a24e817210 */ /* 0x000fe2000783e074 */
[----:B------:R-:W-:Y:S01]  /*2c10*/  IMAD.MOV.U32 R8, RZ, RZ, R4 ;  /* 0x000000ffff087224 */ /* 0x000fe200078e0004 */
[----:B------:R-:W-:Y:S01]  /*2c20*/  LEA.HI R30, R17, R19, RZ, 0x4 ;  /* 0x00000013111e7211 */ /* 0x000fe200078f20ff */
[----:B------:R-:W-:Y:S01]  /*2c30*/  IMAD.MOV.U32 R4, RZ, RZ, R14 ;  /* 0x000000ffff047224 */ /* 0x000fe200078e000e */
[----:B------:R-:W-:Y:S01]  /*2c40*/  SHF.R.S32.HI R14, RZ, 0x1f, R12 ;  /* 0x0000001fff0e7819 */ /* 0x000fe2000001140c */
[----:B------:R-:W-:Y:S01]  /*2c50*/  IMAD.MOV.U32 R2, RZ, RZ, R16 ;  /* 0x000000ffff027224 */ /* 0x000fe200078e0010 */
[----:B------:R-:W-:Y:S01]  /*2c60*/  SEL R16, RZ, c[0x0][0x27c], !P2 ;  /* 0x00009f00ff107a07 */ /* 0x000fe20005000000 */
[----:B------:R-:W-:Y:S01]  /*2c70*/  IMAD.IADD R13, R26, 0x1, R13 ;  /* 0x000000011a0d7824 */ /* 0x000fe200078e020d */
[-C--:B------:R-:W-:Y:S01]  /*2c80*/  LEA.HI R15, R14, R12.reuse, RZ, 0x3 ;  /* 0x0000000c0e0f7211 */ /* 0x080fe200078f18ff */
[----:B------:R-:W-:Y:S01]  /*2c90*/  IMAD.WIDE.U32 R100, R18, c[0x0][0x218], R10 ;  /* 0x0000860012647a25 */ /* 0x000fe200078e000a */
[----:B------:R-:W-:-:S02]  /*2ca0*/  LEA.HI R23, R14, R12, RZ, 0x5 ;  /* 0x0000000c0e177211 */ /* 0x000fc400078f28ff */
[----:B------:R-:W-:Y:S01]  /*2cb0*/  SHF.R.S32.HI R19, RZ, 0x1f, R20 ;  /* 0x0000001fff137819 */ /* 0x000fe20000011414 */
[----:B------:R-:W-:Y:S01]  /*2cc0*/  IMAD.IADD R12, R27, 0x1, R16 ;  /* 0x000000011b0c7824 */ /* 0x000fe200078e0210 */
[----:B------:R-:W-:Y:S01]  /*2cd0*/  SHF.R.S32.HI R16, RZ, 0x1f, R13 ;  /* 0x0000001fff107819 */ /* 0x000fe2000001140d */
[C---:B------:R-:W-:Y:S01]  /*2ce0*/  IMAD R151, R138.reuse, c[0x0][0x1e4], RZ ;  /* 0x000079008a977a24 */ /* 0x040fe200078e02ff */
[----:B------:R-:W-:Y:S01]  /*2cf0*/  LEA.HI R29, R19, R20, RZ, 0x4 ;  /* 0x00000014131d7211 */ /* 0x000fe200078f20ff */
[----:B------:R-:W-:Y:S01]  /*2d00*/  IMAD R152, R138, c[0x0][0x284], RZ ;  /* 0x0000a1008a987a24 */ /* 0x000fe200078e02ff */
[-C--:B------:R-:W-:Y:S01]  /*2d10*/  LEA.HI R14, R16, R13.reuse, RZ, 0x3 ;  /* 0x0000000d100e7211 */ /* 0x080fe200078f18ff */
[----:B------:R-:W-:Y:S01]  /*2d20*/  IMAD R153, R138, c[0x0][0x294], RZ ;  /* 0x0000a5008a997a24 */ /* 0x000fe200078e02ff */
[----:B------:R-:W-:Y:S01]  /*2d30*/  LEA.HI R22, R16, R13, RZ, 0x5 ;  /* 0x0000000d10167211 */ /* 0x000fe200078f28ff */
[----:B------:R-:W-:Y:S01]  /*2d40*/  IMAD.WIDE.U32 R142, R138, c[0x0][0x1e0], RZ ;  /* 0x000078008a8e7a25 */ /* 0x000fe200078e00ff */
[----:B------:R-:W-:-:S02]  /*2d50*/  SHF.R.S32.HI R16, RZ, 0x1f, R21 ;  /* 0x0000001fff107819 */ /* 0x000fc40000011415 */
[----:B------:R-:W-:Y:S01]  /*2d60*/  SHF.R.S32.HI R17, RZ, 0x1f, R12 ;  /* 0x0000001fff117819 */ /* 0x000fe2000001140c */
[----:B------:R-:W-:Y:S01]  /*2d70*/  IMAD.WIDE.U32 R140, R138, c[0x0][0x280], RZ ;  /* 0x0000a0008a8c7a25 */ /* 0x000fe200078e00ff */
[----:B------:R-:W-:Y:S02]  /*2d80*/  LEA.HI R24, R16, R21, RZ, 0x4 ;  /* 0x0000001510187211 */ /* 0x000fe400078f20ff */
[-C--:B------:R-:W-:Y:S01]  /*2d90*/  LEA.HI R13, R17, R12.reuse, RZ, 0x3 ;  /* 0x0000000c110d7211 */ /* 0x080fe200078f18ff */
[----:B------:R-:W-:Y:S01]  /*2da0*/  IMAD R21, R25, c[0x0][0x218], RZ ;  /* 0x0000860019157a24 */ /* 0x000fe200078e02ff */
[----:B------:R-:W-:Y:S01]  /*2db0*/  LEA.HI R28, R17, R12, RZ, 0x5 ;  /* 0x0000000c111c7211 */ /* 0x000fe200078f28ff */
[----:B------:R-:W-:Y:S01]  /*2dc0*/  IMAD.WIDE.U32 R138, R138, c[0x0][0x290], RZ ;  /* 0x0000a4008a8a7a25 */ /* 0x000fe200078e00ff */
[----:B------:R-:W-:Y:S02]  /*2dd0*/  SHF.R.S32.HI R16, RZ, 0x5, R23 ;  /* 0x00000005ff107819 */ /* 0x000fe40000011417 */
[----:B------:R-:W-:Y:S01]  /*2de0*/  SHF.R.S32.HI R12, RZ, 0x5, R22 ;  /* 0x00000005ff0c7819 */ /* 0x000fe20000011416 */
[----:B------:R-:W-:Y:S01]  /*2df0*/  IMAD R23, R18, c[0x0][0x21c], R21 ;  /* 0x0000870012177a24 */ /* 0x000fe200078e0215 */
[----:B------:R-:W-:Y:S01]  /*2e00*/  SHF.R.S32.HI R10, RZ, 0x4, R30 ;  /* 0x00000004ff0a7819 */ /* 0x000fe2000001141e */
[----:B------:R-:W-:Y:S01]  /*2e10*/  IMAD.WIDE.U32 R96, R137, c[0x0][0x280], R8 ;  /* 0x0000a00089607a25 */ /* 0x000fe200078e0008 */
[----:B------:R-:W-:-:S02]  /*2e20*/  SHF.R.S32.HI R11, RZ, 0x4, R29 ;  /* 0x00000004ff0b7819 */ /* 0x000fc4000001141d */
[----:B------:R-:W-:Y:S01]  /*2e30*/  SHF.R.S32.HI R18, RZ, 0x5, R28 ;  /* 0x00000005ff127819 */ /* 0x000fe2000001141c */
[C---:B------:R-:W-:Y:S01]  /*2e40*/  IMAD.WIDE.U32 R94, R137.reuse, c[0x0][0x290], R6 ;  /* 0x0000a400895e7a25 */ /* 0x040fe200078e0006 */
[C---:B------:R-:W-:Y:S02]  /*2e50*/  LEA.HI.SX32 R11, R14.reuse, R11, 0x1d ;  /* 0x0000000b0e0b7211 */ /* 0x040fe400078feaff */
[----:B------:R-:W-:Y:S01]  /*2e60*/  ISETP.NE.AND P2, PT, RZ, UR4, PT ;  /* 0x00000004ff007c0c */ /* 0x000fe2000bf45270 */
[----:B------:R-:W-:Y:S01]  /*2e70*/  IMAD.WIDE.U32 R92, R137, c[0x0][0x280], R4 ;  /* 0x0000a000895c7a25 */ /* 0x000fe200078e0004 */
[----:B------:R-:W-:Y:S02]  /*2e80*/  LOP3.LUT R104, R15, 0xfffffff8, RZ, 0xc0, !PT ;  /* 0xfffffff80f687812 */ /* 0x000fe400078ec0ff */
[----:B------:R-:W-:Y:S01]  /*2e90*/  LOP3.LUT R103, R14, 0xfffffff8, RZ, 0xc0, !PT ;  /* 0xfffffff80e677812 */ /* 0x000fe200078ec0ff */
[----:B------:R-:W-:Y:S01]  /*2ea0*/  IMAD.SHL.U32 R84, R11, 0x8, RZ ;  /* 0x000000080b547824 */ /* 0x000fe200078e00ff */
[----:B------:R-:W-:Y:S01]  /*2eb0*/  LOP3.LUT R102, R13, 0xfffffff8, RZ, 0xc0, !PT ;  /* 0xfffffff80d667812 */ /* 0x000fe200078ec0ff */
[----:B------:R-:W-:Y:S01]  /*2ec0*/  IMAD.WIDE.U32 R90, R137, c[0x0][0x290], R2 ;  /* 0x0000a400895a7a25 */ /* 0x000fe200078e0002 */
[----:B------:R-:W-:-:S02]  /*2ed0*/  P2R R128, PR, RZ, 0x4 ;  /* 0x00000004ff807803 */ /* 0x000fc40000000000 */
[----:B------:R-:W-:Y:S01]  /*2ee0*/  IADD3.X R127, R80, R132, R117, P1, P0 ;  /* 0x00000084507f7210 */ /* 0x000fe20000fe0475 */
[----:B------:R-:W-:Y:S01]  /*2ef0*/  IMAD.IADD R151, R143, 0x1, R151 ;  /* 0x000000018f977824 */ /* 0x000fe200078e0297 */
[----:B------:R-:W-:Y:S01]  /*2f00*/  IADD3 R126, R101, R23, RZ ;  /* 0x00000017657e7210 */ /* 0x000fe20007ffe0ff */
[----:B------:R-:W-:Y:S01]  /*2f10*/  IMAD.IADD R152, R141, 0x1, R152 ;  /* 0x000000018d987824 */ /* 0x000fe200078e0298 */
[----:B------:R-:W-:Y:S01]  /*2f20*/  SHF.R.S32.HI R115, RZ, 0x1f, R104 ;  /* 0x0000001fff737819 */ /* 0x000fe20000011468 */
[----:B------:R-:W-:Y:S01]  /*2f30*/  IMAD.IADD R153, R139, 0x1, R153 ;  /* 0x000000018b997824 */ /* 0x000fe200078e0299 */
[----:B------:R-:W-:Y:S01]  /*2f40*/  SHF.R.S32.HI R114, RZ, 0x1f, R103 ;  /* 0x0000001fff727819 */ /* 0x000fe20000011467 */
[----:B------:R-:W-:Y:S01]  /*2f50*/  IMAD.IADD R87, R83, 0x1, R34 ;  /* 0x0000000153577824 */ /* 0x000fe200078e0222 */
[----:B------:R-:W-:Y:S02]  /*2f60*/  SHF.R.S32.HI R113, RZ, 0x1f, R102 ;  /* 0x0000001fff717819 */ /* 0x000fe40000011466 */
[----:B------:R-:W-:-:S02]  /*2f70*/  SHF.R.S32.HI R109, RZ, 0x1f, R84 ;  /* 0x0000001fff6d7819 */ /* 0x000fc40000011454 */
[C---:B--2---:R-:W-:Y:S02]  /*2f80*/  LOP3.LUT R19, R37.reuse, 0x18, R14, 0xf8, !PT ;  /* 0x0000001825137812 */ /* 0x044fe400078ef80e */
[----:B------:R-:W-:Y:S01]  /*2f90*/  LOP3.LUT R17, R37, 0x18, R15, 0xf8, !PT ;  /* 0x0000001825117812 */ /* 0x000fe200078ef80f */
[--C-:B---3--:R-:W-:Y:S02]  /*2fa0*/  IMAD R20, R16, 0x600, R36.reuse ;  /* 0x0000060010147824 */ /* 0x108fe400078e0224 */
[--C-:B------:R-:W-:Y:S01]  /*2fb0*/  IMAD R16, R12, 0x600, R36.reuse ;  /* 0x000006000c107824 */ /* 0x100fe200078e0224 */
[-C--:B----4-:R-:W-:Y:S01]  /*2fc0*/  LOP3.LUT R12, R19, R35.reuse, RZ, 0x3c, !PT ;  /* 0x00000023130c7212 */ /* 0x090fe200078e3cff */
[----:B------:R-:W-:Y:S01]  /*2fd0*/  IMAD R22, R18, 0x600, R36 ;  /* 0x0000060012167824 */ /* 0x000fe200078e0224 */
[----:B------:R-:W-:Y:S02]  /*2fe0*/  LOP3.LUT R17, R17, R35, RZ, 0x3c, !PT ;  /* 0x0000002311117212 */ /* 0x000fe400078e3cff */
[----:B------:R-:W-:-:S02]  /*2ff0*/  IADD3 R25, R16, R12, RZ ;  /* 0x0000000c10197210 */ /* 0x000fc40007ffe0ff */
[----:B------:R-:W-:Y:S01]  /*3000*/  SHF.R.S32.HI R16, RZ, 0x4, R24 ;  /* 0x00000004ff107819 */ /* 0x000fe20000011418 */
[----:B------:R-:W-:Y:S01]  /*3010*/  IMAD.IADD R33, R20, 0x1, R17 ;  /* 0x0000000114217824 */ /* 0x000fe200078e0211 */
[----:B------:R-:W-:Y:S02]  /*3020*/  LEA.HI.SX32 R12, R15, R10, 0x1d ;  /* 0x0000000a0f0c7211 */ /* 0x000fe400078feaff */
[----:B------:R-:W-:Y:S01]  /*3030*/  LEA.HI.SX32 R10, R13, R16, 0x1d ;  /* 0x000000100d0a7211 */ /* 0x000fe200078feaff */
[----:B------:R-:W-:Y:S01]  /*3040*/  IMAD.SHL.U32 R119, R33, 0x2, RZ ;  /* 0x0000000221777824 */ /* 0x000fe200078e00ff */
[----:B------:R-:W-:Y:S01]  /*3050*/  SHF.R.S32.HI R17, RZ, 0x1f, R12 ;  /* 0x0000001fff117819 */ /* 0x000fe2000001140c */
[----:B------:R-:W-:Y:S01]  /*3060*/  IMAD.SHL.U32 R85, R12, 0x8, RZ ;  /* 0x000000080c557824 */ /* 0x000fe200078e00ff */
[----:B------:R-:W-:Y:S01]  /*3070*/  SHF.R.S32.HI R16, RZ, 0x1f, R11 ;  /* 0x0000001fff107819 */ /* 0x000fe2000001140b */
[----:B------:R-:W-:Y:S01]  /*3080*/  IMAD.SHL.U32 R86, R10, 0x8, RZ ;  /* 0x000000080a567824 */ /* 0x000fe200078e00ff */
[----:B------:R-:W-:-:S02]  /*3090*/  SHF.R.S32.HI R18, RZ, 0x1f, R10 ;  /* 0x0000001fff127819 */ /* 0x000fc4000001140a */
[----:B------:R-:W-:Y:S02]  /*30a0*/  LEA.HI R19, R17, R12, RZ, 0x2 ;  /* 0x0000000c11137211 */ /* 0x000fe400078f10ff */
[----:B------:R-:W-:Y:S02]  /*30b0*/  LEA.HI R17, R16, R11, RZ, 0x2 ;  /* 0x0000000b10117211 */ /* 0x000fe400078f10ff */
[----:B------:R-:W-:Y:S02]  /*30c0*/  LEA.HI R11, R18, R10, RZ, 0x2 ;  /* 0x0000000a120b7211 */ /* 0x000fe400078f10ff */
[C---:B------:R-:W-:Y:S02]  /*30d0*/  LOP3.LUT R20, R37.reuse, 0x18, R13, 0xf8, !PT ;  /* 0x0000001825147812 */ /* 0x040fe400078ef80d */
[----:B------:R-:W-:Y:S02]  /*30e0*/  LOP3.LUT R16, R37, 0x18, R85, 0xf8, !PT ;  /* 0x0000001825107812 */ /* 0x000fe400078ef855 */
[----:B------:R-:W-:-:S02]  /*30f0*/  SHF.R.S32.HI R17, RZ, 0x2, R17 ;  /* 0x00000002ff117819 */ /* 0x000fc40000011411 */
[----:B------:R-:W-:Y:S02]  /*3100*/  SHF.R.S32.HI R10, RZ, 0x2, R11 ;  /* 0x00000002ff0a7819 */ /* 0x000fe4000001140b */
[-C--:B------:R-:W-:Y:S02]  /*3110*/  LOP3.LUT R21, R20, R35.reuse, RZ, 0x3c, !PT ;  /* 0x0000002314157212 */ /* 0x080fe400078e3cff */
[C---:B------:R-:W-:Y:S01]  /*3120*/  LOP3.LUT R12, R37.reuse, 0x18, R84, 0xf8, !PT ;  /* 0x00000018250c7812 */ /* 0x040fe200078ef854 */
[----:B------:R-:W-:Y:S01]  /*3130*/  IMAD R11, R10, 0x600, R36 ;  /* 0x000006000a0b7824 */ /* 0x000fe200078e0224 */
[----:B------:R-:W-:Y:S02]  /*3140*/  LOP3.LUT R20, R37, 0x18, R86, 0xf8, !PT ;  /* 0x0000001825147812 */ /* 0x000fe400078ef856 */
[----:B------:R-:W-:Y:S02]  /*3150*/  SHF.R.S32.HI R18, RZ, 0x2, R19 ;  /* 0x00000002ff127819 */ /* 0x000fe40000011413 */
[-C--:B------:R-:W-:Y:S01]  /*3160*/  LOP3.LUT R19, R16, R35.reuse, RZ, 0x3c, !PT ;  /* 0x0000002310137212 */ /* 0x080fe200078e3cff */
[--C-:B------:R-:W-:Y:S01]  /*3170*/  IMAD R16, R17, 0x600, R36.reuse ;  /* 0x0000060011107824 */ /* 0x100fe200078e0224 */
[-C--:B------:R-:W-:Y:S01]  /*3180*/  LOP3.LUT R12, R12, R35.reuse, RZ, 0x3c, !PT ;  /* 0x000000230c0c7212 */ /* 0x080fe200078e3cff */
[----:B------:R-:W-:Y:S01]  /*3190*/  IMAD R18, R18, 0x600, R36 ;  /* 0x0000060012127824 */ /* 0x000fe200078e0224 */
[----:B------:R-:W-:Y:S01]  /*31a0*/  LOP3.LUT R10, R20, R35, RZ, 0x3c, !PT ;  /* 0x00000023140a7212 */ /* 0x000fe200078e3cff */
[----:B------:R-:W-:Y:S01]  /*31b0*/  IMAD.IADD R17, R22, 0x1, R21 ;  /* 0x0000000116117824 */ /* 0x000fe200078e0215 */
[----:B------:R-:W-:Y:S01]  /*31c0*/  IADD3 R16, R16, R12, RZ ;  /* 0x0000000c10107210 */ /* 0x000fe20007ffe0ff */
[----:B------:R-:W-:Y:S01]  /*31d0*/  IMAD.IADD R18, R18, 0x1, R19 ;  /* 0x0000000112127824 */ /* 0x000fe200078e0213 */
[----:B------:R-:W-:Y:S01]  /*31e0*/  SHF.L.U32 R118, R25, 0x1, RZ ;  /* 0x0000000119767819 */ /* 0x000fe200000006ff */
[----:B------:R-:W-:Y:S01]  /*31f0*/  IMAD.IADD R12, R11, 0x1, R10 ;  /* 0x000000010b0c7824 */ /* 0x000fe200078e020a */
[----:B------:R-:W-:Y:S01]  /*3200*/  SHF.R.S32.HI R110, RZ, 0x1f, R85 ;  /* 0x0000001fff6e7819 */ /* 0x000fe20000011455 */
[C---:B------:R-:W-:Y:S01]  /*3210*/  IMAD R11, R31.reuse, c[0x0][0x280], RZ ;  /* 0x0000a0001f0b7a24 */ /* 0x040fe200078e02ff */
[----:B------:R-:W-:Y:S01]  /*3220*/  SHF.R.S32.HI R108, RZ, 0x1f, R86 ;  /* 0x0000001fff6c7819 */ /* 0x000fe20000011456 */
[----:B------:R-:W-:-:S02]  /*3230*/  IMAD R10, R31, c[0x0][0x290], RZ ;  /* 0x0000a4001f0a7a24 */ /* 0x000fc400078e02ff */
[C---:B------:R-:W-:Y:S02]  /*3240*/  IMAD R11, R137.reuse, c[0x0][0x284], R11 ;  /* 0x0000a100890b7a24 */ /* 0x040fe400078e020b */
[----:B------:R-:W-:Y:S02]  /*3250*/  IMAD R10, R137, c[0x0][0x294], R10 ;  /* 0x0000a500890a7a24 */ /* 0x000fe400078e020a */
[----:B------:R-:W-:Y:S02]  /*3260*/  IMAD.IADD R125, R97, 0x1, R11 ;  /* 0x00000001617d7824 */ /* 0x000fe400078e020b */
[----:B------:R-:W-:Y:S02]  /*3270*/  IMAD.IADD R120, R11, 0x1, R93 ;  /* 0x000000010b787824 */ /* 0x000fe400078e025d */
[----:B------:R-:W-:Y:S02]  /*3280*/  IMAD.IADD R124, R95, 0x1, R10 ;  /* 0x000000015f7c7824 */ /* 0x000fe400078e020a */
[----:B------:R-:W-:-:S02]  /*3290*/  IMAD.IADD R112, R10, 0x1, R91 ;  /* 0x000000010a707824 */ /* 0x000fc400078e025b */
[----:B------:R-:W-:Y:S02]  /*32a0*/  IMAD.SHL.U32 R111, R17, 0x2, RZ ;  /* 0x00000002116f7824 */ /* 0x000fe400078e00ff */
[----:B------:R-:W-:Y:S02]  /*32b0*/  IMAD.SHL.U32 R107, R18, 0x2, RZ ;  /* 0x00000002126b7824 */ /* 0x000fe400078e00ff */
[----:B------:R-:W-:Y:S02]  /*32c0*/  IMAD.SHL.U32 R106, R16, 0x2, RZ ;  /* 0x00000002106a7824 */ /* 0x000fe400078e00ff */
[----:B------:R-:W-:Y:S01]  /*32d0*/  IMAD.SHL.U32 R105, R12, 0x2, RZ ;  /* 0x000000020c697824 */ /* 0x000fe200078e00ff */
[----:B------:R-:W-:Y:S06]  /*32e0*/  BAR.SYNC.DEFER_BLOCKING 0x0 ;  /* 0x0000000000007b1d */ /* 0x000fec0000010000 */
.L_x_204:
[-C--:B-1----:R-:W-:Y:S01]  /*32f0*/  IMAD R2, R151, R32.reuse, RZ ;  /* 0x0000002097027224 */ /* 0x082fe200078e02ff */
[----:B------:R-:W-:Y:S01]  /*3300*/  SHF.R.S32.HI R81, RZ, 0x1f, R32 ;  /* 0x0000001fff517819 */ /* 0x000fe20000011420 */
[----:B------:R-:W-:Y:S01]  /*3310*/  IMAD.WIDE.U32 R10, R142, R32, RZ ;  /* 0x000000208e0a7225 */ /* 0x000fe200078e00ff */
[----:B------:R-:W-:Y:S04]  /*3320*/  DEPBAR.LE SB0, 0x0 ;  /* 0x000080000000791a */ /* 0x000fe80000000000 */
[----:B------:R-:W-:Y:S01]  /*3330*/  WARPSYNC 0xffffffff ;  /* 0xffffffff00007948 */ /* 0x000fe20003800000 */
[----:B------:R-:W-:Y:S01]  /*3340*/  BAR.SYNC.DEFER_BLOCKING 0x0 ;  /* 0x0000000000007b1d */ /* 0x000fe20000010000 */
[----:B------:R-:W-:Y:S01]  /*3350*/  ISETP.GE.AND P2, PT, R164, 0x1, PT ;  /* 0x00000001a400780c */ /* 0x000fe20003f46270 */
[----:B------:R-:W-:Y:S01]  /*3360*/  IMAD R3, R81, R142, R2 ;  /* 0x0000008e51037224 */ /* 0x000fe200078e0202 */
[----:B------:R-:W-:Y:S03]  /*3370*/  IADD3 R2, P1, R129, R10, RZ ;  /* 0x0000000a81027210 */ /* 0x000fe60007f3e0ff */
[----:B------:R-:W-:Y:S01]  /*3380*/  IMAD.IADD R16, R11, 0x1, R3 ;  /* 0x000000010b107824 */ /* 0x000fe200078e0203 */
[----:B------:R-:W-:Y:S03]  /*3390*/  LEA R54, P0, R2, c[0x0][0x1c8], 0x1 ;  /* 0x0000720002367a11 */ /* 0x000fe600078008ff */
[----:B------:R-:W-:Y:S05]  /*33a0*/  IMAD.X R3, R16, 0x1, R127, P1 ;  /* 0x0000000110037824 */ /* 0x000fea00008e067f */
[----:B------:R-:W-:Y:S01]  /*33b0*/  LEA.HI.X R55, R2, c[0x0][0x1cc], R3, 0x1, P0 ;  /* 0x0000730002377a11 */ /* 0x000fe200000f0c03 */
[----:B------:R-:W-:Y:S01]  /*33c0*/  BSSY B1, `(.L_x_178) ;  /* 0x000038a000017945 */ /* 0x000fe20003800000 */
[----:B------:R-:W-:-:S05]  /*33d0*/  @!P2 BRA `(.L_x_179) ;  /* 0x000036e00000a947 */ /* 0x000fca0003800000 */
[-C--:B------:R-:W-:Y:S01]  /*33e0*/  IMAD R4, R152, R32.reuse, RZ ;  /* 0x0000002098047224 */ /* 0x080fe200078e02ff */
[----:B------:R-:W-:Y:S01]  /*33f0*/  ISETP.NE.AND P2, PT, R128, RZ, PT ;  /* 0x000000ff8000720c */ /* 0x000fe20003f45270 */
[-C--:B------:R-:W-:Y:S02]  /*3400*/  IMAD R3, R153, R32.reuse, RZ ;  /* 0x0000002099037224 */ /* 0x080fe400078e02ff */
[----:B------:R-:W-:Y:S02]  /*3410*/  IMAD R2, R32, -0x30, R0 ;  /* 0xffffffd020027824 */ /* 0x000fe400078e0200 */
[-C--:B------:R-:W-:Y:S03]  /*3420*/  IMAD.WIDE.U32 R8, R140, R32.reuse, RZ ;  /* 0x000000208c087225 */ /* 0x080fe600078e00ff */
[----:B------:R-:W-:Y:S01]  /*3430*/  IMNMX R77, R2, 0x30, PT ;  /* 0x00000030024d7817 */ /* 0x000fe20003800200 */
[----:B------:R-:W-:Y:S04]  /*3440*/  IMAD.WIDE.U32 R18, R138, R32, RZ ;  /* 0x000000208a127225 */ /* 0x000fe800078e00ff */
[C---:B------:R-:W-:Y:S02]  /*3450*/  IMAD R4, R81.reuse, R140, R4 ;  /* 0x0000008c51047224 */ /* 0x040fe400078e0204 */
[----:B------:R-:W-:Y:S03]  /*3460*/  IMAD R3, R81, R138, R3 ;  /* 0x0000008a51037224 */ /* 0x000fe600078e0203 */
[----:B------:R-:W-:Y:S02]  /*3470*/  IADD3 R24, R9, R4, RZ ;  /* 0x0000000409187210 */ /* 0x000fe40007ffe0ff */
[----:B------:R-:W-:Y:S01]  /*3480*/  IADD3 R25, R19, R3, RZ ;  /* 0x0000000313197210 */ /* 0x000fe20007ffe0ff */
[----:B------:R-:W-:-:S05]  /*3490*/  @!P2 BRA `(.L_x_180) ;  /* 0x00001b500000a947 */ /* 0x000fca0003800000 */
[----:B------:R-:W-:Y:S01]  /*34a0*/  ISETP.GE.AND P1, PT, R237, R77, PT ;  /* 0x0000004ded00720c */ /* 0x000fe20003f26270 */
[----:B------:R-:W-:Y:S01]  /*34b0*/  BSSY B0, `(.L_x_181) ;  /* 0x000003a000007945 */ /* 0x000fe20003800000 */
        /* <DEDUP_REMOVED lines=12> */
[----:B------:R-:W-:-:S05]  /*3580*/  @P1 BRA `(.L_x_182) ;  /* 0x000002c000001947 */ /* 0x000fca0003800000 */
[----:B------:R-:W-:Y:S01]  /*3590*/  IADD3 R2, P0, R96, R8, RZ ;  /* 0x0000000860027210 */ /* 0x000fe20007f1e0ff */
[----:B------:R-:W-:Y:S01]  /*35a0*/  CS2R R34, SRZ ;  /* 0x0000000000227805 */ /* 0x000fe2000001ff00 */
[----:B------:R-:W-:Y:S01]  /*35b0*/  CS2R R38, SRZ ;  /* 0x0000000000267805 */ /* 0x000fe2000001ff00 */
[----:B------:R-:W-:Y:S01]  /*35c0*/  CS2R R6, SRZ ;  /* 0x0000000000067805 */ /* 0x000fe2000001ff00 */
[----:B------:R-:W-:Y:S01]  /*35d0*/  CS2R R40, SRZ ;  /* 0x0000000000287805 */ /* 0x000fe2000001ff00 */
[----:B------:R-:W-:Y:S01]  /*35e0*/  IMAD.X R4, R24, 0x1, R125, P0 ;  /* 0x0000000118047824 */ /* 0x000fe200000e067d */
[----:B------:R-:W-:Y:S01]  /*35f0*/  IADD3 R3, P0, R94, R18, RZ ;  /* 0x000000125e037210 */ /* 0x000fe20007f1e0ff */
[----:B------:R-:W-:Y:S01]  /*3600*/  CS2R R14, SRZ ;  /* 0x00000000000e7805 */ /* 0x000fe2000001ff00 */
[----:B------:R-:W-:Y:S01]  /*3610*/  CS2R R42, SRZ ;  /* 0x00000000002a7805 */ /* 0x000fe2000001ff00 */
[----:B------:R-:W-:Y:S01]  /*3620*/  CS2R R16, SRZ ;  /* 0x0000000000107805 */ /* 0x000fe2000001ff00 */
[----:B------:R-:W-:Y:S01]  /*3630*/  CS2R R44, SRZ ;  /* 0x00000000002c7805 */ /* 0x000fe2000001ff00 */
[----:B------:R-:W-:Y:S01]  /*3640*/  IMAD.X R5, R25, 0x1, R124, P0 ;  /* 0x0000000119057824 */ /* 0x000fe200000e067c */
[C---:B------:R-:W-:Y:S01]  /*3650*/  LEA R8, P0, R2.reuse, c[0x0][0x270], 0x1 ;  /* 0x00009c0002087a11 */ /* 0x040fe200078008ff */
[----:B------:R-:W-:Y:S01]  /*3660*/  CS2R R20, SRZ ;  /* 0x0000000000147805 */ /* 0x000fe2000001ff00 */
[----:B------:R-:W-:Y:S01]  /*3670*/  CS2R R46, SRZ ;  /* 0x00000000002e7805 */ /* 0x000fe2000001ff00 */
[----:B------:R-:W-:Y:S01]  /*3680*/  CS2R R22, SRZ ;  /* 0x0000000000167805 */ /* 0x000fe2000001ff00 */
[----:B------:R-:W-:Y:S02]  /*3690*/  LEA.HI.X R9, R2, c[0x0][0x274], R4, 0x1, P0 ;  /* 0x00009d0002097a11 */ /* 0x000fe400000f0c04 */
[C---:B------:R-:W-:Y:S04]  /*36a0*/  LEA R4, P0, R3.reuse, c[0x0][0x288], 0x1 ;  /* 0x0000a20003047a11 */ /* 0x040fe800078008ff */
[----:B------:R-:W-:Y:S02]  /*36b0*/  LEA.HI.X R5, R3, c[0x0][0x28c], R5, 0x1, P0 ;  /* 0x0000a30003057a11 */ /* 0x000fe400000f0c05 */
[----:B------:R-:W-:Y:S01]  /*36c0*/  ISETP.GE.AND P0, PT, R122, c[0x0][0x27c], PT ;  /* 0x00009f007a007a0c */ /* 0x000fe20003f06270 */
[----:B------:R-:W-:Y:S11]  /*36d0*/  CS2R R2, SRZ ;  /* 0x0000000000027805 */ /* 0x000ff6000001ff00 */
[----:B------:R-:W-:Y:S01]  /*36e0*/  @!UPT UIADD3 URZ, URZ, URZ, URZ ;  /* 0x0000003f3f3ff290 */ /* 0x000fe2000fffe03f */
[----:B------:R1:W5:Y:S04]  /*36f0*/  @!P0 LDG.E.64 R34, [R8.64] ;  /* 0x0000000608228981 */ /* 0x000368000c1e1b00 */
[----:B------:R1:W5:Y:S01]  /*3700*/  @!P0 LDG.E.64 R2, [R4.64] ;  /* 0x0000000604028981 */ /* 0x000362000c1e1b00 */
[----:B------:R-:W-:Y:S11]  /*3710*/  ISETP.GE.AND P0, PT, R121, c[0x0][0x27c], PT ;  /* 0x00009f0079007a0c */ /* 0x000ff60003f06270 */
[----:B------:R-:W-:Y:S02]  /*3720*/  @!UPT UIADD3 URZ, URZ, URZ, URZ ;  /* 0x0000003f3f3ff290 */ /* 0x000fe4000fffe03f */
[----:B------:R1:W5:Y:S04]  /*3730*/  @!P0 LDG.E.64 R38, [R8.64+0x10] ;  /* 0x0000100608268981 */ /* 0x000368000c1e1b00 */
[----:B------:R1:W5:Y:S01]  /*3740*/  @!P0 LDG.E.64 R6, [R4.64+0x10] ;  /* 0x0000100604068981 */ /* 0x000362000c1e1b00 */
        /* <DEDUP_REMOVED lines=15> */
[----:B------:R1:W5:Y:S02]  /*3840*/  @!P0 LDG.E.64 R22, [R4.64+0x50] ;  /* 0x0000500604168981 */ /* 0x000364000c1e1b00 */
.L_x_182:
[----:B------:R-:W-:Y:S05]  /*3850*/  BSYNC B0 ;  /* 0x0000000000007941 */ /* 0x000fea0003800000 */
.L_x_181:
[----:B------:R-:W-:-:S05]  /*3860*/  @P1 BRA `(.L_x_183) ;  /* 0x000033f000001947 */ /* 0x000fca0003800000 */
[----:B-1---5:R-:W-:Y:S01]  /*3870*/  MOV R4, R45 ;  /* 0x0000002d00047202 */ /* 0x022fe20000000f00 */
[----:B------:R-:W-:Y:S01]  /*3880*/  IMAD.MOV.U32 R9, RZ, RZ, R46 ;  /* 0x000000ffff097224 */ /* 0x000fe200078e002e */
[----:B------:R-:W-:Y:S01]  /*3890*/  ISETP.GE.AND P0, PT, R116, c[0x0][0x1d4], PT ;  /* 0x0000750074007a0c */ /* 0x000fe20003f06270 */
[----:B------:R-:W-:Y:S01]  /*38a0*/  IMAD.MOV.U32 R8, RZ, RZ, R47 ;  /* 0x000000ffff087224 */ /* 0x000fe200078e002f */
[----:B------:R-:W-:Y:S01]  /*38b0*/  BSSY B0, `(.L_x_184) ;  /* 0x0000054000007945 */ /* 0x000fe20003800000 */
[----:B------:R-:W-:Y:S03]  /*38c0*/  IMAD.MOV.U32 R5, RZ, RZ, R44 ;  /* 0x000000ffff057224 */ /* 0x000fe600078e002c */
[----:B------:R-:W-:Y:S01]  /*38d0*/  PRMT R53, R9, 0x5410, R8 ;  /* 0x0000541009357816 */ /* 0x000fe20000000008 */
[----:B------:R-:W-:Y:S01]  /*38e0*/  IMAD.MOV.U32 R9, RZ, RZ, R42 ;  /* 0x000000ffff097224 */ /* 0x000fe200078e002a */
[----:B------:R-:W-:Y:S01]  /*38f0*/  PRMT R52, R5, 0x5410, R4 ;  /* 0x0000541005347816 */ /* 0x000fe20000000004 */
[----:B------:R-:W-:Y:S01]  /*3900*/  IMAD.MOV.U32 R8, RZ, RZ, R43 ;  /* 0x000000ffff087224 */ /* 0x000fe200078e002b */
[----:B------:R-:W-:Y:S01]  /*3910*/  MOV R5, R40 ;  /* 0x0000002800057202 */ /* 0x000fe20000000f00 */
        /* <DEDUP_REMOVED lines=11> */
[----:B------:R-:W-:Y:S02]  /*39d0*/  MOV R9, R20 ;  /* 0x0000001400097202 */ /* 0x000fe40000000f00 */
[----:B------:R-:W-:Y:S02]  /*39e0*/  MOV R4, R17 ;  /* 0x0000001100047202 */ /* 0x000fe40000000f00 */
[----:B------:R-:W-:Y:S01]  /*39f0*/  PRMT R29, R9, 0x5410, R8 ;  /* 0x00005410091d7816 */ /* 0x000fe20000000008 */
[----:B------:R-:W-:Y:S01]  /*3a00*/  IMAD.MOV.U32 R9, RZ, RZ, R14 ;  /* 0x000000ffff097224 */ /* 0x000fe200078e000e */
[----:B------:R-:W-:Y:S01]  /*3a10*/  PRMT R28, R5, 0x5410, R4 ;  /* 0x00005410051c7816 */ /* 0x000fe20000000004 */
[----:B------:R-:W-:Y:S01]  /*3a20*/  IMAD.MOV.U32 R8, RZ, RZ, R15 ;  /* 0x000000ffff087224 */ /* 0x000fe200078e000f */
[----:B------:R-:W-:Y:S01]  /*3a30*/  MOV R5, R6 ;  /* 0x0000000600057202 */ /* 0x000fe20000000f00 */
[----:B------:R-:W-:Y:S03]  /*3a40*/  IMAD.MOV.U32 R4, RZ, RZ, R7 ;  /* 0x000000ffff047224 */ /* 0x000fe600078e0007 */
[----:B------:R-:W-:Y:S02]  /*3a50*/  PRMT R25, R9, 0x5410, R8 ;  /* 0x0000541009197816 */ /* 0x000fe40000000008 */
[----:B------:R-:W-:Y:S01]  /*3a60*/  PRMT R24, R5, 0x5410, R4 ;  /* 0x0000541005187816 */ /* 0x000fe20000000004 */
[----:B------:R-:W-:-:S05]  /*3a70*/  @P0 BRA `(.L_x_185) ;  /* 0x0000037000000947 */ /* 0x000fca0003800000 */
[----:B------:R-:W-:Y:S01]  /*3a80*/  ISETP.GE.AND P0, PT, R122, c[0x0][0x27c], PT ;  /* 0x00009f007a007a0c */ /* 0x000fe20003f06270 */
[----:B------:R-:W1:Y:S01]  /*3a90*/  LDS.128 R8, [R229+0x2400] ;  /* 0x00240000e5087984 */ /* 0x000e620000000c00 */
[----:B------:R-:W-:Y:S02]  /*3aa0*/  MOV R4, R2 ;  /* 0x0000000200047202 */ /* 0x000fe40000000f00 */
[----:B------:R-:W-:Y:S02]  /*3ab0*/  MOV R13, R34 ;  /* 0x00000022000d7202 */ /* 0x000fe40000000f00 */
[----:B------:R-:W-:Y:S02]  /*3ac0*/  MOV R19, R3 ;  /* 0x0000000300137202 */ /* 0x000fe40000000f00 */
[----:B------:R-:W-:Y:S05]  /*3ad0*/  MOV R37, R35 ;  /* 0x0000002300257202 */ /* 0x000fea0000000f00 */
[--C-:B------:R-:W-:Y:S01]  /*3ae0*/  @!P0 SHF.R.U64 R5, R2, 0x10, R3.reuse ;  /* 0x0000001002058819 */ /* 0x100fe20000001203 */
[----:B------:R-:W-:Y:S01]  /*3af0*/  @!P0 HADD2.F32 R12, -RZ, R4.H0_H0 ;  /* 0x20000004ff0c8230 */ /* 0x000fe20000004100 */
[----:B------:R-:W-:Y:S01]  /*3b00*/  @!P0 SHF.R.U32.HI R18, RZ, 0x10, R3 ;  /* 0x00000010ff128819 */ /* 0x000fe20000011603 */
[----:B------:R-:W-:Y:S01]  /*3b10*/  @!P0 HADD2.F32 R33, -RZ, R13.H0_H0 ;  /* 0x2000000dff218230 */ /* 0x000fe20000004100 */
[--C-:B------:R-:W-:Y:S01]  /*3b20*/  @!P0 SHF.R.U64 R36, R34, 0x10, R35.reuse ;  /* 0x0000001022248819 */ /* 0x100fe20000001223 */
[----:B------:R-:W-:Y:S01]  /*3b30*/  @!P0 HADD2.F32 R13, -RZ, R5.H0_H0 ;  /* 0x20000005ff0d8230 */ /* 0x000fe20000004100 */
[----:B------:R-:W-:Y:S01]  /*3b40*/  @!P0 SHF.R.U32.HI R48, RZ, 0x10, R35 ;  /* 0x00000010ff308819 */ /* 0x000fe20000011623 */
[----:B------:R-:W-:Y:S01]  /*3b50*/  @!P0 HADD2.F32 R18, -RZ, R18.H0_H0 ;  /* 0x20000012ff128230 */ /* 0x000fe20000004100 */
[----:B-1----:R-:W-:Y:S01]  /*3b60*/  @!P0 IMAD.MOV.U32 R4, RZ, RZ, R9 ;  /* 0x000000ffff048224 */ /* 0x002fe200078e0009 */
[----:B------:R-:W-:Y:S02]  /*3b70*/  @!P0 MOV R2, R8 ;  /* 0x0000000800028202 */ /* 0x000fe40000000f00 */
[----:B------:R-:W-:Y:S02]  /*3b80*/  @!P0 MOV R5, R10 ;  /* 0x0000000a00058202 */ /* 0x000fe40000000f00 */
[----:B------:R-:W-:Y:S02]  /*3b90*/  @!P0 HADD2.F32 R34, -RZ, R4.H1_H1 ;  /* 0x30000004ff228230 */ /* 0x000fe40000004100 */
[--C-:B------:R-:W-:Y:S02]  /*3ba0*/  @!P0 HADD2.F32 R31, -RZ, R2.reuse.H1_H1 ;  /* 0x30000002ff1f8230 */ /* 0x100fe40000004100 */
[----:B------:R-:W-:Y:S02]  /*3bb0*/  @!P0 HADD2.F32 R3, -RZ, R2.H0_H0 ;  /* 0x20000002ff038230 */ /* 0x000fe40000004100 */
[----:B------:R-:W-:Y:S01]  /*3bc0*/  @!P0 HADD2.F32 R4, -RZ, R4.H0_H0 ;  /* 0x20000004ff048230 */ /* 0x000fe20000004100 */
[-C--:B------:R-:W-:Y:S02]  /*3bd0*/  @!P0 FMUL.FTZ R35, R31, R12.reuse ;  /* 0x0000000c1f238220 */ /* 0x080fe40000410000 */
[C---:B------:R-:W-:Y:S02]  /*3be0*/  @!P0 FMUL.FTZ R2, R3.reuse, R12 ;  /* 0x0000000c03028220 */ /* 0x040fe40000410000 */
[----:B------:R-:W-:Y:S01]  /*3bf0*/  @!P0 FFMA.FTZ R58, R3, R33, -R35 ;  /* 0x00000021033a8223 */ /* 0x000fe20000010823 */
[----:B------:R-:W-:Y:S01]  /*3c00*/  @!P0 HADD2.F32 R35, -RZ, R36.H0_H0 ;  /* 0x20000024ff238230 */ /* 0x000fe20000004100 */
[-C--:B------:R-:W-:Y:S01]  /*3c10*/  @!P0 FMUL.FTZ R12, R34, R13.reuse ;  /* 0x0000000d220c8220 */ /* 0x080fe20000410000 */
[----:B------:R-:W-:Y:S01]  /*3c20*/  @!P0 HADD2.F32 R36, -RZ, R48.H0_H0 ;  /* 0x20000030ff248230 */ /* 0x000fe20000004100 */
[C---:B------:R-:W-:Y:S01]  /*3c30*/  @!P0 FMUL.FTZ R3, R4.reuse, R13 ;  /* 0x0000000d04038220 */ /* 0x040fe20000410000 */
[----:B------:R-:W-:Y:S01]  /*3c40*/  @!P0 HADD2.F32 R13, -RZ, R19.H0_H0 ;  /* 0x20000013ff0d8230 */ /* 0x000fe20000004100 */
[----:B------:R-:W-:Y:S01]  /*3c50*/  @!P0 FFMA.FTZ R57, R4, R35, -R12 ;  /* 0x0000002304398223 */ /* 0x000fe2000001080c */
[----:B------:R-:W-:Y:S01]  /*3c60*/  @!P0 MOV R4, R11 ;  /* 0x0000000b00048202 */ /* 0x000fe20000000f00 */
[----:B------:R-:W-:Y:S01]  /*3c70*/  @!P0 FFMA.FTZ R2, R31, R33, R2 ;  /* 0x000000211f028223 */ /* 0x000fe20000010002 */
[--C-:B------:R-:W-:Y:S01]  /*3c80*/  @!P0 HADD2.F32 R19, -RZ, R5.reuse.H1_H1 ;  /* 0x30000005ff138230 */ /* 0x100fe20000004100 */
[----:B------:R-:W-:Y:S01]  /*3c90*/  @!P0 FFMA.FTZ R3, R34, R35, R3 ;  /* 0x0000002322038223 */ /* 0x000fe20000010003 */
[----:B------:R-:W-:Y:S02]  /*3ca0*/  @!P0 HADD2.F32 R5, -RZ, R5.H0_H0 ;  /* 0x20000005ff058230 */ /* 0x000fe40000004100 */
[--C-:B------:R-:W-:Y:S01]  /*3cb0*/  @!P0 HADD2.F32 R12, -RZ, R4.reuse.H0_H0 ;  /* 0x20000004ff0c8230 */ /* 0x100fe20000004100 */
[-C--:B------:R-:W-:Y:S01]  /*3cc0*/  @!P0 FMUL.FTZ R56, R19, R13.reuse ;  /* 0x0000000d13388220 */ /* 0x080fe20000410000 */
[----:B------:R-:W-:Y:S02]  /*3cd0*/  @!P0 HADD2.F32 R31, -RZ, R37.H0_H0 ;  /* 0x20000025ff1f8230 */ /* 0x000fe40000004100 */
[----:B------:R-:W-:Y:S01]  /*3ce0*/  @!P0 HADD2.F32 R33, -RZ, R4.H1_H1 ;  /* 0x30000004ff218230 */ /* 0x000fe20000004100 */
[C---:B------:R-:W-:Y:S01]  /*3cf0*/  @!P0 FMUL.FTZ R4, R5.reuse, R13 ;  /* 0x0000000d05048220 */ /* 0x040fe20000410000 */
[----:B------:R-:W-:Y:S01]  /*3d00*/  @!P0 F2FP.PACK_AB R13, R2, R58 ;  /* 0x0000003a020d823e */ /* 0x000fe200000000ff */
[-C--:B------:R-:W-:Y:S02]  /*3d10*/  @!P0 FFMA.FTZ R56, R5, R31.reuse, -R56 ;  /* 0x0000001f05388223 */ /* 0x080fe40000010838 */
[CC--:B------:R-:W-:Y:S02]  /*3d20*/  @!P0 FMUL.FTZ R5, R12.reuse, R18.reuse ;  /* 0x000000120c058220 */ /* 0x0c0fe40000410000 */
[----:B------:R-:W-:Y:S02]  /*3d30*/  @!P0 FMUL.FTZ R37, R33, R18 ;  /* 0x0000001221258220 */ /* 0x000fe40000410000 */
[----:B------:R-:W-:Y:S02]  /*3d40*/  @!P0 FFMA.FTZ R4, R19, R31, R4 ;  /* 0x0000001f13048223 */ /* 0x000fe40000010004 */
[-C--:B------:R-:W-:Y:S01]  /*3d50*/  @!P0 FFMA.FTZ R37, R12, R36.reuse, -R37 ;  /* 0x000000240c258223 */ /* 0x080fe20000010825 */
[----:B------:R-:W-:Y:S01]  /*3d60*/  @!P0 F2FP.PACK_AB R12, R3, R57 ;  /* 0x00000039030c823e */ /* 0x000fe200000000ff */
[----:B------:R-:W-:Y:S01]  /*3d70*/  @!P0 FFMA.FTZ R5, R33, R36, R5 ;  /* 0x0000002421058223 */ /* 0x000fe20000010005 */
[----:B------:R-:W-:Y:S01]  /*3d80*/  @!P0 F2FP.PACK_AB R3, R4, R56 ;  /* 0x000000380403823e */ /* 0x000fe200000000ff */
[----:B------:R-:W-:Y:S01]  /*3d90*/  @!P0 IMAD.MOV.U32 R8, RZ, RZ, R13 ;  /* 0x000000ffff088224 */ /* 0x000fe200078e000d */
[----:B------:R-:W-:Y:S02]  /*3da0*/  @!P0 MOV R9, R12 ;  /* 0x0000000c00098202 */ /* 0x000fe40000000f00 */
[----:B------:R-:W-:Y:S02]  /*3db0*/  @!P0 F2FP.PACK_AB R2, R5, R37 ;  /* 0x000000250502823e */ /* 0x000fe400000000ff */
[----:B------:R-:W-:Y:S02]  /*3dc0*/  @!P0 MOV R10, R3 ;  /* 0x00000003000a8202 */ /* 0x000fe40000000f00 */
[----:B------:R-:W-:Y:S05]  /*3dd0*/  @!P0 MOV R11, R2 ;  /* 0x00000002000b8202 */ /* 0x000fea0000000f00 */
[----:B------:R1:W-:Y:S02]  /*3de0*/  STG.E.128 [R54.64], R8 ;  /* 0x0000000836007986 */ /* 0x0003e4000c101d06 */
.L_x_185:
[----:B------:R-:W-:Y:S05]  /*3df0*/  BSYNC B0 ;  /* 0x0000000000007941 */ /* 0x000fea0003800000 */
.L_x_184:
[----:B------:R-:W-:Y:S01]  /*3e00*/  ISETP.GE.AND P0, PT, R26, c[0x0][0x1d4], PT ;  /* 0x000075001a007a0c */ /* 0x000fe20003f06270 */
[----:B------:R-:W-:Y:S01]  /*3e10*/  @!UPT UIADD3 URZ, URZ, URZ, URZ ;  /* 0x0000003f3f3ff290 */ /* 0x000fe2000fffe03f */
[----:B------:R-:W-:Y:S11]  /*3e20*/  BSSY B0, `(.L_x_186) ;  /* 0x0000036000007945 */ /* 0x000ff60003800000 */
[----:B------:R-:W-:-:S05]  /*3e30*/  @P0 BRA `(.L_x_187) ;  /* 0x0000034000000947 */ /* 0x000fca0003800000 */
[----:B------:R-:W-:Y:S01]  /*3e40*/  ISETP.GE.AND P0, PT, R121, c[0x0][0x27c], PT ;  /* 0x00009f0079007a0c */ /* 0x000fe20003f06270 */
[----:B-1----:R-:W1:Y:S11]  /*3e50*/  LDS.128 R8, [R230+0x2400] ;  /* 0x00240000e6087984 */ /* 0x002e760000000c00 */
[----:B------:R-:W-:Y:S01]  /*3e60*/  @!UPT UIADD3 URZ, URZ, URZ, URZ ;  /* 0x0000003f3f3ff290 */ /* 0x000fe2000fffe03f */
[----:B------:R-:W-:Y:S01]  /*3e70*/  @!P0 HADD2.F32 R2, -RZ, R24.H0_H0 ;  /* 0x20000018ff028230 */ /* 0x000fe20000004100 */
[----:B------:R-:W-:Y:S01]  /*3e80*/  @!P0 SHF.R.U64 R5, R6, 0x10, R7 ;  /* 0x0000001006058819 */ /* 0x000fe20000001207 */
[----:B------:R-:W-:Y:S01]  /*3e90*/  @!P0 HADD2.F32 R12, -RZ, R49.H0_H0 ;  /* 0x20000031ff0c8230 */ /* 0x000fe20000004100 */
[----:B------:R-:W-:Y:S02]  /*3ea0*/  @!P0 SHF.R.U64 R18, R38, 0x10, R39 ;  /* 0x0000001026128819 */ /* 0x000fe40000001227 */
[----:B------:R-:W-:Y:S01]  /*3eb0*/  @!P0 SHF.R.U32.HI R7, RZ, 0x10, R7 ;  /* 0x00000010ff078819 */ /* 0x000fe20000011607 */
[----:B------:R-:W-:Y:S01]  /*3ec0*/  @!P0 HADD2.F32 R5, -RZ, R5.H0_H0 ;  /* 0x20000005ff058230 */ /* 0x000fe20000004100 */
[----:B------:R-:W-:Y:S01]  /*3ed0*/  @!P0 SHF.R.U32.HI R33, RZ, 0x10, R39 ;  /* 0x00000010ff218819 */ /* 0x000fe20000011627 */
[----:B------:R-:W-:Y:S04]  /*3ee0*/  @!P0 HADD2.F32 R18, -RZ, R18.H0_H0 ;  /* 0x20000012ff128230 */ /* 0x000fe80000004100 */
[----:B------:R-:W-:Y:S01]  /*3ef0*/  @!P0 HADD2.F32 R33, -RZ, R33.H0_H0 ;  /* 0x20000021ff218230 */ /* 0x000fe20000004100 */
[----:B-1----:R-:W-:Y:S02]  /*3f00*/  @!P0 MOV R3, R8 ;  /* 0x0000000800038202 */ /* 0x002fe40000000f00 */
[----:B------:R-:W-:Y:S03]  /*3f10*/  @!P0 MOV R4, R9 ;  /* 0x0000000900048202 */ /* 0x000fe60000000f00 */
[--C-:B------:R-:W-:Y:S02]  /*3f20*/  @!P0 HADD2.F32 R6, -RZ, R3.reuse.H1_H1 ;  /* 0x30000003ff068230 */ /* 0x100fe40000004100 */
[----:B------:R-:W-:Y:S02]  /*3f30*/  @!P0 HADD2.F32 R3, -RZ, R3.H0_H0 ;  /* 0x20000003ff038230 */ /* 0x000fe40000004100 */
[--C-:B------:R-:W-:Y:S01]  /*3f40*/  @!P0 HADD2.F32 R13, -RZ, R4.reuse.H1_H1 ;  /* 0x30000004ff0d8230 */ /* 0x100fe20000004100 */
[CC--:B------:R-:W-:Y:S01]  /*3f50*/  @!P0 FMUL.FTZ R19, R6.reuse, R2.reuse ;  /* 0x0000000206138220 */ /* 0x0c0fe20000410000 */
[----:B------:R-:W-:Y:S01]  /*3f60*/  @!P0 HADD2.F32 R4, -RZ, R4.H0_H0 ;  /* 0x20000004ff048230 */ /* 0x000fe20000004100 */
[C---:B------:R-:W-:Y:S02]  /*3f70*/  @!P0 FMUL.FTZ R2, R3.reuse, R2 ;  /* 0x0000000203028220 */ /* 0x040fe40000410000 */
[-C--:B------:R-:W-:Y:S02]  /*3f80*/  @!P0 FFMA.FTZ R37, R3, R12.reuse, -R19 ;  /* 0x0000000c03258223 */ /* 0x080fe40000010813 */
[----:B------:R-:W-:Y:S01]  /*3f90*/  @!P0 FFMA.FTZ R2, R6, R12, R2 ;  /* 0x0000000c06028223 */ /* 0x000fe20000010002 */
[----:B------:R-:W-:Y:S01]  /*3fa0*/  @!P0 MOV R6, R10 ;  /* 0x0000000a00068202 */ /* 0x000fe20000000f00 */
[CC--:B------:R-:W-:Y:S01]  /*3fb0*/  @!P0 FMUL.FTZ R19, R13.reuse, R5.reuse ;  /* 0x000000050d138220 */ /* 0x0c0fe20000410000 */
[----:B------:R-:W-:Y:S01]  /*3fc0*/  @!P0 HADD2.F32 R12, -RZ, R7.H0_H0 ;  /* 0x20000007ff0c8230 */ /* 0x000fe20000004100 */
[C---:B------:R-:W-:Y:S01]  /*3fd0*/  @!P0 FMUL.FTZ R3, R4.reuse, R5 ;  /* 0x0000000504038220 */ /* 0x040fe20000410000 */
[----:B------:R-:W-:Y:S01]  /*3fe0*/  @!P0 MOV R5, R11 ;  /* 0x0000000b00058202 */ /* 0x000fe20000000f00 */
[-C--:B------:R-:W-:Y:S01]  /*3ff0*/  @!P0 FFMA.FTZ R36, R4, R18.reuse, -R19 ;  /* 0x0000001204248223 */ /* 0x080fe20000010813 */
[----:B------:R-:W-:Y:S01]  /*4000*/  @!P0 HADD2.F32 R4, -RZ, R24.H1_H1 ;  /* 0x30000018ff048230 */ /* 0x000fe20000004100 */
[----:B------:R-:W-:Y:S01]  /*4010*/  @!P0 FFMA.FTZ R3, R13, R18, R3 ;  /* 0x000000120d038223 */ /* 0x000fe20000010003 */
[--C-:B------:R-:W-:Y:S02]  /*4020*/  @!P0 HADD2.F32 R19, -RZ, R6.reuse.H1_H1 ;  /* 0x30000006ff138230 */ /* 0x100fe40000004100 */
[----:B------:R-:W-:Y:S02]  /*4030*/  @!P0 HADD2.F32 R7, -RZ, R6.H0_H0 ;  /* 0x20000006ff078230 */ /* 0x000fe40000004100 */
[----:B------:R-:W-:Y:S02]  /*4040*/  @!P0 HADD2.F32 R6, -RZ, R5.H0_H0 ;  /* 0x20000005ff068230 */ /* 0x000fe40000004100 */
[----:B------:R-:W-:Y:S02]  /*4050*/  @!P0 HADD2.F32 R24, -RZ, R49.H1_H1 ;  /* 0x30000031ff188230 */ /* 0x000fe40000004100 */
[----:B------:R-:W-:Y:S01]  /*4060*/  @!P0 HADD2.F32 R31, -RZ, R5.H1_H1 ;  /* 0x30000005ff1f8230 */ /* 0x000fe20000004100 */
[-C--:B------:R-:W-:Y:S02]  /*4070*/  @!P0 FMUL.FTZ R5, R19, R4.reuse ;  /* 0x0000000413058220 */ /* 0x080fe40000410000 */
[C---:B------:R-:W-:Y:S02]  /*4080*/  @!P0 FMUL.FTZ R4, R7.reuse, R4 ;  /* 0x0000000407048220 */ /* 0x040fe40000410000 */
[----:B------:R-:W-:Y:S01]  /*4090*/  @!P0 FFMA.FTZ R35, R7, R24, -R5 ;  /* 0x0000001807238223 */ /* 0x000fe20000010805 */
[----:B------:R-:W-:Y:S01]  /*40a0*/  @!P0 F2FP.PACK_AB R7, R2, R37 ;  /* 0x000000250207823e */ /* 0x000fe200000000ff */
[CC--:B------:R-:W-:Y:S02]  /*40b0*/  @!P0 FMUL.FTZ R5, R6.reuse, R12.reuse ;  /* 0x0000000c06058220 */ /* 0x0c0fe40000410000 */
[----:B------:R-:W-:Y:S01]  /*40c0*/  @!P0 FMUL.FTZ R34, R31, R12 ;  /* 0x0000000c1f228220 */ /* 0x000fe20000410000 */
[----:B------:R-:W-:Y:S01]  /*40d0*/  @!P0 MOV R8, R7 ;  /* 0x0000000700088202 */ /* 0x000fe20000000f00 */
[----:B------:R-:W-:Y:S02]  /*40e0*/  @!P0 FFMA.FTZ R4, R19, R24, R4 ;  /* 0x0000001813048223 */ /* 0x000fe40000010004 */
[-C--:B------:R-:W-:Y:S01]  /*40f0*/  @!P0 FFMA.FTZ R34, R6, R33.reuse, -R34 ;  /* 0x0000002106228223 */ /* 0x080fe20000010822 */
[----:B------:R-:W-:Y:S01]  /*4100*/  @!P0 F2FP.PACK_AB R6, R3, R36 ;  /* 0x000000240306823e */ /* 0x000fe200000000ff */
[----:B------:R-:W-:Y:S01]  /*4110*/  @!P0 FFMA.FTZ R5, R31, R33, R5 ;  /* 0x000000211f058223 */ /* 0x000fe20000010005 */
[----:B------:R-:W-:Y:S02]  /*4120*/  @!P0 F2FP.PACK_AB R3, R4, R35 ;  /* 0x000000230403823e */ /* 0x000fe400000000ff */
[----:B------:R-:W-:Y:S02]  /*4130*/  @!P0 MOV R9, R6 ;  /* 0x0000000600098202 */ /* 0x000fe40000000f00 */
[----:B------:R-:W-:Y:S02]  /*4140*/  @!P0 F2FP.PACK_AB R2, R5, R34 ;  /* 0x000000220502823e */ /* 0x000fe400000000ff */
[----:B------:R-:W-:Y:S02]  /*4150*/  @!P0 MOV R10, R3 ;  /* 0x00000003000a8202 */ /* 0x000fe40000000f00 */
[----:B------:R-:W-:Y:S05]  /*4160*/  @!P0 MOV R11, R2 ;  /* 0x00000002000b8202 */ /* 0x000fea0000000f00 */
[----:B------:R1:W-:Y:S02]  /*4170*/  STG.E.128 [R54.64+0x20], R8 ;  /* 0x0000200836007986 */ /* 0x0003e4000c101d06 */
.L_x_187:
[----:B------:R-:W-:Y:S05]  /*4180*/  BSYNC B0 ;  /* 0x0000000000007941 */ /* 0x000fea0003800000 */
.L_x_186:
        /* <DEDUP_REMOVED lines=9> */
[--C-:B------:R-:W-:Y:S01]  /*4220*/  @!P0 HADD2.F32 R12, -RZ, R50.reuse.H0_H0 ;  /* 0x20000032ff0c8230 */ /* 0x100fe20000004100 */
[----:B------:R-:W-:Y:S01]  /*4230*/  @!P0 SHF.R.U64 R14, R40, 0x10, R41 ;  /* 0x00000010280e8819 */ /* 0x000fe20000001229 */
[----:B------:R-:W-:Y:S01]  /*4240*/  @!P0 HADD2.F32 R18, -RZ, R50.H1_H1 ;  /* 0x30000032ff128230 */ /* 0x000fe20000004100 */
        /* <DEDUP_REMOVED lines=25> */
[--C-:B------:R-:W-:Y:S02]  /*43e0*/  @!P0 HADD2.F32 R6, -RZ, R5.reuse.H0_H0 ;  /* 0x20000005ff068230 */ /* 0x100fe40000004100 */
        /* <DEDUP_REMOVED lines=18> */
.L_x_189:
[----:B------:R-:W-:Y:S05]  /*4510*/  BSYNC B0 ;  /* 0x0000000000007941 */ /* 0x000fea0003800000 */
.L_x_188:
[----:B------:R-:W-:Y:S01]  /*4520*/  IADD3 R2, R116, 0x30, RZ ;  /* 0x0000003074027810 */ /* 0x000fe20007ffe0ff */
[----:B------:R-:W-:Y:S03]  /*4530*/  BSSY B0, `(.L_x_190) ;  /* 0x0000038000007945 */ /* 0x000fe60003800000 */
[----:B------:R-:W-:Y:S11]  /*4540*/  ISETP.GE.AND P0, PT, R2, c[0x0][0x1d4], PT ;  /* 0x0000750002007a0c */ /* 0x000ff60003f06270 */
[----:B------:R-:W-:Y:S02]  /*4550*/  @!UPT UIADD3 URZ, URZ, URZ, URZ ;  /* 0x0000003f3f3ff290 */ /* 0x000fe4000fffe03f */
        /* <DEDUP_REMOVED lines=53> */
.L_x_191:
[----:B------:R-:W-:Y:S05]  /*48b0*/  BSYNC B0 ;  /* 0x0000000000007941 */ /* 0x000fea0003800000 */
.L_x_190:
        /* <DEDUP_REMOVED lines=57> */
.L_x_193:
[----:B------:R-:W-:Y:S05]  /*4c50*/  BSYNC B0 ;  /* 0x0000000000007941 */ /* 0x000fea0003800000 */
.L_x_192:
[----:B------:R-:W-:Y:S04]  /*4c60*/  IADD3 R2, R116, 0x50, RZ ;  /* 0x0000005074027810 */ /* 0x000fe80007ffe0ff */
        /* <DEDUP_REMOVED lines=54> */
[----:B------:R1:W-:Y:S01]  /*4fd0*/  STG.E.128 [R54.64+0xa0], R8 ;  /* 0x0000a00836007986 */ /* 0x0003e2000c101d06 */
[----:B------:R-:W-:-:S05]  /*4fe0*/  BRA `(.L_x_183) ;  /* 0x00001c7000007947 */ /* 0x000fca0003800000 */
.L_x_180:
        /* <DEDUP_REMOVED lines=37> */
[----:B------:R1:W5:Y:S04]  /*5240*/  @!P0 LDG.E.128 R36, [R8.64] ;  /* 0x0000000608248981 */ /* 0x000368000c1e1d00 */
[----:B------:R1:W5:Y:S01]  /*5250*/  @!P0 LDG.E.128 R4, [R2.64] ;  /* 0x0000000602048981 */ /* 0x000362000c1e1d00 */
[----:B------:R-:W-:Y:S11]  /*5260*/  ISETP.GE.AND P0, PT, R26, c[0x0][0x27c], PT ;  /* 0x00009f001a007a0c */ /* 0x000ff60003f06270 */
[----:B------:R-:W-:Y:S02]  /*5270*/  @!UPT UIADD3 URZ, URZ, URZ, URZ ;  /* 0x0000003f3f3ff290 */ /* 0x000fe4000fffe03f */
[----:B------:R1:W5:Y:S04]  /*5280*/  @!P0 LDG.E.128 R48, [R8.64+0x20] ;  /* 0x0000200608308981 */ /* 0x000368000c1e1d00 */
[----:B------:R1:W5:Y:S01]  /*5290*/  @!P0 LDG.E.128 R12, [R2.64+0x20] ;  /* 0x00002006020c8981 */ /* 0x000362000c1e1d00 */
[----:B------:R-:W-:Y:S11]  /*52a0*/  ISETP.GE.AND P0, PT, R27, c[0x0][0x27c], PT ;  /* 0x00009f001b007a0c */ /* 0x000ff60003f06270 */
[----:B------:R-:W-:Y:S02]  /*52b0*/  @!UPT UIADD3 URZ, URZ, URZ, URZ ;  /* 0x0000003f3f3ff290 */ /* 0x000fe4000fffe03f */
[----:B------:R1:W5:Y:S04]  /*52c0*/  @!P0 LDG.E.128 R56, [R8.64+0x40] ;  /* 0x0000400608388981 */ /* 0x000368000c1e1d00 */
[----:B------:R1:W5:Y:S02]  /*52d0*/  @!P0 LDG.E.128 R20, [R2.64+0x40] ;  /* 0x0000400602148981 */ /* 0x000364000c1e1d00 */
.L_x_195:
[----:B------:R-:W-:Y:S05]  /*52e0*/  BSYNC B0 ;  /* 0x0000000000007941 */ /* 0x000fea0003800000 */
.L_x_194:
[----:B------:R-:W-:Y:S04]  /*52f0*/  IADD3 R70, P0, R162, R10, RZ ;  /* 0x0000000aa2467210 */ /* 0x000fe80007f1e0ff */
[----:B------:R-:W-:Y:S01]  /*5300*/  IADD3.X R65, R16, R132, RZ, P0, !PT ;  /* 0x0000008410417210 */ /* 0x000fe200007fe4ff */
        /* <DEDUP_REMOVED lines=25> */
[----:B------:R-:W-:Y:S02]  /*54a0*/  PRMT R29, R8, 0x5410, R9 ;  /* 0x00005410081d7816 */ /* 0x000fe40000000009 */
[----:B------:R-:W-:Y:S01]  /*54b0*/  PRMT R28, R3, 0x5410, R2 ;  /* 0x00005410031c7816 */ /* 0x000fe20000000002 */
[----:B------:R-:W-:-:S05]  /*54c0*/  @P0 BRA `(.L_x_197) ;  /* 0x0000077000000947 */ /* 0x000fca0003800000 */
[----:B------:R-:W-:Y:S01]  /*54d0*/  IMAD.MOV.U32 R40, RZ, RZ, R37 ;  /* 0x000000ffff287224 */ /* 0x000fe200078e0025 */
[----:B------:R-:W-:Y:S01]  /*54e0*/  ISETP.GE.AND P2, PT, R85, c[0x0][0x1d4], PT ;  /* 0x0000750055007a0c */ /* 0x000fe20003f46270 */
[----:B------:R-:W1:Y:S01]  /*54f0*/  LDS.128 R52, [R107+0x3c80] ;  /* 0x003c80006b347984 */ /* 0x000e620000000c00 */
[----:B------:R-:W-:Y:S01]  /*5500*/  IADD3 R2, P1, P0, R78, R70, R104 ;  /* 0x000000464e027210 */ /* 0x000fe2000783e068 */
[----:B------:R-:W-:Y:S01]  /*5510*/  IMAD.MOV.U32 R24, RZ, RZ, R7 ;  /* 0x000000ffff187224 */ /* 0x000fe200078e0007 */
[----:B------:R-:W-:Y:S01]  /*5520*/  MOV R10, R6 ;  /* 0x00000006000a7202 */ /* 0x000fe20000000f00 */
[----:B------:R-:W-:Y:S01]  /*5530*/  IMAD.MOV.U32 R46, RZ, RZ, R39 ;  /* 0x000000ffff2e7224 */ /* 0x000fe200078e0027 */
[-C--:B------:R-:W-:Y:S02]  /*5540*/  IADD3.X R8, R80, R65.reuse, R115, P1, P0 ;  /* 0x0000004150087210 */ /* 0x080fe40000fe0473 */
[----:B------:R-:W-:Y:S01]  /*5550*/  MOV R43, R38 ;  /* 0x00000026002b7202 */ /* 0x000fe20000000f00 */
[----:B------:R-:W2:Y:S04]  /*5560*/  LDS.128 R16, [R119+0x3c80] ;  /* 0x003c800077107984 */ /* 0x000ea80000000c00 */
[----:B------:R-:W-:Y:S04]  /*5570*/  @!P2 IADD3 R3, P1, P0, R78, R70, R85 ;  /* 0x000000464e03a210 */ /* 0x000fe8000783e055 */
[----:B------:R-:W-:Y:S02]  /*5580*/  @!P2 IADD3.X R9, R80, R65, R110, P1, P0 ;  /* 0x000000415009a210 */ /* 0x000fe40000fe046e */
[C---:B------:R-:W-:Y:S04]  /*5590*/  LEA R68, P0, R2.reuse, c[0x0][0x1c8], 0x1 ;  /* 0x0000720002447a11 */ /* 0x040fe800078008ff */
[----:B------:R-:W-:Y:S02]  /*55a0*/  LEA.HI.X R69, R2, c[0x0][0x1cc], R8, 0x1, P0 ;  /* 0x0000730002457a11 */ /* 0x000fe400000f0c08 */
[C---:B------:R-:W-:Y:S02]  /*55b0*/  @!P2 LEA R66, P0, R3.reuse, c[0x0][0x1c8], 0x1 ;  /* 0x000072000342aa11 */ /* 0x040fe400078008ff */
[----:B------:R-:W-:Y:S02]  /*55c0*/  MOV R2, R4 ;  /* 0x0000000400027202 */ /* 0x000fe40000000f00 */
[----:B------:R-:W-:Y:S01]  /*55d0*/  @!P2 LEA.HI.X R67, R3, c[0x0][0x1cc], R9, 0x1, P0 ;  /* 0x000073000343aa11 */ /* 0x000fe200000f0c09 */
[----:B------:R-:W-:Y:S01]  /*55e0*/  IMAD.MOV.U32 R3, RZ, RZ, R5 ;  /* 0x000000ffff037224 */ /* 0x000fe200078e0005 */
[----:B------:R-:W-:Y:S11]  /*55f0*/  ISETP.GE.AND P0, PT, R116, c[0x0][0x27c], PT ;  /* 0x00009f0074007a0c */ /* 0x000ff60003f06270 */
[----:B------:R-:W-:Y:S02]  /*5600*/  @!UPT UIADD3 URZ, URZ, URZ, URZ ;  /* 0x0000003f3f3ff290 */ /* 0x000fe4000fffe03f */
[--C-:B------:R-:W-:Y:S01]  /*5610*/  @!P0 SHF.R.U32.HI R41, RZ, 0x10, R37.reuse ;  /* 0x00000010ff298819 */ /* 0x100fe20000011625 */
[----:B------:R-:W-:Y:S01]  /*5620*/  @!P0 HADD2.F32 R2, -RZ, R2.H0_H0 ;  /* 0x20000002ff028230 */ /* 0x000fe20000004100 */
[----:B------:R-:W-:Y:S01]  /*5630*/  @!P0 SHF.R.U64 R42, R36, 0x10, R37 ;  /* 0x00000010242a8819 */ /* 0x000fe20000001225 */
[----:B------:R-:W-:Y:S01]  /*5640*/  @!P0 HADD2.F32 R10, -RZ, R10.H0_H0 ;  /* 0x2000000aff0a8230 */ /* 0x000fe20000004100 */
[--C-:B------:R-:W-:Y:S02]  /*5650*/  @!P0 SHF.R.U64 R11, R6, 0x10, R7.reuse ;  /* 0x00000010060b8819 */ /* 0x100fe40000001207 */
[----:B-1----:R-:W-:Y:S02]  /*5660*/  @!P0 MOV R37, R53 ;  /* 0x0000003500258202 */ /* 0x002fe40000000f00 */
[----:B--2---:R-:W-:Y:S02]  /*5670*/  @!P0 MOV R6, R17 ;  /* 0x0000001100068202 */ /* 0x004fe40000000f00 */
[----:B------:R-:W-:Y:S01]  /*5680*/  @!P0 SHF.R.U32.HI R25, RZ, 0x10, R7 ;  /* 0x00000010ff198819 */ /* 0x000fe20000011607 */
[----:B------:R-:W-:Y:S01]  /*5690*/  @!P0 IMAD.MOV.U32 R7, RZ, RZ, R16 ;  /* 0x000000ffff078224 */ /* 0x000fe200078e0010 */
[--C-:B------:R-:W-:Y:S01]  /*56a0*/  @!P0 SHF.R.U64 R44, R38, 0x10, R39.reuse ;  /* 0x00000010262c8819 */ /* 0x100fe20000001227 */
[--C-:B------:R-:W-:Y:S01]  /*56b0*/  @!P0 HADD2.F32 R35, -RZ, R37.reuse.H0_H0 ;  /* 0x20000025ff238230 */ /* 0x100fe20000004100 */
[----:B------:R-:W-:Y:S01]  /*56c0*/  @!P0 SHF.R.U32.HI R47, RZ, 0x10, R39 ;  /* 0x00000010ff2f8819 */ /* 0x000fe20000011627 */
[----:B------:R-:W-:Y:S01]  /*56d0*/  @!P0 HADD2.F32 R37, -RZ, R37.H1_H1 ;  /* 0x30000025ff258230 */ /* 0x000fe20000004100 */
[----:B------:R-:W-:Y:S02]  /*56e0*/  @!P0 MOV R39, R52 ;  /* 0x0000003400278202 */ /* 0x000fe40000000f00 */
[--C-:B------:R-:W-:Y:S02]  /*56f0*/  @!P0 SHF.R.U32.HI R9, RZ, 0x10, R5.reuse ;  /* 0x00000010ff098819 */ /* 0x100fe40000011605 */
[----:B------:R-:W-:Y:S01]  /*5700*/  @!P0 SHF.R.U64 R8, R4, 0x10, R5 ;  /* 0x0000001004088819 */ /* 0x000fe20000001205 */
[----:B------:R-:W-:Y:S01]  /*5710*/  @!P0 HADD2.F32 R4, -RZ, R3.H0_H0 ;  /* 0x20000003ff048230 */ /* 0x000fe20000004100 */
[----:B------:R-:W-:Y:S01]  /*5720*/  MOV R5, R36 ;  /* 0x0000002400057202 */ /* 0x000fe20000000f00 */
[----:B------:R-:W-:Y:S02]  /*5730*/  @!P0 HADD2.F32 R33, -RZ, R39.H0_H0 ;  /* 0x20000027ff218230 */ /* 0x000fe40000004100 */
[----:B------:R-:W-:Y:S01]  /*5740*/  @!P0 HADD2.F32 R3, -RZ, R7.H0_H0 ;  /* 0x20000007ff038230 */ /* 0x000fe20000004100 */
[----:B------:R-:W-:Y:S01]  /*5750*/  @!P0 FMUL.FTZ R38, R35, R4 ;  /* 0x0000000423268220 */ /* 0x000fe20000410000 */
[----:B------:R-:W-:Y:S01]  /*5760*/  @!P0 HADD2.F32 R34, -RZ, R5.H0_H0 ;  /* 0x20000005ff228230 */ /* 0x000fe20000004100 */
[-C--:B------:R-:W-:Y:S01]  /*5770*/  @!P0 FMUL.FTZ R45, R33, R2.reuse ;  /* 0x00000002212d8220 */ /* 0x080fe20000410000 */
[----:B------:R-:W-:Y:S01]  /*5780*/  @!P0 HADD2.F32 R5, -RZ, R6.H0_H0 ;  /* 0x20000006ff058230 */ /* 0x000fe20000004100 */
[C---:B------:R-:W-:Y:S01]  /*5790*/  @!P0 FMUL.FTZ R2, R3.reuse, R2 ;  /* 0x0000000203028220 */ /* 0x040fe20000410000 */
[----:B------:R-:W-:Y:S01]  /*57a0*/  @!P0 HADD2.F32 R36, -RZ, R40.H0_H0 ;  /* 0x20000028ff248230 */ /* 0x000fe20000004100 */
[----:B------:R-:W-:Y:S01]  /*57b0*/  @!P0 FFMA.FTZ R76, R3, R34, -R45 ;  /* 0x00000022034c8223 */ /* 0x000fe2000001082d */
[----:B------:R-:W-:Y:S01]  /*57c0*/  @!P0 MOV R45, R55 ;  /* 0x00000037002d8202 */ /* 0x000fe20000000f00 */
[C---:B------:R-:W-:Y:S01]  /*57d0*/  @!P0 FMUL.FTZ R4, R5.reuse, R4 ;  /* 0x0000000405048220 */ /* 0x040fe20000410000 */
[----:B------:R-:W-:Y:S01]  /*57e0*/  @!P0 HADD2.F32 R8, -RZ, R8.H0_H0 ;  /* 0x20000008ff088230 */ /* 0x000fe20000004100 */
[----:B------:R-:W-:Y:S01]  /*57f0*/  @!P0 FFMA.FTZ R75, R5, R36, -R38 ;  /* 0x00000024054b8223 */ /* 0x000fe20000010826 */
[----:B------:R-:W-:Y:S01]  /*5800*/  @!P0 HADD2.F32 R5, -RZ, R9.H0_H0 ;  /* 0x20000009ff058230 */ /* 0x000fe20000004100 */
[----:B------:R-:W-:Y:S01]  /*5810*/  @!P0 FFMA.FTZ R2, R33, R34, R2 ;  /* 0x0000002221028223 */ /* 0x000fe20000010002 */
[----:B------:R-:W-:Y:S02]  /*5820*/  @!P0 HADD2.F32 R33, -RZ, R39.H1_H1 ;  /* 0x30000027ff218230 */ /* 0x000fe40000004100 */
[----:B------:R-:W-:Y:S01]  /*5830*/  @!P0 HADD2.F32 R38, -RZ, R41.H0_H0 ;  /* 0x20000029ff268230 */ /* 0x000fe20000004100 */
[-C--:B------:R-:W-:Y:S01]  /*5840*/  @!P0 FMUL.FTZ R9, R37, R5.reuse ;  /* 0x0000000525098220 */ /* 0x080fe20000410000 */
[----:B------:R-:W-:Y:S02]  /*5850*/  @!P0 HADD2.F32 R3, -RZ, R6.H1_H1 ;  /* 0x30000006ff038230 */ /* 0x000fe40000004100 */
[----:B------:R-:W-:Y:S01]  /*5860*/  @!P0 HADD2.F32 R6, -RZ, R7.H1_H1 ;  /* 0x30000007ff068230 */ /* 0x000fe20000004100 */
[----:B------:R-:W-:Y:S01]  /*5870*/  @!P0 FMUL.FTZ R7, R33, R8 ;  /* 0x0000000821078220 */ /* 0x000fe20000410000 */
[----:B------:R-:W-:Y:S01]  /*5880*/  @!P0 HADD2.F32 R34, -RZ, R42.H0_H0 ;  /* 0x2000002aff228230 */ /* 0x000fe20000004100 */
[C---:B------:R-:W-:Y:S01]  /*5890*/  @!P0 FFMA.FTZ R74, R3.reuse, R38, -R9 ;  /* 0x00000026034a8223 */ /* 0x040fe20000010809 */
[----:B------:R-:W-:Y:S01]  /*58a0*/  @!P0 HADD2.F32 R42, -RZ, R44.H0_H0 ;  /* 0x2000002cff2a8230 */ /* 0x000fe20000004100 */
[----:B------:R-:W-:Y:S01]  /*58b0*/  @!P0 IMAD.MOV.U32 R9, RZ, RZ, R54 ;  /* 0x000000ffff098224 */ /* 0x000fe200078e0036 */
[----:B------:R-:W-:Y:S01]  /*58c0*/  @!P0 HADD2.F32 R40, -RZ, R43.H0_H0 ;  /* 0x2000002bff288230 */ /* 0x000fe20000004100 */
[----:B------:R-:W-:Y:S01]  /*58d0*/  @!P0 FMUL.FTZ R5, R3, R5 ;  /* 0x0000000503058220 */ /* 0x000fe20000410000 */
[----:B------:R-:W-:Y:S01]  /*58e0*/  @!P0 HADD2.F32 R44, -RZ, R46.H0_H0 ;  /* 0x2000002eff2c8230 */ /* 0x000fe20000004100 */
[C---:B------:R-:W-:Y:S01]  /*58f0*/  @!P0 FMUL.FTZ R3, R6.reuse, R8 ;  /* 0x0000000806038220 */ /* 0x040fe20000410000 */
[----:B------:R-:W-:Y:S01]  /*5900*/  @!P0 HADD2.F32 R41, -RZ, R9.H1_H1 ;  /* 0x30000009ff298230 */ /* 0x000fe20000004100 */
[----:B------:R-:W-:Y:S01]  /*5910*/  @!P0 FFMA.FTZ R73, R6, R34, -R7 ;  /* 0x0000002206498223 */ /* 0x000fe20000010807 */
[----:B------:R-:W-:Y:S01]  /*5920*/  @!P0 MOV R6, R18 ;  /* 0x0000001200068202 */ /* 0x000fe20000000f00 */
[----:B------:R-:W-:Y:S01]  /*5930*/  @!P0 FFMA.FTZ R3, R33, R34, R3 ;  /* 0x0000002221038223 */ /* 0x000fe20000010003 */
[----:B------:R-:W-:Y:S01]  /*5940*/  @!P0 HADD2.F32 R7, -RZ, R11.H0_H0 ;  /* 0x2000000bff078230 */ /* 0x000fe20000004100 */
[----:B------:R-:W-:Y:S01]  /*5950*/  @!P0 FFMA.FTZ R4, R35, R36, R4 ;  /* 0x0000002423048223 */ /* 0x000fe20000010004 */
[----:B------:R-:W-:Y:S01]  /*5960*/  @!P0 HADD2.F32 R39, -RZ, R9.H0_H0 ;  /* 0x20000009ff278230 */ /* 0x000fe20000004100 */
[----:B------:R-:W-:Y:S01]  /*5970*/  @!P0 FFMA.FTZ R5, R37, R38, R5 ;  /* 0x0000002625058223 */ /* 0x000fe20000010005 */
[--C-:B------:R-:W-:Y:S01]  /*5980*/  @!P0 HADD2.F32 R8, -RZ, R6.reuse.H1_H1 ;  /* 0x30000006ff088230 */ /* 0x100fe20000004100 */
[-C--:B------:R-:W-:Y:S01]  /*5990*/  @!P0 FMUL.FTZ R11, R41, R7.reuse ;  /* 0x00000007290b8220 */ /* 0x080fe20000410000 */
[----:B------:R-:W-:Y:S01]  /*59a0*/  @!P0 HADD2.F32 R9, -RZ, R6.H0_H0 ;  /* 0x20000006ff098230 */ /* 0x000fe20000004100 */
[----:B------:R-:W-:Y:S01]  /*59b0*/  @!P0 FMUL.FTZ R43, R39, R10 ;  /* 0x0000000a272b8220 */ /* 0x000fe20000410000 */
[----:B------:R-:W-:Y:S01]  /*59c0*/  @!P0 F2FP.PACK_AB R4, R5, R4 ;  /* 0x000000040504823e */ /* 0x000fe200000000ff */
[C---:B------:R-:W-:Y:S02]  /*59d0*/  @!P0 FMUL.FTZ R7, R8.reuse, R7 ;  /* 0x0000000708078220 */ /* 0x040fe40000410000 */
[----:B------:R-:W-:Y:S01]  /*59e0*/  @!P0 FFMA.FTZ R72, R8, R42, -R11 ;  /* 0x0000002a08488223 */ /* 0x000fe2000001080b */
[----:B------:R-:W-:Y:S01]  /*59f0*/  @!P0 HADD2.F32 R11, -RZ, R24.H0_H0 ;  /* 0x20000018ff0b8230 */ /* 0x000fe20000004100 */
[----:B------:R-:W-:Y:S01]  /*5a00*/  @!P0 IMAD.MOV.U32 R8, RZ, RZ, R19 ;  /* 0x000000ffff088224 */ /* 0x000fe200078e0013 */
[----:B------:R-:W-:Y:S01]  /*5a10*/  @!P0 HADD2.F32 R24, -RZ, R25.H0_H0 ;  /* 0x20000019ff188230 */ /* 0x000fe20000004100 */
[C---:B------:R-:W-:Y:S01]  /*5a20*/  @!P0 FFMA.FTZ R71, R9.reuse, R40, -R43 ;  /* 0x0000002809478223 */ /* 0x040fe2000001082b */
[--C-:B------:R-:W-:Y:S01]  /*5a30*/  @!P0 HADD2.F32 R43, -RZ, R45.reuse.H0_H0 ;  /* 0x2000002dff2b8230 */ /* 0x100fe20000004100 */
[----:B------:R-:W-:Y:S01]  /*5a40*/  @!P0 FMUL.FTZ R6, R9, R10 ;  /* 0x0000000a09068220 */ /* 0x000fe20000410000 */
[----:B------:R-:W-:Y:S01]  /*5a50*/  @!P0 HADD2.F32 R25, -RZ, R45.H1_H1 ;  /* 0x3000002dff198230 */ /* 0x000fe20000004100 */
[----:B------:R-:W-:Y:S01]  /*5a60*/  @!P0 IMAD.MOV.U32 R53, RZ, RZ, R4 ;  /* 0x000000ffff358224 */ /* 0x000fe200078e0004 */
[--C-:B------:R-:W-:Y:S01]  /*5a70*/  @!P0 HADD2.F32 R10, -RZ, R8.reuse.H1_H1 ;  /* 0x30000008ff0a8230 */ /* 0x100fe20000004100 */
[----:B------:R-:W-:Y:S01]  /*5a80*/  @!P0 FMUL.FTZ R64, R43, R11 ;  /* 0x0000000b2b408220 */ /* 0x000fe20000410000 */
[----:B------:R-:W-:Y:S01]  /*5a90*/  @!P0 HADD2.F32 R9, -RZ, R8.H0_H0 ;  /* 0x20000008ff098230 */ /* 0x000fe20000004100 */
[----:B------:R-:W-:Y:S01]  /*5aa0*/  @!P0 FMUL.FTZ R46, R25, R24 ;  /* 0x00000018192e8220 */ /* 0x000fe20000410000 */
[----:B------:R-:W-:Y:S01]  /*5ab0*/  @!P0 HADD2.F32 R45, -RZ, R47.H0_H0 ;  /* 0x2000002fff2d8230 */ /* 0x000fe20000004100 */
[----:B------:R-:W-:Y:S02]  /*5ac0*/  @!P0 FFMA.FTZ R6, R39, R40, R6 ;  /* 0x0000002827068223 */ /* 0x000fe40000010006 */
[C---:B------:R-:W-:Y:S02]  /*5ad0*/  @!P0 FFMA.FTZ R64, R9.reuse, R44, -R64 ;  /* 0x0000002c09408223 */ /* 0x040fe40000010840 */
[----:B------:R-:W-:Y:S02]  /*5ae0*/  @!P0 FFMA.FTZ R46, R10, R45, -R46 ;  /* 0x0000002d0a2e8223 */ /* 0x000fe4000001082e */
[----:B------:R-:W-:Y:S01]  /*5af0*/  @!P0 FMUL.FTZ R8, R9, R11 ;  /* 0x0000000b09088220 */ /* 0x000fe20000410000 */
[----:B------:R-:W-:Y:S01]  /*5b00*/  @!P0 F2FP.PACK_AB R11, R74, R75 ;  /* 0x0000004b4a0b823e */ /* 0x000fe200000000ff */
[----:B------:R-:W-:Y:S01]  /*5b10*/  @!P0 FMUL.FTZ R9, R10, R24 ;  /* 0x000000180a098220 */ /* 0x000fe20000410000 */
[----:B------:R-:W-:Y:S01]  /*5b20*/  @!P0 F2FP.PACK_AB R24, R72, R71 ;  /* 0x000000474818823e */ /* 0x000fe200000000ff */
[----:B------:R-:W-:Y:S01]  /*5b30*/  @!P0 FFMA.FTZ R7, R41, R42, R7 ;  /* 0x0000002a29078223 */ /* 0x000fe20000010007 */
[----:B------:R-:W-:Y:S01]  /*5b40*/  @!P0 F2FP.PACK_AB R10, R73, R76 ;  /* 0x0000004c490a823e */ /* 0x000fe200000000ff */
[----:B------:R-:W-:Y:S01]  /*5b50*/  @!P0 FFMA.FTZ R8, R43, R44, R8 ;  /* 0x0000002c2b088223 */ /* 0x000fe20000010008 */
[----:B------:R-:W-:Y:S01]  /*5b60*/  @!P0 F2FP.PACK_AB R33, R46, R64 ;  /* 0x000000402e21823e */ /* 0x000fe200000000ff */
[----:B------:R-:W-:Y:S01]  /*5b70*/  @!P0 FFMA.FTZ R9, R25, R45, R9 ;  /* 0x0000002d19098223 */ /* 0x000fe20000010009 */
[----:B------:R-:W-:Y:S01]  /*5b80*/  @!P0 MOV R16, R10 ;  /* 0x0000000a00108202 */ /* 0x000fe20000000f00 */
[----:B------:R-:W-:Y:S01]  /*5b90*/  @!P0 IMAD.MOV.U32 R18, RZ, RZ, R24 ;  /* 0x000000ffff128224 */ /* 0x000fe200078e0018 */
[----:B------:R-:W-:Y:S02]  /*5ba0*/  @!P0 MOV R17, R11 ;  /* 0x0000000b00118202 */ /* 0x000fe40000000f00 */
[----:B------:R-:W-:Y:S02]  /*5bb0*/  @!P0 MOV R19, R33 ;  /* 0x0000002100138202 */ /* 0x000fe40000000f00 */
[----:B------:R-:W-:Y:S02]  /*5bc0*/  @!P0 F2FP.PACK_AB R10, R3, R2 ;  /* 0x00000002030a823e */ /* 0x000fe400000000ff */
[----:B------:R-:W-:Y:S01]  /*5bd0*/  @!P0 F2FP.PACK_AB R3, R7, R6 ;  /* 0x000000060703823e */ /* 0x000fe200000000ff */
[----:B------:R1:W-:Y:S01]  /*5be0*/  STG.E.128 [R68.64], R16 ;  /* 0x0000001044007986 */ /* 0x0003e2000c101d06 */
[----:B------:R-:W-:Y:S02]  /*5bf0*/  @!P0 F2FP.PACK_AB R2, R9, R8 ;  /* 0x000000080902823e */ /* 0x000fe400000000ff */
[----:B------:R-:W-:Y:S02]  /*5c00*/  @!P0 MOV R52, R10 ;  /* 0x0000000a00348202 */ /* 0x000fe40000000f00 */
[----:B------:R-:W-:Y:S02]  /*5c10*/  @!P0 MOV R54, R3 ;  /* 0x0000000300368202 */ /* 0x000fe40000000f00 */
[----:B------:R-:W-:Y:S05]  /*5c20*/  @!P0 MOV R55, R2 ;  /* 0x0000000200378202 */ /* 0x000fea0000000f00 */
[----:B------:R1:W-:Y:S02]  /*5c30*/  @!P2 STG.E.128 [R66.64], R52 ;  /* 0x000000344200a986 */ /* 0x0003e4000c101d06 */
.L_x_197:
[----:B------:R-:W-:Y:S05]  /*5c40*/  BSYNC B0 ;  /* 0x0000000000007941 */ /* 0x000fea0003800000 */
.L_x_196:
[----:B------:R-:W-:Y:S01]  /*5c50*/  ISETP.GE.AND P0, PT, R26, c[0x0][0x1d4], PT ;  /* 0x000075001a007a0c */ /* 0x000fe20003f06270 */
[----:B------:R-:W-:Y:S01]  /*5c60*/  @!UPT UIADD3 URZ, URZ, URZ, URZ ;  /* 0x0000003f3f3ff290 */ /* 0x000fe2000fffe03f */
[----:B------:R-:W-:Y:S11]  /*5c70*/  BSSY B0, `(.L_x_198) ;  /* 0x0000071000007945 */ /* 0x000ff60003800000 */
[----:B------:R-:W-:-:S05]  /*5c80*/  @P0 BRA `(.L_x_199) ;  /* 0x000006f000000947 */ /* 0x000fca0003800000 */
[----:B------:R-:W2:Y:S01]  /*5c90*/  LDS.128 R40, [R106+0x3c80] ;  /* 0x003c80006a287984 */ /* 0x000ea20000000c00 */
[----:B------:R-:W-:Y:S02]  /*5ca0*/  ISETP.GE.AND P2, PT, R84, c[0x0][0x1d4], PT ;  /* 0x0000750054007a0c */ /* 0x000fe40003f46270 */
[-C--:B------:R-:W-:Y:S04]  /*5cb0*/  IADD3 R2, P1, P0, R78, R70.reuse, R103 ;  /* 0x000000464e027210 */ /* 0x080fe8000783e067 */
[-C--:B------:R-:W-:Y:S01]  /*5cc0*/  IADD3.X R4, R80, R65.reuse, R114, P1, P0 ;  /* 0x0000004150047210 */ /* 0x080fe20000fe0472 */
[----:B-1----:R-:W1:Y:S06]  /*5cd0*/  LDS.128 R16, [R118+0x3c80] ;  /* 0x003c800076107984 */ /* 0x002e6c0000000c00 */
[----:B------:R-:W-:Y:S04]  /*5ce0*/  @!P2 IADD3 R3, P1, P0, R78, R70, R84 ;  /* 0x000000464e03a210 */ /* 0x000fe8000783e054 */
[----:B------:R-:W-:Y:S02]  /*5cf0*/  @!P2 IADD3.X R5, R80, R65, R109, P1, P0 ;  /* 0x000000415005a210 */ /* 0x000fe40000fe046d */
[C---:B------:R-:W-:Y:S04]  /*5d00*/  LEA R52, P0, R2.reuse, c[0x0][0x1c8], 0x1 ;  /* 0x0000720002347a11 */ /* 0x040fe800078008ff */
[----:B------:R-:W-:Y:S02]  /*5d10*/  LEA.HI.X R53, R2, c[0x0][0x1cc], R4, 0x1, P0 ;  /* 0x0000730002357a11 */ /* 0x000fe400000f0c04 */
[C---:B------:R-:W-:Y:S04]  /*5d20*/  @!P2 LEA R46, P0, R3.reuse, c[0x0][0x1c8], 0x1 ;  /* 0x00007200032eaa11 */ /* 0x040fe800078008ff */
[----:B------:R-:W-:Y:S02]  /*5d30*/  @!P2 LEA.HI.X R47, R3, c[0x0][0x1cc], R5, 0x1, P0 ;  /* 0x00007300032faa11 */ /* 0x000fe400000f0c05 */
[----:B------:R-:W-:Y:S11]  /*5d40*/  ISETP.GE.AND P0, PT, R26, c[0x0][0x27c], PT ;  /* 0x00009f001a007a0c */ /* 0x000ff60003f06270 */
[----:B------:R-:W-:Y:S02]  /*5d50*/  @!UPT UIADD3 URZ, URZ, URZ, URZ ;  /* 0x0000003f3f3ff290 */ /* 0x000fe4000fffe03f */
[----:B------:R-:W-:Y:S01]  /*5d60*/  @!P0 SHF.R.U64 R5, R12, 0x10, R13 ;  /* 0x000000100c058819 */ /* 0x000fe2000000120d */
[----:B------:R-:W-:Y:S01]  /*5d70*/  @!P0 HADD2.F32 R2, -RZ, R28.H0_H0 ;  /* 0x2000001cff028230 */ /* 0x000fe20000004100 */
[----:B------:R-:W-:Y:S01]  /*5d80*/  @!P0 SHF.R.U64 R12, R48, 0x10, R49 ;  /* 0x00000010300c8819 */ /* 0x000fe20000001231 */
[--C-:B------:R-:W-:Y:S01]  /*5d90*/  @!P0 HADD2.F32 R8, -RZ, R60.reuse.H0_H0 ;  /* 0x2000003cff088230 */ /* 0x100fe20000004100 */
[----:B--2---:R-:W-:Y:S01]  /*5da0*/  @!P0 MOV R9, R40 ;  /* 0x0000002800098202 */ /* 0x004fe20000000f00 */
[----:B------:R-:W-:Y:S01]  /*5db0*/  @!P0 HADD2.F32 R5, -RZ, R5.H0_H0 ;  /* 0x20000005ff058230 */ /* 0x000fe20000004100 */
[----:B-1----:R-:W-:Y:S01]  /*5dc0*/  @!P0 MOV R4, R16 ;  /* 0x0000001000048202 */ /* 0x002fe20000000f00 */
[----:B------:R-:W-:Y:S01]  /*5dd0*/  @!P0 HADD2.F32 R24, -RZ, R60.H1_H1 ;  /* 0x3000003cff188230 */ /* 0x000fe20000004100 */
[----:B------:R-:W-:Y:S01]  /*5de0*/  @!P0 SHF.R.U32.HI R6, RZ, 0x10, R13 ;  /* 0x00000010ff068819 */ /* 0x000fe2000001160d */
[--C-:B------:R-:W-:Y:S01]  /*5df0*/  @!P0 HADD2.F32 R7, -RZ, R9.reuse.H0_H0 ;  /* 0x20000009ff078230 */ /* 0x100fe20000004100 */
[----:B------:R-:W-:Y:S01]  /*5e00*/  @!P0 SHF.R.U64 R11, R14, 0x10, R15 ;  /* 0x000000100e0b8819 */ /* 0x000fe2000000120f */
[--C-:B------:R-:W-:Y:S01]  /*5e10*/  @!P0 HADD2.F32 R3, -RZ, R4.reuse.H0_H0 ;  /* 0x20000004ff038230 */ /* 0x100fe20000004100 */
[----:B------:R-:W-:Y:S01]  /*5e20*/  @!P0 SHF.R.U32.HI R34, RZ, 0x10, R51 ;  /* 0x00000010ff228819 */ /* 0x000fe20000011633 */
[----:B------:R-:W-:Y:S01]  /*5e30*/  @!P0 HADD2.F32 R13, -RZ, R9.H1_H1 ;  /* 0x30000009ff0d8230 */ /* 0x000fe20000004100 */
[----:B------:R-:W-:Y:S01]  /*5e40*/  @!P0 FMUL.FTZ R14, R7, R2 ;  /* 0x00000002070e8220 */ /* 0x000fe20000410000 */
[----:B------:R-:W-:Y:S01]  /*5e50*/  @!P0 HADD2.F32 R4, -RZ, R4.H1_H1 ;  /* 0x30000004ff048230 */ /* 0x000fe20000004100 */
[----:B------:R-:W-:Y:S01]  /*5e60*/  @!P0 IMAD.MOV.U32 R9, RZ, RZ, R41 ;  /* 0x000000ffff098224 */ /* 0x000fe200078e0029 */
[----:B------:R-:W-:Y:S01]  /*5e70*/  @!P0 HADD2.F32 R39, -RZ, R34.H0_H0 ;  /* 0x20000022ff278230 */ /* 0x000fe20000004100 */
[----:B------:R-:W-:Y:S01]  /*5e80*/  @!P0 FFMA.FTZ R55, R3, R8, -R14 ;  /* 0x0000000803378223 */ /* 0x000fe2000001080e */
[----:B------:R-:W-:Y:S01]  /*5e90*/  @!P0 HADD2.F32 R14, -RZ, R12.H0_H0 ;  /* 0x2000000cff0e8230 */ /* 0x000fe20000004100 */
[-C--:B------:R-:W-:Y:S01]  /*5ea0*/  @!P0 FMUL.FTZ R12, R13, R5.reuse ;  /* 0x000000050d0c8220 */ /* 0x080fe20000410000 */
[----:B------:R-:W-:Y:S01]  /*5eb0*/  @!P0 MOV R34, R42 ;  /* 0x0000002a00228202 */ /* 0x000fe20000000f00 */
[----:B------:R-:W-:Y:S01]  /*5ec0*/  @!P0 FMUL.FTZ R2, R3, R2 ;  /* 0x0000000203028220 */ /* 0x000fe20000410000 */
[----:B------:R-:W-:Y:S01]  /*5ed0*/  @!P0 SHF.R.U32.HI R33, RZ, 0x10, R49 ;  /* 0x00000010ff218819 */ /* 0x000fe20000011631 */
[C---:B------:R-:W-:Y:S01]  /*5ee0*/  @!P0 FMUL.FTZ R3, R4.reuse, R5 ;  /* 0x0000000504038220 */ /* 0x040fe20000410000 */
[----:B------:R-:W-:Y:S01]  /*5ef0*/  @!P0 MOV R5, R17 ;  /* 0x0000001100058202 */ /* 0x000fe20000000f00 */
[----:B------:R-:W-:Y:S01]  /*5f00*/  @!P0 FFMA.FTZ R54, R4, R14, -R12 ;  /* 0x0000000e04368223 */ /* 0x000fe2000001080c */
[----:B------:R-:W-:Y:S01]  /*5f10*/  @!P0 HADD2.F32 R4, -RZ, R28.H1_H1 ;  /* 0x3000001cff048230 */ /* 0x000fe20000004100 */
[----:B------:R-:W-:Y:S01]  /*5f20*/  @!P0 FFMA.FTZ R2, R7, R8, R2 ;  /* 0x0000000807028223 */ /* 0x000fe20000010002 */
[----:B------:R-:W-:Y:S01]  /*5f30*/  @!P0 SHF.R.U32.HI R10, RZ, 0x10, R15 ;  /* 0x00000010ff0a8819 */ /* 0x000fe2000001160f */
[----:B------:R-:W-:Y:S01]  /*5f40*/  @!P0 FFMA.FTZ R3, R13, R14, R3 ;  /* 0x0000000e0d038223 */ /* 0x000fe20000010003 */
[----:B------:R-:W-:Y:S01]  /*5f50*/  @!P0 HADD2.F32 R15, -RZ, R9.H0_H0 ;  /* 0x20000009ff0f8230 */ /* 0x000fe20000004100 */
[----:B------:R-:W-:Y:S01]  /*5f60*/  @!P0 SHF.R.U64 R35, R50, 0x10, R51 ;  /* 0x0000001032238819 */ /* 0x000fe20000001233 */
[----:B------:R-:W-:Y:S02]  /*5f70*/  @!P0 HADD2.F32 R7, -RZ, R5.H0_H0 ;  /* 0x20000005ff078230 */ /* 0x000fe40000004100 */
[----:B------:R-:W-:Y:S01]  /*5f80*/  @!P0 HADD2.F32 R25, -RZ, R9.H1_H1 ;  /* 0x30000009ff198230 */ /* 0x000fe20000004100 */
[-C--:B------:R-:W-:Y:S01]  /*5f90*/  @!P0 FMUL.FTZ R12, R15, R4.reuse ;  /* 0x000000040f0c8220 */ /* 0x080fe20000410000 */
[----:B------:R-:W-:Y:S01]  /*5fa0*/  @!P0 HADD2.F32 R8, -RZ, R6.H0_H0 ;  /* 0x20000006ff088230 */ /* 0x000fe20000004100 */
[C---:B------:R-:W-:Y:S01]  /*5fb0*/  @!P0 FMUL.FTZ R4, R7.reuse, R4 ;  /* 0x0000000407048220 */ /* 0x040fe20000410000 */
[----:B------:R-:W-:Y:S01]  /*5fc0*/  @!P0 HADD2.F32 R28, -RZ, R33.H0_H0 ;  /* 0x20000021ff1c8230 */ /* 0x000fe20000004100 */
[----:B------:R-:W-:Y:S01]  /*5fd0*/  @!P0 FFMA.FTZ R51, R7, R24, -R12 ;  /* 0x0000001807338223 */ /* 0x000fe2000001080c */
[----:B------:R-:W-:Y:S01]  /*5fe0*/  @!P0 MOV R7, R19 ;  /* 0x0000001300078202 */ /* 0x000fe20000000f00 */
[----:B------:R-:W-:Y:S01]  /*5ff0*/  @!P0 IMAD.MOV.U32 R12, RZ, RZ, R43 ;  /* 0x000000ffff0c8224 */ /* 0x000fe200078e002b */
[----:B------:R-:W-:Y:S01]  /*6000*/  @!P0 HADD2.F32 R6, -RZ, R5.H1_H1 ;  /* 0x30000005ff068230 */ /* 0x000fe20000004100 */
[----:B------:R-:W-:Y:S01]  /*6010*/  @!P0 FMUL.FTZ R9, R25, R8 ;  /* 0x0000000819098220 */ /* 0x000fe20000410000 */
[----:B------:R-:W-:Y:S01]  /*6020*/  @!P0 HADD2.F32 R10, -RZ, R10.H0_H0 ;  /* 0x2000000aff0a8230 */ /* 0x000fe20000004100 */
[----:B------:R-:W-:Y:S01]  /*6030*/  @!P0 FFMA.FTZ R4, R15, R24, R4 ;  /* 0x000000180f048223 */ /* 0x000fe20000010004 */
[--C-:B------:R-:W-:Y:S01]  /*6040*/  @!P0 HADD2.F32 R36, -RZ, R12.reuse.H0_H0 ;  /* 0x2000000cff248230 */ /* 0x100fe20000004100 */
[C---:B------:R-:W-:Y:S01]  /*6050*/  @!P0 FMUL.FTZ R5, R6.reuse, R8 ;  /* 0x0000000806058220 */ /* 0x040fe20000410000 */
[----:B------:R-:W-:Y:S01]  /*6060*/  @!P0 HADD2.F32 R38, -RZ, R12.H1_H1 ;  /* 0x3000000cff268230 */ /* 0x000fe20000004100 */
[-C--:B------:R-:W-:Y:S01]  /*6070*/  @!P0 FFMA.FTZ R50, R6, R28.reuse, -R9 ;  /* 0x0000001c06328223 */ /* 0x080fe20000010809 */
[----:B------:R-:W-:Y:S01]  /*6080*/  @!P0 HADD2.F32 R9, -RZ, R7.H0_H0 ;  /* 0x20000007ff098230 */ /* 0x000fe20000004100 */
[----:B------:R-:W-:Y:S01]  /*6090*/  @!P0 FFMA.FTZ R5, R25, R28, R5 ;  /* 0x0000001c19058223 */ /* 0x000fe20000010005 */
[----:B------:R-:W-:Y:S02]  /*60a0*/  @!P0 HADD2.F32 R6, -RZ, R29.H0_H0 ;  /* 0x2000001dff068230 */ /* 0x000fe40000004100 */
[----:B------:R-:W-:Y:S02]  /*60b0*/  @!P0 HADD2.F32 R7, -RZ, R7.H1_H1 ;  /* 0x30000007ff078230 */ /* 0x000fe40000004100 */
[--C-:B------:R-:W-:Y:S01]  /*60c0*/  @!P0 HADD2.F32 R37, -RZ, R61.reuse.H0_H0 ;  /* 0x2000003dff258230 */ /* 0x100fe20000004100 */
[----:B------:R-:W-:Y:S01]  /*60d0*/  @!P0 FMUL.FTZ R12, R36, R6 ;  /* 0x00000006240c8220 */ /* 0x000fe20000410000 */
[----:B------:R-:W-:Y:S01]  /*60e0*/  @!P0 F2FP.PACK_AB R4, R5, R4 ;  /* 0x000000040504823e */ /* 0x000fe200000000ff */
[C---:B------:R-:W-:Y:S01]  /*60f0*/  @!P0 FMUL.FTZ R8, R9.reuse, R6 ;  /* 0x0000000609088220 */ /* 0x040fe20000410000 */
[----:B------:R-:W-:Y:S01]  /*6100*/  @!P0 HADD2.F32 R33, -RZ, R61.H1_H1 ;  /* 0x3000003dff218230 */ /* 0x000fe20000004100 */
[-C--:B------:R-:W-:Y:S01]  /*6110*/  @!P0 FMUL.FTZ R6, R38, R10.reuse ;  /* 0x0000000a26068220 */ /* 0x080fe20000410000 */
[----:B------:R-:W-:Y:S01]  /*6120*/  @!P0 HADD2.F32 R35, -RZ, R35.H0_H0 ;  /* 0x20000023ff238230 */ /* 0x000fe20000004100 */
[----:B------:R-:W-:Y:S01]  /*6130*/  @!P0 FFMA.FTZ R49, R9, R37, -R12 ;  /* 0x0000002509318223 */ /* 0x000fe2000001080c */
[----:B------:R-:W-:Y:S01]  /*6140*/  @!P0 HADD2.F32 R12, -RZ, R11.H0_H0 ;  /* 0x2000000bff0c8230 */ /* 0x000fe20000004100 */
[C---:B------:R-:W-:Y:S02]  /*6150*/  @!P0 FMUL.FTZ R9, R7.reuse, R10 ;  /* 0x0000000a07098220 */ /* 0x040fe40000410000 */
[----:B------:R-:W-:Y:S01]  /*6160*/  @!P0 FFMA.FTZ R48, R7, R39, -R6 ;  /* 0x0000002707308223 */ /* 0x000fe20000010806 */
[----:B------:R-:W-:Y:S01]  /*6170*/  @!P0 HADD2.F32 R6, -RZ, R29.H1_H1 ;  /* 0x3000001dff068230 */ /* 0x000fe20000004100 */
[----:B------:R-:W-:Y:S01]  /*6180*/  @!P0 IMAD.MOV.U32 R7, RZ, RZ, R18 ;  /* 0x000000ffff078224 */ /* 0x000fe200078e0012 */
[--C-:B------:R-:W-:Y:S01]  /*6190*/  @!P0 HADD2.F32 R29, -RZ, R34.reuse.H0_H0 ;  /* 0x20000022ff1d8230 */ /* 0x100fe20000004100 */
[----:B------:R-:W-:Y:S01]  /*61a0*/  @!P0 IMAD.MOV.U32 R41, RZ, RZ, R4 ;  /* 0x000000ffff298224 */ /* 0x000fe200078e0004 */
[----:B------:R-:W-:Y:S01]  /*61b0*/  @!P0 F2FP.PACK_AB R13, R48, R49 ;  /* 0x00000031300d823e */ /* 0x000fe200000000ff */
[----:B------:R-:W-:Y:S02]  /*61c0*/  @!P0 HADD2.F32 R34, -RZ, R34.H1_H1 ;  /* 0x30000022ff228230 */ /* 0x000fe40000004100 */
[--C-:B------:R-:W-:Y:S01]  /*61d0*/  @!P0 HADD2.F32 R11, -RZ, R7.reuse.H0_H0 ;  /* 0x20000007ff0b8230 */ /* 0x100fe20000004100 */
[----:B------:R-:W-:Y:S01]  /*61e0*/  @!P0 MOV R19, R13 ;  /* 0x0000000d00138202 */ /* 0x000fe20000000f00 */
[----:B------:R-:W-:Y:S01]  /*61f0*/  @!P0 HADD2.F32 R10, -RZ, R7.H1_H1 ;  /* 0x30000007ff0a8230 */ /* 0x000fe20000004100 */
[----:B------:R-:W-:Y:S02]  /*6200*/  @!P0 FMUL.FTZ R7, R29, R6 ;  /* 0x000000061d078220 */ /* 0x000fe40000410000 */
[----:B------:R-:W-:Y:S02]  /*6210*/  @!P0 FMUL.FTZ R44, R34, R12 ;  /* 0x0000000c222c8220 */ /* 0x000fe40000410000 */
[C---:B------:R-:W-:Y:S02]  /*6220*/  @!P0 FMUL.FTZ R6, R11.reuse, R6 ;  /* 0x000000060b068220 */ /* 0x040fe40000410000 */
[----:B------:R-:W-:Y:S01]  /*6230*/  @!P0 FFMA.FTZ R45, R11, R33, -R7 ;  /* 0x000000210b2d8223 */ /* 0x000fe20000010807 */
[----:B------:R-:W-:Y:S01]  /*6240*/  @!P0 F2FP.PACK_AB R11, R50, R51 ;  /* 0x00000033320b823e */ /* 0x000fe200000000ff */
[C---:B------:R-:W-:Y:S02]  /*6250*/  @!P0 FMUL.FTZ R7, R10.reuse, R12 ;  /* 0x0000000c0a078220 */ /* 0x040fe40000410000 */
[----:B------:R-:W-:Y:S01]  /*6260*/  @!P0 FFMA.FTZ R12, R10, R35, -R44 ;  /* 0x000000230a0c8223 */ /* 0x000fe2000001082c */
[----:B------:R-:W-:Y:S01]  /*6270*/  @!P0 F2FP.PACK_AB R10, R54, R55 ;  /* 0x00000037360a823e */ /* 0x000fe200000000ff */
[----:B------:R-:W-:Y:S01]  /*6280*/  @!P0 FFMA.FTZ R6, R29, R33, R6 ;  /* 0x000000211d068223 */ /* 0x000fe20000010006 */
[----:B------:R-:W-:Y:S01]  /*6290*/  @!P0 MOV R17, R11 ;  /* 0x0000000b00118202 */ /* 0x000fe20000000f00 */
[----:B------:R-:W-:Y:S01]  /*62a0*/  @!P0 FFMA.FTZ R7, R34, R35, R7 ;  /* 0x0000002322078223 */ /* 0x000fe20000010007 */
[----:B------:R-:W-:Y:S01]  /*62b0*/  @!P0 F2FP.PACK_AB R12, R12, R45 ;  /* 0x0000002d0c0c823e */ /* 0x000fe200000000ff */
[----:B------:R-:W-:Y:S01]  /*62c0*/  @!P0 FFMA.FTZ R8, R36, R37, R8 ;  /* 0x0000002524088223 */ /* 0x000fe20000010008 */
[----:B------:R-:W-:Y:S01]  /*62d0*/  @!P0 MOV R16, R10 ;  /* 0x0000000a00108202 */ /* 0x000fe20000000f00 */
[----:B------:R-:W-:Y:S01]  /*62e0*/  @!P0 FFMA.FTZ R9, R38, R39, R9 ;  /* 0x0000002726098223 */ /* 0x000fe20000010009 */
[----:B------:R-:W-:Y:S01]  /*62f0*/  @!P0 F2FP.PACK_AB R10, R3, R2 ;  /* 0x00000002030a823e */ /* 0x000fe200000000ff */
[----:B------:R-:W-:Y:S01]  /*6300*/  @!P0 IMAD.MOV.U32 R18, RZ, RZ, R12 ;  /* 0x000000ffff128224 */ /* 0x000fe200078e000c */
[----:B------:R-:W-:Y:S02]  /*6310*/  @!P0 F2FP.PACK_AB R3, R7, R6 ;  /* 0x000000060703823e */ /* 0x000fe400000000ff */
[----:B------:R-:W-:Y:S02]  /*6320*/  @!P0 F2FP.PACK_AB R2, R9, R8 ;  /* 0x000000080902823e */ /* 0x000fe400000000ff */
[----:B------:R1:W-:Y:S01]  /*6330*/  STG.E.128 [R52.64], R16 ;  /* 0x0000001034007986 */ /* 0x0003e2000c101d06 */
[----:B------:R-:W-:Y:S02]  /*6340*/  @!P0 MOV R40, R10 ;  /* 0x0000000a00288202 */ /* 0x000fe40000000f00 */
[----:B------:R-:W-:Y:S02]  /*6350*/  @!P0 MOV R42, R3 ;  /* 0x00000003002a8202 */ /* 0x000fe40000000f00 */
[----:B------:R-:W-:Y:S05]  /*6360*/  @!P0 MOV R43, R2 ;  /* 0x00000002002b8202 */ /* 0x000fea0000000f00 */
[----:B------:R1:W-:Y:S02]  /*6370*/  @!P2 STG.E.128 [R46.64], R40 ;  /* 0x000000282e00a986 */ /* 0x0003e4000c101d06 */
.L_x_199:
[----:B------:R-:W-:Y:S05]  /*6380*/  BSYNC B0 ;  /* 0x0000000000007941 */ /* 0x000fea0003800000 */
.L_x_198:
[----:B------:R-:W-:Y:S11]  /*6390*/  ISETP.GE.AND P0, PT, R27, c[0x0][0x1d4], PT ;  /* 0x000075001b007a0c */ /* 0x000ff60003f06270 */
[----:B------:R-:W-:Y:S02]  /*63a0*/  @!UPT UIADD3 URZ, URZ, URZ, URZ ;  /* 0x0000003f3f3ff290 */ /* 0x000fe4000fffe03f */
[----:B------:R-:W-:-:S05]  /*63b0*/  @P0 BRA `(.L_x_183) ;  /* 0x000008a000000947 */ /* 0x000fca0003800000 */
[----:B-1----:R-:W-:Y:S01]  /*63c0*/  LDS.128 R40, [R105+0x3c80] ;  /* 0x003c800069287984 */ /* 0x002fe20000000c00 */
[----:B------:R-:W-:Y:S04]  /*63d0*/  IADD3 R4, P1, P0, R78, R70, R102 ;  /* 0x000000464e047210 */ /* 0x000fe8000783e066 */
[----:B------:R-:W-:Y:S02]  /*63e0*/  IADD3.X R6, R80, R65, R113, P1, P0 ;  /* 0x0000004150067210 */ /* 0x000fe40000fe0471 */
[----:B------:R-:W-:Y:S01]  /*63f0*/  ISETP.GE.AND P0, PT, R27, c[0x0][0x27c], PT ;  /* 0x00009f001b007a0c */ /* 0x000fe20003f06270 */
[----:B------:R-:W1:Y:S01]  /*6400*/  LDS.128 R12, [R111+0x3c80] ;  /* 0x003c80006f0c7984 */ /* 0x000e620000000c00 */
[C---:B------:R-:W-:Y:S04]  /*6410*/  LEA R48, P1, R4.reuse, c[0x0][0x1c8], 0x1 ;  /* 0x0000720004307a11 */ /* 0x040fe800078208ff */
[----:B------:R-:W-:Y:S02]  /*6420*/  LEA.HI.X R49, R4, c[0x0][0x1cc], R6, 0x1, P1 ;  /* 0x0000730004317a11 */ /* 0x000fe400008f0c06 */
[----:B------:R-:W-:Y:S05]  /*6430*/  ISETP.GE.AND P1, PT, R86, c[0x0][0x1d4], PT ;  /* 0x0000750056007a0c */ /* 0x000fea0003f26270 */
[----:B------:R-:W-:Y:S01]  /*6440*/  @!P0 HADD2.F32 R2, -RZ, R30.H0_H0 ;  /* 0x2000001eff028230 */ /* 0x000fe20000004100 */
[----:B------:R-:W-:Y:S01]  /*6450*/  @!P0 SHF.R.U64 R5, R20, 0x10, R21 ;  /* 0x0000001014058819 */ /* 0x000fe20000001215 */
[--C-:B------:R-:W-:Y:S01]  /*6460*/  @!P0 HADD2.F32 R28, -RZ, R62.reuse.H0_H0 ;  /* 0x2000003eff1c8230 */ /* 0x100fe20000004100 */
[----:B------:R-:W-:Y:S01]  /*6470*/  @!P0 SHF.R.U64 R9, R22, 0x10, R23 ;  /* 0x0000001016098819 */ /* 0x000fe20000001217 */
[----:B------:R-:W-:Y:S01]  /*6480*/  @!P0 HADD2.F32 R22, -RZ, R62.H1_H1 ;  /* 0x3000003eff168230 */ /* 0x000fe20000004100 */
[----:B------:R-:W-:Y:S01]  /*6490*/  @!P0 SHF.R.U32.HI R11, RZ, 0x10, R21 ;  /* 0x00000010ff0b8819 */ /* 0x000fe20000011615 */
[----:B------:R-:W-:Y:S01]  /*64a0*/  @!P0 HADD2.F32 R37, -RZ, R63.H0_H0 ;  /* 0x2000003fff258230 */ /* 0x000fe20000004100 */
[----:B------:R-:W-:Y:S01]  /*64b0*/  @!P0 SHF.R.U64 R10, R56, 0x10, R57 ;  /* 0x00000010380a8819 */ /* 0x000fe20000001239 */
[----:B------:R-:W-:Y:S01]  /*64c0*/  @!P0 HADD2.F32 R18, -RZ, R9.H0_H0 ;  /* 0x20000009ff128230 */ /* 0x000fe20000004100 */
[----:B------:R-:W-:Y:S01]  /*64d0*/  @!P0 SHF.R.U32.HI R16, RZ, 0x10, R23 ;  /* 0x00000010ff108819 */ /* 0x000fe20000011617 */
[----:B------:R-:W-:Y:S01]  /*64e0*/  @!P0 HADD2.F32 R19, -RZ, R11.H0_H0 ;  /* 0x2000000bff138230 */ /* 0x000fe20000004100 */
[----:B------:R-:W-:Y:S01]  /*64f0*/  @!P0 SHF.R.U32.HI R36, RZ, 0x10, R57 ;  /* 0x00000010ff248819 */ /* 0x000fe20000011639 */
[----:B------:R-:W-:Y:S01]  /*6500*/  @!P0 HADD2.F32 R24, -RZ, R10.H0_H0 ;  /* 0x2000000aff188230 */ /* 0x000fe20000004100 */
[--C-:B------:R-:W-:Y:S01]  /*6510*/  @!P0 SHF.R.U32.HI R39, RZ, 0x10, R59.reuse ;  /* 0x00000010ff278819 */ /* 0x100fe2000001163b */
[----:B------:R-:W-:Y:S01]  /*6520*/  @!P0 HADD2.F32 R33, -RZ, R63.H1_H1 ;  /* 0x3000003fff218230 */ /* 0x000fe20000004100 */
[----:B------:R-:W-:Y:S01]  /*6530*/  @!P0 SHF.R.U64 R35, R58, 0x10, R59 ;  /* 0x000000103a238819 */ /* 0x000fe2000000123b */
[----:B------:R-:W-:Y:S02]  /*6540*/  @!P0 HADD2.F32 R17, -RZ, R31.H0_H0 ;  /* 0x2000001fff118230 */ /* 0x000fe40000004100 */
[----:B------:R-:W-:Y:S02]  /*6550*/  @!P0 HADD2.F32 R39, -RZ, R39.H0_H0 ;  /* 0x20000027ff278230 */ /* 0x000fe40000004100 */
[----:B------:R-:W-:Y:S02]  /*6560*/  @!P0 HADD2.F32 R35, -RZ, R35.H0_H0 ;  /* 0x20000023ff238230 */ /* 0x000fe40000004100 */
[----:B------:R-:W-:Y:S01]  /*6570*/  @!P0 HADD2.F32 R20, -RZ, R16.H0_H0 ;  /* 0x20000010ff148230 */ /* 0x000fe20000004100 */
[----:B-1----:R-:W-:Y:S02]  /*6580*/  @!P0 MOV R7, R13 ;  /* 0x0000000d00078202 */ /* 0x002fe40000000f00 */
[----:B------:R-:W-:Y:S02]  /*6590*/  @!P0 MOV R29, R41 ;  /* 0x00000029001d8202 */ /* 0x000fe40000000f00 */
[----:B------:R-:W-:Y:S01]  /*65a0*/  @!P0 MOV R6, R40 ;  /* 0x0000002800068202 */ /* 0x000fe20000000f00 */
[----:B------:R-:W-:Y:S01]  /*65b0*/  @!P0 HADD2.F32 R3, -RZ, R7.H0_H0 ;  /* 0x20000007ff038230 */ /* 0x000fe20000004100 */
[----:B------:R-:W-:Y:S01]  /*65c0*/  @!P0 MOV R34, R42 ;  /* 0x0000002a00228202 */ /* 0x000fe20000000f00 */
[----:B------:R-:W-:Y:S02]  /*65d0*/  @!P0 HADD2.F32 R25, -RZ, R29.H0_H0 ;  /* 0x2000001dff198230 */ /* 0x000fe40000004100 */
[----:B------:R-:W-:Y:S01]  /*65e0*/  @!P0 HADD2.F32 R9, -RZ, R7.H1_H1 ;  /* 0x30000007ff098230 */ /* 0x000fe20000004100 */
[-C--:B------:R-:W-:Y:S01]  /*65f0*/  @!P0 FMUL.FTZ R4, R3, R2.reuse ;  /* 0x0000000203048220 */ /* 0x080fe20000410000 */
[----:B------:R-:W-:Y:S01]  /*6600*/  @!P0 HADD2.F32 R23, -RZ, R6.H1_H1 ;  /* 0x30000006ff178230 */ /* 0x000fe20000004100 */
[----:B------:R-:W-:Y:S01]  /*6610*/  @!P0 FMUL.FTZ R8, R25, R2 ;  /* 0x0000000219088220 */ /* 0x000fe20000410000 */
[----:B------:R-:W-:Y:S02]  /*6620*/  @!P0 HADD2.F32 R2, -RZ, R30.H1_H1 ;  /* 0x3000001eff028230 */ /* 0x000fe40000004100 */
[----:B------:R-:W-:Y:S01]  /*6630*/  @!P0 HADD2.F32 R21, -RZ, R6.H0_H0 ;  /* 0x20000006ff158230 */ /* 0x000fe20000004100 */
[----:B------:R-:W-:Y:S01]  /*6640*/  @!P0 FFMA.FTZ R54, R3, R28, -R8 ;  /* 0x0000001c03368223 */ /* 0x000fe20000010808 */
[----:B------:R-:W-:Y:S01]  /*6650*/  @!P0 MOV R3, R12 ;  /* 0x0000000c00038202 */ /* 0x000fe20000000f00 */
[----:B------:R-:W-:Y:S02]  /*6660*/  @!P0 HADD2.F32 R8, -RZ, R5.H0_H0 ;  /* 0x20000005ff088230 */ /* 0x000fe40000004100 */
[----:B------:R-:W-:Y:S02]  /*6670*/  @!P0 HADD2.F32 R30, -RZ, R36.H0_H0 ;  /* 0x20000024ff1e8230 */ /* 0x000fe40000004100 */
[--C-:B------:R-:W-:Y:S01]  /*6680*/  @!P0 HADD2.F32 R5, -RZ, R3.reuse.H1_H1 ;  /* 0x30000003ff058230 */ /* 0x100fe20000004100 */
[----:B------:R-:W-:Y:S01]  /*6690*/  @!P0 FMUL.FTZ R10, R23, R8 ;  /* 0x00000008170a8220 */ /* 0x000fe20000410000 */
[----:B------:R-:W-:Y:S01]  /*66a0*/  @!P0 HADD2.F32 R6, -RZ, R3.H0_H0 ;  /* 0x20000003ff068230 */ /* 0x000fe20000004100 */
[----:B------:R-:W-:Y:S01]  /*66b0*/  @!P0 FMUL.FTZ R3, R21, R2 ;  /* 0x0000000215038220 */ /* 0x000fe20000410000 */
[----:B------:R-:W-:Y:S01]  /*66c0*/  @!P0 HADD2.F32 R29, -RZ, R29.H1_H1 ;  /* 0x3000001dff1d8230 */ /* 0x000fe20000004100 */
[C---:B------:R-:W-:Y:S01]  /*66d0*/  @!P0 FFMA.FTZ R52, R5.reuse, R24, -R10 ;  /* 0x0000001805348223 */ /* 0x040fe2000001080a */
[----:B------:R-:W-:Y:S01]  /*66e0*/  @!P0 HADD2.F32 R10, -RZ, R31.H1_H1 ;  /* 0x3000001fff0a8230 */ /* 0x000fe20000004100 */
[C---:B------:R-:W-:Y:S01]  /*66f0*/  @!P0 FMUL.FTZ R2, R6.reuse, R2 ;  /* 0x0000000206028220 */ /* 0x040fe20000410000 */
[----:B------:R-:W-:Y:S01]  /*6700*/  @!P0 MOV R31, R43 ;  /* 0x0000002b001f8202 */ /* 0x000fe20000000f00 */
[----:B------:R-:W-:Y:S01]  /*6710*/  @!P0 FFMA.FTZ R53, R6, R22, -R3 ;  /* 0x0000001606358223 */ /* 0x000fe20000010803 */
[----:B------:R-:W-:Y:S01]  /*6720*/  @!P0 MOV R6, R14 ;  /* 0x0000000e00068202 */ /* 0x000fe20000000f00 */
[----:B------:R-:W-:Y:S02]  /*6730*/  @!P0 FMUL.FTZ R3, R5, R8 ;  /* 0x0000000805038220 */ /* 0x000fe40000410000 */
[----:B------:R-:W-:Y:S01]  /*6740*/  @!P0 IMAD.MOV.U32 R5, RZ, RZ, R15 ;  /* 0x000000ffff058224 */ /* 0x000fe200078e000f */
[--C-:B------:R-:W-:Y:S01]  /*6750*/  @!P0 HADD2.F32 R36, -RZ, R31.reuse.H0_H0 ;  /* 0x2000001fff248230 */ /* 0x100fe20000004100 */
[----:B------:R-:W-:Y:S01]  /*6760*/  @!P0 FMUL.FTZ R46, R29, R19 ;  /* 0x000000131d2e8220 */ /* 0x000fe20000410000 */
[----:B------:R-:W-:Y:S01]  /*6770*/  @!P0 HADD2.F32 R8, -RZ, R6.H0_H0 ;  /* 0x20000006ff088230 */ /* 0x000fe20000004100 */
[----:B------:R-:W-:Y:S01]  /*6780*/  @!P0 FFMA.FTZ R2, R21, R22, R2 ;  /* 0x0000001615028223 */ /* 0x000fe20000010002 */
[----:B------:R-:W-:Y:S01]  /*6790*/  @!P0 HADD2.F32 R38, -RZ, R31.H1_H1 ;  /* 0x3000001fff268230 */ /* 0x000fe20000004100 */
[----:B------:R-:W-:Y:S01]  /*67a0*/  @!P0 FFMA.FTZ R51, R9, R30, -R46 ;  /* 0x0000001e09338223 */ /* 0x000fe2000001082e */
[--C-:B------:R-:W-:Y:S01]  /*67b0*/  @!P0 HADD2.F32 R31, -RZ, R34.reuse.H0_H0 ;  /* 0x20000022ff1f8230 */ /* 0x100fe20000004100 */
[----:B------:R-:W-:Y:S01]  /*67c0*/  @!P0 FFMA.FTZ R3, R23, R24, R3 ;  /* 0x0000001817038223 */ /* 0x000fe20000010003 */
[----:B------:R-:W-:Y:S01]  /*67d0*/  @!P0 HADD2.F32 R34, -RZ, R34.H1_H1 ;  /* 0x30000022ff228230 */ /* 0x000fe20000004100 */
[----:B------:R-:W-:Y:S01]  /*67e0*/  @!P0 FFMA.FTZ R4, R25, R28, R4 ;  /* 0x0000001c19048223 */ /* 0x000fe20000010004 */
[--C-:B------:R-:W-:Y:S01]  /*67f0*/  @!P0 HADD2.F32 R16, -RZ, R5.reuse.H0_H0 ;  /* 0x20000005ff108230 */ /* 0x100fe20000004100 */
[----:B------:R-:W-:Y:S01]  /*6800*/  @!P0 FMUL.FTZ R45, R31, R10 ;  /* 0x0000000a1f2d8220 */ /* 0x000fe20000410000 */
[----:B------:R-:W-:Y:S01]  /*6810*/  @!P0 HADD2.F32 R11, -RZ, R5.H1_H1 ;  /* 0x30000005ff0b8230 */ /* 0x000fe20000004100 */
[----:B------:R-:W-:Y:S01]  /*6820*/  @!P0 FMUL.FTZ R5, R38, R20 ;  /* 0x0000001426058220 */ /* 0x000fe20000410000 */
[----:B------:R-:W-:Y:S01]  /*6830*/  @!P0 HADD2.F32 R7, -RZ, R6.H1_H1 ;  /* 0x30000006ff078230 */ /* 0x000fe20000004100 */
[----:B------:R-:W-:Y:S02]  /*6840*/  @!P0 FMUL.FTZ R6, R36, R17 ;  /* 0x0000001124068220 */ /* 0x000fe40000410000 */
[----:B------:R-:W-:Y:S02]  /*6850*/  @!P0 FMUL.FTZ R44, R34, R18 ;  /* 0x00000012222c8220 */ /* 0x000fe40000410000 */
[----:B------:R-:W-:Y:S02]  /*6860*/  @!P0 FFMA.FTZ R6, R16, R37, -R6 ;  /* 0x0000002510068223 */ /* 0x000fe40000010806 */
[----:B------:R-:W-:Y:S02]  /*6870*/  @!P0 FFMA.FTZ R47, R11, R39, -R5 ;  /* 0x000000270b2f8223 */ /* 0x000fe40000010805 */
[----:B------:R-:W-:Y:S01]  /*6880*/  @!P0 FFMA.FTZ R50, R8, R33, -R45 ;  /* 0x0000002108328223 */ /* 0x000fe2000001082d */
[----:B------:R-:W-:Y:S01]  /*6890*/  @!P0 F2FP.PACK_AB R45, R51, R54 ;  /* 0x00000036332d823e */ /* 0x000fe200000000ff */
[----:B------:R-:W-:Y:S01]  /*68a0*/  @!P0 FFMA.FTZ R46, R7, R35, -R44 ;  /* 0x00000023072e8223 */ /* 0x000fe2000001082c */
[----:B------:R-:W-:Y:S01]  /*68b0*/  @!P0 F2FP.PACK_AB R44, R52, R53 ;  /* 0x00000035342c823e */ /* 0x000fe200000000ff */
[----:B------:R-:W-:Y:S01]  /*68c0*/  @!P0 FMUL.FTZ R5, R9, R19 ;  /* 0x0000001309058220 */ /* 0x000fe20000410000 */
[----:B------:R-:W-:Y:S01]  /*68d0*/  @!P0 F2FP.PACK_AB R19, R47, R6 ;  /* 0x000000062f13823e */ /* 0x000fe200000000ff */
[----:B------:R-:W-:Y:S01]  /*68e0*/  @!P0 FMUL.FTZ R6, R8, R10 ;  /* 0x0000000a08068220 */ /* 0x000fe20000410000 */
[----:B------:R-:W-:Y:S01]  /*68f0*/  @!P0 F2FP.PACK_AB R9, R46, R50 ;  /* 0x000000322e09823e */ /* 0x000fe200000000ff */
[----:B------:R-:W-:Y:S01]  /*6900*/  @!P0 IMAD.MOV.U32 R12, RZ, RZ, R44 ;  /* 0x000000ffff0c8224 */ /* 0x000fe200078e002c */
[----:B------:R-:W-:Y:S01]  /*6910*/  @!P0 MOV R13, R45 ;  /* 0x0000002d000d8202 */ /* 0x000fe20000000f00 */
[----:B------:R-:W-:Y:S01]  /*6920*/  @!P0 FMUL.FTZ R7, R7, R18 ;  /* 0x0000001207078220 */ /* 0x000fe20000410000 */
[----:B------:R-:W-:Y:S01]  /*6930*/  @!P0 MOV R14, R9 ;  /* 0x00000009000e8202 */ /* 0x000fe20000000f00 */
[----:B------:R-:W-:Y:S01]  /*6940*/  @!P0 FFMA.FTZ R5, R29, R30, R5 ;  /* 0x0000001e1d058223 */ /* 0x000fe20000010005 */
[----:B------:R-:W-:Y:S01]  /*6950*/  @!P0 MOV R15, R19 ;  /* 0x00000013000f8202 */ /* 0x000fe20000000f00 */
[----:B------:R-:W-:Y:S01]  /*6960*/  @!P0 FMUL.FTZ R8, R16, R17 ;  /* 0x0000001110088220 */ /* 0x000fe20000410000 */
[----:B------:R-:W-:Y:S01]  /*6970*/  @!P0 F2FP.PACK_AB R10, R3, R2 ;  /* 0x00000002030a823e */ /* 0x000fe200000000ff */
[----:B------:R-:W-:Y:S01]  /*6980*/  @!P0 FFMA.FTZ R6, R31, R33, R6 ;  /* 0x000000211f068223 */ /* 0x000fe20000010006 */
[----:B------:R-:W-:Y:S01]  /*6990*/  @!P0 F2FP.PACK_AB R4, R5, R4 ;  /* 0x000000040504823e */ /* 0x000fe200000000ff */
[----:B------:R1:W-:Y:S01]  /*69a0*/  STG.E.128 [R48.64], R12 ;  /* 0x0000000c30007986 */ /* 0x0003e2000c101d06 */
[----:B------:R-:W-:Y:S02]  /*69b0*/  @!P0 FMUL.FTZ R9, R11, R20 ;  /* 0x000000140b098220 */ /* 0x000fe40000410000 */
[----:B------:R-:W-:Y:S01]  /*69c0*/  @!P0 MOV R41, R4 ;  /* 0x0000000400298202 */ /* 0x000fe20000000f00 */
[----:B------:R-:W-:Y:S02]  /*69d0*/  @!P0 FFMA.FTZ R7, R34, R35, R7 ;  /* 0x0000002322078223 */ /* 0x000fe40000010007 */
[----:B------:R-:W-:Y:S02]  /*69e0*/  @!P0 FFMA.FTZ R8, R36, R37, R8 ;  /* 0x0000002524088223 */ /* 0x000fe40000010008 */
[----:B------:R-:W-:Y:S01]  /*69f0*/  @!P0 FFMA.FTZ R9, R38, R39, R9 ;  /* 0x0000002726098223 */ /* 0x000fe20000010009 */
[----:B------:R-:W-:Y:S01]  /*6a00*/  @!P0 F2FP.PACK_AB R3, R7, R6 ;  /* 0x000000060703823e */ /* 0x000fe200000000ff */
[----:B------:R-:W-:Y:S03]  /*6a10*/  @!P0 IMAD.MOV.U32 R40, RZ, RZ, R10 ;  /* 0x000000ffff288224 */ /* 0x000fe600078e000a */
[----:B------:R-:W-:Y:S02]  /*6a20*/  @!P0 F2FP.PACK_AB R2, R9, R8 ;  /* 0x000000080902823e */ /* 0x000fe400000000ff */
[----:B------:R-:W-:Y:S02]  /*6a30*/  @!P0 MOV R42, R3 ;  /* 0x00000003002a8202 */ /* 0x000fe40000000f00 */
[----:B------:R-:W-:Y:S01]  /*6a40*/  @!P0 MOV R43, R2 ;  /* 0x00000002002b8202 */ /* 0x000fe20000000f00 */
[----:B------:R-:W-:-:S05]  /*6a50*/  @P1 BRA `(.L_x_183) ;  /* 0x0000020000001947 */ /* 0x000fca0003800000 */
[----:B------:R-:W-:Y:S04]  /*6a60*/  IADD3 R3, P1, P0, R78, R70, R86 ;  /* 0x000000464e037210 */ /* 0x000fe8000783e056 */
[----:B------:R-:W-:Y:S02]  /*6a70*/  IADD3.X R4, R80, R65, R108, P1, P0 ;  /* 0x0000004150047210 */ /* 0x000fe40000fe046c */
[C---:B------:R-:W-:Y:S04]  /*6a80*/  LEA R2, P0, R3.reuse, c[0x0][0x1c8], 0x1 ;  /* 0x0000720003027a11 */ /* 0x040fe800078008ff */
[----:B------:R-:W-:Y:S05]  /*6a90*/  LEA.HI.X R3, R3, c[0x0][0x1cc], R4, 0x1, P0 ;  /* 0x0000730003037a11 */ /* 0x000fea00000f0c04 */
[----:B------:R2:W-:Y:S01]  /*6aa0*/  STG.E.128 [R2.64], R40 ;  /* 0x0000002802007986 */ /* 0x0005e2000c101d06 */
[----:B------:R-:W-:-:S05]  /*6ab0*/  BRA `(.L_x_183) ;  /* 0x000001a000007947 */ /* 0x000fca0003800000 */
.L_x_179:
[----:B------:R-:W-:Y:S05]  /*6ac0*/  IMAD R2, R32, -0x30, R0 ;  /* 0xffffffd020027824 */ /* 0x000fea00078e0200 */
[----:B------:R-:W-:Y:S04]  /*6ad0*/  IMNMX R77, R2, 0x30, PT ;  /* 0x00000030024d7817 */ /* 0x000fe80003800200 */
[----:B------:R-:W-:Y:S11]  /*6ae0*/  ISETP.GE.AND P0, PT, R237, R77, PT ;  /* 0x0000004ded00720c */ /* 0x000ff60003f06270 */
[----:B------:R-:W-:Y:S02]  /*6af0*/  @!UPT UIADD3 URZ, URZ, URZ, URZ ;  /* 0x0000003f3f3ff290 */ /* 0x000fe4000fffe03f */
[----:B------:R-:W-:-:S05]  /*6b00*/  @P0 BRA `(.L_x_183) ;  /* 0x0000015000000947 */ /* 0x000fca0003800000 */
[----:B------:R-:W-:Y:S02]  /*6b10*/  ISETP.GE.AND P0, PT, R116, c[0x0][0x1d4], PT ;  /* 0x0000750074007a0c */ /* 0x000fe40003f06270 */
[----:B------:R-:W-:Y:S02]  /*6b20*/  ISETP.GE.AND P1, PT, R26, c[0x0][0x1d4], PT ;  /* 0x000075001a007a0c */ /* 0x000fe40003f26270 */
[C---:B------:R-:W-:Y:S02]  /*6b30*/  IADD3 R2, R116.reuse, 0x30, RZ ;  /* 0x0000003074027810 */ /* 0x040fe40007ffe0ff */
[----:B------:R-:W-:Y:S02]  /*6b40*/  IADD3 R3, R116, 0x40, RZ ;  /* 0x0000004074037810 */ /* 0x000fe40007ffe0ff */
[----:B------:R-:W-:Y:S02]  /*6b50*/  ISETP.GE.AND P2, PT, R2, c[0x0][0x1d4], PT ;  /* 0x0000750002007a0c */ /* 0x000fe40003f46270 */
[----:B------:R-:W-:Y:S03]  /*6b60*/  IADD3 R2, R116, 0x50, RZ ;  /* 0x0000005074027810 */ /* 0x000fe60007ffe0ff */
[----:B------:R-:W1:Y:S04]  /*6b70*/  @!P0 LDS.128 R8, [R229+0x2400] ;  /* 0x00240000e5088984 */ /* 0x000e680000000c00 */
[----:B------:R-:W2:Y:S04]  /*6b80*/  @!P1 LDS.128 R4, [R230+0x2400] ;  /* 0x00240000e6049984 */ /* 0x000ea80000000c00 */
[----:B-1----:R-:W-:Y:S01]  /*6b90*/  @!P0 STG.E.128 [R54.64], R8 ;  /* 0x0000000836008986 */ /* 0x002fe2000c101d06 */
[----:B------:R-:W-:Y:S03]  /*6ba0*/  ISETP.GE.AND P0, PT, R27, c[0x0][0x1d4], PT ;  /* 0x000075001b007a0c */ /* 0x000fe60003f06270 */
[----:B--2---:R-:W-:Y:S01]  /*6bb0*/  @!P1 STG.E.128 [R54.64+0x20], R4 ;  /* 0x0000200436009986 */ /* 0x004fe2000c101d06 */
[----:B------:R-:W-:Y:S03]  /*6bc0*/  ISETP.GE.AND P1, PT, R3, c[0x0][0x1d4], PT ;  /* 0x0000750003007a0c */ /* 0x000fe60003f26270 */
[----:B------:R-:W1:Y:S06]  /*6bd0*/  @!P2 LDS.128 R4, [R230+0x3000] ;  /* 0x00300000e604a984 */ /* 0x000e6c0000000c00 */
[----:B------:R-:W2:Y:S04]  /*6be0*/  @!P0 LDS.128 R8, [R229+0x3000] ;  /* 0x00300000e5088984 */ /* 0x000ea80000000c00 */
[----:B-1----:R-:W-:Y:S04]  /*6bf0*/  @!P2 STG.E.128 [R54.64+0x60], R4 ;  /* 0x000060043600a986 */ /* 0x002fe8000c101d06 */
[----:B--2---:R-:W-:Y:S01]  /*6c00*/  @!P0 STG.E.128 [R54.64+0x40], R8 ;  /* 0x0000400836008986 */ /* 0x004fe2000c101d06 */
[----:B------:R-:W-:Y:S03]  /*6c10*/  ISETP.GE.AND P0, PT, R2, c[0x0][0x1d4], PT ;  /* 0x0000750002007a0c */ /* 0x000fe60003f06270 */
[----:B------:R-:W1:Y:S10]  /*6c20*/  @!P1 LDS.128 R8, [R229+0x3c00] ;  /* 0x003c0000e5089984 */ /* 0x000e740000000c00 */
[----:B------:R-:W2:Y:S04]  /*6c30*/  @!P0 LDS.128 R4, [R230+0x3c00] ;  /* 0x003c0000e6048984 */ /* 0x000ea80000000c00 */
[----:B-1----:R1:W-:Y:S04]  /*6c40*/  @!P1 STG.E.128 [R54.64+0x80], R8 ;  /* 0x0000800836009986 */ /* 0x0023e8000c101d06 */
[----:B--2---:R1:W-:Y:S02]  /*6c50*/  @!P0 STG.E.128 [R54.64+0xa0], R4 ;  /* 0x0000a00436008986 */ /* 0x0043e4000c101d06 */
.L_x_183:
[----:B------:R-:W-:Y:S05]  /*6c60*/  BSYNC B1 ;  /* 0x0000000000017941 */ /* 0x000fea0003800000 */
.L_x_178:
[----:B-12--5:R-:W-:Y:S01]  /*6c70*/  IMAD.IADD R3, R77, 0x1, -R238 ;  /* 0x000000014d037824 */ /* 0x026fe200078e0aee */
[----:B------:R-:W-:Y:S01]  /*6c80*/  BSSY B0, `(.L_x_200) ;  /* 0x000004e000007945 */ /* 0x000fe20003800000 */
[----:B------:R-:W-:Y:S02]  /*6c90*/  IMAD R2, R81, 0x30, RZ ;  /* 0x0000003051027824 */ /* 0x000fe400078e02ff */
[----:B------:R-:W-:Y:S01]  /*6ca0*/  IMAD.WIDE.U32 R8, R32, 0x30, RZ ;  /* 0x0000003020087825 */ /* 0x000fe200078e00ff */
[----:B------:R-:W-:Y:S03]  /*6cb0*/  ISETP.GE.AND P0, PT, R3, 0x21, PT ;  /* 0x000000210300780c */ /* 0x000fe60003f06270 */
[----:B------:R-:W-:Y:S01]  /*6cc0*/  IMAD.IADD R11, R9, 0x1, R2 ;  /* 0x00000001090b7824 */ /* 0x000fe200078e0202 */
[----:B------:R-:W-:Y:S04]  /*6cd0*/  IADD3 R4, P1, R130, R8, RZ ;  /* 0x0000000882047210 */ /* 0x000fe80007f3e0ff */
[----:B------:R-:W-:Y:S05]  /*6ce0*/  IADD3.X R2, R11, R133, RZ, P1, !PT ;  /* 0x000000850b027210 */ /* 0x000fea0000ffe4ff */
[----:B------:R-:W-:Y:S05]  /*6cf0*/  @P0 IADD3 R5, P1, R4, 0x20, RZ ;  /* 0x0000002004050810 */ /* 0x000fea0007f3e0ff */
[----:B------:R-:W-:Y:S01]  /*6d00*/  @P0 IMAD.X R10, RZ, RZ, R2, P1 ;  /* 0x000000ffff0a0224 */ /* 0x000fe200008e0602 */
[----:B------:R-:W-:Y:S11]  /*6d10*/  ISETP.GE.AND P1, PT, R3, 0x1, PT ;  /* 0x000000010300780c */ /* 0x000ff60003f26270 */
[----:B------:R-:W-:Y:S02]  /*6d20*/  @!UPT UIADD3 URZ, URZ, URZ, URZ ;  /* 0x0000003f3f3ff290 */ /* 0x000fe4000fffe03f */
[----:B------:R-:W-:Y:S01]  /*6d30*/  @P1 IMAD R6, R2, c[0x0][0x258], RZ ;  /* 0x0000960002061a24 */ /* 0x000fe200078e02ff */
[----:B------:R-:W-:Y:S01]  /*6d40*/  @P1 MOV R2, R82 ;  /* 0x0000005200021202 */ /* 0x000fe20000000f00 */
[----:B------:R-:W-:Y:S04]  /*6d50*/  @P1 IMAD.MOV.U32 R3, RZ, RZ, R87 ;  /* 0x000000ffff031224 */ /* 0x000fe800078e0057 */
[C---:B------:R-:W-:Y:S04]  /*6d60*/  @P1 IMAD.WIDE.U32 R2, R4.reuse, c[0x0][0x258], R2 ;  /* 0x0000960004021a25 */ /* 0x040fe800078e0002 */
[----:B------:R-:W-:Y:S01]  /*6d70*/  @P1 IMAD R4, R4, c[0x0][0x25c], R6 ;  /* 0x0000970004041a24 */ /* 0x000fe200078e0206 */
[----:B------:R-:W-:Y:S04]  /*6d80*/  @P1 LEA R6, P2, R2, c[0x0][0x250], 0x1 ;  /* 0x0000940002061a11 */ /* 0x000fe800078408ff */
[----:B------:R-:W-:Y:S01]  /*6d90*/  @P1 IADD3 R3, R3, R4, RZ ;  /* 0x0000000403031210 */ /* 0x000fe20007ffe0ff */
[----:B------:R-:W-:Y:S03]  /*6da0*/  @P0 IMAD R4, R10, c[0x0][0x258], RZ ;  /* 0x000096000a040a24 */ /* 0x000fe600078e02ff */
[----:B------:R-:W-:Y:S01]  /*6db0*/  @P1 LEA.HI.X R7, R2, c[0x0][0x254], R3, 0x1, P2 ;  /* 0x0000950002071a11 */ /* 0x000fe200010f0c03 */
[----:B------:R-:W-:Y:S01]  /*6dc0*/  @P0 IMAD.MOV.U32 R2, RZ, RZ, R82 ;  /* 0x000000ffff020224 */ /* 0x000fe200078e0052 */
[----:B------:R-:W-:Y:S05]  /*6dd0*/  @P0 MOV R3, R87 ;  /* 0x0000005700030202 */ /* 0x000fea0000000f00 */
[C---:B------:R-:W-:Y:S04]  /*6de0*/  @P0 IMAD.WIDE.U32 R2, R5.reuse, c[0x0][0x258], R2 ;  /* 0x0000960005020a25 */ /* 0x040fe800078e0002 */
[----:B------:R-:W-:Y:S01]  /*6df0*/  @P0 IMAD R5, R5, c[0x0][0x25c], R4 ;  /* 0x0000970005050a24 */ /* 0x000fe200078e0204 */
[C---:B------:R-:W-:Y:S03]  /*6e00*/  @P0 LEA R4, P2, R2.reuse, c[0x0][0x250], 0x1 ;  /* 0x0000940002040a11 */ /* 0x040fe600078408ff */
[----:B------:R-:W-:Y:S05]  /*6e10*/  @P0 IMAD.IADD R3, R3, 0x1, R5 ;  /* 0x0000000103030824 */ /* 0x000fea00078e0205 */
[----:B------:R-:W-:Y:S02]  /*6e20*/  @P0 LEA.HI.X R5, R2, c[0x0][0x254], R3, 0x1, P2 ;  /* 0x0000950002050a11 */ /* 0x000fe400010f0c03 */
[C---:B------:R-:W-:Y:S02]  /*6e30*/  @P1 SHF.L.U32 R3, R236.reuse, 0x1, RZ ;  /* 0x00000001ec031819 */ /* 0x040fe400000006ff */
[----:B------:R-:W-:Y:S03]  /*6e40*/  @P0 SHF.L.U32 R2, R236, 0x1, RZ ;  /* 0x00000001ec020819 */ /* 0x000fe600000006ff */
        /* <DEDUP_REMOVED lines=8> */
[----:B------:R1:W-:Y:S01]  /*6ed0*/  @P0 LDGSTS.E.BYPASS.LTC128B.128 [R2+0x3880], [R4.64+0x80], !P4 ;  /* 0x0388008004020fae */ /* 0x0003e2000e101d46 */
[----:B------:R-:W-:Y:S03]  /*6ee0*/  ISETP.GE.AND P0, PT, R237, R77, PT ;  /* 0x0000004ded00720c */ /* 0x000fe60003f06270 */
[----:B------:R-:W0:Y:S01]  /*6ef0*/  LDGDEPBAR ;  /* 0x00000000000079af */ /* 0x000e220000000000 */
[----:B------:R-:W-:Y:S04]  /*6f00*/  DEPBAR.LE SB0, 0x0 ;  /* 0x000080000000791a */ /* 0x000fe80000000000 */
[----:B------:R-:W-:Y:S06]  /*6f10*/  BAR.SYNC.DEFER_BLOCKING 0x0 ;  /* 0x0000000000007b1d */ /* 0x000fec0000010000 */
[----:B------:R-:W-:-:S05]  /*6f20*/  @P0 BRA `(.L_x_201) ;  /* 0x0000023000000947 */ /* 0x000fca0003800000 */
[----:B-1----:R-:W-:Y:S01]  /*6f30*/  IADD3 R2, P0, R135, R8, RZ ;  /* 0x0000000887027210 */ /* 0x002fe20007f1e0ff */
[----:B------:R-:W-:Y:S01]  /*6f40*/  IMAD.MOV.U32 R4, RZ, RZ, R100 ;  /* 0x000000ffff047224 */ /* 0x000fe200078e0064 */
[C---:B------:R-:W-:Y:S01]  /*6f50*/  ISETP.GE.AND P1, PT, R116.reuse, c[0x0][0x1d4], PT ;  /* 0x0000750074007a0c */ /* 0x040fe20003f26270 */
[----:B------:R-:W-:Y:S01]  /*6f60*/  IMAD.MOV.U32 R5, RZ, RZ, R126 ;  /* 0x000000ffff057224 */ /* 0x000fe200078e007e */
[C---:B------:R-:W-:Y:S01]  /*6f70*/  IADD3 R12, R116.reuse, 0x30, RZ ;  /* 0x00000030740c7810 */ /* 0x040fe20007ffe0ff */
[----:B------:R-:W-:Y:S01]  /*6f80*/  IMAD.X R3, R11, 0x1, R134, P0 ;  /* 0x000000010b037824 */ /* 0x000fe200000e0686 */
[----:B------:R-:W-:Y:S01]  /*6f90*/  IADD3 R13, R116, 0x40, RZ ;  /* 0x00000040740d7810 */ /* 0x000fe20007ffe0ff */
[C---:B------:R-:W-:Y:S04]  /*6fa0*/  IMAD.WIDE.U32 R4, R2.reuse, c[0x0][0x208], R4 ;  /* 0x0000820002047a25 */ /* 0x040fe800078e0004 */
[----:B------:R-:W-:Y:S04]  /*6fb0*/  IMAD R3, R3, c[0x0][0x208], RZ ;  /* 0x0000820003037a24 */ /* 0x000fe800078e02ff */
[----:B------:R-:W1:Y:S01]  /*6fc0*/  @!P1 LDS.128 R8, [R229] ;  /* 0x00000000e5089984 */ /* 0x000e620000000c00 */
[----:B------:R-:W-:Y:S01]  /*6fd0*/  IMAD R3, R2, c[0x0][0x20c], R3 ;  /* 0x0000830002037a24 */ /* 0x000fe200078e0203 */
[C---:B------:R-:W-:Y:S03]  /*6fe0*/  LEA R2, P0, R4.reuse, c[0x0][0x1f8], 0x1 ;  /* 0x00007e0004027a11 */ /* 0x040fe600078008ff */
[----:B------:R-:W-:Y:S05]  /*6ff0*/  IMAD.IADD R3, R5, 0x1, R3 ;  /* 0x0000000105037824 */ /* 0x000fea00078e0203 */
[----:B------:R-:W-:Y:S02]  /*7000*/  LEA.HI.X R3, R4, c[0x0][0x1fc], R3, 0x1, P0 ;  /* 0x00007f0004037a11 */ /* 0x000fe400000f0c03 */
[----:B------:R-:W-:Y:S11]  /*7010*/  ISETP.GE.AND P0, PT, R26, c[0x0][0x1d4], PT ;  /* 0x000075001a007a0c */ /* 0x000ff60003f06270 */
[----:B------:R-:W-:Y:S02]  /*7020*/  @!UPT UIADD3 URZ, URZ, URZ, URZ ;  /* 0x0000003f3f3ff290 */ /* 0x000fe4000fffe03f */
[----:B------:R-:W2:Y:S04]  /*7030*/  @!P0 LDS.128 R4, [R230] ;  /* 0x00000000e6048984 */ /* 0x000ea80000000c00 */
[----:B-1----:R-:W-:Y:S01]  /*7040*/  @!P1 STG.E.128 [R2.64], R8 ;  /* 0x0000000802009986 */ /* 0x002fe2000c101d06 */
[----:B------:R-:W-:Y:S11]  /*7050*/  ISETP.GE.AND P1, PT, R27, c[0x0][0x1d4], PT ;  /* 0x000075001b007a0c */ /* 0x000ff60003f26270 */
[----:B------:R-:W-:Y:S02]  /*7060*/  @!UPT UIADD3 URZ, URZ, URZ, URZ ;  /* 0x0000003f3f3ff290 */ /* 0x000fe4000fffe03f */
[----:B------:R-:W1:Y:S04]  /*7070*/  @!P1 LDS.128 R8, [R229+0xc00] ;  /* 0x000c0000e5089984 */ /* 0x000e680000000c00 */
[----:B--2---:R-:W-:Y:S01]  /*7080*/  @!P0 STG.E.128 [R2.64+0x20], R4 ;  /* 0x0000200402008986 */ /* 0x004fe2000c101d06 */
[----:B------:R-:W-:Y:S02]  /*7090*/  ISETP.GE.AND P0, PT, R12, c[0x0][0x1d4], PT ;  /* 0x000075000c007a0c */ /* 0x000fe40003f06270 */
[----:B------:R-:W-:Y:S11]  /*70a0*/  IADD3 R12, R116, 0x50, RZ ;  /* 0x00000050740c7810 */ /* 0x000ff60007ffe0ff */
[----:B------:R-:W2:Y:S04]  /*70b0*/  @!P0 LDS.128 R4, [R230+0xc00] ;  /* 0x000c0000e6048984 */ /* 0x000ea80000000c00 */
[----:B-1----:R-:W-:Y:S01]  /*70c0*/  @!P1 STG.E.128 [R2.64+0x40], R8 ;  /* 0x0000400802009986 */ /* 0x002fe2000c101d06 */
[----:B------:R-:W-:Y:S11]  /*70d0*/  ISETP.GE.AND P1, PT, R13, c[0x0][0x1d4], PT ;  /* 0x000075000d007a0c */ /* 0x000ff60003f26270 */
[----:B------:R-:W-:Y:S02]  /*70e0*/  @!UPT UIADD3 URZ, URZ, URZ, URZ ;  /* 0x0000003f3f3ff290 */ /* 0x000fe4000fffe03f */
[----:B------:R-:W1:Y:S04]  /*70f0*/  @!P1 LDS.128 R8, [R229+0x1800] ;  /* 0x00180000e5089984 */ /* 0x000e680000000c00 */
[----:B--2---:R-:W-:Y:S01]  /*7100*/  @!P0 STG.E.128 [R2.64+0x60], R4 ;  /* 0x0000600402008986 */ /* 0x004fe2000c101d06 */
[----:B------:R-:W-:Y:S11]  /*7110*/  ISETP.GE.AND P0, PT, R12, c[0x0][0x1d4], PT ;  /* 0x000075000c007a0c */ /* 0x000ff60003f06270 */
[----:B------:R-:W-:Y:S02]  /*7120*/  @!UPT UIADD3 URZ, URZ, URZ, URZ ;  /* 0x0000003f3f3ff290 */ /* 0x000fe4000fffe03f */
[----:B------:R-:W2:Y:S04]  /*7130*/  @!P0 LDS.128 R4, [R230+0x1800] ;  /* 0x00180000e6048984 */ /* 0x000ea80000000c00 */
[----:B-1----:R1:W-:Y:S04]  /*7140*/  @!P1 STG.E.128 [R2.64+0x80], R8 ;  /* 0x0000800802009986 */ /* 0x0023e8000c101d06 */
[----:B--2---:R1:W-:Y:S02]  /*7150*/  @!P0 STG.E.128 [R2.64+0xa0], R4 ;  /* 0x0000a00402008986 */ /* 0x0043e4000c101d06 */
.L_x_201:
[----:B-1----:R-:W-:Y:S05]  /*7160*/  BSYNC B0 ;  /* 0x0000000000007941 */ /* 0x002fea0003800000 */
.L_x_200:
[----:B------:R-:W-:Y:S01]  /*7170*/  ISETP.GT.AND P3, PT, R32, R131, PT ;  /* 0x000000832000720c */ /* 0x000fe20003f64270 */
[----:B------:R-:W-:Y:S01]  /*7180*/  @!UPT UIADD3 URZ, URZ, URZ, URZ ;  /* 0x0000003f3f3ff290 */ /* 0x000fe2000fffe03f */
[----:B------:R-:W-:Y:S11]  /*7190*/  BSSY B0, `(.L_x_202) ;  /* 0x000001f000007945 */ /* 0x000ff60003800000 */
[----:B------:R-:W-:-:S05]  /*71a0*/  @!P3 BRA `(.L_x_203) ;  /* 0x000001d00000b947 */ /* 0x000fca0003800000 */
[----:B------:R-:W-:Y:S01]  /*71b0*/  IADD3 R8, -R238, 0x30, RZ ;  /* 0x00000030ee087810 */ /* 0x000fe20007ffe1ff */
[----:B------:R-:W-:Y:S01]  /*71c0*/  IMAD.MOV.U32 R2, RZ, RZ, R98 ;  /* 0x000000ffff027224 */ /* 0x000fe200078e0062 */
[----:B------:R-:W-:Y:S01]  /*71d0*/  IADD3 R4, R32, -0x1, RZ ;  /* 0xffffffff20047810 */ /* 0x000fe20007ffe0ff */
[----:B------:R-:W-:Y:S01]  /*71e0*/  IMAD.MOV.U32 R3, RZ, RZ, R89 ;  /* 0x000000ffff037224 */ /* 0x000fe200078e0059 */
[----:B------:R-:W-:Y:S02]  /*71f0*/  ISETP.GE.AND P1, PT, R8, 0x1, PT ;  /* 0x000000010800780c */ /* 0x000fe40003f26270 */
[----:B------:R-:W-:Y:S01]  /*7200*/  SHF.R.S32.HI R6, RZ, 0x1f, R4 ;  /* 0x0000001fff067819 */ /* 0x000fe20000011404 */
[----:B------:R-:W-:Y:S02]  /*7210*/  IMAD R5, R155, R4, RZ ;  /* 0x000000049b057224 */ /* 0x000fe400078e02ff */
[-C--:B------:R-:W-:Y:S04]  /*7220*/  IMAD.WIDE.U32 R2, R4, R144.reuse, R2 ;  /* 0x0000009004027225 */ /* 0x080fe800078e0002 */
[----:B------:R-:W-:Y:S04]  /*7230*/  IMAD R4, R6, R144, R5 ;  /* 0x0000009006047224 */ /* 0x000fe800078e0205 */
[----:B------:R-:W-:Y:S01]  /*7240*/  IMAD.IADD R3, R3, 0x1, R4 ;  /* 0x0000000103037824 */ /* 0x000fe200078e0204 */
[C---:B------:R-:W-:Y:S04]  /*7250*/  @P1 LEA R6, P0, R2.reuse, c[0x0][0x220], 0x1 ;  /* 0x0000880002061a11 */ /* 0x040fe800078008ff */
[----:B------:R-:W-:Y:S02]  /*7260*/  @P1 LEA.HI.X R7, R2, c[0x0][0x224], R3, 0x1, P0 ;  /* 0x0000890002071a11 */ /* 0x000fe400000f0c03 */
[----:B------:R-:W-:Y:S11]  /*7270*/  ISETP.GE.AND P0, PT, R8, 0x21, PT ;  /* 0x000000210800780c */ /* 0x000ff60003f06270 */
[----:B------:R-:W-:Y:S02]  /*7280*/  @!UPT UIADD3 URZ, URZ, URZ, URZ ;  /* 0x0000003f3f3ff290 */ /* 0x000fe4000fffe03f */
[----:B------:R-:W-:Y:S05]  /*7290*/  @P0 IADD3 R2, P2, R161, R2, RZ ;  /* 0x00000002a1020210 */ /* 0x000fea0007f5e0ff */
[----:B------:R-:W-:Y:S01]  /*72a0*/  @P0 IMAD.X R3, R3, 0x1, R154, P2 ;  /* 0x0000000103030824 */ /* 0x000fe200010e069a */
[C---:B------:R-:W-:Y:S04]  /*72b0*/  @P0 LEA R4, P2, R2.reuse, c[0x0][0x220], 0x1 ;  /* 0x0000880002040a11 */ /* 0x040fe800078408ff */
[----:B------:R-:W-:Y:S01]  /*72c0*/  @P0 LEA.HI.X R5, R2, c[0x0][0x224], R3, 0x1, P2 ;  /* 0x0000890002050a11 */ /* 0x000fe200010f0c03 */
[C---:B------:R-:W-:Y:S05]  /*72d0*/  @P1 IMAD.SHL.U32 R2, R236.reuse, 0x2, RZ ;  /* 0x00000002ec021824 */ /* 0x040fea00078e00ff */
[----:B------:R-:W-:Y:S01]  /*72e0*/  @!PT LDS RZ, [RZ] ;  /* 0x00000000fffff984 */ /* 0x000fe20000000800 */
[----:B------:R-:W-:Y:S01]  /*72f0*/  @!PT LDS RZ, [RZ] ;  /* 0x00000000fffff984 */ /* 0x000fe20000000800 */
[----:B------:R-:W-:Y:S01]  /*7300*/  @!PT LDS RZ, [RZ] ;  /* 0x00000000fffff984 */ /* 0x000fe20000000800 */
[----:B------:R1:W-:Y:S04]  /*7310*/  @P1 LDGSTS.E.BYPASS.LTC128B.128 [R2+0x3c80], [R6.64], !P6 ;  /* 0x03c8000006021fae */ /* 0x0003e8000f101d46 */
[----:B------:R1:W-:Y:S04]  /*7320*/  @P1 LDGSTS.E.BYPASS.LTC128B.128 [R2+0x4880], [R6.64+0x40], !P5 ;  /* 0x0488004006021fae */ /* 0x0003e8000e901d46 */
[----:B------:R1:W-:Y:S02]  /*7330*/  @P1 LDGSTS.E.BYPASS.LTC128B.128 [R2+0x5480], [R6.64+0x80], !P4 ;  /* 0x0548008006021fae */ /* 0x0003e4000e101d46 */
[----:B-1----:R-:W-:Y:S05]  /*7340*/  @P0 IMAD.SHL.U32 R2, R236, 0x2, RZ ;  /* 0x00000002ec020824 */ /* 0x002fea00078e00ff */
[----:B------:R1:W-:Y:S04]  /*7350*/  @P0 LDGSTS.E.BYPASS.LTC128B.128 [R2+0x4480], [R4.64], !P6 ;  /* 0x0448000004020fae */ /* 0x0003e8000f101d46 */
[----:B------:R1:W-:Y:S04]  /*7360*/  @P0 LDGSTS.E.BYPASS.LTC128B.128 [R2+0x5080], [R4.64+0x40], !P5 ;  /* 0x0508004004020fae */ /* 0x0003e8000e901d46 */
[----:B------:R1:W-:Y:S02]  /*7370*/  @P0 LDGSTS.E.BYPASS.LTC128B.128 [R2+0x5c80], [R4.64+0x80], !P4 ;  /* 0x05c8008004020fae */ /* 0x0003e4000e101d46 */
.L_x_203:
[----:B------:R-:W-:Y:S05]  /*7380*/  BSYNC B0 ;  /* 0x0000000000007941 */ /* 0x000fea0003800000 */
.L_x_202:
[----:B------:R-:W0:Y:S01]  /*7390*/  LDGDEPBAR ;  /* 0x00000000000079af */ /* 0x000e220000000000 */
[----:B------:R-:W-:Y:S01]  /*73a0*/  IADD3 R32, R32, -0x1, RZ ;  /* 0xffffffff20207810 */ /* 0x000fe20007ffe0ff */
[----:B------:R-:W-:-:S05]  /*73b0*/  @P3 BRA `(.L_x_204) ;  /* 0xffffbf3000003947 */ /* 0x000fca000383ffff */
[----:B------:R-:W-:Y:S01]  /*73c0*/  WARPSYNC 0xffffffff ;  /* 0xffffffff00007948 */ /* 0x000fe20003800000 */
[----:B------:R-:W-:Y:S06]  /*73d0*/  BAR.SYNC.DEFER_BLOCKING 0x0 ;  /* 0x0000000000007b1d */ /* 0x000fec0000010000 */
.L_x_177:
[----:B------:R-:W-:Y:S01]  /*73e0*/  ISETP.GE.AND P0, PT, R160, 0x1, PT ;  /* 0x00000001a000780c */ /* 0x000fe20003f06270 */
[----:B------:R-:W-:Y:S01]  /*73f0*/  BSSY B0, `(.L_x_205) ;  /* 0x0000020000007945 */ /* 0x000fe20003800000 */
[----:B------:R-:W-:Y:S01]  /*7400*/  IMAD.IADD R9, R148, 0x1, R149 ;  /* 0x0000000194097824 */ /* 0x000fe200078e0295 */
[----:B------:R-:W-:-:S10]  /*7410*/  MOV R0, RZ ;  /* 0x000000ff00007202 */ /* 0x000fd40000000f00 */
[----:B------:R-:W-:Y:S05]  /*7420*/  @!P0 BRA `(.L_x_206) ;  /* 0x000001c000008947 */ /* 0x000fea0003800000 */
[----:B-1----:R-:W-:Y:S01]  /*7430*/  IABS R2, R136 ;  /* 0x0000008800027213 */ /* 0x002fe20000000000 */
[----:B------:R-:W-:Y:S01]  /*7440*/  IMAD.MOV.U32 R4, RZ, RZ, RZ ;  /* 0x000000ffff047224 */ /* 0x000fe200078e00ff */
[----:B------:R-:W-:Y:S02]  /*7450*/  IADD3 R6, R146, -0x1, R136 ;  /* 0xffffffff92067810 */ /* 0x000fe40007ffe088 */
[----:B------:R-:W1:Y:S02]  /*7460*/  I2F.RP R0, R2 ;  /* 0x0000000200007306 */ /* 0x000e640000209400 */
[----:B------:R-:W-:-:S06]  /*7470*/  IABS R8, R6 ;  /* 0x0000000600087213 */ /* 0x000fcc0000000000 */
[----:B-1----:R-:W1:Y:S02]  /*7480*/  MUFU.RCP R0, R0 ;  /* 0x0000000000007308 */ /* 0x002e640000001000 */
[----:B-1----:R-:W-:-:S06]  /*7490*/  IADD3 R0, R0, 0xffffffe, RZ ;  /* 0x0ffffffe00007810 */ /* 0x002fcc0007ffe0ff */
[----:B------:R-:W1:Y:S02]  /*74a0*/  F2I.FTZ.U32.TRUNC.NTZ R5, R0 ;  /* 0x0000000000057305 */ /* 0x000e64000021f000 */
[----:B-1----:R-:W-:-:S04]  /*74b0*/  IMAD.MOV R0, RZ, RZ, -R5 ;  /* 0x000000ffff007224 */ /* 0x002fc800078e0a05 */
        /* <DEDUP_REMOVED lines=19> */
.L_x_206:
[----:B------:R-:W-:Y:S05]  /*75f0*/  BSYNC B0 ;  /* 0x0000000000007941 */ /* 0x000fea0003800000 */
.L_x_205:
[----:B-1----:R-:W2:Y:S01]  /*7600*/  LDL R2, [R1+0x3c] ;  /* 0x00003c0001027983 */ /* 0x002ea20000100800 */
        /* <DEDUP_REMOVED lines=50> */
[----:B--2---:R-:W-:-:S04]  /*7930*/  IMAD R250, R2, R0, RZ ;  /* 0x0000000002fa7224 */ /* 0x004fc800078e02ff */
[--C-:B------:R-:W-:Y:S01]  /*7940*/  IMAD.IADD R2, R250, 0x1, R0.reuse ;  /* 0x00000001fa027824 */ /* 0x100fe200078e0200 */
[----:B------:R-:W-:-:S04]  /*7950*/  PRMT R0, RZ, 0x7610, R0 ;  /* 0x00007610ff007816 */ /* 0x000fc80000000000 */
[----:B------:R-:W-:-:S04]  /*7960*/  IMNMX R225, R146, R2, PT ;  /* 0x0000000292e17217 */ /* 0x000fc80003800200 */
[----:B------:R-:W-:-:S13]  /*7970*/  ISETP.GT.AND P0, PT, R225, R250, PT ;  /* 0x000000fae100720c */ /* 0x000fda0003f04270 */
[----:B------:R-:W-:Y:S05]  /*7980*/  @!P0 BRA `(.L_x_207) ;  /* 0x0000bc8000008947 */ /* 0x000fea0003800000 */
[----:B------:R-:W2:Y:S01]  /*7990*/  LDL R17, [R1+0x4] ;  /* 0x0000040001117983 */ /* 0x000ea20000100800 */
[----:B------:R-:W-:-:S03]  /*79a0*/  ISETP.NE.U32.AND P0, PT, RZ, c[0x0][0x340], PT ;  /* 0x0000d000ff007a0c */ /* 0x000fc60003f05070 */
[----:B------:R-:W3:Y:S01]  /*79b0*/  LDL R18, [R1+0x10] ;  /* 0x0000100001127983 */ /* 0x000ee20000100800 */
[----:B------:R-:W-:-:S13]  /*79c0*/  ISETP.NE.AND.EX P1, PT, RZ, c[0x0][0x344], PT, P0 ;  /* 0x0000d100ff007a0c */ /* 0x000fda0003f25300 */
[----:B------:R-:W-:-:S04]  /*79d0*/  @P1 IMAD.MOV.U32 R2, RZ, RZ, 0x4 ;  /* 0x00000004ff021424 */ /* 0x000fc800078e00ff */
[----:B------:R-:W-:-:S05]  /*79e0*/  @P1 IMAD.WIDE R2, R249, R2, c[0x0][0x340] ;  /* 0x0000d000f9021625 */ /* 0x000fca00078e0202 */
[----:B------:R1:W4:Y:S04]  /*79f0*/  @P1 LDG.E R13, [R2.64] ;  /* 0x00000006020d1981 */ /* 0x000328000c1e1900 */
[----:B------:R-:W1:Y:S01]  /*7a00*/  S2R R11, SR_TID.X ;  /* 0x00000000000b7919 */ /* 0x000e620000002100 */
[----:B------:R-:W-:Y:S01]  /*7a10*/  SHF.R.S32.HI R0, RZ, 0x1f, R147 ;  /* 0x0000001fff007819 */ /* 0x000fe20000011493 */
[----:B------:R-:W-:-:S04]  /*7a20*/  IMAD.MOV.U32 R6, RZ, RZ, c[0x0][0x2c4] ;  /* 0x0000b100ff067624 */ /* 0x000fc800078e00ff */
[----:B------:R-:W-:Y:S01]  /*7a30*/  IMAD R0, R0, c[0x0][0x178], RZ ;  /* 0x00005e0000007a24 */ /* 0x000fe200078e02ff */
[----:B------:R-:W-:-:S03]  /*7a40*/  SHF.R.S32.HI R5, RZ, 0x1f, R9 ;  /* 0x0000001fff057819 */ /* 0x000fc60000011409 */
[----:B------:R-:W-:Y:S01]  /*7a50*/  IMAD R4, R147, c[0x0][0x17c], R0 ;  /* 0x00005f0093047a24 */ /* 0x000fe200078e0200 */
[----:B------:R-:W-:Y:S02]  /*7a60*/  IADD3 R0, P0, R238, R9, RZ ;  /* 0x00000009ee007210 */ /* 0x000fe40007f1e0ff */
[----:B------:R-:W-:Y:S02]  /*7a70*/  ISETP.NE.AND P2, PT, R6, 0x1, PT ;  /* 0x000000010600780c */ /* 0x000fe40003f45270 */
[----:B------:R-:W-:Y:S02]  /*7a80*/  LEA.HI.X.SX32 R6, R238, R5, 0x1, P0 ;  /* 0x00000005ee067211 */ /* 0x000fe400000f0eff */
[----:B-1----:R-:W-:-:S04]  /*7a90*/  SHF.R.S32.HI R10, RZ, 0x1f, R11 ;  /* 0x0000001fff0a7819 */ /* 0x002fc8000001140b */
[----:B------:R-:W-:-:S04]  /*7aa0*/  LEA.HI R10, R10, R11, RZ, 0x2 ;  /* 0x0000000b0a0a7211 */ /* 0x000fc800078f10ff */
[----:B------:R-:W-:Y:S01]  /*7ab0*/  LOP3.LUT R10, R10, 0xfffffffc, RZ, 0xc0, !PT ;  /* 0xfffffffc0a0a7812 */ /* 0x000fe200078ec0ff */
[----:B------:R-:W-:-:S04]  /*7ac0*/  IMAD.WIDE.U32 R2, R147, c[0x0][0x178], RZ ;  /* 0x00005e0093027a25 */ /* 0x000fc800078e00ff */
[----:B------:R-:W-:Y:S02]  /*7ad0*/  IMAD R9, R6, c[0x0][0x1e0], RZ ;  /* 0x0000780006097a24 */ /* 0x000fe400078e02ff */
[----:B------:R-:W-:Y:S01]  /*7ae0*/  IMAD.IADD R10, R11, 0x1, -R10 ;  /* 0x000000010b0a7824 */ /* 0x000fe200078e0a0a */
[----:B------:R-:W-:Y:S01]  /*7af0*/  ISETP.NE.U32.AND P0, PT, RZ, c[0x0][0x348], PT ;  /* 0x0000d200ff007a0c */ /* 0x000fe20003f05070 */
[----:B------:R-:W-:Y:S01]  /*7b00*/  IMAD R16, R0, c[0x0][0x1e4], R9 ;  /* 0x0000790000107a24 */ /* 0x000fe200078e0209 */
[----:B------:R-:W-:Y:S01]  /*7b10*/  IADD3 R3, R3, R4, RZ ;  /* 0x0000000403037210 */ /* 0x000fe20007ffe0ff */
[----:B------:R-:W-:Y:S01]  /*7b20*/  IMAD.MOV.U32 R4, RZ, RZ, R246 ;  /* 0x000000ffff047224 */ /* 0x000fe200078e00f6 */
[----:B------:R-:W-:Y:S02]  /*7b30*/  MOV R5, R247 ;  /* 0x000000f700057202 */ /* 0x000fe40000000f00 */
[----:B------:R-:W-:Y:S01]  /*7b40*/  LEA R9, R10, R238, 0x5 ;  /* 0x000000ee0a097211 */ /* 0x000fe200078e28ff */
[----:B------:R-:W-:Y:S01]  /*7b50*/  IMAD R8, R6, c[0x0][0x208], RZ ;  /* 0x0000820006087a24 */ /* 0x000fe200078e02ff */
[----:B------:R-:W-:Y:S01]  /*7b60*/  ISETP.NE.AND.EX P0, PT, RZ, c[0x0][0x34c], PT, P0 ;  /* 0x0000d300ff007a0c */ /* 0x000fe20003f05300 */
[----:B------:R-:W-:Y:S01]  /*7b70*/  IMAD.WIDE.U32 R6, R0, c[0x0][0x1e0], R4 ;  /* 0x0000780000067a25 */ /* 0x000fe200078e0004 */
[----:B------:R-:W-:-:S03]  /*7b80*/  ISETP.GE.AND P6, PT, R245, c[0x0][0x1d4], PT ;  /* 0x00007500f5007a0c */ /* 0x000fc60003fc6270 */
[----:B------:R-:W-:-:S04]  /*7b90*/  IMAD.WIDE.U32 R4, R0, c[0x0][0x208], R4 ;  /* 0x0000820000047a25 */ /* 0x000fc800078e0004 */
[----:B------:R-:W-:Y:S02]  /*7ba0*/  IMAD R15, R0, c[0x0][0x20c], R8 ;  /* 0x00008300000f7a24 */ /* 0x000fe400078e0208 */
[----:B------:R-:W-:Y:S01]  /*7bb0*/  IMAD.WIDE.U32 R2, R251, c[0x0][0x1b8], R2 ;  /* 0x00006e00fb027a25 */ /* 0x000fe200078e0002 */
[----:B------:R-:W-:Y:S02]  /*7bc0*/  SEL R8, R249, RZ, !P0 ;  /* 0x000000fff9087207 */ /* 0x000fe40004000000 */
[----:B------:R-:W-:Y:S01]  /*7bd0*/  SEL R10, RZ, 0xffffffff, P6 ;  /* 0xffffffffff0a7807 */ /* 0x000fe20003000000 */
[----:B------:R-:W-:Y:S01]  /*7be0*/  IMAD R3, R251, c[0x0][0x1bc], R3 ;  /* 0x00006f00fb037a24 */ /* 0x000fe200078e0203 */
[----:B------:R-:W-:-:S03]  /*7bf0*/  ISETP.GE.AND P3, PT, R246, c[0x0][0x1d4], PT ;  /* 0x00007500f6007a0c */ /* 0x000fc60003f66270 */
[----:B------:R-:W-:Y:S01]  /*7c00*/  IMAD.WIDE.U32 R2, R8, c[0x0][0x1c0], R2 ;  /* 0x0000700008027a25 */ /* 0x000fe200078e0002 */
[----:B------:R-:W-:-:S03]  /*7c10*/  SEL R14, RZ, 0x1, P3 ;  /* 0x00000001ff0e7807 */ /* 0x000fc60001800000 */
[----:B------:R-:W-:-:S05]  /*7c20*/  IMAD.SHL.U32 R10, R10, 0x2, RZ ;  /* 0x000000020a0a7824 */ /* 0x000fca00078e00ff */
[----:B------:R-:W-:Y:S01]  /*7c30*/  LOP3.LUT R14, R10, 0x2, R14, 0xe2, !PT ;  /* 0x000000020a0e7812 */ /* 0x000fe200078ee20e */
[----:B------:R-:W-:Y:S01]  /*7c40*/  IMAD.IADD R5, R5, 0x1, R15 ;  /* 0x0000000105057824 */ /* 0x000fe200078e020f */
[----:B------:R-:W-:-:S03]  /*7c50*/  IADD3 R7, R7, R16, RZ ;  /* 0x0000001007077210 */ /* 0x000fc60007ffe0ff */
[----:B------:R-:W-:Y:S01]  /*7c60*/  IMAD.WIDE.U32 R4, R251, c[0x0][0x210], R4 ;  /* 0x00008400fb047a25 */ /* 0x000fe200078e0004 */
[----:B------:R-:W-:-:S03]  /*7c70*/  ISETP.GE.AND P5, PT, R248, c[0x0][0x1d4], PT ;  /* 0x00007500f8007a0c */ /* 0x000fc60003fa6270 */
[----:B------:R-:W-:-:S04]  /*7c80*/  IMAD.WIDE.U32 R6, R251, c[0x0][0x1e8], R6 ;  /* 0x00007a00fb067a25 */ /* 0x000fc800078e0006 */
[C---:B------:R-:W-:Y:S02]  /*7c90*/  IMAD R5, R251.reuse, c[0x0][0x214], R5 ;  /* 0x00008500fb057a24 */ /* 0x040fe400078e0205 */
[----:B------:R-:W-:Y:S01]  /*7ca0*/  IMAD R7, R251, c[0x0][0x1ec], R7 ;  /* 0x00007b00fb077a24 */ /* 0x000fe200078e0207 */
[----:B------:R-:W-:Y:S02]  /*7cb0*/  P2R R120, PR, RZ, 0x8 ;  /* 0x00000008ff787803 */ /* 0x000fe40000000000 */
[----:B------:R-:W-:Y:S02]  /*7cc0*/  ISETP.GE.AND P3, PT, R245, c[0x0][0x198], PT ;  /* 0x00006600f5007a0c */ /* 0x000fe40003f66270 */
[----:B------:R-:W-:Y:S02]  /*7cd0*/  ISETP.GE.AND P4, PT, R248, c[0x0][0x198], PT ;  /* 0x00006600f8007a0c */ /* 0x000fe40003f86270 */
[----:B------:R-:W-:Y:S01]  /*7ce0*/  IADD3 R118, R225, -0x1, RZ ;  /* 0xffffffffe1767810 */ /* 0x000fe20007ffe0ff */
[----:B--2---:R-:W-:Y:S01]  /*7cf0*/  IMAD R9, R17, 0x80, R9 ;  /* 0x0000008011097824 */ /* 0x004fe200078e0209 */
[----:B---3--:R-:W-:-:S03]  /*7d00*/  SEL R0, R18, RZ, !P0 ;  /* 0x000000ff12007207 */ /* 0x008fc60004000000 */
[----:B------:R-:W-:-:S04]  /*7d10*/  @P2 IMAD.HI.U32 R11, R9, c[0x0][0x2c8], RZ ;  /* 0x0000b200090b2a27 */ /* 0x000fc800078e00ff */
[----:B------:R-:W-:Y:S01]  /*7d20*/  IMAD R12, R0, c[0x0][0x1c0], RZ ;  /* 0x00007000000c7a24 */ /* 0x000fe200078e02ff */
[----:B------:R-:W-:Y:S02]  /*7d30*/  MOV R0, R9 ;  /* 0x0000000900007202 */ /* 0x000fe40000000f00 */
[----:B------:R-:W-:Y:S01]  /*7d40*/  @P2 SHF.R.U32.HI R0, RZ, c[0x0][0x2cc], R11 ;  /* 0x0000b300ff002a19 */ /* 0x000fe2000001160b */
[----:B------:R-:W-:-:S03]  /*7d50*/  IMAD R12, R8, c[0x0][0x1c4], R12 ;  /* 0x00007100080c7a24 */ /* 0x000fc600078e020c */
[--C-:B------:R-:W-:Y:S02]  /*7d60*/  SHF.R.S32.HI R8, RZ, 0x1f, R0.reuse ;  /* 0x0000001fff087819 */ /* 0x100fe40000011400 */
[----:B------:R-:W-:Y:S01]  /*7d70*/  IADD3 R3, R3, R12, RZ ;  /* 0x0000000c03037210 */ /* 0x000fe20007ffe0ff */
[----:B------:R-:W-:Y:S02]  /*7d80*/  IMAD.MOV R10, RZ, RZ, -R0 ;  /* 0x000000ffff0a7224 */ /* 0x000fe400078e0a00 */
[----:B------:R-:W-:Y:S02]  /*7d90*/  IMAD R8, R8, c[0x0][0x1b0], RZ ;  /* 0x00006c0008087a24 */ /* 0x000fe400078e02ff */
[----:B------:R-:W-:-:S04]  /*7da0*/  IMAD.WIDE.U32 R2, R0, c[0x0][0x1b0], R2 ;  /* 0x00006c0000027a25 */ /* 0x000fc800078e0002 */
[----:B------:R-:W-:Y:S02]  /*7db0*/  IMAD R8, R0, c[0x0][0x1b4], R8 ;  /* 0x00006d0000087a24 */ /* 0x000fe400078e0208 */
[----:B------:R-:W-:Y:S01]  /*7dc0*/  IMAD R0, R10, c[0x0][0x2c4], R9 ;  /* 0x0000b1000a007a24 */ /* 0x000fe200078e0209 */
[----:B------:R-:W-:Y:S02]  /*7dd0*/  ISETP.NE.U32.AND P0, PT, RZ, c[0x0][0x350], PT ;  /* 0x0000d400ff007a0c */ /* 0x000fe40003f05070 */
[----:B------:R-:W-:Y:S02]  /*7de0*/  IADD3 R3, R3, R8, RZ ;  /* 0x0000000803037210 */ /* 0x000fe40007ffe0ff */
[----:B------:R-:W-:Y:S02]  /*7df0*/  SHF.R.S32.HI R9, RZ, 0x1f, R0 ;  /* 0x0000001fff097819 */ /* 0x000fe40000011400 */
[----:B----4-:R-:W-:Y:S01]  /*7e00*/  @P1 SHF.R.S32.HI R8, RZ, 0x1f, R13 ;  /* 0x0000001fff081819 */ /* 0x010fe2000001140d */
[----:B------:R-:W-:Y:S01]  /*7e10*/  @!P1 IMAD.MOV.U32 R8, RZ, RZ, R18 ;  /* 0x000000ffff089224 */ /* 0x000fe200078e0012 */
[----:B------:R-:W-:Y:S01]  /*7e20*/  ISETP.NE.AND.EX P0, PT, RZ, c[0x0][0x354], PT, P0 ;  /* 0x0000d500ff007a0c */ /* 0x000fe20003f05300 */
[----:B------:R-:W-:Y:S01]  /*7e30*/  IMAD R9, R9, c[0x0][0x1a8], RZ ;  /* 0x00006a0009097a24 */ /* 0x000fe200078e02ff */
[----:B------:R-:W-:-:S02]  /*7e40*/  @!P1 MOV R13, R249 ;  /* 0x000000f9000d9202 */ /* 0x000fc40000000f00 */
[----:B------:R-:W-:Y:S01]  /*7e50*/  SEL R8, R8, RZ, !P0 ;  /* 0x000000ff08087207 */ /* 0x000fe20004000000 */
[C---:B------:R-:W-:Y:S02]  /*7e60*/  IMAD R9, R0.reuse, c[0x0][0x1ac], R9 ;  /* 0x00006b0000097a24 */ /* 0x040fe400078e0209 */
[----:B------:R-:W-:Y:S01]  /*7e70*/  IMAD.WIDE.U32 R2, R0, c[0x0][0x1a8], R2 ;  /* 0x00006a0000027a25 */ /* 0x000fe200078e0002 */
[----:B------:R-:W-:Y:S02]  /*7e80*/  SEL R0, R13, RZ, !P0 ;  /* 0x000000ff0d007207 */ /* 0x000fe40004000000 */
[----:B------:R-:W-:Y:S01]  /*7e90*/  SEL R11, RZ, 0x4, P5 ;  /* 0x00000004ff0b7807 */ /* 0x000fe20002800000 */
[C---:B------:R-:W-:Y:S02]  /*7ea0*/  IMAD R10, R8.reuse, c[0x0][0x1f0], RZ ;  /* 0x00007c00080a7a24 */ /* 0x040fe400078e02ff */
[----:B------:R-:W-:Y:S02]  /*7eb0*/  IMAD R8, R8, c[0x0][0x218], RZ ;  /* 0x0000860008087a24 */ /* 0x000fe400078e02ff */
[----:B------:R-:W-:Y:S01]  /*7ec0*/  IMAD.WIDE.U32 R242, R0, c[0x0][0x218], R4 ;  /* 0x0000860000f27a25 */ /* 0x000fe200078e0004 */
[----:B------:R-:W-:-:S03]  /*7ed0*/  LOP3.LUT R63, R14, R11, RZ, 0xfc, !PT ;  /* 0x0000000b0e3f7212 */ /* 0x000fc600078efcff */
[----:B------:R-:W-:Y:S01]  /*7ee0*/  IMAD.WIDE.U32 R240, R0, c[0x0][0x1f0], R6 ;  /* 0x00007c0000f07a25 */ /* 0x000fe200078e0006 */
[----:B------:R-:W-:-:S03]  /*7ef0*/  LEA R11, P0, R2, c[0x0][0x160], 0x1 ;  /* 0x00005800020b7a11 */ /* 0x000fc600078008ff */
[C---:B------:R-:W-:Y:S02]  /*7f00*/  IMAD R4, R0.reuse, c[0x0][0x1f4], R10 ;  /* 0x00007d0000047a24 */ /* 0x040fe400078e020a */
[----:B------:R-:W-:Y:S02]  /*7f10*/  IMAD.IADD R3, R3, 0x1, R9 ;  /* 0x0000000103037824 */ /* 0x000fe400078e0209 */
[----:B------:R-:W-:Y:S01]  /*7f20*/  IMAD R0, R0, c[0x0][0x21c], R8 ;  /* 0x0000870000007a24 */ /* 0x000fe200078e0208 */
[----:B------:R-:W-:Y:S01]  /*7f30*/  ISETP.GE.AND P2, PT, R246, c[0x0][0x198], PT ;  /* 0x00006600f6007a0c */ /* 0x000fe20003f46270 */
[----:B------:R-:W-:Y:S01]  /*7f40*/  IMAD.IADD R239, R241, 0x1, R4 ;  /* 0x00000001f1ef7824 */ /* 0x000fe200078e0204 */
[----:B------:R-:W-:Y:S02]  /*7f50*/  LEA.HI.X R10, R2, c[0x0][0x164], R3, 0x1, P0 ;  /* 0x00005900020a7a11 */ /* 0x000fe400000f0c03 */
[----:B------:R-:W-:Y:S02]  /*7f60*/  LEA R9, R17, R238, 0x7 ;  /* 0x000000ee11097211 */ /* 0x000fe400078e38ff */
[----:B------:R-:W-:Y:S01]  /*7f70*/  IADD3 R244, R243, R0, RZ ;  /* 0x00000000f3f47210 */ /* 0x000fe20007ffe0ff */
[----:B------:R-:W-:Y:S05]  /*7f80*/  BRA.DIV ~URZ, `(.L_x_208) ;  /* 0x0000fca27f007947 */ /* 0x000fea000b800000 */
[----:B------:R1:W2:Y:S02]  /*7f90*/  SHFL.IDX PT, R8, R10, RZ, 0x1c1f ;  /* 0x001c1fff0a087589 */ /* 0x0002a400000e0000 */
.L_x_336:
[----:B------:R-:W-:Y:S05]  /*7fa0*/  BRA.DIV ~URZ, `(.L_x_209) ;  /* 0x0000fcf27f007947 */ /* 0x000fea000b800000 */
[----:B------:R3:W4:Y:S02]  /*7fb0*/  SHFL.IDX PT, R0, R11, RZ, 0x1c1f ;  /* 0x001c1fff0b007589 */ /* 0x00072400000e0000 */
.L_x_337:
[----:B------:R-:W-:Y:S01]  /*7fc0*/  IMAD R34, R150, c[0x0][0x2c4], RZ ;  /* 0x0000b10096227a24 */ /* 0x000fe200078e02ff */
[----:B------:R-:W-:Y:S04]  /*7fd0*/  BSSY B0, `(.L_x_210) ;  /* 0x0000012000007945 */ /* 0x000fe80003800000 */
[----:B------:R-:W-:-:S13]  /*7fe0*/  ISETP.GE.AND P0, PT, R9, R34, PT ;  /* 0x000000220900720c */ /* 0x000fda0003f06270 */
[----:B------:R-:W-:Y:S05]  /*7ff0*/  @P0 BRA `(.L_x_211) ;  /* 0x000000f000000947 */ /* 0x000fea0003800000 */
[----:B---3--:R-:W3:Y:S04]  /*8000*/  LDL R2, [R1+0x28] ;  /* 0x0000280001027983 */ /* 0x008ee80000100800 */
[----:B----4-:R-:W4:Y:S01]  /*8010*/  LDL R12, [R1+0x24] ;  /* 0x00002400010c7983 */ /* 0x010f220000100800 */
[----:B------:R-:W-:-:S04]  /*8020*/  LEA R6, P0, R246, R0, 0x1 ;  /* 0x00000000f6067211 */ /* 0x000fc800078008ff */
[----:B--2---:R-:W-:Y:S02]  /*8030*/  LEA.HI.X R7, R246, R8, R247, 0x1, P0 ;  /* 0x00000008f6077211 */ /* 0x004fe400000f0cf7 */
[----:B------:R-:W-:-:S04]  /*8040*/  LEA R4, P0, R245, R0, 0x1 ;  /* 0x00000000f5047211 */ /* 0x000fc800078008ff */
[----:B---3--:R-:W-:Y:S02]  /*8050*/  LEA.HI.X R5, R245, R8, R2, 0x1, P0 ;  /* 0x00000008f5057211 */ /* 0x008fe400000f0c02 */
[----:B------:R-:W-:Y:S01]  /*8060*/  LEA R2, P0, R248, R0, 0x1 ;  /* 0x00000000f8027211 */ /* 0x000fe200078008ff */
[----:B------:R-:W-:-:S03]  /*8070*/  IMAD.SHL.U32 R0, R236, 0x2, RZ ;  /* 0x00000002ec007824 */ /* 0x000fc600078e00ff */
[----:B----4-:R-:W-:Y:S02]  /*8080*/  LEA.HI.X R3, R248, R8, R12, 0x1, P0 ;  /* 0x00000008f8037211 */ /* 0x010fe400000f0c0c */
[----:B------:R-:W-:Y:S01]  /*8090*/  @!PT LDS RZ, [RZ] ;  /* 0x00000000fffff984 */ /* 0x000fe20000000800 */
[----:B------:R-:W-:Y:S01]  /*80a0*/  @!PT LDS RZ, [RZ] ;  /* 0x00000000fffff984 */ /* 0x000fe20000000800 */
[----:B------:R-:W-:Y:S01]  /*80b0*/  @!PT LDS RZ, [RZ] ;  /* 0x00000000fffff984 */ /* 0x000fe20000000800 */
[----:B------:R2:W-:Y:S04]  /*80c0*/  LDGSTS.E.BYPASS.LTC128B.128 [R0+0x6080], [R6.64], !P2 ;  /* 0x0608000006007fae */ /* 0x0005e8000d101d46 */
[----:B------:R2:W-:Y:S04]  /*80d0*/  LDGSTS.E.BYPASS.LTC128B.128 [R0+0x8080], [R4.64], !P3 ;  /* 0x0808000004007fae */ /* 0x0005e8000d901d46 */
[----:B------:R2:W-:Y:S02]  /*80e0*/  LDGSTS.E.BYPASS.LTC128B.128 [R0+0xa080], [R2.64], !P4 ;  /* 0x0a08000002007fae */ /* 0x0005e4000e101d46 */
.L_x_211:
[----:B------:R-:W-:Y:S05]  /*80f0*/  BSYNC B0 ;  /* 0x0000000000007941 */ /* 0x000fea0003800000 */
.L_x_210:
[----:B------:R-:W-:Y:S05]  /*8100*/  BRA.DIV ~URZ, `(.L_x_212) ;  /* 0x0000fbf27f007947 */ /* 0x000fea000b800000 */
[----:B--2---:R2:W1:Y:S04]  /*8110*/  SHFL.IDX PT, R8, R10, 0x1, 0x1c1f ;  /* 0x003c1f000a087f89 */ /* 0x00446800000e0000 */
[----:B----4-:R2:W4:Y:S02]  /*8120*/  SHFL.IDX PT, R0, R11, 0x1, 0x1c1f ;  /* 0x003c1f000b007f89 */ /* 0x01052400000e0000 */
.L_x_338:
[----:B------:R-:W-:Y:S01]  /*8130*/  IADD3 R2, R9, 0x20, RZ ;  /* 0x0000002009027810 */ /* 0x000fe20007ffe0ff */
[----:B------:R-:W-:Y:S03]  /*8140*/  BSSY B0, `(.L_x_213) ;  /* 0x0000012000007945 */ /* 0x000fe60003800000 */
[----:B------:R-:W-:-:S13]  /*8150*/  ISETP.GE.AND P0, PT, R2, R34, PT ;  /* 0x000000220200720c */ /* 0x000fda0003f06270 */
[----:B------:R-:W-:Y:S05]  /*8160*/  @P0 BRA `(.L_x_214) ;  /* 0x000000f000000947 */ /* 0x000fea0003800000 */
[----:B--2---:R-:W2:Y:S04]  /*8170*/  LDL R3, [R1+0x28] ;  /* 0x0000280001037983 */ /* 0x004ea80000100800 */
[----:B---3--:R-:W3:Y:S01]  /*8180*/  LDL R12, [R1+0x24] ;  /* 0x00002400010c7983 */ /* 0x008ee20000100800 */
[----:B----4-:R-:W-:-:S04]  /*8190*/  LEA R6, P0, R246, R0, 0x1 ;  /* 0x00000000f6067211 */ /* 0x010fc800078008ff */
[----:B-1----:R-:W-:Y:S02]  /*81a0*/  LEA.HI.X R7, R246, R8, R247, 0x1, P0 ;  /* 0x00000008f6077211 */ /* 0x002fe400000f0cf7 */
[----:B------:R-:W-:-:S04]  /*81b0*/  LEA R4, P0, R245, R0, 0x1 ;  /* 0x00000000f5047211 */ /* 0x000fc800078008ff */
[----:B--2---:R-:W-:Y:S02]  /*81c0*/  LEA.HI.X R5, R245, R8, R3, 0x1, P0 ;  /* 0x00000008f5057211 */ /* 0x004fe400000f0c03 */
[----:B------:R-:W-:Y:S01]  /*81d0*/  LEA R2, P0, R248, R0, 0x1 ;  /* 0x00000000f8027211 */ /* 0x000fe200078008ff */
[----:B------:R-:W-:-:S03]  /*81e0*/  IMAD.SHL.U32 R0, R236, 0x2, RZ ;  /* 0x00000002ec007824 */ /* 0x000fc600078e00ff */
[----:B---3--:R-:W-:Y:S02]  /*81f0*/  LEA.HI.X R3, R248, R8, R12, 0x1, P0 ;  /* 0x00000008f8037211 */ /* 0x008fe400000f0c0c */
[----:B------:R-:W-:Y:S01]  /*8200*/  @!PT LDS RZ, [RZ] ;  /* 0x00000000fffff984 */ /* 0x000fe20000000800 */
[----:B------:R-:W-:Y:S01]  /*8210*/  @!PT LDS RZ, [RZ] ;  /* 0x00000000fffff984 */ /* 0x000fe20000000800 */
[----:B------:R-:W-:Y:S01]  /*8220*/  @!PT LDS RZ, [RZ] ;  /* 0x00000000fffff984 */ /* 0x000fe20000000800 */
[----:B------:R1:W-:Y:S04]  /*8230*/  LDGSTS.E.BYPASS.LTC128B.128 [R0+0x6880], [R6.64], !P2 ;  /* 0x0688000006007fae */ /* 0x0003e8000d101d46 */
[----:B------:R1:W-:Y:S04]  /*8240*/  LDGSTS.E.BYPASS.LTC128B.128 [R0+0x8880], [R4.64], !P3 ;  /* 0x0888000004007fae */ /* 0x0003e8000d901d46 */
[----:B------:R1:W-:Y:S02]  /*8250*/  LDGSTS.E.BYPASS.LTC128B.128 [R0+0xa880], [R2.64], !P4 ;  /* 0x0a88000002007fae */ /* 0x0003e4000e101d46 */
.L_x_214:
[----:B------:R-:W-:Y:S05]  /*8260*/  BSYNC B0 ;  /* 0x0000000000007941 */ /* 0x000fea0003800000 */
.L_x_213:
[----:B------:R-:W-:Y:S05]  /*8270*/  BRA.DIV ~URZ, `(.L_x_215) ;  /* 0x0000fb427f007947 */ /* 0x000fea000b800000 */
[----:B-1----:R1:W2:Y:S02]  /*8280*/  SHFL.IDX PT, R8, R10, 0x2, 0x1c1f ;  /* 0x005c1f000a087f89 */ /* 0x0022a400000e0000 */
.L_x_339:
[----:B------:R-:W-:Y:S05]  /*8290*/  BRA.DIV ~URZ, `(.L_x_216) ;  /* 0x0000fb927f007947 */ /* 0x000fea000b800000 */
[----:B----4-:R4:W1:Y:S02]  /*82a0*/  SHFL.IDX PT, R0, R11, 0x2, 0x1c1f ;  /* 0x005c1f000b007f89 */ /* 0x01086400000e0000 */
.L_x_340:
[----:B------:R-:W-:Y:S01]  /*82b0*/  IADD3 R2, R9, 0x40, RZ ;  /* 0x0000004009027810 */ /* 0x000fe20007ffe0ff */
[----:B------:R-:W-:Y:S03]  /*82c0*/  BSSY B0, `(.L_x_217) ;  /* 0x0000012000007945 */ /* 0x000fe60003800000 */
[----:B------:R-:W-:-:S13]  /*82d0*/  ISETP.GE.AND P0, PT, R2, R34, PT ;  /* 0x000000220200720c */ /* 0x000fda0003f06270 */
[----:B------:R-:W-:Y:S05]  /*82e0*/  @P0 BRA `(.L_x_218) ;  /* 0x000000f000000947 */ /* 0x000fea0003800000 */
[----:B---3--:R-:W3:Y:S04]  /*82f0*/  LDL R3, [R1+0x28] ;  /* 0x0000280001037983 */ /* 0x008ee80000100800 */
[----:B----4-:R-:W4:Y:S01]  /*8300*/  LDL R12, [R1+0x24] ;  /* 0x00002400010c7983 */ /* 0x010f220000100800 */
[----:B-1----:R-:W-:-:S04]  /*8310*/  LEA R6, P0, R246, R0, 0x1 ;  /* 0x00000000f6067211 */ /* 0x002fc800078008ff */
        /* <DEDUP_REMOVED lines=12> */
.L_x_218:
[----:B------:R-:W-:Y:S05]  /*83e0*/  BSYNC B0 ;  /* 0x0000000000007941 */ /* 0x000fea0003800000 */
.L_x_217:
[----:B------:R-:W-:Y:S05]  /*83f0*/  BRA.DIV ~URZ, `(.L_x_219) ;  /* 0x0000fa927f007947 */ /* 0x000fea000b800000 */
[----:B--2---:R2:W3:Y:S04]  /*8400*/  SHFL.IDX PT, R8, R10, 0x3, 0x1c1f ;  /* 0x007c1f000a087f89 */ /* 0x0044e800000e0000 */
[----:B-1----:R2:W1:Y:S02]  /*8410*/  SHFL.IDX PT, R0, R11, 0x3, 0x1c1f ;  /* 0x007c1f000b007f89 */ /* 0x00246400000e0000 */
.L_x_341:
[----:B--2---:R-:W2:Y:S04]  /*8420*/  LDL R4, [R1+0x28] ;  /* 0x0000280001047983 */ /* 0x004ea80000100800 */
[----:B----4-:R-:W4:Y:S01]  /*8430*/  LDL R12, [R1+0x24] ;  /* 0x00002400010c7983 */ /* 0x010f220000100800 */
[----:B------:R-:W-:Y:S01]  /*8440*/  IADD3 R2, R9, 0x60, RZ ;  /* 0x0000006009027810 */ /* 0x000fe20007ffe0ff */
[----:B------:R-:W-:Y:S01]  /*8450*/  IMAD.MOV.U32 R65, RZ, RZ, 0x30 ;  /* 0x00000030ff417424 */ /* 0x000fe200078e00ff */
[----:B------:R-:W-:Y:S01]  /*8460*/  SHF.R.S32.HI R64, RZ, 0x1f, R118 ;  /* 0x0000001fff407819 */ /* 0x000fe20000011476 */
[----:B------:R-:W-:Y:S01]  /*8470*/  IMAD.MOV.U32 R128, RZ, RZ, R240 ;  /* 0x000000ffff807224 */ /* 0x000fe200078e00f0 */
[----:B------:R-:W-:Y:S01]  /*8480*/  ISETP.GE.AND P0, PT, R2, R34, PT ;  /* 0x000000220200720c */ /* 0x000fe20003f06270 */
[----:B------:R-:W-:-:S02]  /*8490*/  IMAD R65, R225, -0x30, R65 ;  /* 0xffffffd0e1417824 */ /* 0x000fc400078e0241 */
[----:B------:R-:W-:Y:S02]  /*84a0*/  IMAD R5, R64, c[0x0][0x1e0], RZ ;  /* 0x0000780040057a24 */ /* 0x000fe400078e02ff */
[----:B------:R-:W-:Y:S02]  /*84b0*/  IMAD.IADD R119, R160, 0x1, R65 ;  /* 0x00000001a0777824 */ /* 0x000fe400078e0241 */
[----:B------:R-:W-:Y:S02]  /*84c0*/  IMAD R10, R118, c[0x0][0x1e4], R5 ;  /* 0x00007900760a7a24 */ /* 0x000fe400078e0205 */
[----:B------:R-:W-:Y:S01]  /*84d0*/  IMAD.MOV.U32 R129, RZ, RZ, R239 ;  /* 0x000000ffff817224 */ /* 0x000fe200078e00ef */
[----:B---3--:R-:W-:-:S03]  /*84e0*/  IMNMX R11, R119, 0x30, PT ;  /* 0x00000030770b7817 */ /* 0x008fc60003800200 */
[----:B-1----:R-:W-:Y:S01]  /*84f0*/  @!P0 LEA R2, P1, R246, R0, 0x1 ;  /* 0x00000000f6028211 */ /* 0x002fe200078208ff */
[----:B------:R-:W-:-:S03]  /*8500*/  @!P0 IMAD.SHL.U32 R9, R236, 0x2, RZ ;  /* 0x00000002ec098824 */ /* 0x000fc600078e00ff */
[----:B------:R-:W-:Y:S02]  /*8510*/  @!P0 LEA.HI.X R3, R246, R8, R247, 0x1, P1 ;  /* 0x00000008f6038211 */ /* 0x000fe400008f0cf7 */
[----:B------:R-:W-:-:S03]  /*8520*/  @!P0 LEA R6, P1, R245, R0, 0x1 ;  /* 0x00000000f5068211 */ /* 0x000fc600078208ff */
[----:B------:R-:W-:Y:S01]  /*8530*/  @!PT LDS RZ, [RZ] ;  /* 0x00000000fffff984 */ /* 0x000fe20000000800 */
[----:B------:R-:W-:Y:S01]  /*8540*/  @!PT LDS RZ, [RZ] ;  /* 0x00000000fffff984 */ /* 0x000fe20000000800 */
[----:B------:R-:W-:Y:S01]  /*8550*/  @!PT LDS RZ, [RZ] ;  /* 0x00000000fffff984 */ /* 0x000fe20000000800 */
[----:B------:R1:W-:Y:S02]  /*8560*/  @!P0 LDGSTS.E.BYPASS.LTC128B.128 [R9+0x7880], [R2.64], !P2 ;  /* 0x0788000002098fae */ /* 0x0003e4000d101d46 */
[----:B-1----:R-:W-:Y:S01]  /*8570*/  IMAD.WIDE.U32 R2, R118, c[0x0][0x1e0], RZ ;  /* 0x0000780076027a25 */ /* 0x002fe200078e00ff */
[----:B--2---:R-:W-:Y:S02]  /*8580*/  @!P0 LEA.HI.X R7, R245, R8, R4, 0x1, P1 ;  /* 0x00000008f5078211 */ /* 0x004fe400008f0c04 */
[C---:B------:R-:W-:Y:S01]  /*8590*/  @!P0 LEA R4, P1, R248.reuse, R0, 0x1 ;  /* 0x00000000f8048211 */ /* 0x040fe200078208ff */
[----:B------:R-:W-:Y:S02]  /*85a0*/  IMAD.IADD R0, R11, 0x1, -R238 ;  /* 0x000000010b007824 */ /* 0x000fe400078e0aee */
[----:B------:R1:W-:Y:S01]  /*85b0*/  @!P0 LDGSTS.E.BYPASS.LTC128B.128 [R9+0x9880], [R6.64], !P3 ;  /* 0x0988000006098fae */ /* 0x0003e2000d901d46 */
[----:B----4-:R-:W-:Y:S01]  /*85c0*/  @!P0 LEA.HI.X R5, R248, R8, R12, 0x1, P1 ;  /* 0x00000008f8058211 */ /* 0x010fe200008f0c0c */
[----:B------:R-:W-:Y:S01]  /*85d0*/  IMAD.MOV.U32 R8, RZ, RZ, 0x20 ;  /* 0x00000020ff087424 */ /* 0x000fe200078e00ff */
[----:B------:R-:W-:-:S02]  /*85e0*/  ISETP.GE.AND P1, PT, R0, 0x21, PT ;  /* 0x000000210000780c */ /* 0x000fc40003f26270 */
[----:B------:R-:W-:Y:S01]  /*85f0*/  ISETP.GE.AND P2, PT, R0, 0x1, PT ;  /* 0x000000010000780c */ /* 0x000fe20003f46270 */
[----:B------:R2:W-:Y:S01]  /*8600*/  @!P0 LDGSTS.E.BYPASS.LTC128B.128 [R9+0xb880], [R4.64], !P4 ;  /* 0x0b88000004098fae */ /* 0x0005e2000e101d46 */
[----:B------:R-:W-:Y:S01]  /*8610*/  IMAD.IADD R0, R3, 0x1, R10 ;  /* 0x0000000103007824 */ /* 0x000fe200078e020a */
[----:B------:R-:W-:Y:S01]  /*8620*/  ISETP.NE.AND P4, PT, R120, RZ, PT ;  /* 0x000000ff7800720c */ /* 0x000fe20003f85270 */
[----:B------:R-:W-:Y:S01]  /*8630*/  IMAD.WIDE.U32 R2, R2, 0x30, R128 ;  /* 0x0000003002027825 */ /* 0x000fe200078e0080 */
[----:B------:R-:W0:Y:S01]  /*8640*/  LDGDEPBAR ;  /* 0x00000000000079af */ /* 0x000e220000000000 */
[----:B------:R-:W-:Y:S02]  /*8650*/  WARPSYNC 0xffffffff ;  /* 0xffffffff00007948 */ /* 0x000fe40003800000 */
[----:B------:R-:W-:-:S04]  /*8660*/  IMAD R0, R0, 0x30, RZ ;  /* 0x0000003000007824 */ /* 0x000fc800078e02ff */
[----:B------:R-:W-:Y:S02]  /*8670*/  IMAD.IADD R0, R3, 0x1, R0 ;  /* 0x0000000103007824 */ /* 0x000fe400078e0200 */
[----:B-1----:R-:W-:Y:S01]  /*8680*/  IMAD.WIDE.U32 R6, R8, c[0x0][0x1e0], RZ ;  /* 0x0000780008067a25 */ /* 0x002fe200078e00ff */
[----:B------:R-:W-:Y:S04]  /*8690*/  BAR.SYNC.DEFER_BLOCKING 0x0 ;  /* 0x0000000000007b1d */ /* 0x000fe80000010000 */
[----:B------:R-:W-:Y:S01]  /*86a0*/  @P1 IADD3 R3, P0, R2, R6, RZ ;  /* 0x0000000602031210 */ /* 0x000fe20007f1e0ff */
[----:B--2---:R-:W-:Y:S01]  /*86b0*/  IMAD R5, R8, c[0x0][0x1e4], RZ ;  /* 0x0000790008057a24 */ /* 0x004fe200078e02ff */
[----:B------:R-:W-:-:S04]  /*86c0*/  @P2 LEA R4, P3, R2, c[0x0][0x1c8], 0x1 ;  /* 0x0000720002042a11 */ /* 0x000fc800078608ff */
[----:B------:R-:W-:Y:S02]  /*86d0*/  @P1 IADD3.X R6, R0, R7, R5, P0, !PT ;  /* 0x0000000700061210 */ /* 0x000fe400007fe405 */
[----:B------:R-:W-:Y:S01]  /*86e0*/  @P2 LEA.HI.X R5, R2, c[0x0][0x1cc], R0, 0x1, P3 ;  /* 0x0000730002052a11 */ /* 0x000fe200018f0c00 */
[----:B------:R-:W-:Y:S01]  /*86f0*/  @P1 IMAD.SHL.U32 R0, R236, 0x2, RZ ;  /* 0x00000002ec001824 */ /* 0x000fe200078e00ff */
[----:B------:R-:W-:-:S04]  /*8700*/  @P1 LEA R2, P0, R3, c[0x0][0x1c8], 0x1 ;  /* 0x0000720003021a11 */ /* 0x000fc800078008ff */
[----:B------:R-:W-:Y:S01]  /*8710*/  @P1 LEA.HI.X R3, R3, c[0x0][0x1cc], R6, 0x1, P0 ;  /* 0x0000730003031a11 */ /* 0x000fe200000f0c06 */
[----:B------:R-:W-:Y:S01]  /*8720*/  @P2 IMAD.SHL.U32 R6, R236, 0x2, RZ ;  /* 0x00000002ec062824 */ /* 0x000fe200078e00ff */
[----:B------:R-:W-:-:S04]  /*8730*/  ISETP.LT.AND P0, PT, RZ, c[0x0][0x27c], PT ;  /* 0x00009f00ff007a0c */ /* 0x000fc80003f01270 */
        /* <DEDUP_REMOVED lines=8> */
[----:B------:R1:W-:Y:S04]  /*87c0*/  @P1 LDGSTS.E.BYPASS.LTC128B.128 [R0+0x5c80], [R2.64+0x80], !P5 ;  /* 0x05c8008002001fae */ /* 0x0003e8000e901d46 */
[----:B------:R-:W0:Y:S01]  /*87d0*/  LDGDEPBAR ;  /* 0x00000000000079af */ /* 0x000e220000000000 */
[----:B------:R-:W-:Y:S05]  /*87e0*/  @P0 BRA `(.L_x_220) ;  /* 0x0000002000000947 */ /* 0x000fea0003800000 */
[----:B------:R-:W-:-:S04]  /*87f0*/  DEPBAR.LE SB0, 0x1 ;  /* 0x000080400000791a */ /* 0x000fc80000000000 */
[----:B------:R-:W-:Y:S05]  /*8800*/  BRA `(.L_x_221) ;  /* 0x0000585000007947 */ /* 0x000fea0003800000 */
.L_x_220:
[----:B------:R-:W2:Y:S01]  /*8810*/  LDL R66, [R1+0x4] ;  /* 0x0000040001427983 */ /* 0x000ea20000100800 */
[----:B-1---5:R-:W-:Y:S01]  /*8820*/  SHF.R.S32.HI R0, RZ, 0x1f, R137 ;  /* 0x0000001fff007819 */ /* 0x022fe20000011489 */
[----:B------:R-:W-:Y:S01]  /*8830*/  ULDC.U8 UR4, c[0x0][0x298] ;  /* 0x0000a60000047ab9 */ /* 0x000fe20000000000 */
[C---:B------:R-:W-:Y:S01]  /*8840*/  IMAD.WIDE.U32 R2, R137.reuse, c[0x0][0x280], RZ ;  /* 0x0000a00089027a25 */ /* 0x040fe200078e00ff */
[----:B------:R-:W-:Y:S01]  /*8850*/  ISETP.NE.AND P2, PT, RZ, UR4, PT ;  /* 0x00000004ff007c0c */ /* 0x000fe2000bf45270 */
[----:B------:R-:W-:Y:S02]  /*8860*/  BSSY B2, `(.L_x_221) ;  /* 0x000057f000027945 */ /* 0x000fe40003800000 */
[----:B------:R-:W-:Y:S01]  /*8870*/  IMAD R6, R0, c[0x0][0x280], RZ ;  /* 0x0000a00000067a24 */ /* 0x000fe200078e02ff */
[----:B------:R-:W-:Y:S01]  /*8880*/  LEA R7, P1, R2, c[0x0][0x270], 0x1 ;  /* 0x00009c0002077a11 */ /* 0x000fe200078208ff */
[----:B------:R-:W-:Y:S02]  /*8890*/  IMAD R0, R0, c[0x0][0x290], RZ ;  /* 0x0000a40000007a24 */ /* 0x000fe400078e02ff */
[----:B------:R-:W-:-:S02]  /*88a0*/  IMAD R6, R137, c[0x0][0x284], R6 ;  /* 0x0000a10089067a24 */ /* 0x000fc400078e0206 */
[----:B------:R-:W-:-:S03]  /*88b0*/  IMAD.WIDE.U32 R4, R137, c[0x0][0x290], RZ ;  /* 0x0000a40089047a25 */ /* 0x000fc600078e00ff */
[----:B------:R-:W-:Y:S01]  /*88c0*/  IADD3 R3, R6, R3, RZ ;  /* 0x0000000306037210 */ /* 0x000fe20007ffe0ff */
[----:B------:R-:W-:Y:S01]  /*88d0*/  IMAD R0, R137, c[0x0][0x294], R0 ;  /* 0x0000a50089007a24 */ /* 0x000fe200078e0200 */
[----:B------:R-:W-:-:S04]  /*88e0*/  LEA R8, P0, R4, c[0x0][0x288], 0x1 ;  /* 0x0000a20004087a11 */ /* 0x000fc800078008ff */
[----:B------:R-:W-:Y:S02]  /*88f0*/  IADD3 R5, R0, R5, RZ ;  /* 0x0000000500057210 */ /* 0x000fe40007ffe0ff */
[----:B------:R-:W-:Y:S02]  /*8900*/  LEA.HI.X R0, R2, c[0x0][0x274], R3, 0x1, P1 ;  /* 0x00009d0002007a11 */ /* 0x000fe400008f0c03 */
[----:B------:R-:W-:Y:S02]  /*8910*/  LEA.HI.X R2, R4, c[0x0][0x28c], R5, 0x1, P0 ;  /* 0x0000a30004027a11 */ /* 0x000fe400000f0c05 */
[----:B--2---:R-:W-:Y:S01]  /*8920*/  LEA R6, R66, R237, 0x7 ;  /* 0x000000ed42067211 */ /* 0x004fe200078e38ff */
[----:B------:R-:W-:Y:S05]  /*8930*/  @!P2 BRA `(.L_x_222) ;  /* 0x00002a700000a947 */ /* 0x000fea0003800000 */
[----:B------:R-:W-:Y:S01]  /*8940*/  ISETP.GE.AND P0, PT, R6, R34, PT ;  /* 0x000000220600720c */ /* 0x000fe20003f06270 */
[----:B------:R-:W1:Y:S01]  /*8950*/  SHFL.IDX PT, R3, R2, RZ, 0x1e1f ;  /* 0x001e1fff02037589 */ /* 0x000e6200000e0000 */
[----:B------:R-:W-:Y:S01]  /*8960*/  BSSY B0, `(.L_x_223) ;  /* 0x0000050000007945 */ /* 0x000fe20003800000 */
[----:B------:R-:W-:Y:S01]  /*8970*/  CS2R R28, SRZ ;  /* 0x00000000001c7805 */ /* 0x000fe2000001ff00 */
[----:B------:R-:W-:Y:S01]  /*8980*/  CS2R R26, SRZ ;  /* 0x00000000001a7805 */ /* 0x000fe2000001ff00 */
[----:B------:R-:W2:Y:S01]  /*8990*/  SHFL.IDX PT, R5, R0, RZ, 0x1e1f ;  /* 0x001e1fff00057589 */ /* 0x000ea200000e0000 */
[----:B------:R-:W-:Y:S01]  /*89a0*/  CS2R R24, SRZ ;  /* 0x0000000000187805 */ /* 0x000fe2000001ff00 */
[----:B------:R-:W-:Y:S01]  /*89b0*/  CS2R R22, SRZ ;  /* 0x0000000000167805 */ /* 0x000fe2000001ff00 */
[----:B------:R-:W-:Y:S01]  /*89c0*/  CS2R R20, SRZ ;  /* 0x0000000000147805 */ /* 0x000fe2000001ff00 */
[----:B------:R3:W4:Y:S01]  /*89d0*/  SHFL.IDX PT, R4, R7, RZ, 0x1e1f ;  /* 0x001e1fff07047589 */ /* 0x00072200000e0000 */
[----:B------:R-:W-:Y:S01]  /*89e0*/  CS2R R18, SRZ ;  /* 0x0000000000127805 */ /* 0x000fe2000001ff00 */
[----:B------:R-:W-:Y:S01]  /*89f0*/  CS2R R16, SRZ ;  /* 0x0000000000107805 */ /* 0x000fe2000001ff00 */
[----:B------:R-:W-:Y:S01]  /*8a00*/  CS2R R14, SRZ ;  /* 0x00000000000e7805 */ /* 0x000fe2000001ff00 */
[----:B------:R5:W1:Y:S01]  /*8a10*/  SHFL.IDX PT, R2, R8, RZ, 0x1e1f ;  /* 0x001e1fff08027589 */ /* 0x000a6200000e0000 */
[----:B------:R-:W-:Y:S01]  /*8a20*/  CS2R R12, SRZ ;  /* 0x00000000000c7805 */ /* 0x000fe2000001ff00 */
[----:B------:R-:W-:Y:S01]  /*8a30*/  CS2R R10, SRZ ;  /* 0x00000000000a7805 */ /* 0x000fe2000001ff00 */
[----:B---3--:R-:W-:Y:S01]  /*8a40*/  CS2R R6, SRZ ;  /* 0x0000000000067805 */ /* 0x008fe2000001ff00 */
[----:B-----5:R-:W-:Y:S01]  /*8a50*/  CS2R R8, SRZ ;  /* 0x0000000000087805 */ /* 0x020fe2000001ff00 */
[----:B------:R-:W-:Y:S05]  /*8a60*/  @P0 BRA `(.L_x_224) ;  /* 0x000003f000000947 */ /* 0x000fea0003800000 */
[----:B-12-4-:R-:W2:Y:S04]  /*8a70*/  LDL R32, [R1+0x78] ;  /* 0x0000780001207983 */ /* 0x016ea80000100800 */
[----:B------:R-:W3:Y:S04]  /*8a80*/  LDL R31, [R1+0x74] ;  /* 0x00007400011f7983 */ /* 0x000ee80000100800 */
[----:B------:R-:W4:Y:S01]  /*8a90*/  LDL R30, [R1+0x70] ;  /* 0x00007000011e7983 */ /* 0x000f220000100800 */
[C---:B------:R-:W-:Y:S01]  /*8aa0*/  ISETP.GE.AND P1, PT, R157.reuse, c[0x0][0x27c], PT ;  /* 0x00009f009d007a0c */ /* 0x040fe20003f26270 */
[----:B------:R-:W-:Y:S01]  /*8ab0*/  IMAD.SHL.U32 R0, R157, 0x2, RZ ;  /* 0x000000029d007824 */ /* 0x000fe200078e00ff */
[----:B------:R-:W-:Y:S01]  /*8ac0*/  ISETP.GE.AND P0, PT, R159, c[0x0][0x27c], PT ;  /* 0x00009f009f007a0c */ /* 0x000fe20003f06270 */
[----:B------:R-:W-:Y:S01]  /*8ad0*/  CS2R R22, SRZ ;  /* 0x0000000000167805 */ /* 0x000fe2000001ff00 */
[----:B------:R-:W-:-:S09]  /*8ae0*/  CS2R R10, SRZ ;  /* 0x00000000000a7805 */ /* 0x000fd2000001ff00 */
[-C--:B------:R-:W-:Y:S02]  /*8af0*/  @!P1 IADD3 R8, P2, R4, R0.reuse, RZ ;  /* 0x0000000004089210 */ /* 0x080fe40007f5e0ff */
[----:B------:R-:W-:Y:S01]  /*8b00*/  @!P1 IADD3 R6, P3, R2, R0, RZ ;  /* 0x0000000002069210 */ /* 0x000fe20007f7e0ff */
[----:B------:R-:W-:Y:S01]  /*8b10*/  IMAD.SHL.U32 R0, R159, 0x2, RZ ;  /* 0x000000029f007824 */ /* 0x000fe200078e00ff */
[----:B------:R-:W-:Y:S01]  /*8b20*/  CS2R R24, SRZ ;  /* 0x0000000000187805 */ /* 0x000fe2000001ff00 */
[----:B------:R-:W-:Y:S01]  /*8b30*/  CS2R R12, SRZ ;  /* 0x00000000000c7805 */ /* 0x000fe2000001ff00 */
[----:B------:R-:W-:Y:S01]  /*8b40*/  CS2R R26, SRZ ;  /* 0x00000000001a7805 */ /* 0x000fe2000001ff00 */
[--C-:B--2---:R-:W-:Y:S01]  /*8b50*/  @!P1 IMAD.X R9, R5, 0x1, R32.reuse, P2 ;  /* 0x0000000105099824 */ /* 0x104fe200010e0620 */
[----:B------:R-:W-:Y:S01]  /*8b60*/  ISETP.GE.AND P2, PT, R156, c[0x0][0x27c], PT ;  /* 0x00009f009c007a0c */ /* 0x000fe20003f46270 */
[----:B------:R-:W-:Y:S02]  /*8b70*/  @!P1 IMAD.X R7, R3, 0x1, R32, P3 ;  /* 0x0000000103079824 */ /* 0x000fe400018e0620 */
[----:B------:R-:W2:Y:S04]  /*8b80*/  LDL R32, [R1+0x6c] ;  /* 0x00006c0001207983 */ /* 0x000ea80000100800 */
[----:B------:R1:W5:Y:S04]  /*8b90*/  @!P1 LD.E.64 R22, [R8.64] ;  /* 0x0000000608169980 */ /* 0x000368000c101b00 */
[----:B------:R3:W5:Y:S01]  /*8ba0*/  @!P1 LD.E.64 R10, [R6.64] ;  /* 0x00000006060a9980 */ /* 0x000762000c101b00 */
[----:B-1----:R-:W-:-:S02]  /*8bb0*/  @!P0 IADD3 R8, P3, R4, R0, RZ ;  /* 0x0000000004088210 */ /* 0x002fc40007f7e0ff */
[----:B---3--:R-:W-:-:S03]  /*8bc0*/  @!P0 IADD3 R6, P1, R2, R0, RZ ;  /* 0x0000000002068210 */ /* 0x008fc60007f3e0ff */
[--C-:B------:R-:W-:Y:S02]  /*8bd0*/  @!P0 IMAD.X R9, R5, 0x1, R31.reuse, P3 ;  /* 0x0000000105098824 */ /* 0x100fe400018e061f */
[----:B------:R-:W-:Y:S02]  /*8be0*/  IMAD.SHL.U32 R0, R156, 0x2, RZ ;  /* 0x000000029c007824 */ /* 0x000fe400078e00ff */
[----:B------:R-:W-:Y:S01]  /*8bf0*/  @!P0 IMAD.X R7, R3, 0x1, R31, P1 ;  /* 0x0000000103078824 */ /* 0x000fe200008e061f */
[----:B------:R1:W5:Y:S01]  /*8c00*/  @!P0 LD.E.64 R24, [R8.64] ;  /* 0x0000000608188980 */ /* 0x000362000c101b00 */
[----:B------:R-:W-:-:S03]  /*8c10*/  ISETP.GE.AND P3, PT, R122, c[0x0][0x27c], PT ;  /* 0x00009f007a007a0c */ /* 0x000fc60003f66270 */
[----:B------:R3:W5:Y:S01]  /*8c20*/  @!P0 LD.E.64 R12, [R6.64] ;  /* 0x00000006060c8980 */ /* 0x000762000c101b00 */
[----:B------:R-:W-:Y:S01]  /*8c30*/  CS2R R14, SRZ ;  /* 0x00000000000e7805 */ /* 0x000fe2000001ff00 */
[----:B-1----:R-:W-:-:S05]  /*8c40*/  @!P2 IADD3 R8, P1, R4, R0, RZ ;  /* 0x000000000408a210 */ /* 0x002fca0007f3e0ff */
[--C-:B----4-:R-:W-:Y:S01]  /*8c50*/  @!P2 IMAD.X R9, R5, 0x1, R30.reuse, P1 ;  /* 0x000000010509a824 */ /* 0x110fe200008e061e */
[C---:B------:R-:W-:Y:S02]  /*8c60*/  ISETP.GE.AND P1, PT, R121.reuse, c[0x0][0x27c], PT ;  /* 0x00009f0079007a0c */ /* 0x040fe40003f26270 */
[----:B---3--:R-:W-:Y:S01]  /*8c70*/  @!P2 IADD3 R6, P0, R2, R0, RZ ;  /* 0x000000000206a210 */ /* 0x008fe20007f1e0ff */
[----:B------:R-:W-:Y:S01]  /*8c80*/  IMAD.SHL.U32 R0, R121, 0x2, RZ ;  /* 0x0000000279007824 */ /* 0x000fe200078e00ff */
[----:B------:R1:W5:Y:S03]  /*8c90*/  @!P2 LD.E.64 R26, [R8.64] ;  /* 0x00000006081aa980 */ /* 0x000366000c101b00 */
[----:B------:R-:W-:Y:S01]  /*8ca0*/  @!P2 IMAD.X R7, R3, 0x1, R30, P0 ;  /* 0x000000010307a824 */ /* 0x000fe200000e061e */
[----:B------:R-:W-:-:S04]  /*8cb0*/  ISETP.GE.AND P0, PT, R158, c[0x0][0x27c], PT ;  /* 0x00009f009e007a0c */ /* 0x000fc80003f06270 */
[----:B------:R3:W5:Y:S01]  /*8cc0*/  @!P2 LD.E.64 R14, [R6.64] ;  /* 0x00000006060ea980 */ /* 0x000762000c101b00 */
[----:B------:R-:W-:Y:S01]  /*8cd0*/  @!P3 IMAD.WIDE R20, R122, 0x2, R2 ;  /* 0x000000027a14b825 */ /* 0x000fe200078e0202 */
[----:B------:R-:W-:-:S03]  /*8ce0*/  CS2R R18, SRZ ;  /* 0x0000000000127805 */ /* 0x000fc6000001ff00 */
[----:B------:R-:W-:-:S05]  /*8cf0*/  @!P3 IMAD.WIDE R16, R122, 0x2, R4 ;  /* 0x000000027a10b825 */ /* 0x000fca00078e0204 */
[----:B------:R4:W5:Y:S01]  /*8d00*/  @!P3 LD.E.64 R18, [R16.64] ;  /* 0x000000061012b980 */ /* 0x000962000c101b00 */
[----:B-1----:R-:W-:-:S04]  /*8d10*/  SHF.R.S32.HI R8, RZ, 0x1f, R121 ;  /* 0x0000001fff087819 */ /* 0x002fc80000011479 */
[----:B------:R-:W-:Y:S02]  /*8d20*/  SHF.L.U64.HI R28, R121, 0x1, R8 ;  /* 0x00000001791c7819 */ /* 0x000fe40000010208 */
[----:B------:R-:W-:Y:S01]  /*8d30*/  @!P1 IADD3 R8, P2, R4, R0, RZ ;  /* 0x0000000004089210 */ /* 0x000fe20007f5e0ff */
[----:B---3--:R-:W-:-:S04]  /*8d40*/  CS2R R6, SRZ ;  /* 0x0000000000067805 */ /* 0x008fc8000001ff00 */
[--C-:B------:R-:W-:Y:S01]  /*8d50*/  @!P1 IMAD.X R9, R5, 0x1, R28.reuse, P2 ;  /* 0x0000000105099824 */ /* 0x100fe200010e061c */
[----:B------:R-:W-:Y:S01]  /*8d60*/  @!P1 IADD3 R30, P2, R2, R0, RZ ;  /* 0x00000000021e9210 */ /* 0x000fe20007f5e0ff */
[----:B------:R-:W-:Y:S01]  /*8d70*/  IMAD.SHL.U32 R0, R158, 0x2, RZ ;  /* 0x000000029e007824 */ /* 0x000fe200078e00ff */
[----:B------:R1:W5:Y:S03]  /*8d80*/  @!P3 LD.E.64 R6, [R20.64] ;  /* 0x000000061406b980 */ /* 0x000366000c101b00 */
[----:B------:R-:W-:Y:S01]  /*8d90*/  @!P1 IMAD.X R31, R3, 0x1, R28, P2 ;  /* 0x00000001031f9824 */ /* 0x000fe200010e061c */
[-C--:B------:R-:W-:Y:S02]  /*8da0*/  @!P0 IADD3 R4, P3, R4, R0.reuse, RZ ;  /* 0x0000000004048210 */ /* 0x080fe40007f7e0ff */
[----:B------:R-:W-:Y:S01]  /*8db0*/  @!P0 IADD3 R2, P2, R2, R0, RZ ;  /* 0x0000000002028210 */ /* 0x000fe20007f5e0ff */
[----:B------:R-:W-:Y:S01]  /*8dc0*/  CS2R R28, SRZ ;  /* 0x00000000001c7805 */ /* 0x000fe2000001ff00 */
[----:B----4-:R-:W-:Y:S01]  /*8dd0*/  CS2R R16, SRZ ;  /* 0x0000000000107805 */ /* 0x010fe2000001ff00 */
[----:B-1----:R-:W-:-:S06]  /*8de0*/  CS2R R20, SRZ ;  /* 0x0000000000147805 */ /* 0x002fcc000001ff00 */
[----:B------:R1:W5:Y:S02]  /*8df0*/  @!P1 LD.E.64 R20, [R8.64] ;  /* 0x0000000608149980 */ /* 0x000364000c101b00 */
[----:B-1----:R-:W-:-:S06]  /*8e00*/  CS2R R8, SRZ ;  /* 0x0000000000087805 */ /* 0x002fcc000001ff00 */
[----:B------:R1:W5:Y:S01]  /*8e10*/  @!P1 LD.E.64 R8, [R30.64] ;  /* 0x000000061e089980 */ /* 0x000362000c101b00 */
[--C-:B--2---:R-:W-:Y:S02]  /*8e20*/  @!P0 IMAD.X R5, R5, 0x1, R32.reuse, P3 ;  /* 0x0000000105058824 */ /* 0x104fe400018e0620 */
[----:B------:R-:W-:-:S03]  /*8e30*/  @!P0 IMAD.X R3, R3, 0x1, R32, P2 ;  /* 0x0000000103038824 */ /* 0x000fc600010e0620 */
[----:B------:R1:W5:Y:S04]  /*8e40*/  @!P0 LD.E.64 R28, [R4.64] ;  /* 0x00000006041c8980 */ /* 0x000368000c101b00 */
[----:B------:R1:W5:Y:S02]  /*8e50*/  @!P0 LD.E.64 R16, [R2.64] ;  /* 0x0000000602108980 */ /* 0x000364000c101b00 */
.L_x_224:
[----:B-12-4-:R-:W-:Y:S05]  /*8e60*/  BSYNC B0 ;  /* 0x0000000000007941 */ /* 0x016fea0003800000 */
.L_x_223:
[--C-:B-----5:R-:W-:Y:S01]  /*8e70*/  IMAD.MOV.U32 R39, RZ, RZ, R27.reuse ;  /* 0x000000ffff277224 */ /* 0x120fe200078e001b */
[--C-:B------:R-:W-:Y:S01]  /*8e80*/  SHF.R.U64 R37, R26, 0x10, R27.reuse ;  /* 0x000000101a257819 */ /* 0x100fe2000000121b */
[----:B------:R-:W-:Y:S01]  /*8e90*/  IMAD.MOV.U32 R52, RZ, RZ, R20 ;  /* 0x000000ffff347224 */ /* 0x000fe200078e0014 */
[----:B------:R-:W-:Y:S01]  /*8ea0*/  SHF.R.U32.HI R33, RZ, 0x10, R27 ;  /* 0x00000010ff217819 */ /* 0x000fe2000001161b */
[----:B------:R-:W-:Y:S01]  /*8eb0*/  IMAD.MOV.U32 R27, RZ, RZ, R8 ;  /* 0x000000ffff1b7224 */ /* 0x000fe200078e0008 */
[----:B------:R-:W-:Y:S01]  /*8ec0*/  SHF.R.U64 R45, R22, 0x10, R23 ;  /* 0x00000010162d7819 */ /* 0x000fe20000001217 */
[----:B------:R-:W-:Y:S01]  /*8ed0*/  IMAD.MOV.U32 R48, RZ, RZ, R22 ;  /* 0x000000ffff307224 */ /* 0x000fe200078e0016 */
[----:B------:R-:W-:Y:S01]  /*8ee0*/  SHF.R.U64 R41, R24, 0x10, R25 ;  /* 0x0000001018297819 */ /* 0x000fe20000001219 */
[----:B------:R-:W-:Y:S01]  /*8ef0*/  IMAD.MOV.U32 R44, RZ, RZ, R24 ;  /* 0x000000ffff2c7224 */ /* 0x000fe200078e0018 */
[----:B------:R-:W-:Y:S01]  /*8f00*/  SHF.R.U32.HI R50, RZ, 0x10, R19 ;  /* 0x00000010ff327819 */ /* 0x000fe20000011613 */
[----:B------:R-:W-:Y:S01]  /*8f10*/  IMAD.MOV.U32 R22, RZ, RZ, R11 ;  /* 0x000000ffff167224 */ /* 0x000fe200078e000b */
[----:B------:R-:W-:Y:S01]  /*8f20*/  SHF.R.U64 R24, R8, 0x10, R9 ;  /* 0x0000001008187819 */ /* 0x000fe20000001209 */
[--C-:B------:R-:W-:Y:S01]  /*8f30*/  IMAD.MOV.U32 R47, RZ, RZ, R23.reuse ;  /* 0x000000ffff2f7224 */ /* 0x100fe200078e0017 */
[----:B------:R-:W-:Y:S01]  /*8f40*/  PRMT R27, R27, 0x5410, R52 ;  /* 0x000054101b1b7816 */ /* 0x000fe20000000034 */
[----:B------:R-:W-:Y:S01]  /*8f50*/  IMAD.MOV.U32 R36, RZ, RZ, R28 ;  /* 0x000000ffff247224 */ /* 0x000fe200078e001c */
[----:B------:R-:W-:Y:S01]  /*8f60*/  SHF.R.U32.HI R42, RZ, 0x10, R23 ;  /* 0x00000010ff2a7819 */ /* 0x000fe20000011617 */
[----:B------:R-:W-:Y:S01]  /*8f70*/  IMAD.MOV.U32 R23, RZ, RZ, R10 ;  /* 0x000000ffff177224 */ /* 0x000fe200078e000a */
[----:B------:R-:W-:Y:S01]  /*8f80*/  PRMT R24, R24, 0x5410, R50 ;  /* 0x0000541018187816 */ /* 0x000fe20000000032 */
[----:B------:R-:W-:Y:S01]  /*8f90*/  IMAD.MOV.U32 R31, RZ, RZ, R6 ;  /* 0x000000ffff1f7224 */ /* 0x000fe200078e0006 */
[----:B------:R-:W-:Y:S01]  /*8fa0*/  PRMT R22, R22, 0x5410, R27 ;  /* 0x0000541016167816 */ /* 0x000fe2000000001b */
[----:B------:R-:W-:Y:S01]  /*8fb0*/  IMAD.MOV.U32 R30, RZ, RZ, R7 ;  /* 0x000000ffff1e7224 */ /* 0x000fe200078e0007 */
[----:B------:R-:W-:Y:S01]  /*8fc0*/  SHF.R.U64 R2, R10, 0x10, R11 ;  /* 0x000000100a027819 */ /* 0x000fe2000000120b */
[----:B------:R-:W-:Y:S01]  /*8fd0*/  IMAD.MOV.U32 R54, RZ, RZ, R19 ;  /* 0x000000ffff367224 */ /* 0x000fe200078e0013 */
[--C-:B------:R-:W-:Y:S01]  /*8fe0*/  PRMT R23, R23, 0x5410, R24.reuse ;  /* 0x0000541017177816 */ /* 0x100fe20000000018 */
[----:B------:R-:W-:Y:S01]  /*8ff0*/  IMAD.MOV.U32 R51, RZ, RZ, R21 ;  /* 0x000000ffff337224 */ /* 0x000fe200078e0015 */
[----:B------:R-:W-:Y:S01]  /*9000*/  PRMT R24, R22, 0x7610, R24 ;  /* 0x0000761016187816 */ /* 0x000fe20000000018 */
[--C-:B------:R-:W-:Y:S01]  /*9010*/  IMAD.MOV.U32 R35, RZ, RZ, R29.reuse ;  /* 0x000000ffff237224 */ /* 0x100fe200078e001d */
[----:B------:R-:W-:Y:S01]  /*9020*/  PRMT R22, R2, 0x7610, R22 ;  /* 0x0000761002167816 */ /* 0x000fe20000000016 */
[----:B------:R-:W-:Y:S01]  /*9030*/  IMAD R2, R66, -0x80, R34 ;  /* 0xffffff8042027824 */ /* 0x000fe200078e0222 */
[----:B------:R-:W-:Y:S01]  /*9040*/  SHF.R.U64 R32, R28, 0x10, R29 ;  /* 0x000000101c207819 */ /* 0x000fe2000000121d */
[----:B------:R-:W-:Y:S01]  /*9050*/  IMAD.MOV.U32 R43, RZ, RZ, R25 ;  /* 0x000000ffff2b7224 */ /* 0x000fe200078e0019 */
[----:B------:R-:W-:Y:S01]  /*9060*/  SHF.R.U64 R28, R6, 0x10, R7 ;  /* 0x00000010061c7819 */ /* 0x000fe20000001207 */
[----:B------:R-:W-:Y:S01]  /*9070*/  IMAD.MOV.U32 R6, RZ, RZ, R16 ;  /* 0x000000ffff067224 */ /* 0x000fe200078e0010 */
[----:B------:R-:W-:Y:S01]  /*9080*/  SHF.R.U64 R3, R16, 0x10, R17 ;  /* 0x0000001010037819 */ /* 0x000fe20000001211 */
[----:B------:R-:W-:Y:S01]  /*9090*/  IMAD.MOV.U32 R40, RZ, RZ, R26 ;  /* 0x000000ffff287224 */ /* 0x000fe200078e001a */
[----:B------:R-:W-:Y:S01]  /*90a0*/  IMNMX R16, R2, 0x80, PT ;  /* 0x0000008002107817 */ /* 0x000fe20003800200 */
[----:B------:R-:W-:Y:S01]  /*90b0*/  IMAD.MOV.U32 R55, RZ, RZ, R18 ;  /* 0x000000ffff377224 */ /* 0x000fe200078e0012 */
[----:B------:R-:W-:Y:S01]  /*90c0*/  SHF.R.U64 R53, R18, 0x10, R19 ;  /* 0x0000001012357819 */ /* 0x000fe20000001213 */
[----:B------:R-:W-:Y:S01]  /*90d0*/  IMAD.MOV.U32 R19, RZ, RZ, R13 ;  /* 0x000000ffff137224 */ /* 0x000fe200078e000d */
[----:B------:R-:W-:Y:S01]  /*90e0*/  ISETP.GE.AND P0, PT, R237, R16, PT ;  /* 0x00000010ed00720c */ /* 0x000fe20003f06270 */
[----:B------:R-:W-:Y:S01]  /*90f0*/  IMAD.MOV.U32 R26, RZ, RZ, R9 ;  /* 0x000000ffff1a7224 */ /* 0x000fe200078e0009 */
[----:B------:R-:W-:Y:S01]  /*9100*/  SHF.R.U32.HI R38, RZ, 0x10, R25 ;  /* 0x00000010ff267819 */ /* 0x000fe20000011619 */
[----:B------:R-:W-:Y:S01]  /*9110*/  IMAD.MOV.U32 R10, RZ, RZ, R14 ;  /* 0x000000ffff0a7224 */ /* 0x000fe200078e000e */
[----:B------:R-:W-:Y:S01]  /*9120*/  SHF.R.U32.HI R29, RZ, 0x10, R29 ;  /* 0x00000010ff1d7819 */ /* 0x000fe2000001161d */
[----:B------:R-:W-:Y:S01]  /*9130*/  IMAD.MOV.U32 R5, RZ, RZ, R17 ;  /* 0x000000ffff057224 */ /* 0x000fe200078e0011 */
[----:B------:R-:W-:Y:S01]  /*9140*/  SHF.R.U32.HI R46, RZ, 0x10, R21 ;  /* 0x00000010ff2e7819 */ /* 0x000fe20000011615 */
[----:B------:R-:W-:-:S04]  /*9150*/  DEPBAR.LE SB0, 0x1 ;  /* 0x000080400000791a */ /* 0x000fc80000000000 */
[----:B------:R-:W-:Y:S01]  /*9160*/  SHF.R.U32.HI R25, RZ, 0x10, R7 ;  /* 0x00000010ff197819 */ /* 0x000fe20000011607 */
[----:B------:R-:W-:Y:S01]  /*9170*/  BSSY B1, `(.L_x_225) ;  /* 0x0000125000017945 */ /* 0x000fe20003800000 */
[----:B------:R-:W-:Y:S02]  /*9180*/  PRMT R30, R30, 0x5410, R45 ;  /* 0x000054101e1e7816 */ /* 0x000fe4000000002d */
[----:B------:R-:W-:Y:S01]  /*9190*/  SHF.R.U64 R49, R20, 0x10, R21 ;  /* 0x0000001014317819 */ /* 0x000fe20000001215 */
[----:B------:R-:W-:Y:S01]  /*91a0*/  IMAD.MOV.U32 R20, RZ, RZ, R12 ;  /* 0x000000ffff147224 */ /* 0x000fe200078e000c */
[----:B------:R-:W-:Y:S01]  /*91b0*/  SHF.R.U32.HI R21, RZ, 0x10, R9 ;  /* 0x00000010ff157819 */ /* 0x000fe20000011609 */
[----:B------:R-:W-:Y:S01]  /*91c0*/  IMAD.MOV.U32 R9, RZ, RZ, R15 ;  /* 0x000000ffff097224 */ /* 0x000fe200078e000f */
[----:B------:R-:W-:Y:S02]  /*91d0*/  PRMT R29, R29, 0x5410, R51 ;  /* 0x000054101d1d7816 */ /* 0x000fe40000000033 */
[----:B------:R-:W-:-:S02]  /*91e0*/  PRMT R35, R35, 0x5410, R41 ;  /* 0x0000541023237816 */ /* 0x000fc40000000029 */
[----:B------:R-:W-:Y:S02]  /*91f0*/  SHF.R.U32.HI R18, RZ, 0x10, R11 ;  /* 0x00000010ff127819 */ /* 0x000fe4000001160b */
[----:B------:R-:W-:Y:S02]  /*9200*/  PRMT R25, R25, 0x5410, R54 ;  /* 0x0000541019197816 */ /* 0x000fe40000000036 */
[----:B------:R-:W-:Y:S02]  /*9210*/  PRMT R28, R28, 0x5410, R46 ;  /* 0x000054101c1c7816 */ /* 0x000fe4000000002e */
[----:B------:R-:W-:Y:S02]  /*9220*/  PRMT R31, R31, 0x5410, R48 ;  /* 0x000054101f1f7816 */ /* 0x000fe40000000030 */
[----:B------:R-:W-:Y:S02]  /*9230*/  PRMT R33, R33, 0x5410, R47 ;  /* 0x0000541021217816 */ /* 0x000fe4000000002f */
[----:B------:R-:W-:-:S02]  /*9240*/  PRMT R32, R32, 0x5410, R42 ;  /* 0x0000541020207816 */ /* 0x000fc4000000002a */
[----:B------:R-:W-:Y:S02]  /*9250*/  PRMT R19, R19, 0x5410, R30 ;  /* 0x0000541013137816 */ /* 0x000fe4000000001e */
[--C-:B------:R-:W-:Y:S02]  /*9260*/  SHF.R.U64 R11, R12, 0x10, R13.reuse ;  /* 0x000000100c0b7819 */ /* 0x100fe4000000120d */
[----:B------:R-:W-:Y:S02]  /*9270*/  SHF.R.U32.HI R8, RZ, 0x10, R13 ;  /* 0x00000010ff087819 */ /* 0x000fe4000001160d */
[--C-:B------:R-:W-:Y:S02]  /*9280*/  SHF.R.U64 R7, R14, 0x10, R15.reuse ;  /* 0x000000100e077819 */ /* 0x100fe4000000120f */
[----:B------:R-:W-:Y:S02]  /*9290*/  SHF.R.U32.HI R4, RZ, 0x10, R15 ;  /* 0x00000010ff047819 */ /* 0x000fe4000001160f */
[----:B------:R-:W-:-:S02]  /*92a0*/  SHF.R.U32.HI R0, RZ, 0x10, R17 ;  /* 0x00000010ff007819 */ /* 0x000fc40000011611 */
[----:B------:R-:W-:Y:S02]  /*92b0*/  PRMT R38, R38, 0x5410, R40 ;  /* 0x0000541026267816 */ /* 0x000fe40000000028 */
[----:B------:R-:W-:Y:S02]  /*92c0*/  PRMT R40, R29, 0x5410, R35 ;  /* 0x000054101d287816 */ /* 0x000fe40000000023 */
[----:B------:R-:W-:Y:S02]  /*92d0*/  PRMT R39, R33, 0x5410, R39 ;  /* 0x0000541021277816 */ /* 0x000fe40000000027 */
[----:B------:R-:W-:Y:S02]  /*92e0*/  PRMT R35, R32, 0x7610, R35 ;  /* 0x0000761020237816 */ /* 0x000fe40000000023 */
[----:B------:R-:W-:Y:S02]  /*92f0*/  PRMT R17, R31, 0x5410, R28 ;  /* 0x000054101f117816 */ /* 0x000fe4000000001c */
[----:B------:R-:W-:-:S02]  /*9300*/  PRMT R18, R18, 0x5410, R25 ;  /* 0x0000541012127816 */ /* 0x000fc40000000019 */
        /* <DEDUP_REMOVED lines=14> */
[----:B------:R-:W-:Y:S01]  /*93f0*/  PRMT R33, R3, 0x7610, R33 ;  /* 0x0000761003217816 */ /* 0x000fe20000000021 */
[----:B------:R-:W-:Y:S06]  /*9400*/  BAR.SYNC.DEFER_BLOCKING 0x0 ;  /* 0x0000000000007b1d */ /* 0x000fec0000010000 */
[----:B------:R-:W-:Y:S05]  /*9410*/  @P0 BRA `(.L_x_226) ;  /* 0x00000fa000000947 */ /* 0x000fea0003800000 */
[----:B------:R-:W-:Y:S01]  /*9420*/  ISETP.GE.AND P0, PT, R122, c[0x0][0x27c], PT ;  /* 0x00009f007a007a0c */ /* 0x000fe20003f06270 */
[----:B------:R-:W-:-:S12]  /*9430*/  BSSY B0, `(.L_x_227) ;  /* 0x0000028000007945 */ /* 0x000fd80003800000 */
[----:B------:R-:W-:Y:S05]  /*9440*/  @P0 BRA `(.L_x_228) ;  /* 0x0000026000000947 */ /* 0x000fea0003800000 */
[----:B------:R-:W1:Y:S01]  /*9450*/  LDS.128 R4, [R229+0x4800] ;  /* 0x00480000e5047984 */ /* 0x000e620000000c00 */
[--C-:B------:R-:W-:Y:S02]  /*9460*/  HADD2.F32 R9, -RZ, R17.reuse.H0_H0 ;  /* 0x20000011ff097230 */ /* 0x100fe40000004100 */
[----:B------:R-:W-:Y:S02]  /*9470*/  HADD2.F32 R0, -RZ, R17.H1_H1 ;  /* 0x30000011ff007230 */ /* 0x000fe40000004100 */
[----:B------:R-:W-:Y:S02]  /*9480*/  HADD2.F32 R3, -RZ, R21.H1_H1 ;  /* 0x30000015ff037230 */ /* 0x000fe40000004100 */
[----:B------:R-:W-:Y:S02]  /*9490*/  HADD2.F32 R2, -RZ, R20.H1_H1 ;  /* 0x30000014ff027230 */ /* 0x000fe40000004100 */
[--C-:B-1----:R-:W-:Y:S02]  /*94a0*/  HADD2.F32 R10, -RZ, R4.reuse.H0_H0 ;  /* 0x20000004ff0a7230 */ /* 0x102fe40000004100 */
[----:B------:R-:W-:-:S02]  /*94b0*/  HADD2.F32 R8, -RZ, R4.H1_H1 ;  /* 0x30000004ff087230 */ /* 0x000fc40000004100 */
[--C-:B------:R-:W-:Y:S01]  /*94c0*/  HADD2.F32 R4, -RZ, R5.reuse.H0_H0 ;  /* 0x20000005ff047230 */ /* 0x100fe20000004100 */
[-C--:B------:R-:W-:Y:S01]  /*94d0*/  FMUL.FTZ R13, R10, R9.reuse ;  /* 0x000000090a0d7220 */ /* 0x080fe20000410000 */
[----:B------:R-:W-:Y:S01]  /*94e0*/  HADD2.F32 R5, -RZ, R5.H1_H1 ;  /* 0x30000005ff057230 */ /* 0x000fe20000004100 */
[----:B------:R-:W-:Y:S01]  /*94f0*/  FMUL.FTZ R14, R8, R9 ;  /* 0x00000009080e7220 */ /* 0x000fe20000410000 */
[--C-:B------:R-:W-:Y:S02]  /*9500*/  HADD2.F32 R12, -RZ, R6.reuse.H0_H0 ;  /* 0x20000006ff0c7230 */ /* 0x100fe40000004100 */
[----:B------:R-:W-:Y:S01]  /*9510*/  HADD2.F32 R11, -RZ, R6.H1_H1 ;  /* 0x30000006ff0b7230 */ /* 0x000fe20000004100 */
[-C--:B------:R-:W-:Y:S01]  /*9520*/  FMUL.FTZ R9, R5, R0.reuse ;  /* 0x0000000005097220 */ /* 0x080fe20000410000 */
[--C-:B------:R-:W-:Y:S01]  /*9530*/  HADD2.F32 R6, -RZ, R7.reuse.H0_H0 ;  /* 0x20000007ff067230 */ /* 0x100fe20000004100 */
[----:B------:R-:W-:Y:S01]  /*9540*/  FMUL.FTZ R0, R4, R0 ;  /* 0x0000000004007220 */ /* 0x000fe20000410000 */
[----:B------:R-:W-:Y:S01]  /*9550*/  HADD2.F32 R7, -RZ, R7.H1_H1 ;  /* 0x30000007ff077230 */ /* 0x000fe20000004100 */
[----:B------:R-:W-:-:S02]  /*9560*/  FFMA.FTZ R15, R10, R3, -R14 ;  /* 0x000000030a0f7223 */ /* 0x000fc4000001080e */
[----:B------:R-:W-:Y:S01]  /*9570*/  FFMA.FTZ R14, R8, R3, R13 ;  /* 0x00000003080e7223 */ /* 0x000fe2000001000d */
[----:B------:R-:W-:Y:S01]  /*9580*/  HADD2.F32 R3, -RZ, R25.H1_H1 ;  /* 0x30000019ff037230 */ /* 0x000fe20000004100 */
[-C--:B------:R-:W-:Y:S01]  /*9590*/  FFMA.FTZ R13, R4, R2.reuse, -R9 ;  /* 0x00000002040d7223 */ /* 0x080fe20000010809 */
[----:B------:R-:W-:Y:S01]  /*95a0*/  HADD2.F32 R4, -RZ, R19.H1_H1 ;  /* 0x30000013ff047230 */ /* 0x000fe20000004100 */
[----:B------:R-:W-:Y:S01]  /*95b0*/  FFMA.FTZ R10, R5, R2, R0 ;  /* 0x00000002050a7223 */ /* 0x000fe20000010000 */
[----:B------:R-:W-:Y:S02]  /*95c0*/  HADD2.F32 R0, -RZ, R18.H1_H1 ;  /* 0x30000012ff007230 */ /* 0x000fe40000004100 */
[----:B------:R-:W-:Y:S01]  /*95d0*/  HADD2.F32 R2, -RZ, R24.H1_H1 ;  /* 0x30000018ff027230 */ /* 0x000fe20000004100 */
[----:B------:R-:W-:Y:S02]  /*95e0*/  FMUL.FTZ R9, R11, R4 ;  /* 0x000000040b097220 */ /* 0x000fe40000410000 */
[----:B------:R-:W-:-:S02]  /*95f0*/  FMUL.FTZ R8, R7, R0 ;  /* 0x0000000007087220 */ /* 0x000fc40000410000 */
[----:B------:R-:W-:Y:S02]  /*9600*/  FMUL.FTZ R4, R12, R4 ;  /* 0x000000040c047220 */ /* 0x000fe40000410000 */
[----:B------:R-:W-:Y:S02]  /*9610*/  FMUL.FTZ R5, R6, R0 ;  /* 0x0000000006057220 */ /* 0x000fe40000410000 */
[-C--:B------:R-:W-:Y:S02]  /*9620*/  FFMA.FTZ R9, R12, R3.reuse, -R9 ;  /* 0x000000030c097223 */ /* 0x080fe40000010809 */
[-C--:B------:R-:W-:Y:S02]  /*9630*/  FFMA.FTZ R0, R6, R2.reuse, -R8 ;  /* 0x0000000206007223 */ /* 0x080fe40000010808 */
[----:B------:R-:W-:Y:S01]  /*9640*/  FFMA.FTZ R3, R11, R3, R4 ;  /* 0x000000030b037223 */ /* 0x000fe20000010004 */
[----:B------:R-:W-:Y:S01]  /*9650*/  F2FP.PACK_AB R4, R14, R15 ;  /* 0x0000000f0e04723e */ /* 0x000fe200000000ff */
[----:B------:R-:W-:Y:S01]  /*9660*/  FFMA.FTZ R2, R7, R2, R5 ;  /* 0x0000000207027223 */ /* 0x000fe20000010005 */
[----:B------:R-:W-:-:S02]  /*9670*/  F2FP.PACK_AB R5, R10, R13 ;  /* 0x0000000d0a05723e */ /* 0x000fc400000000ff */
[----:B------:R-:W-:Y:S02]  /*9680*/  F2FP.PACK_AB R6, R3, R9 ;  /* 0x000000090306723e */ /* 0x000fe400000000ff */
[----:B------:R-:W-:-:S05]  /*9690*/  F2FP.PACK_AB R7, R2, R0 ;  /* 0x000000000207723e */ /* 0x000fca00000000ff */
[----:B------:R1:W-:Y:S02]  /*96a0*/  STS.128 [R229+0x4800], R4 ;  /* 0x00480004e5007388 */ /* 0x0003e40000000c00 */
.L_x_228:
[----:B------:R-:W-:Y:S05]  /*96b0*/  BSYNC B0 ;  /* 0x0000000000007941 */ /* 0x000fea0003800000 */
.L_x_227:
[----:B------:R-:W-:Y:S01]  /*96c0*/  ISETP.GE.AND P0, PT, R121, c[0x0][0x27c], PT ;  /* 0x00009f0079007a0c */ /* 0x000fe20003f06270 */
[----:B------:R-:W-:-:S12]  /*96d0*/  BSSY B0, `(.L_x_229) ;  /* 0x0000028000007945 */ /* 0x000fd80003800000 */
[----:B------:R-:W-:Y:S05]  /*96e0*/  @P0 BRA `(.L_x_230) ;  /* 0x0000026000000947 */ /* 0x000fea0003800000 */
[----:B-1----:R-:W1:Y:S01]  /*96f0*/  LDS.128 R4, [R230+0x4800] ;  /* 0x00480000e6047984 */ /* 0x002e620000000c00 */
[----:B------:R-:W-:Y:S02]  /*9700*/  HADD2.F32 R9, -RZ, R22.H1_H1 ;  /* 0x30000016ff097230 */ /* 0x000fe40000004100 */
        /* <DEDUP_REMOVED lines=19> */
[----:B------:R-:W-:Y:S01]  /*9840*/  HADD2.F32 R4, -RZ, R26.H0_H0 ;  /* 0x2000001aff047230 */ /* 0x000fe20000004100 */
[----:B------:R-:W-:Y:S01]  /*9850*/  FFMA.FTZ R10, R5, R2, R0 ;  /* 0x00000002050a7223 */ /* 0x000fe20000010000 */
[----:B------:R-:W-:Y:S02]  /*9860*/  HADD2.F32 R0, -RZ, R21.H0_H0 ;  /* 0x20000015ff007230 */ /* 0x000fe40000004100 */
        /* <DEDUP_REMOVED lines=14> */
.L_x_230:
[----:B------:R-:W-:Y:S05]  /*9950*/  BSYNC B0 ;  /* 0x0000000000007941 */ /* 0x000fea0003800000 */
.L_x_229:
[----:B------:R-:W-:Y:S01]  /*9960*/  ISETP.GE.AND P0, PT, R157, c[0x0][0x27c], PT ;  /* 0x00009f009d007a0c */ /* 0x000fe20003f06270 */
[----:B------:R-:W-:-:S12]  /*9970*/  BSSY B0, `(.L_x_231) ;  /* 0x0000028000007945 */ /* 0x000fd80003800000 */
[----:B------:R-:W-:Y:S05]  /*9980*/  @P0 BRA `(.L_x_232) ;  /* 0x0000026000000947 */ /* 0x000fea0003800000 */
[----:B-1----:R-:W1:Y:S01]  /*9990*/  LDS.128 R4, [R229+0x6800] ;  /* 0x00680000e5047984 */ /* 0x002e620000000c00 */
[----:B------:R-:W-:Y:S02]  /*99a0*/  HADD2.F32 R9, -RZ, R23.H0_H0 ;  /* 0x20000017ff097230 */ /* 0x000fe40000004100 */
[----:B------:R-:W-:Y:S02]  /*99b0*/  HADD2.F32 R0, -RZ, R22.H0_H0 ;  /* 0x20000016ff007230 */ /* 0x000fe40000004100 */
        /* <DEDUP_REMOVED lines=35> */
.L_x_232:
[----:B------:R-:W-:Y:S05]  /*9bf0*/  BSYNC B0 ;  /* 0x0000000000007941 */ /* 0x000fea0003800000 */
.L_x_231:
        /* <DEDUP_REMOVED lines=27> */
[----:B------:R-:W-:Y:S01]  /*9db0*/  HADD2.F32 R2, -RZ, R38.H0_H0 ;  /* 0x20000026ff027230 */ /* 0x000fe20000004100 */
        /* <DEDUP_REMOVED lines=13> */
.L_x_234:
[----:B------:R-:W-:Y:S05]  /*9e90*/  BSYNC B0 ;  /* 0x0000000000007941 */ /* 0x000fea0003800000 */
.L_x_233:
[----:B------:R-:W-:Y:S01]  /*9ea0*/  ISETP.GE.AND P0, PT, R156, c[0x0][0x27c], PT ;  /* 0x00009f009c007a0c */ /* 0x000fe20003f06270 */
[----:B------:R-:W-:-:S12]  /*9eb0*/  BSSY B0, `(.L_x_235) ;  /* 0x0000028000007945 */ /* 0x000fd80003800000 */
[----:B------:R-:W-:Y:S05]  /*9ec0*/  @P0 BRA `(.L_x_236) ;  /* 0x0000026000000947 */ /* 0x000fea0003800000 */
[----:B-1----:R-:W1:Y:S01]  /*9ed0*/  LDS.128 R4, [R229+0x8800] ;  /* 0x00880000e5047984 */ /* 0x002e620000000c00 */
[----:B------:R-:W-:Y:S02]  /*9ee0*/  HADD2.F32 R9, -RZ, R28.H0_H0 ;  /* 0x2000001cff097230 */ /* 0x000fe40000004100 */
[----:B------:R-:W-:Y:S02]  /*9ef0*/  HADD2.F32 R0, -RZ, R29.H0_H0 ;  /* 0x2000001dff007230 */ /* 0x000fe40000004100 */
[----:B------:R-:W-:Y:S02]  /*9f00*/  HADD2.F32 R3, -RZ, R38.H1_H1 ;  /* 0x30000026ff037230 */ /* 0x000fe40000004100 */
[----:B------:R-:W-:Y:S02]  /*9f10*/  HADD2.F32 R2, -RZ, R37.H0_H0 ;  /* 0x20000025ff027230 */ /* 0x000fe40000004100 */
        /* <DEDUP_REMOVED lines=33> */
.L_x_236:
[----:B------:R-:W-:Y:S05]  /*a130*/  BSYNC B0 ;  /* 0x0000000000007941 */ /* 0x000fea0003800000 */
.L_x_235:
[----:B------:R-:W-:-:S13]  /*a140*/  ISETP.GE.AND P0, PT, R158, c[0x0][0x27c], PT ;  /* 0x00009f009e007a0c */ /* 0x000fda0003f06270 */
[----:B------:R-:W-:Y:S05]  /*a150*/  @P0 BRA `(.L_x_226) ;  /* 0x0000026000000947 */ /* 0x000fea0003800000 */
[----:B-1----:R-:W1:Y:S01]  /*a160*/  LDS.128 R4, [R230+0x8800] ;  /* 0x00880000e6047984 */ /* 0x002e620000000c00 */
[----:B------:R-:W-:Y:S02]  /*a170*/  HADD2.F32 R9, -RZ, R32.H0_H0 ;  /* 0x20000020ff097230 */ /* 0x000fe40000004100 */
[----:B------:R-:W-:Y:S02]  /*a180*/  HADD2.F32 R0, -RZ, R33.H0_H0 ;  /* 0x20000021ff007230 */ /* 0x000fe40000004100 */
[----:B------:R-:W-:Y:S02]  /*a190*/  HADD2.F32 R3, -RZ, R36.H0_H0 ;  /* 0x20000024ff037230 */ /* 0x000fe40000004100 */
        /* <DEDUP_REMOVED lines=17> */
[--C-:B------:R-:W-:Y:S01]  /*a2b0*/  HADD2.F32 R4, -RZ, R34.reuse.H1_H1 ;  /* 0x30000022ff047230 */ /* 0x100fe20000004100 */
        /* <DEDUP_REMOVED lines=16> */
.L_x_226:
[----:B------:R-:W-:Y:S05]  /*a3c0*/  BSYNC B1 ;  /* 0x0000000000017941 */ /* 0x000fea0003800000 */
.L_x_225:
[----:B------:R-:W-:-:S04]  /*a3d0*/  IADD3 R0, R237, 0x40, RZ ;  /* 0x00000040ed007810 */ /* 0x000fc80007ffe0ff */
[----:B------:R-:W-:-:S13]  /*a3e0*/  ISETP.GE.AND P0, PT, R0, R16, PT ;  /* 0x000000100000720c */ /* 0x000fda0003f06270 */
[----:B------:R-:W-:Y:S05]  /*a3f0*/  @P0 BRA `(.L_x_237) ;  /* 0x00003c5000000947 */ /* 0x000fea0003800000 */
[----:B------:R-:W-:Y:S01]  /*a400*/  ISETP.GE.AND P0, PT, R122, c[0x0][0x27c], PT ;  /* 0x00009f007a007a0c */ /* 0x000fe20003f06270 */
[----:B------:R-:W-:-:S12]  /*a410*/  BSSY B0, `(.L_x_238) ;  /* 0x0000028000007945 */ /* 0x000fd80003800000 */
[----:B------:R-:W-:Y:S05]  /*a420*/  @P0 BRA `(.L_x_239) ;  /* 0x0000026000000947 */ /* 0x000fea0003800000 */
[----:B-1----:R-:W1:Y:S01]  /*a430*/  LDS.128 R4, [R229+0x5800] ;  /* 0x00580000e5047984 */ /* 0x002e620000000c00 */
[--C-:B------:R-:W-:Y:S02]  /*a440*/  HADD2.F32 R9, -RZ, R17.reuse.H0_H0 ;  /* 0x20000011ff097230 */ /* 0x100fe40000004100 */
[----:B------:R-:W-:Y:S02]  /*a450*/  HADD2.F32 R0, -RZ, R17.H1_H1 ;  /* 0x30000011ff007230 */ /* 0x000fe40000004100 */
[----:B------:R-:W-:Y:S02]  /*a460*/  HADD2.F32 R3, -RZ, R21.H1_H1 ;  /* 0x30000015ff037230 */ /* 0x000fe40000004100 */
[----:B------:R-:W-:Y:S02]  /*a470*/  HADD2.F32 R2, -RZ, R20.H1_H1 ;  /* 0x30000014ff027230 */ /* 0x000fe40000004100 */
[--C-:B-1----:R-:W-:Y:S02]  /*a480*/  HADD2.F32 R10, -RZ, R4.reuse.H0_H0 ;  /* 0x20000004ff0a7230 */ /* 0x102fe40000004100 */
[----:B------:R-:W-:-:S02]  /*a490*/  HADD2.F32 R8, -RZ, R4.H1_H1 ;  /* 0x30000004ff087230 */ /* 0x000fc40000004100 */
[--C-:B------:R-:W-:Y:S01]  /*a4a0*/  HADD2.F32 R4, -RZ, R5.reuse.H0_H0 ;  /* 0x20000005ff047230 */ /* 0x100fe20000004100 */
[C---:B------:R-:W-:Y:S01]  /*a4b0*/  FMUL.FTZ R13, R9.reuse, R10 ;  /* 0x0000000a090d7220 */ /* 0x040fe20000410000 */
[----:B------:R-:W-:Y:S01]  /*a4c0*/  HADD2.F32 R5, -RZ, R5.H1_H1 ;  /* 0x30000005ff057230 */ /* 0x000fe20000004100 */
[----:B------:R-:W-:Y:S01]  /*a4d0*/  FMUL.FTZ R14, R9, R8 ;  /* 0x00000008090e7220 */ /* 0x000fe20000410000 */
[--C-:B------:R-:W-:Y:S02]  /*a4e0*/  HADD2.F32 R12, -RZ, R6.reuse.H0_H0 ;  /* 0x20000006ff0c7230 */ /* 0x100fe40000004100 */
[----:B------:R-:W-:Y:S01]  /*a4f0*/  HADD2.F32 R11, -RZ, R6.H1_H1 ;  /* 0x30000006ff0b7230 */ /* 0x000fe20000004100 */
[C---:B------:R-:W-:Y:S01]  /*a500*/  FMUL.FTZ R9, R0.reuse, R5 ;  /* 0x0000000500097220 */ /* 0x040fe20000410000 */
[--C-:B------:R-:W-:Y:S01]  /*a510*/  HADD2.F32 R6, -RZ, R7.reuse.H0_H0 ;  /* 0x20000007ff067230 */ /* 0x100fe20000004100 */
[----:B------:R-:W-:Y:S01]  /*a520*/  FMUL.FTZ R0, R0, R4 ;  /* 0x0000000400007220 */ /* 0x000fe20000410000 */
[----:B------:R-:W-:Y:S01]  /*a530*/  HADD2.F32 R7, -RZ, R7.H1_H1 ;  /* 0x30000007ff077230 */ /* 0x000fe20000004100 */
[----:B------:R-:W-:-:S02]  /*a540*/  FFMA.FTZ R15, R3, R10, -R14 ;  /* 0x0000000a030f7223 */ /* 0x000fc4000001080e */
[----:B------:R-:W-:Y:S01]  /*a550*/  FFMA.FTZ R14, R3, R8, R13 ;  /* 0x00000008030e7223 */ /* 0x000fe2000001000d */
[----:B------:R-:W-:Y:S01]  /*a560*/  HADD2.F32 R3, -RZ, R25.H1_H1 ;  /* 0x30000019ff037230 */ /* 0x000fe20000004100 */
[C---:B------:R-:W-:Y:S01]  /*a570*/  FFMA.FTZ R13, R2.reuse, R4, -R9 ;  /* 0x00000004020d7223 */ /* 0x040fe20000010809 */
        /* <DEDUP_REMOVED lines=8> */
[C---:B------:R-:W-:Y:S02]  /*a600*/  FFMA.FTZ R9, R3.reuse, R12, -R9 ;  /* 0x0000000c03097223 */ /* 0x040fe40000010809 */
[----:B------:R-:W-:Y:S02]  /*a610*/  FFMA.FTZ R0, R2, R6, -R8 ;  /* 0x0000000602007223 */ /* 0x000fe40000010808 */
[----:B------:R-:W-:Y:S01]  /*a620*/  FFMA.FTZ R3, R3, R11, R4 ;  /* 0x0000000b03037223 */ /* 0x000fe20000010004 */
[----:B------:R-:W-:Y:S01]  /*a630*/  F2FP.PACK_AB R4, R14, R15 ;  /* 0x0000000f0e04723e */ /* 0x000fe200000000ff */
[----:B------:R-:W-:Y:S01]  /*a640*/  FFMA.FTZ R2, R2, R7, R5 ;  /* 0x0000000702027223 */ /* 0x000fe20000010005 */
[----:B------:R-:W-:-:S02]  /*a650*/  F2FP.PACK_AB R5, R10, R13 ;  /* 0x0000000d0a05723e */ /* 0x000fc400000000ff */
[----:B------:R-:W-:Y:S02]  /*a660*/  F2FP.PACK_AB R6, R3, R9 ;  /* 0x000000090306723e */ /* 0x000fe400000000ff */
[----:B------:R-:W-:-:S05]  /*a670*/  F2FP.PACK_AB R7, R2, R0 ;  /* 0x000000000207723e */ /* 0x000fca00000000ff */
[----:B------:R1:W-:Y:S02]  /*a680*/  STS.128 [R229+0x5800], R4 ;  /* 0x00580004e5007388 */ /* 0x0003e40000000c00 */
.L_x_239:
[----:B------:R-:W-:Y:S05]  /*a690*/  BSYNC B0 ;  /* 0x0000000000007941 */ /* 0x000fea0003800000 */
.L_x_238:
        /* <DEDUP_REMOVED lines=41> */
.L_x_241:
[----:B------:R-:W-:Y:S05]  /*a930*/  BSYNC B0 ;  /* 0x0000000000007941 */ /* 0x000fea0003800000 */
.L_x_240:
        /* <DEDUP_REMOVED lines=41> */
.L_x_243:
[----:B------:R-:W-:Y:S05]  /*abd0*/  BSYNC B0 ;  /* 0x0000000000007941 */ /* 0x000fea0003800000 */
.L_x_242:
        /* <DEDUP_REMOVED lines=41> */
.L_x_245:
[----:B------:R-:W-:Y:S05]  /*ae70*/  BSYNC B0 ;  /* 0x0000000000007941 */ /* 0x000fea0003800000 */
.L_x_244:
        /* <DEDUP_REMOVED lines=41> */
.L_x_247:
[----:B------:R-:W-:Y:S05]  /*b110*/  BSYNC B0 ;  /* 0x0000000000007941 */ /* 0x000fea0003800000 */
.L_x_246:
        /* <DEDUP_REMOVED lines=39> */
[----:B------:R1:W-:Y:S01]  /*b390*/  STS.128 [R230+0x9800], R4 ;  /* 0x00980004e6007388 */ /* 0x0003e20000000c00 */
[----:B------:R-:W-:Y:S05]  /*b3a0*/  BRA `(.L_x_237) ;  /* 0x00002ca000007947 */ /* 0x000fea0003800000 */
.L_x_222:
        /* <DEDUP_REMOVED lines=20> */
[----:B------:R-:W3:Y:S01]  /*b4f0*/  LDL R35, [R1+0x4c] ;  /* 0x00004c0001237983 */ /* 0x000ee20000100800 */
[C---:B------:R-:W-:Y:S01]  /*b500*/  ISETP.GE.AND P0, PT, R116.reuse, c[0x0][0x27c], PT ;  /* 0x00009f0074007a0c */ /* 0x040fe20003f06270 */
[----:B------:R-:W-:Y:S01]  /*b510*/  CS2R R22, SRZ ;  /* 0x0000000000167805 */ /* 0x000fe2000001ff00 */
[C---:B------:R-:W-:Y:S01]  /*b520*/  IADD3 R5, R116.reuse, 0x10, RZ ;  /* 0x0000001074057810 */ /* 0x040fe20007ffe0ff */
[----:B------:R-:W-:Y:S01]  /*b530*/  CS2R R20, SRZ ;  /* 0x0000000000147805 */ /* 0x000fe2000001ff00 */
[----:B------:R-:W-:Y:S01]  /*b540*/  IADD3 R4, R116, 0x20, RZ ;  /* 0x0000002074047810 */ /* 0x000fe20007ffe0ff */
[----:B------:R-:W-:Y:S01]  /*b550*/  CS2R R10, SRZ ;  /* 0x00000000000a7805 */ /* 0x000fe2000001ff00 */
[----:B------:R-:W-:Y:S01]  /*b560*/  ISETP.GE.AND P2, PT, R5, c[0x0][0x27c], PT ;  /* 0x00009f0005007a0c */ /* 0x000fe20003f46270 */
[----:B------:R-:W-:Y:S01]  /*b570*/  CS2R R8, SRZ ;  /* 0x0000000000087805 */ /* 0x000fe2000001ff00 */
[----:B------:R-:W-:Y:S01]  /*b580*/  ISETP.GE.AND P1, PT, R4, c[0x0][0x27c], PT ;  /* 0x00009f0004007a0c */ /* 0x000fe20003f26270 */
[----:B------:R-:W-:Y:S01]  /*b590*/  CS2R R26, SRZ ;  /* 0x00000000001a7805 */ /* 0x000fe2000001ff00 */
[----:B------:R-:W-:-:S03]  /*b5a0*/  CS2R R24, SRZ ;  /* 0x0000000000187805 */ /* 0x000fc6000001ff00 */
[C---:B------:R-:W-:Y:S01]  /*b5b0*/  @!P0 IMAD.SHL.U32 R0, R116.reuse, 0x2, RZ ;  /* 0x0000000274008824 */ /* 0x040fe200078e00ff */
[----:B------:R-:W-:-:S04]  /*b5c0*/  @!P0 SHF.L.U64.HI R5, R116, 0x1, R117 ;  /* 0x0000000174058819 */ /* 0x000fc80000010275 */
[----:B------:R-:W-:-:S05]  /*b5d0*/  @!P0 IADD3 R32, P3, R28, R0, RZ ;  /* 0x000000001c208210 */ /* 0x000fca0007f7e0ff */
[----:B------:R-:W-:Y:S01]  /*b5e0*/  @!P0 IMAD.X R33, R29, 0x1, R5, P3 ;  /* 0x000000011d218824 */ /* 0x000fe200018e0605 */
[----:B------:R-:W-:Y:S01]  /*b5f0*/  @!P0 IADD3 R30, P3, R2, R0, RZ ;  /* 0x00000000021e8210 */ /* 0x000fe20007f7e0ff */
[----:B------:R-:W-:Y:S01]  /*b600*/  CS2R R18, SRZ ;  /* 0x0000000000127805 */ /* 0x000fe2000001ff00 */
[----:B------:R-:W-:Y:S02]  /*b610*/  CS2R R16, SRZ ;  /* 0x0000000000107805 */ /* 0x000fe4000001ff00 */
[----:B------:R-:W-:-:S04]  /*b620*/  @!P0 IADD3.X R31, R3, R5, RZ, P3, !PT ;  /* 0x00000005031f8210 */ /* 0x000fc80001ffe4ff */
[----:B------:R1:W5:Y:S01]  /*b630*/  @!P0 LD.E.128 R16, [R32.64] ;  /* 0x0000000620108980 */ /* 0x000362000c101d00 */
[----:B--2---:R-:W-:Y:S01]  /*b640*/  @!P2 SHF.L.U32 R4, R36, 0x3, RZ ;  /* 0x000000032404a819 */ /* 0x004fe200000006ff */
[----:B---3--:R-:W-:-:S04]  /*b650*/  @!P1 IMAD.SHL.U32 R0, R35, 0x8, RZ ;  /* 0x0000000823009824 */ /* 0x008fc800078e00ff */
[----:B------:R-:W-:-:S04]  /*b660*/  @!P2 IMAD.WIDE R14, R4, 0x2, R28 ;  /* 0x00000002040ea825 */ /* 0x000fc800078e021c */
[----:B------:R-:W-:Y:S01]  /*b670*/  @!P2 IMAD.WIDE R12, R4, 0x2, R2 ;  /* 0x00000002040ca825 */ /* 0x000fe200078e0202 */
[----:B------:R2:W5:Y:S03]  /*b680*/  @!P2 LD.E.128 R20, [R14.64] ;  /* 0x000000060e14a980 */ /* 0x000566000c101d00 */
[C---:B------:R-:W-:Y:S01]  /*b690*/  @!P1 IMAD.WIDE R6, R0.reuse, 0x2, R28 ;  /* 0x0000000200069825 */ /* 0x040fe200078e021c */
[----:B------:R3:W5:Y:S01]  /*b6a0*/  @!P2 LD.E.128 R8, [R12.64] ;  /* 0x000000060c08a980 */ /* 0x000762000c101d00 */
[----:B------:R-:W-:Y:S02]  /*b6b0*/  CS2R R4, SRZ ;  /* 0x0000000000047805 */ /* 0x000fe4000001ff00 */
[----:B------:R-:W-:Y:S01]  /*b6c0*/  @!P1 IMAD.WIDE R2, R0, 0x2, R2 ;  /* 0x0000000200029825 */ /* 0x000fe200078e0202 */
[----:B------:R4:W5:Y:S01]  /*b6d0*/  @!P1 LD.E.128 R24, [R6.64] ;  /* 0x0000000606189980 */ /* 0x000962000c101d00 */
[----:B--2---:R-:W-:Y:S01]  /*b6e0*/  CS2R R14, SRZ ;  /* 0x00000000000e7805 */ /* 0x004fe2000001ff00 */
[----:B---3--:R-:W-:Y:S01]  /*b6f0*/  CS2R R12, SRZ ;  /* 0x00000000000c7805 */ /* 0x008fe2000001ff00 */
[----:B----4-:R-:W-:-:S05]  /*b700*/  CS2R R6, SRZ ;  /* 0x0000000000067805 */ /* 0x010fca000001ff00 */
[----:B------:R1:W5:Y:S04]  /*b710*/  @!P1 LD.E.128 R12, [R2.64] ;  /* 0x00000006020c9980 */ /* 0x000368000c101d00 */
[----:B------:R1:W5:Y:S02]  /*b720*/  @!P0 LD.E.128 R4, [R30.64] ;  /* 0x000000061e048980 */ /* 0x000364000c101d00 */
.L_x_249:
[----:B-12-4-:R-:W-:Y:S05]  /*b730*/  BSYNC B0 ;  /* 0x0000000000007941 */ /* 0x016fea0003800000 */
.L_x_248:
[----:B-----5:R-:W-:Y:S01]  /*b740*/  IMAD.MOV.U32 R51, RZ, RZ, R18 ;  /* 0x000000ffff337224 */ /* 0x020fe200078e0012 */
[----:B------:R-:W-:Y:S01]  /*b750*/  SHF.R.U64 R52, R16, 0x10, R17 ;  /* 0x0000001010347819 */ /* 0x000fe20000001211 */
[----:B------:R-:W-:Y:S01]  /*b760*/  IMAD.MOV.U32 R47, RZ, RZ, R20 ;  /* 0x000000ffff2f7224 */ /* 0x000fe200078e0014 */
[----:B------:R-:W-:Y:S01]  /*b770*/  SHF.R.U64 R44, R20, 0x10, R21 ;  /* 0x00000010142c7819 */ /* 0x000fe20000001215 */
[----:B------:R-:W-:Y:S01]  /*b780*/  IMAD.MOV.U32 R38, RZ, RZ, R25 ;  /* 0x000000ffff267224 */ /* 0x000fe200078e0019 */
[----:B------:R-:W-:Y:S01]  /*b790*/  SHF.R.U64 R2, R8, 0x10, R9 ;  /* 0x0000001008027819 */ /* 0x000fe20000001209 */
[----:B------:R-:W-:Y:S01]  /*b7a0*/  IMAD.MOV.U32 R54, RZ, RZ, R16 ;  /* 0x000000ffff367224 */ /* 0x000fe200078e0010 */
[----:B------:R-:W-:Y:S01]  /*b7b0*/  PRMT R44, R44, 0x5410, R52 ;  /* 0x000054102c2c7816 */ /* 0x000fe20000000034 */
[----:B------:R-:W-:Y:S01]  /*b7c0*/  IMAD.MOV.U32 R46, RZ, RZ, R21 ;  /* 0x000000ffff2e7224 */ /* 0x000fe200078e0015 */
[----:B------:R-:W-:Y:S01]  /*b7d0*/  PRMT R47, R47, 0x5410, R51 ;  /* 0x000054102f2f7816 */ /* 0x000fe20000000033 */
[----:B------:R-:W-:Y:S01]  /*b7e0*/  IMAD.MOV.U32 R43, RZ, RZ, R22 ;  /* 0x000000ffff2b7224 */ /* 0x000fe200078e0016 */
[----:B------:R-:W-:Y:S01]  /*b7f0*/  SHF.R.U32.HI R32, RZ, 0x10, R25 ;  /* 0x00000010ff207819 */ /* 0x000fe20000011619 */
[----:B------:R-:W-:Y:S01]  /*b800*/  IMAD.MOV.U32 R53, RZ, RZ, R17 ;  /* 0x000000ffff357224 */ /* 0x000fe200078e0011 */
[--C-:B------:R-:W-:Y:S01]  /*b810*/  PRMT R51, R47, 0x5410, R44.reuse ;  /* 0x000054102f337816 */ /* 0x100fe2000000002c */
[----:B------:R-:W-:Y:S01]  /*b820*/  IMAD.MOV.U32 R50, RZ, RZ, R19 ;  /* 0x000000ffff327224 */ /* 0x000fe200078e0013 */
[----:B------:R-:W-:Y:S01]  /*b830*/  PRMT R44, R2, 0x7610, R44 ;  /* 0x00007610022c7816 */ /* 0x000fe2000000002c */
[----:B------:R-:W-:Y:S01]  /*b840*/  IMAD R2, R66, -0x80, R34 ;  /* 0xffffff8042027824 */ /* 0x000fe200078e0222 */
[----:B------:R-:W-:Y:S01]  /*b850*/  PRMT R60, R38, 0x5410, R32 ;  /* 0x00005410263c7816 */ /* 0x000fe20000000020 */
[----:B------:R-:W-:Y:S01]  /*b860*/  IMAD.MOV.U32 R42, RZ, RZ, R23 ;  /* 0x000000ffff2a7224 */ /* 0x000fe200078e0017 */
[----:B------:R-:W-:Y:S01]  /*b870*/  SHF.R.U32.HI R49, RZ, 0x10, R17 ;  /* 0x00000010ff317819 */ /* 0x000fe20000011611 */
        /* <DEDUP_REMOVED lines=11> */
[--C-:B------:R-:W-:Y:S01]  /*b930*/  SHF.R.U64 R40, R22, 0x10, R23.reuse ;  /* 0x0000001016287819 */ /* 0x100fe20000001217 */
[----:B------:R-:W-:Y:S01]  /*b940*/  IMAD.MOV.U32 R30, RZ, RZ, R4 ;  /* 0x000000ffff1e7224 */ /* 0x000fe200078e0004 */
[----:B------:R-:W-:Y:S01]  /*b950*/  SHF.R.U32.HI R37, RZ, 0x10, R23 ;  /* 0x00000010ff257819 */ /* 0x000fe20000011617 */
[----:B------:R-:W-:Y:S01]  /*b960*/  IMAD.MOV.U32 R22, RZ, RZ, R8 ;  /* 0x000000ffff167224 */ /* 0x000fe200078e0008 */
[----:B------:R-:W-:Y:S01]  /*b970*/  SHF.R.U64 R36, R24, 0x10, R25 ;  /* 0x0000001018247819 */ /* 0x000fe20000001219 */
[----:B------:R-:W-:Y:S01]  /*b980*/  IMAD.MOV.U32 R25, RZ, RZ, R7 ;  /* 0x000000ffff197224 */ /* 0x000fe200078e0007 */
[--C-:B------:R-:W-:Y:S01]  /*b990*/  SHF.R.U64 R31, R26, 0x10, R27.reuse ;  /* 0x000000101a1f7819 */ /* 0x100fe2000000121b */
[----:B------:R-:W-:Y:S01]  /*b9a0*/  IMAD.MOV.U32 R26, RZ, RZ, R6 ;  /* 0x000000ffff1a7224 */ /* 0x000fe200078e0006 */
[----:B------:R-:W-:Y:S01]  /*b9b0*/  SHF.R.U32.HI R28, RZ, 0x10, R27 ;  /* 0x00000010ff1c7819 */ /* 0x000fe2000001161b */
[----:B------:R-:W-:Y:S01]  /*b9c0*/  IMAD.MOV.U32 R18, RZ, RZ, R11 ;  /* 0x000000ffff127224 */ /* 0x000fe200078e000b */
[----:B------:R-:W-:Y:S01]  /*b9d0*/  SHF.R.U64 R27, R4, 0x10, R5 ;  /* 0x00000010041b7819 */ /* 0x000fe20000001205 */
[----:B------:R-:W-:-:S04]  /*b9e0*/  DEPBAR.LE SB0, 0x1 ;  /* 0x000080400000791a */ /* 0x000fc80000000000 */
[----:B------:R-:W-:Y:S01]  /*b9f0*/  SHF.R.U32.HI R24, RZ, 0x10, R5 ;  /* 0x00000010ff187819 */ /* 0x000fe20000011605 */
[----:B------:R-:W-:Y:S01]  /*ba00*/  IMAD.MOV.U32 R5, RZ, RZ, R15 ;  /* 0x000000ffff057224 */ /* 0x000fe200078e000f */
[----:B------:R-:W-:Y:S01]  /*ba10*/  SHF.R.U64 R23, R6, 0x10, R7 ;  /* 0x0000001006177819 */ /* 0x000fe20000001207 */
[----:B------:R-:W-:Y:S01]  /*ba20*/  IMAD.MOV.U32 R6, RZ, RZ, R14 ;  /* 0x000000ffff067224 */ /* 0x000fe200078e000e */
[----:B------:R-:W-:Y:S01]  /*ba30*/  SHF.R.U32.HI R17, RZ, 0x10, R9 ;  /* 0x00000010ff117819 */ /* 0x000fe20000011609 */
[----:B------:R-:W-:Y:S01]  /*ba40*/  IMAD.MOV.U32 R9, RZ, RZ, R13 ;  /* 0x000000ffff097224 */ /* 0x000fe200078e000d */
[----:B------:R-:W-:Y:S01]  /*ba50*/  SHF.R.U64 R16, R10, 0x10, R11 ;  /* 0x000000100a107819 */ /* 0x000fe2000000120b */
[----:B------:R-:W-:Y:S01]  /*ba60*/  IMAD.MOV.U32 R10, RZ, RZ, R12 ;  /* 0x000000ffff0a7224 */ /* 0x000fe200078e000c */
[----:B------:R-:W-:Y:S01]  /*ba70*/  SHF.R.U32.HI R20, RZ, 0x10, R7 ;  /* 0x00000010ff147819 */ /* 0x000fe20000011607 */
[----:B------:R-:W-:Y:S01]  /*ba80*/  BSSY B1, `(.L_x_250) ;  /* 0x000013c000017945 */ /* 0x000fe20003800000 */
[----:B------:R-:W-:-:S02]  /*ba90*/  PRMT R43, R43, 0x5410, R54 ;  /* 0x000054102b2b7816 */ /* 0x000fc40000000036 */
[----:B------:R-:W-:Y:S02]  /*baa0*/  PRMT R46, R46, 0x5410, R49 ;  /* 0x000054102e2e7816 */ /* 0x000fe40000000031 */
[----:B------:R-:W-:Y:S02]  /*bab0*/  SHF.R.U32.HI R8, RZ, 0x10, R11 ;  /* 0x00000010ff087819 */ /* 0x000fe4000001160b */
[--C-:B------:R-:W-:Y:S02]  /*bac0*/  SHF.R.U64 R7, R12, 0x10, R13.reuse ;  /* 0x000000100c077819 */ /* 0x100fe4000000120d */
[----:B------:R-:W-:Y:S02]  /*bad0*/  SHF.R.U32.HI R4, RZ, 0x10, R13 ;  /* 0x00000010ff047819 */ /* 0x000fe4000001160d */
[--C-:B------:R-:W-:Y:S02]  /*bae0*/  SHF.R.U64 R3, R14, 0x10, R15.reuse ;  /* 0x000000100e037819 */ /* 0x100fe4000000120f */
        /* <DEDUP_REMOVED lines=24> */
[----:B------:R1:W5:Y:S04]  /*bc70*/  LDL R69, [R1+0x30] ;  /* 0x0000300001457983 */ /* 0x0003680000100800 */
[----:B------:R1:W5:Y:S04]  /*bc80*/  LDL R68, [R1+0x34] ;  /* 0x0000340001447983 */ /* 0x0003680000100800 */
[----:B------:R1:W5:Y:S01]  /*bc90*/  LDL R67, [R1+0x38] ;  /* 0x0000380001437983 */ /* 0x0003620000100800 */
[----:B------:R-:W-:Y:S01]  /*bca0*/  ISETP.GE.AND P0, PT, R116, c[0x0][0x27c], PT ;  /* 0x00009f0074007a0c */ /* 0x000fe20003f06270 */
[----:B------:R-:W-:-:S12]  /*bcb0*/  BSSY B0, `(.L_x_252) ;  /* 0x000005e000007945 */ /* 0x000fd80003800000 */
[----:B------:R-:W-:Y:S05]  /*bcc0*/  @P0 BRA `(.L_x_253) ;  /* 0x000005c000000947 */ /* 0x000fea0003800000 */
[----:B------:R-:W2:Y:S02]  /*bcd0*/  S2R R66, SR_TID.X ;  /* 0x0000000000427919 */ /* 0x000ea40000002100 */
[----:B--2---:R-:W-:-:S04]  /*bce0*/  LEA.HI R70, R66, R66, RZ, 0x1 ;  /* 0x0000004242467211 */ /* 0x004fc800078f08ff */
[----:B------:R-:W-:-:S04]  /*bcf0*/  LOP3.LUT R70, R70, 0xfffffffe, RZ, 0xc0, !PT ;  /* 0xfffffffe46467812 */ /* 0x000fc800078ec0ff */
[----:B------:R-:W-:Y:S02]  /*bd00*/  IADD3 R70, -R70, R66, RZ ;  /* 0x0000004246467210 */ /* 0x000fe40007ffe1ff */
[----:B------:R-:W2:Y:S01]  /*bd10*/  LDL R66, [R1+0x54] ;  /* 0x0000540001427983 */ /* 0x000ea20000100800 */
[----:B------:R-:W-:Y:S01]  /*bd20*/  MOV R0, c[0x0][0x27c] ;  /* 0x00009f0000007a02 */ /* 0x000fe20000000f00 */
[----:B------:R-:W-:-:S03]  /*bd30*/  HADD2.F32 R13, -RZ, R43.H1_H1 ;  /* 0x3000002bff0d7230 */ /* 0x000fc60000004100 */
[----:B------:R-:W-:-:S04]  /*bd40*/  LEA.HI R0, R0, R70, RZ, 0x1d ;  /* 0x0000004600007211 */ /* 0x000fc800078fe8ff */
[----:B------:R-:W-:Y:S02]  /*bd50*/  SHF.R.S32.HI R3, RZ, 0x1f, R0 ;  /* 0x0000001fff037819 */ /* 0x000fe40000011400 */
[----:B------:R-:W-:Y:S02]  /*bd60*/  SHF.L.U32 R2, R0, 0x3, RZ ;  /* 0x0000000300027819 */ /* 0x000fe400000006ff */
[----:B------:R-:W-:Y:S02]  /*bd70*/  LEA.HI R0, R3, R0, RZ, 0x2 ;  /* 0x0000000003007211 */ /* 0x000fe400078f10ff */
[----:B-----5:R-:W-:Y:S02]  /*bd80*/  LOP3.LUT R2, R69, 0x18, R2, 0xf8, !PT ;  /* 0x0000001845027812 */ /* 0x020fe400078ef802 */
[----:B------:R-:W-:Y:S02]  /*bd90*/  SHF.L.U32 R0, R0, 0xa, RZ ;  /* 0x0000000a00007819 */ /* 0x000fe400000006ff */
[----:B------:R-:W-:-:S02]  /*bda0*/  LOP3.LUT R2, R2, R68, RZ, 0x3c, !PT ;  /* 0x0000004402027212 */ /* 0x000fc400078e3cff */
[----:B------:R-:W-:-:S04]  /*bdb0*/  LOP3.LUT R0, R0, 0x7ffff000, RZ, 0xc0, !PT ;  /* 0x7ffff00000007812 */ /* 0x000fc800078ec0ff */
[----:B------:R-:W-:Y:S01]  /*bdc0*/  IADD3 R0, R2, R0, R67 ;  /* 0x0000000002007210 */ /* 0x000fe20007ffe043 */
[----:B------:R-:W-:-:S03]  /*bdd0*/  HADD2.F32 R2, -RZ, R39.H0_H0 ;  /* 0x20000027ff027230 */ /* 0x000fc60000004100 */
[----:B------:R-:W-:Y:S01]  /*bde0*/  SHF.L.U32 R28, R0, 0x1, RZ ;  /* 0x00000001001c7819 */ /* 0x000fe200000006ff */
[----:B------:R-:W-:-:S04]  /*bdf0*/  HADD2.F32 R0, -RZ, R39.H1_H1 ;  /* 0x30000027ff007230 */ /* 0x000fc80000004100 */
[----:B------:R-:W3:Y:S02]  /*be00*/  LDS.128 R8, [R28+0x6080] ;  /* 0x006080001c087984 */ /* 0x000ee40000000c00 */
[--C-:B---3--:R-:W-:Y:S02]  /*be10*/  HADD2.F32 R15, -RZ, R11.reuse.H0_H0 ;  /* 0x2000000bff0f7230 */ /* 0x108fe40000004100 */
[----:B------:R-:W-:Y:S02]  /*be20*/  HADD2.F32 R14, -RZ, R11.H1_H1 ;  /* 0x3000000bff0e7230 */ /* 0x000fe40000004100 */
[----:B------:R-:W-:Y:S02]  /*be30*/  HADD2.F32 R3, -RZ, R8.H1_H1 ;  /* 0x30000008ff037230 */ /* 0x000fe40000004100 */
[----:B------:R-:W-:Y:S02]  /*be40*/  HADD2.F32 R11, -RZ, R44.H1_H1 ;  /* 0x3000002cff0b7230 */ /* 0x000fe40000004100 */
[----:B------:R-:W-:Y:S01]  /*be50*/  HADD2.F32 R12, -RZ, R10.H1_H1 ;  /* 0x3000000aff0c7230 */ /* 0x000fe20000004100 */
[----:B------:R-:W-:Y:S01]  /*be60*/  FMUL.FTZ R33, R3, R0 ;  /* 0x0000000003217220 */ /* 0x000fe20000410000 */
[----:B--2---:R-:W2:Y:S02]  /*be70*/  LDS.128 R4, [R66] ;  /* 0x0000000042047984 */ /* 0x004ea40000000c00 */
[----:B--2---:R-:W-:-:S02]  /*be80*/  HADD2.F32 R17, -RZ, R4.H0_H0 ;  /* 0x20000004ff117230 */ /* 0x004fc40000004100 */
[----:B------:R-:W-:Y:S02]  /*be90*/  HADD2.F32 R16, -RZ, R4.H1_H1 ;  /* 0x30000004ff107230 */ /* 0x000fe40000004100 */
[----:B------:R-:W-:Y:S02]  /*bea0*/  HADD2.F32 R4, -RZ, R8.H0_H0 ;  /* 0x20000008ff047230 */ /* 0x000fe40000004100 */
[--C-:B------:R-:W-:Y:S02]  /*beb0*/  HADD2.F32 R23, -RZ, R7.reuse.H0_H0 ;  /* 0x20000007ff177230 */ /* 0x100fe40000004100 */
[----:B------:R-:W-:Y:S01]  /*bec0*/  HADD2.F32 R22, -RZ, R7.H1_H1 ;  /* 0x30000007ff167230 */ /* 0x000fe20000004100 */
[-C--:B------:R-:W-:Y:S01]  /*bed0*/  FMUL.FTZ R7, R17, R2.reuse ;  /* 0x0000000211077220 */ /* 0x080fe20000410000 */
[--C-:B------:R-:W-:Y:S01]  /*bee0*/  HADD2.F32 R19, -RZ, R5.reuse.H0_H0 ;  /* 0x20000005ff137230 */ /* 0x100fe20000004100 */
[----:B------:R-:W-:Y:S01]  /*bef0*/  FMUL.FTZ R34, R4, R2 ;  /* 0x0000000204227220 */ /* 0x000fe20000410000 */
[----:B------:R-:W-:Y:S01]  /*bf00*/  HADD2.F32 R18, -RZ, R5.H1_H1 ;  /* 0x30000005ff127230 */ /* 0x000fe20000004100 */
[----:B------:R-:W-:Y:S01]  /*bf10*/  FMUL.FTZ R2, R16, R0 ;  /* 0x0000000010027220 */ /* 0x000fe20000410000 */
[----:B------:R-:W-:Y:S01]  /*bf20*/  HADD2.F32 R5, -RZ, R40.H0_H0 ;  /* 0x20000028ff057230 */ /* 0x000fe20000004100 */
[----:B------:R-:W-:Y:S01]  /*bf30*/  FFMA.FTZ R37, R4, R13, R7 ;  /* 0x0000000d04257223 */ /* 0x000fe20000010007 */
[--C-:B------:R-:W-:Y:S01]  /*bf40*/  HADD2.F32 R21, -RZ, R6.reuse.H0_H0 ;  /* 0x20000006ff157230 */ /* 0x100fe20000004100 */
[----:B------:R-:W-:Y:S01]  /*bf50*/  FFMA.FTZ R36, R3, R11, R2 ;  /* 0x0000000b03247223 */ /* 0x000fe20000010002 */
[----:B------:R-:W-:Y:S01]  /*bf60*/  HADD2.F32 R20, -RZ, R6.H1_H1 ;  /* 0x30000006ff147230 */ /* 0x000fe20000004100 */
[----:B------:R-:W-:Y:S01]  /*bf70*/  FMUL.FTZ R4, R19, R5 ;  /* 0x0000000513047220 */ /* 0x000fe20000410000 */
[----:B------:R-:W-:Y:S01]  /*bf80*/  HADD2.F32 R8, -RZ, R10.H0_H0 ;  /* 0x2000000aff087230 */ /* 0x000fe20000004100 */
[----:B------:R-:W-:Y:S01]  /*bf90*/  FFMA.FTZ R13, R17, R13, -R34 ;  /* 0x0000000d110d7223 */ /* 0x000fe20000010822 */
[----:B------:R-:W-:-:S02]  /*bfa0*/  HADD2.F32 R6, -RZ, R9.H0_H0 ;  /* 0x20000009ff067230 */ /* 0x000fc40000004100 */
[----:B------:R-:W-:Y:S02]  /*bfb0*/  HADD2.F32 R10, -RZ, R45.H1_H1 ;  /* 0x3000002dff0a7230 */ /* 0x000fe40000004100 */
[----:B------:R-:W-:Y:S01]  /*bfc0*/  HADD2.F32 R2, -RZ, R40.H1_H1 ;  /* 0x30000028ff027230 */ /* 0x000fe20000004100 */
[C---:B------:R-:W-:Y:S01]  /*bfd0*/  FMUL.FTZ R31, R6.reuse, R5 ;  /* 0x00000005061f7220 */ /* 0x040fe20000410000 */
[----:B------:R-:W-:Y:S01]  /*bfe0*/  HADD2.F32 R0, -RZ, R41.H0_H0 ;  /* 0x20000029ff007230 */ /* 0x000fe20000004100 */
[----:B------:R-:W-:Y:S01]  /*bff0*/  FFMA.FTZ R35, R6, R10, R4 ;  /* 0x0000000a06237223 */ /* 0x000fe20000010004 */
[----:B------:R-:W-:Y:S01]  /*c000*/  HADD2.F32 R9, -RZ, R9.H1_H1 ;  /* 0x30000009ff097230 */ /* 0x000fe20000004100 */
[----:B------:R-:W-:Y:S01]  /*c010*/  FMUL.FTZ R5, R18, R2 ;  /* 0x0000000212057220 */ /* 0x000fe20000410000 */
[----:B------:R-:W-:Y:S01]  /*c020*/  HADD2.F32 R7, -RZ, R46.H1_H1 ;  /* 0x3000002eff077230 */ /* 0x000fe20000004100 */
[----:B------:R-:W-:Y:S01]  /*c030*/  FMUL.FTZ R4, R21, R0 ;  /* 0x0000000015047220 */ /* 0x000fe20000410000 */
[----:B------:R-:W-:Y:S01]  /*c040*/  HADD2.F32 R6, -RZ, R47.H1_H1 ;  /* 0x3000002fff067230 */ /* 0x000fe20000004100 */
[C---:B------:R-:W-:Y:S01]  /*c050*/  FMUL.FTZ R29, R9.reuse, R2 ;  /* 0x00000002091d7220 */ /* 0x040fe20000410000 */
[----:B------:R-:W-:Y:S01]  /*c060*/  HADD2.F32 R3, -RZ, R41.H1_H1 ;  /* 0x30000029ff037230 */ /* 0x000fe20000004100 */
[----:B------:R-:W-:Y:S01]  /*c070*/  FFMA.FTZ R32, R9, R7, R5 ;  /* 0x0000000709207223 */ /* 0x000fe20000010005 */
[----:B------:R-:W-:Y:S01]  /*c080*/  HADD2.F32 R5, -RZ, R48.H0_H0 ;  /* 0x20000030ff057230 */ /* 0x000fe20000004100 */
[----:B------:R-:W-:Y:S01]  /*c090*/  FFMA.FTZ R30, R8, R6, R4 ;  /* 0x00000006081e7223 */ /* 0x000fe20000010004 */
[----:B------:R-:W-:Y:S01]  /*c0a0*/  HADD2.F32 R2, -RZ, R42.H1_H1 ;  /* 0x3000002aff027230 */ /* 0x000fe20000004100 */
[----:B------:R-:W-:-:S02]  /*c0b0*/  FMUL.FTZ R4, R20, R3 ;  /* 0x0000000314047220 */ /* 0x000fc40000410000 */
[----:B------:R-:W-:Y:S01]  /*c0c0*/  FMUL.FTZ R26, R8, R0 ;  /* 0x00000000081a7220 */ /* 0x000fe20000410000 */
[----:B------:R-:W-:Y:S01]  /*c0d0*/  HADD2.F32 R0, -RZ, R42.H0_H0 ;  /* 0x2000002aff007230 */ /* 0x000fe20000004100 */
[C---:B------:R-:W-:Y:S01]  /*c0e0*/  FFMA.FTZ R27, R12.reuse, R5, R4 ;  /* 0x000000050c1b7223 */ /* 0x040fe20000010004 */
[----:B------:R-:W-:Y:S01]  /*c0f0*/  HADD2.F32 R4, -RZ, R50.H0_H0 ;  /* 0x20000032ff047230 */ /* 0x000fe20000004100 */
[----:B------:R-:W-:Y:S01]  /*c100*/  FMUL.FTZ R25, R12, R3 ;  /* 0x000000030c197220 */ /* 0x000fe20000410000 */
[----:B------:R-:W-:Y:S01]  /*c110*/  HADD2.F32 R3, -RZ, R45.H0_H0 ;  /* 0x2000002dff037230 */ /* 0x000fe20000004100 */
[----:B------:R-:W-:Y:S02]  /*c120*/  FMUL.FTZ R9, R23, R2 ;  /* 0x0000000217097220 */ /* 0x000fe40000410000 */
[----:B------:R-:W-:Y:S02]  /*c130*/  FMUL.FTZ R8, R22, R0 ;  /* 0x0000000016087220 */ /* 0x000fe40000410000 */
[----:B------:R-:W-:-:S02]  /*c140*/  FMUL.FTZ R24, R15, R2 ;  /* 0x000000020f187220 */ /* 0x000fc40000410000 */
[C---:B------:R-:W-:Y:S02]  /*c150*/  FMUL.FTZ R12, R14.reuse, R0 ;  /* 0x000000000e0c7220 */ /* 0x040fe40000410000 */
[----:B------:R-:W-:Y:S02]  /*c160*/  FFMA.FTZ R15, R15, R4, R9 ;  /* 0x000000040f0f7223 */ /* 0x000fe40000010009 */
[----:B------:R-:W-:Y:S02]  /*c170*/  FFMA.FTZ R14, R14, R3, R8 ;  /* 0x000000030e0e7223 */ /* 0x000fe40000010008 */
[----:B------:R-:W-:Y:S02]  /*c180*/  FFMA.FTZ R10, R19, R10, -R31 ;  /* 0x0000000a130a7223 */ /* 0x000fe4000001081f */
[----:B------:R-:W-:Y:S02]  /*c190*/  FFMA.FTZ R9, R18, R7, -R29 ;  /* 0x0000000712097223 */ /* 0x000fe4000001081d */
[----:B------:R-:W-:-:S02]  /*c1a0*/  FFMA.FTZ R8, R16, R11, -R33 ;  /* 0x0000000b10087223 */ /* 0x000fc40000010821 */
[----:B------:R-:W-:Y:S01]  /*c1b0*/  FFMA.FTZ R7, R21, R6, -R26 ;  /* 0x0000000615077223 */ /* 0x000fe2000001081a */
[----:B------:R-:W-:Y:S01]  /*c1c0*/  F2FP.PACK_AB R9, R9, R10 ;  /* 0x0000000a0909723e */ /* 0x000fe200000000ff */
[----:B------:R-:W-:Y:S01]  /*c1d0*/  FFMA.FTZ R2, R20, R5, -R25 ;  /* 0x0000000514027223 */ /* 0x000fe20000010819 */
[----:B------:R-:W-:Y:S01]  /*c1e0*/  F2FP.PACK_AB R8, R8, R13 ;  /* 0x0000000d0808723e */ /* 0x000fe200000000ff */
[----:B------:R-:W-:Y:S01]  /*c1f0*/  FFMA.FTZ R0, R23, R4, -R24 ;  /* 0x0000000417007223 */ /* 0x000fe20000010818 */
[----:B------:R-:W-:Y:S01]  /*c200*/  F2FP.PACK_AB R4, R36, R37 ;  /* 0x000000252404723e */ /* 0x000fe200000000ff */
[----:B------:R-:W-:Y:S01]  /*c210*/  FFMA.FTZ R3, R22, R3, -R12 ;  /* 0x0000000316037223 */ /* 0x000fe2000001080c */
[----:B------:R-:W-:Y:S02]  /*c220*/  F2FP.PACK_AB R10, R2, R7 ;  /* 0x00000007020a723e */ /* 0x000fe400000000ff */
[----:B------:R-:W-:Y:S02]  /*c230*/  F2FP.PACK_AB R5, R32, R35 ;  /* 0x000000232005723e */ /* 0x000fe400000000ff */
[----:B------:R-:W-:-:S02]  /*c240*/  F2FP.PACK_AB R11, R3, R0 ;  /* 0x00000000030b723e */ /* 0x000fc400000000ff */
[----:B------:R-:W-:Y:S02]  /*c250*/  F2FP.PACK_AB R6, R27, R30 ;  /* 0x0000001e1b06723e */ /* 0x000fe400000000ff */
[----:B------:R-:W-:Y:S01]  /*c260*/  F2FP.PACK_AB R7, R14, R15 ;  /* 0x0000000f0e07723e */ /* 0x000fe200000000ff */
[----:B------:R2:W-:Y:S04]  /*c270*/  STS.128 [R66], R8 ;  /* 0x0000000842007388 */ /* 0x0005e80000000c00 */
[----:B------:R2:W-:Y:S02]  /*c280*/  STS.128 [R28+0x6080], R4 ;  /* 0x006080041c007388 */ /* 0x0005e40000000c00 */
.L_x_253:
[----:B------:R-:W-:Y:S05]  /*c290*/  BSYNC B0 ;  /* 0x0000000000007941 */ /* 0x000fea0003800000 */
.L_x_252:
[----:B------:R-:W-:Y:S01]  /*c2a0*/  IADD3 R0, R116, 0x10, RZ ;  /* 0x0000001074007810 */ /* 0x000fe20007ffe0ff */
[----:B------:R-:W-:Y:S03]  /*c2b0*/  BSSY B0, `(.L_x_254) ;  /* 0x000005c000007945 */ /* 0x000fe60003800000 */
[----:B------:R-:W-:-:S13]  /*c2c0*/  ISETP.GE.AND P0, PT, R0, c[0x0][0x27c], PT ;  /* 0x00009f0000007a0c */ /* 0x000fda0003f06270 */
[----:B------:R-:W-:Y:S05]  /*c2d0*/  @P0 BRA `(.L_x_255) ;  /* 0x0000059000000947 */ /* 0x000fea0003800000 */
[----:B------:R-:W3:Y:S04]  /*c2e0*/  LDL R2, [R1+0x50] ;  /* 0x0000500001027983 */ /* 0x000ee80000100800 */
[----:B--2---:R-:W2:Y:S01]  /*c2f0*/  LDL R66, [R1+0x64] ;  /* 0x0000640001427983 */ /* 0x004ea20000100800 */
[----:B------:R-:W-:Y:S01]  /*c300*/  MOV R0, c[0x0][0x27c] ;  /* 0x00009f0000007a02 */ /* 0x000fe20000000f00 */
[----:B------:R-:W-:-:S03]  /*c310*/  HADD2.F32 R13, -RZ, R51.H0_H0 ;  /* 0x20000033ff0d7230 */ /* 0x000fc60000004100 */
[----:B---3--:R-:W-:-:S04]  /*c320*/  LEA.HI R0, R0, R2, RZ, 0x1d ;  /* 0x0000000200007211 */ /* 0x008fc800078fe8ff */
[----:B------:R-:W-:Y:S01]  /*c330*/  SHF.R.S32.HI R2, RZ, 0x1f, R0 ;  /* 0x0000001fff027819 */ /* 0x000fe20000011400 */
[----:B--2---:R-:W2:Y:S01]  /*c340*/  LDS.128 R4, [R66] ;  /* 0x0000000042047984 */ /* 0x004ea20000000c00 */
        /* <DEDUP_REMOVED lines=9> */
[----:B------:R-:W-:-:S04]  /*c3e0*/  HADD2.F32 R0, -RZ, R44.H0_H0 ;  /* 0x2000002cff007230 */ /* 0x000fc80000004100 */
[----:B------:R-:W3:Y:S01]  /*c3f0*/  LDS.128 R8, [R28+0x6080] ;  /* 0x006080001c087984 */ /* 0x000ee20000000c00 */
[--C-:B--2---:R-:W-:Y:S02]  /*c400*/  HADD2.F32 R17, -RZ, R4.reuse.H0_H0 ;  /* 0x20000004ff117230 */ /* 0x104fe40000004100 */
[----:B------:R-:W-:Y:S02]  /*c410*/  HADD2.F32 R16, -RZ, R4.H1_H1 ;  /* 0x30000004ff107230 */ /* 0x000fe40000004100 */
[--C-:B------:R-:W-:Y:S02]  /*c420*/  HADD2.F32 R23, -RZ, R7.reuse.H0_H0 ;  /* 0x20000007ff177230 */ /* 0x100fe40000004100 */
[----:B------:R-:W-:Y:S01]  /*c430*/  HADD2.F32 R22, -RZ, R7.H1_H1 ;  /* 0x30000007ff167230 */ /* 0x000fe20000004100 */
[----:B------:R-:W-:Y:S01]  /*c440*/  FMUL.FTZ R7, R17, R2 ;  /* 0x0000000211077220 */ /* 0x000fe20000410000 */
[--C-:B------:R-:W-:Y:S02]  /*c450*/  HADD2.F32 R19, -RZ, R5.reuse.H0_H0 ;  /* 0x20000005ff137230 */ /* 0x100fe40000004100 */
[----:B------:R-:W-:-:S02]  /*c460*/  HADD2.F32 R18, -RZ, R5.H1_H1 ;  /* 0x30000005ff127230 */ /* 0x000fc40000004100 */
[----:B------:R-:W-:Y:S02]  /*c470*/  HADD2.F32 R5, -RZ, R46.H0_H0 ;  /* 0x2000002eff057230 */ /* 0x000fe40000004100 */
[--C-:B------:R-:W-:Y:S02]  /*c480*/  HADD2.F32 R21, -RZ, R6.reuse.H0_H0 ;  /* 0x20000006ff157230 */ /* 0x100fe40000004100 */
[----:B------:R-:W-:Y:S02]  /*c490*/  HADD2.F32 R20, -RZ, R6.H1_H1 ;  /* 0x30000006ff147230 */ /* 0x000fe40000004100 */
[--C-:B---3--:R-:W-:Y:S02]  /*c4a0*/  HADD2.F32 R4, -RZ, R8.reuse.H0_H0 ;  /* 0x20000008ff047230 */ /* 0x108fe40000004100 */
[--C-:B------:R-:W-:Y:S02]  /*c4b0*/  HADD2.F32 R15, -RZ, R11.reuse.H0_H0 ;  /* 0x2000000bff0f7230 */ /* 0x100fe40000004100 */
[----:B------:R-:W-:Y:S01]  /*c4c0*/  HADD2.F32 R14, -RZ, R11.H1_H1 ;  /* 0x3000000bff0e7230 */ /* 0x000fe20000004100 */
[----:B------:R-:W-:Y:S01]  /*c4d0*/  FMUL.FTZ R34, R4, R2 ;  /* 0x0000000204227220 */ /* 0x000fe20000410000 */
[----:B------:R-:W-:Y:S01]  /*c4e0*/  HADD2.F32 R3, -RZ, R8.H1_H1 ;  /* 0x30000008ff037230 */ /* 0x000fe20000004100 */
[-C--:B------:R-:W-:Y:S01]  /*c4f0*/  FMUL.FTZ R2, R16, R0.reuse ;  /* 0x0000000010027220 */ /* 0x080fe20000410000 */
[----:B------:R-:W-:Y:S01]  /*c500*/  HADD2.F32 R11, -RZ, R51.H1_H1 ;  /* 0x30000033ff0b7230 */ /* 0x000fe20000004100 */
[----:B------:R-:W-:Y:S01]  /*c510*/  FFMA.FTZ R37, R4, R13, R7 ;  /* 0x0000000d04257223 */ /* 0x000fe20000010007 */
[--C-:B------:R-:W-:Y:S01]  /*c520*/  HADD2.F32 R8, -RZ, R10.reuse.H0_H0 ;  /* 0x2000000aff087230 */ /* 0x100fe20000004100 */
[----:B------:R-:W-:Y:S01]  /*c530*/  FMUL.FTZ R4, R19, R5 ;  /* 0x0000000513047220 */ /* 0x000fe20000410000 */
[----:B------:R-:W-:Y:S01]  /*c540*/  HADD2.F32 R12, -RZ, R10.H1_H1 ;  /* 0x3000000aff0c7230 */ /* 0x000fe20000004100 */
[C---:B------:R-:W-:Y:S01]  /*c550*/  FFMA.FTZ R36, R3.reuse, R11, R2 ;  /* 0x0000000b03247223 */ /* 0x040fe20000010002 */
[----:B------:R-:W-:Y:S01]  /*c560*/  HADD2.F32 R6, -RZ, R9.H0_H0 ;  /* 0x20000009ff067230 */ /* 0x000fe20000004100 */
[----:B------:R-:W-:Y:S01]  /*c570*/  FMUL.FTZ R33, R3, R0 ;  /* 0x0000000003217220 */ /* 0x000fe20000410000 */
[----:B------:R-:W-:Y:S01]  /*c580*/  HADD2.F32 R10, -RZ, R52.H0_H0 ;  /* 0x20000034ff0a7230 */ /* 0x000fe20000004100 */
[----:B------:R-:W-:Y:S01]  /*c590*/  FFMA.FTZ R13, R17, R13, -R34 ;  /* 0x0000000d110d7223 */ /* 0x000fe20000010822 */
[----:B------:R-:W-:Y:S01]  /*c5a0*/  HADD2.F32 R2, -RZ, R47.H0_H0 ;  /* 0x2000002fff027230 */ /* 0x000fe20000004100 */
[C---:B------:R-:W-:Y:S01]  /*c5b0*/  FMUL.FTZ R31, R6.reuse, R5 ;  /* 0x00000005061f7220 */ /* 0x040fe20000410000 */
[----:B------:R-:W-:Y:S01]  /*c5c0*/  HADD2.F32 R0, -RZ, R48.H1_H1 ;  /* 0x30000030ff007230 */ /* 0x000fe20000004100 */
[----:B------:R-:W-:Y:S01]  /*c5d0*/  FFMA.FTZ R35, R6, R10, R4 ;  /* 0x0000000a06237223 */ /* 0x000fe20000010004 */
[----:B------:R-:W-:Y:S01]  /*c5e0*/  HADD2.F32 R9, -RZ, R9.H1_H1 ;  /* 0x30000009ff097230 */ /* 0x000fe20000004100 */
[----:B------:R-:W-:Y:S01]  /*c5f0*/  FMUL.FTZ R5, R18, R2 ;  /* 0x0000000212057220 */ /* 0x000fe20000410000 */
[----:B------:R-:W-:Y:S01]  /*c600*/  HADD2.F32 R7, -RZ, R52.H1_H1 ;  /* 0x30000034ff077230 */ /* 0x000fe20000004100 */
[----:B------:R-:W-:Y:S01]  /*c610*/  FMUL.FTZ R4, R21, R0 ;  /* 0x0000000015047220 */ /* 0x000fe20000410000 */
[----:B------:R-:W-:Y:S01]  /*c620*/  HADD2.F32 R6, -RZ, R53.H0_H0 ;  /* 0x20000035ff067230 */ /* 0x000fe20000004100 */
[C---:B------:R-:W-:Y:S01]  /*c630*/  FMUL.FTZ R29, R9.reuse, R2 ;  /* 0x00000002091d7220 */ /* 0x040fe20000410000 */
[----:B------:R-:W-:Y:S01]  /*c640*/  HADD2.F32 R3, -RZ, R49.H0_H0 ;  /* 0x20000031ff037230 */ /* 0x000fe20000004100 */
[----:B------:R-:W-:Y:S01]  /*c650*/  FFMA.FTZ R32, R9, R7, R5 ;  /* 0x0000000709207223 */ /* 0x000fe20000010005 */
[----:B------:R-:W-:Y:S01]  /*c660*/  HADD2.F32 R5, -RZ, R53.H1_H1 ;  /* 0x30000035ff057230 */ /* 0x000fe20000004100 */
[----:B------:R-:W-:Y:S01]  /*c670*/  FFMA.FTZ R30, R8, R6, R4 ;  /* 0x00000006081e7223 */ /* 0x000fe20000010004 */
[----:B------:R-:W-:Y:S01]  /*c680*/  HADD2.F32 R2, -RZ, R50.H1_H1 ;  /* 0x30000032ff027230 */ /* 0x000fe20000004100 */
[----:B------:R-:W-:-:S02]  /*c690*/  FMUL.FTZ R4, R20, R3 ;  /* 0x0000000314047220 */ /* 0x000fc40000410000 */
[----:B------:R-:W-:Y:S01]  /*c6a0*/  FMUL.FTZ R26, R8, R0 ;  /* 0x00000000081a7220 */ /* 0x000fe20000410000 */
[----:B------:R-:W-:Y:S01]  /*c6b0*/  HADD2.F32 R0, -RZ, R49.H1_H1 ;  /* 0x30000031ff007230 */ /* 0x000fe20000004100 */
[C---:B------:R-:W-:Y:S01]  /*c6c0*/  FFMA.FTZ R27, R12.reuse, R5, R4 ;  /* 0x000000050c1b7223 */ /* 0x040fe20000010004 */
[--C-:B------:R-:W-:Y:S01]  /*c6d0*/  HADD2.F32 R4, -RZ, R54.reuse.H1_H1 ;  /* 0x30000036ff047230 */ /* 0x100fe20000004100 */
        /* <DEDUP_REMOVED lines=25> */
.L_x_255:
[----:B------:R-:W-:Y:S05]  /*c870*/  BSYNC B0 ;  /* 0x0000000000007941 */ /* 0x000fea0003800000 */
.L_x_254:
[----:B------:R-:W-:-:S04]  /*c880*/  IADD3 R0, R116, 0x20, RZ ;  /* 0x0000002074007810 */ /* 0x000fc80007ffe0ff */
        /* <DEDUP_REMOVED lines=54> */
[----:B------:R-:W-:Y:S01]  /*cbf0*/  HADD2.F32 R6, -RZ, R61.H0_H0 ;  /* 0x2000003dff067230 */ /* 0x000fe20000004100 */
[C---:B------:R-:W-:Y:S01]  /*cc00*/  FMUL.FTZ R29, R9.reuse, R2 ;  /* 0x00000002091d7220 */ /* 0x040fe20000410000 */
[----:B------:R-:W-:Y:S01]  /*cc10*/  HADD2.F32 R3, -RZ, R57.H1_H1 ;  /* 0x30000039ff037230 */ /* 0x000fe20000004100 */
[----:B------:R-:W-:Y:S01]  /*cc20*/  FFMA.FTZ R32, R9, R7, R5 ;  /* 0x0000000709207223 */ /* 0x000fe20000010005 */
[----:B------:R-:W-:Y:S01]  /*cc30*/  HADD2.F32 R5, -RZ, R61.H1_H1 ;  /* 0x3000003dff057230 */ /* 0x000fe20000004100 */
[----:B------:R-:W-:Y:S01]  /*cc40*/  FFMA.FTZ R30, R8, R6, R4 ;  /* 0x00000006081e7223 */ /* 0x000fe20000010004 */
[----:B------:R-:W-:Y:S01]  /*cc50*/  HADD2.F32 R2, -RZ, R58.H1_H1 ;  /* 0x3000003aff027230 */ /* 0x000fe20000004100 */
[----:B------:R-:W-:-:S02]  /*cc60*/  FMUL.FTZ R4, R20, R3 ;  /* 0x0000000314047220 */ /* 0x000fc40000410000 */
[----:B------:R-:W-:Y:S01]  /*cc70*/  FMUL.FTZ R26, R8, R0 ;  /* 0x00000000081a7220 */ /* 0x000fe20000410000 */
[----:B------:R-:W-:Y:S01]  /*cc80*/  HADD2.F32 R0, -RZ, R58.H0_H0 ;  /* 0x2000003aff007230 */ /* 0x000fe20000004100 */
        /* <DEDUP_REMOVED lines=27> */
.L_x_251:
[----:B------:R-:W-:Y:S05]  /*ce40*/  BSYNC B1 ;  /* 0x0000000000017941 */ /* 0x000fea0003800000 */
.L_x_250:
[----:B------:R-:W-:-:S04]  /*ce50*/  IADD3 R0, R237, 0x40, RZ ;  /* 0x00000040ed007810 */ /* 0x000fc80007ffe0ff */
[----:B------:R-:W-:-:S13]  /*ce60*/  ISETP.GE.AND P0, PT, R0, R38, PT ;  /* 0x000000260000720c */ /* 0x000fda0003f06270 */
[----:B------:R-:W-:Y:S05]  /*ce70*/  @P0 BRA `(.L_x_237) ;  /* 0x000011d000000947 */ /* 0x000fea0003800000 */
[----:B-----5:R3:W5:Y:S04]  /*ce80*/  LDL R68, [R1+0x40] ;  /* 0x0000400001447983 */ /* 0x0207680000100800 */
[----:B------:R3:W5:Y:S04]  /*ce90*/  LDL R67, [R1+0x44] ;  /* 0x0000440001437983 */ /* 0x0007680000100800 */
[----:B--2---:R3:W5:Y:S01]  /*cea0*/  LDL R66, [R1+0x48] ;  /* 0x0000480001427983 */ /* 0x0047620000100800 */
[----:B------:R-:W-:Y:S01]  /*ceb0*/  ISETP.GE.AND P0, PT, R116, c[0x0][0x27c], PT ;  /* 0x00009f0074007a0c */ /* 0x000fe20003f06270 */
[----:B------:R-:W-:-:S12]  /*cec0*/  BSSY B0, `(.L_x_256) ;  /* 0x000005e000007945 */ /* 0x000fd80003800000 */
[----:B------:R-:W-:Y:S05]  /*ced0*/  @P0 BRA `(.L_x_257) ;  /* 0x000005c000000947 */ /* 0x000fea0003800000 */
[----:B------:R-:W2:Y:S04]  /*cee0*/  LDL R69, [R1+0x68] ;  /* 0x0000680001457983 */ /* 0x000ea80000100800 */
[----:B------:R-:W4:Y:S02]  /*cef0*/  S2R R0, SR_TID.X ;  /* 0x0000000000007919 */ /* 0x000f240000002100 */
[----:B----4-:R-:W-:-:S04]  /*cf00*/  LEA.HI R2, R0, R0, RZ, 0x1 ;  /* 0x0000000000027211 */ /* 0x010fc800078f08ff */
[----:B------:R-:W-:-:S04]  /*cf10*/  LOP3.LUT R2, R2, 0xfffffffe, RZ, 0xc0, !PT ;  /* 0xfffffffe02027812 */ /* 0x000fc800078ec0ff */
[----:B------:R-:W-:Y:S02]  /*cf20*/  IADD3 R2, -R2, R0, RZ ;  /* 0x0000000002027210 */ /* 0x000fe40007ffe1ff */
[----:B------:R-:W-:-:S04]  /*cf30*/  MOV R0, c[0x0][0x27c] ;  /* 0x00009f0000007a02 */ /* 0x000fc80000000f00 */
        /* <DEDUP_REMOVED lines=8> */
[----:B------:R-:W-:-:S04]  /*cfc0*/  IADD3 R0, R2, R0, R66 ;  /* 0x0000000002007210 */ /* 0x000fc80007ffe042 */
[----:B------:R-:W-:-:S05]  /*cfd0*/  SHF.L.U32 R28, R0, 0x1, RZ ;  /* 0x00000001001c7819 */ /* 0x000fca00000006ff */
[----:B------:R-:W4:Y:S01]  /*cfe0*/  LDS.128 R8, [R28+0x6080] ;  /* 0x006080001c087984 */ /* 0x000f220000000c00 */
[--C-:B------:R-:W-:Y:S02]  /*cff0*/  HADD2.F32 R2, -RZ, R39.reuse.H0_H0 ;  /* 0x20000027ff027230 */ /* 0x100fe40000004100 */
[----:B------:R-:W-:Y:S02]  /*d000*/  HADD2.F32 R0, -RZ, R39.H1_H1 ;  /* 0x30000027ff007230 */ /* 0x000fe40000004100 */
[----:B------:R-:W-:Y:S02]  /*d010*/  HADD2.F32 R13, -RZ, R43.H1_H1 ;  /* 0x3000002bff0d7230 */ /* 0x000fe40000004100 */
[--C-:B----4-:R-:W-:Y:S02]  /*d020*/  HADD2.F32 R15, -RZ, R11.reuse.H0_H0 ;  /* 0x2000000bff0f7230 */ /* 0x110fe40000004100 */
[----:B------:R-:W-:Y:S02]  /*d030*/  HADD2.F32 R14, -RZ, R11.H1_H1 ;  /* 0x3000000bff0e7230 */ /* 0x000fe40000004100 */
[----:B------:R-:W-:-:S02]  /*d040*/  HADD2.F32 R3, -RZ, R8.H1_H1 ;  /* 0x30000008ff037230 */ /* 0x000fc40000004100 */
[----:B------:R-:W-:Y:S02]  /*d050*/  HADD2.F32 R11, -RZ, R44.H1_H1 ;  /* 0x3000002cff0b7230 */ /* 0x000fe40000004100 */
[----:B------:R-:W-:Y:S01]  /*d060*/  HADD2.F32 R12, -RZ, R10.H1_H1 ;  /* 0x3000000aff0c7230 */ /* 0x000fe20000004100 */
[----:B------:R-:W-:Y:S01]  /*d070*/  FMUL.FTZ R33, R0, R3 ;  /* 0x0000000300217220 */ /* 0x000fe20000410000 */
[----:B--2---:R-:W2:Y:S02]  /*d080*/  LDS.128 R4, [R69] ;  /* 0x0000000045047984 */ /* 0x004ea40000000c00 */
[--C-:B--2---:R-:W-:Y:S02]  /*d090*/  HADD2.F32 R17, -RZ, R4.reuse.H0_H0 ;  /* 0x20000004ff117230 */ /* 0x104fe40000004100 */
[----:B------:R-:W-:Y:S02]  /*d0a0*/  HADD2.F32 R16, -RZ, R4.H1_H1 ;  /* 0x30000004ff107230 */ /* 0x000fe40000004100 */
[----:B------:R-:W-:-:S02]  /*d0b0*/  HADD2.F32 R4, -RZ, R8.H0_H0 ;  /* 0x20000008ff047230 */ /* 0x000fc40000004100 */
[--C-:B------:R-:W-:Y:S02]  /*d0c0*/  HADD2.F32 R23, -RZ, R7.reuse.H0_H0 ;  /* 0x20000007ff177230 */ /* 0x100fe40000004100 */
[----:B------:R-:W-:Y:S01]  /*d0d0*/  HADD2.F32 R22, -RZ, R7.H1_H1 ;  /* 0x30000007ff167230 */ /* 0x000fe20000004100 */
[C---:B------:R-:W-:Y:S01]  /*d0e0*/  FMUL.FTZ R7, R2.reuse, R17 ;  /* 0x0000001102077220 */ /* 0x040fe20000410000 */
        /* <DEDUP_REMOVED lines=8> */
[----:B------:R-:W-:-:S02]  /*d170*/  HADD2.F32 R20, -RZ, R6.H1_H1 ;  /* 0x30000006ff147230 */ /* 0x000fc40000004100 */
[----:B------:R-:W-:Y:S01]  /*d180*/  HADD2.F32 R8, -RZ, R10.H0_H0 ;  /* 0x2000000aff087230 */ /* 0x000fe20000004100 */
[C---:B------:R-:W-:Y:S01]  /*d190*/  FMUL.FTZ R4, R5.reuse, R19 ;  /* 0x0000001305047220 */ /* 0x040fe20000410000 */
[----:B------:R-:W-:Y:S02]  /*d1a0*/  HADD2.F32 R6, -RZ, R9.H0_H0 ;  /* 0x20000009ff067230 */ /* 0x000fe40000004100 */
[----:B------:R-:W-:Y:S02]  /*d1b0*/  HADD2.F32 R10, -RZ, R45.H1_H1 ;  /* 0x3000002dff0a7230 */ /* 0x000fe40000004100 */
[----:B------:R-:W-:Y:S02]  /*d1c0*/  HADD2.F32 R2, -RZ, R40.H1_H1 ;  /* 0x30000028ff027230 */ /* 0x000fe40000004100 */
[----:B------:R-:W-:Y:S01]  /*d1d0*/  HADD2.F32 R0, -RZ, R41.H0_H0 ;  /* 0x20000029ff007230 */ /* 0x000fe20000004100 */
[-C--:B------:R-:W-:Y:S01]  /*d1e0*/  FMUL.FTZ R31, R5, R6.reuse ;  /* 0x00000006051f7220 */ /* 0x080fe20000410000 */
[----:B------:R-:W-:Y:S01]  /*d1f0*/  HADD2.F32 R9, -RZ, R9.H1_H1 ;  /* 0x30000009ff097230 */ /* 0x000fe20000004100 */
[----:B------:R-:W-:Y:S01]  /*d200*/  FFMA.FTZ R35, R10, R6, R4 ;  /* 0x000000060a237223 */ /* 0x000fe20000010004 */
[----:B------:R-:W-:Y:S01]  /*d210*/  HADD2.F32 R7, -RZ, R46.H1_H1 ;  /* 0x3000002eff077230 */ /* 0x000fe20000004100 */
[----:B------:R-:W-:Y:S01]  /*d220*/  FMUL.FTZ R5, R2, R18 ;  /* 0x0000001202057220 */ /* 0x000fe20000410000 */
[----:B------:R-:W-:Y:S01]  /*d230*/  HADD2.F32 R6, -RZ, R47.H1_H1 ;  /* 0x3000002fff067230 */ /* 0x000fe20000004100 */
[----:B------:R-:W-:Y:S01]  /*d240*/  FMUL.FTZ R4, R0, R21 ;  /* 0x0000001500047220 */ /* 0x000fe20000410000 */
[----:B------:R-:W-:Y:S01]  /*d250*/  HADD2.F32 R3, -RZ, R41.H1_H1 ;  /* 0x30000029ff037230 */ /* 0x000fe20000004100 */
[----:B------:R-:W-:Y:S01]  /*d260*/  FFMA.FTZ R32, R7, R9, R5 ;  /* 0x0000000907207223 */ /* 0x000fe20000010005 */
[----:B------:R-:W-:Y:S01]  /*d270*/  HADD2.F32 R5, -RZ, R48.H0_H0 ;  /* 0x20000030ff057230 */ /* 0x000fe20000004100 */
[----:B------:R-:W-:-:S02]  /*d280*/  FFMA.FTZ R30, R6, R8, R4 ;  /* 0x00000008061e7223 */ /* 0x000fc40000010004 */
[----:B------:R-:W-:Y:S01]  /*d290*/  FMUL.FTZ R29, R2, R9 ;  /* 0x00000009021d7220 */ /* 0x000fe20000410000 */
[--C-:B------:R-:W-:Y:S01]  /*d2a0*/  HADD2.F32 R2, -RZ, R42.reuse.H1_H1 ;  /* 0x3000002aff027230 */ /* 0x100fe20000004100 */
[----:B------:R-:W-:Y:S02]  /*d2b0*/  FMUL.FTZ R4, R3, R20 ;  /* 0x0000001403047220 */ /* 0x000fe40000410000 */
[----:B------:R-:W-:Y:S01]  /*d2c0*/  FMUL.FTZ R26, R0, R8 ;  /* 0x00000008001a7220 */ /* 0x000fe20000410000 */
[----:B------:R-:W-:Y:S01]  /*d2d0*/  HADD2.F32 R0, -RZ, R42.H0_H0 ;  /* 0x2000002aff007230 */ /* 0x000fe20000004100 */
[-C--:B------:R-:W-:Y:S01]  /*d2e0*/  FFMA.FTZ R27, R5, R12.reuse, R4 ;  /* 0x0000000c051b7223 */ /* 0x080fe20000010004 */
[----:B------:R-:W-:Y:S01]  /*d2f0*/  HADD2.F32 R4, -RZ, R50.H0_H0 ;  /* 0x20000032ff047230 */ /* 0x000fe20000004100 */
[----:B------:R-:W-:Y:S01]  /*d300*/  FMUL.FTZ R25, R3, R12 ;  /* 0x0000000c03197220 */ /* 0x000fe20000410000 */
[----:B------:R-:W-:Y:S01]  /*d310*/  HADD2.F32 R3, -RZ, R45.H0_H0 ;  /* 0x2000002dff037230 */ /* 0x000fe20000004100 */
[----:B------:R-:W-:-:S02]  /*d320*/  FMUL.FTZ R9, R2, R23 ;  /* 0x0000001702097220 */ /* 0x000fc40000410000 */
[----:B------:R-:W-:Y:S02]  /*d330*/  FMUL.FTZ R8, R0, R22 ;  /* 0x0000001600087220 */ /* 0x000fe40000410000 */
[-C--:B------:R-:W-:Y:S02]  /*d340*/  FMUL.FTZ R24, R2, R15.reuse ;  /* 0x0000000f02187220 */ /* 0x080fe40000410000 */
[-C--:B------:R-:W-:Y:S02]  /*d350*/  FMUL.FTZ R12, R0, R14.reuse ;  /* 0x0000000e000c7220 */ /* 0x080fe40000410000 */
[----:B------:R-:W-:Y:S02]  /*d360*/  FFMA.FTZ R15, R4, R15, R9 ;  /* 0x0000000f040f7223 */ /* 0x000fe40000010009 */
[----:B------:R-:W-:Y:S02]  /*d370*/  FFMA.FTZ R14, R3, R14, R8 ;  /* 0x0000000e030e7223 */ /* 0x000fe40000010008 */
[----:B------:R-:W-:-:S02]  /*d380*/  FFMA.FTZ R10, R10, R19, -R31 ;  /* 0x000000130a0a7223 */ /* 0x000fc4000001081f */
[----:B------:R-:W-:Y:S02]  /*d390*/  FFMA.FTZ R9, R7, R18, -R29 ;  /* 0x0000001207097223 */ /* 0x000fe4000001081d */
[----:B------:R-:W-:Y:S02]  /*d3a0*/  FFMA.FTZ R13, R13, R17, -R34 ;  /* 0x000000110d0d7223 */ /* 0x000fe40000010822 */
[----:B------:R-:W-:Y:S02]  /*d3b0*/  FFMA.FTZ R8, R11, R16, -R33 ;  /* 0x000000100b087223 */ /* 0x000fe40000010821 */
[----:B------:R-:W-:Y:S02]  /*d3c0*/  FFMA.FTZ R7, R6, R21, -R26 ;  /* 0x0000001506077223 */ /* 0x000fe4000001081a */
[----:B------:R-:W-:Y:S02]  /*d3d0*/  FFMA.FTZ R2, R5, R20, -R25 ;  /* 0x0000001405027223 */ /* 0x000fe40000010819 */
[----:B------:R-:W-:-:S02]  /*d3e0*/  FFMA.FTZ R0, R4, R23, -R24 ;  /* 0x0000001704007223 */ /* 0x000fc40000010818 */
[----:B------:R-:W-:Y:S01]  /*d3f0*/  FFMA.FTZ R3, R3, R22, -R12 ;  /* 0x0000001603037223 */ /* 0x000fe2000001080c */
[----:B------:R-:W-:Y:S02]  /*d400*/  F2FP.PACK_AB R9, R9, R10 ;  /* 0x0000000a0909723e */ /* 0x000fe400000000ff */
[----:B------:R-:W-:Y:S02]  /*d410*/  F2FP.PACK_AB R8, R8, R13 ;  /* 0x0000000d0808723e */ /* 0x000fe400000000ff */
[----:B------:R-:W-:Y:S02]  /*d420*/  F2FP.PACK_AB R10, R2, R7 ;  /* 0x00000007020a723e */ /* 0x000fe400000000ff */
[----:B------:R-:W-:Y:S02]  /*d430*/  F2FP.PACK_AB R11, R3, R0 ;  /* 0x00000000030b723e */ /* 0x000fe400000000ff */
[----:B------:R-:W-:Y:S02]  /*d440*/  F2FP.PACK_AB R4, R36, R37 ;  /* 0x000000252404723e */ /* 0x000fe400000000ff */
[----:B------:R-:W-:-:S02]  /*d450*/  F2FP.PACK_AB R5, R32, R35 ;  /* 0x000000232005723e */ /* 0x000fc400000000ff */
[----:B------:R-:W-:Y:S02]  /*d460*/  F2FP.PACK_AB R6, R27, R30 ;  /* 0x0000001e1b06723e */ /* 0x000fe400000000ff */
[----:B------:R-:W-:Y:S01]  /*d470*/  F2FP.PACK_AB R7, R14, R15 ;  /* 0x0000000f0e07723e */ /* 0x000fe200000000ff */
[----:B------:R2:W-:Y:S04]  /*d480*/  STS.128 [R69], R8 ;  /* 0x0000000845007388 */ /* 0x0005e80000000c00 */
[----:B------:R2:W-:Y:S02]  /*d490*/  STS.128 [R28+0x6080], R4 ;  /* 0x006080041c007388 */ /* 0x0005e40000000c00 */
.L_x_257:
[----:B------:R-:W-:Y:S05]  /*d4a0*/  BSYNC B0 ;  /* 0x0000000000007941 */ /* 0x000fea0003800000 */
.L_x_256:
[----:B------:R-:W-:Y:S01]  /*d4b0*/  IADD3 R0, R116, 0x10, RZ ;  /* 0x0000001074007810 */ /* 0x000fe20007ffe0ff */
[----:B------:R-:W-:Y:S03]  /*d4c0*/  BSSY B0, `(.L_x_258) ;  /* 0x000005c000007945 */ /* 0x000fe60003800000 */
[----:B------:R-:W-:-:S13]  /*d4d0*/  ISETP.GE.AND P0, PT, R0, c[0x0][0x27c], PT ;  /* 0x00009f0000007a0c */ /* 0x000fda0003f06270 */
[----:B------:R-:W-:Y:S05]  /*d4e0*/  @P0 BRA `(.L_x_259) ;  /* 0x0000059000000947 */ /* 0x000fea0003800000 */
[----:B------:R-:W4:Y:S04]  /*d4f0*/  LDL R2, [R1+0x50] ;  /* 0x0000500001027983 */ /* 0x000f280000100800 */
[----:B--2---:R-:W2:Y:S01]  /*d500*/  LDL R38, [R1+0x60] ;  /* 0x0000600001267983 */ /* 0x004ea20000100800 */
[----:B------:R-:W-:Y:S01]  /*d510*/  MOV R0, c[0x0][0x27c] ;  /* 0x00009f0000007a02 */ /* 0x000fe20000000f00 */
[----:B------:R-:W-:-:S03]  /*d520*/  HADD2.F32 R13, -RZ, R51.H0_H0 ;  /* 0x20000033ff0d7230 */ /* 0x000fc60000004100 */
[----:B----4-:R-:W-:-:S04]  /*d530*/  LEA.HI R0, R0, R2, RZ, 0x1d ;  /* 0x0000000200007211 */ /* 0x010fc800078fe8ff */
        /* <DEDUP_REMOVED lines=12> */
[----:B------:R-:W4:Y:S01]  /*d600*/  LDS.128 R8, [R28+0x6080] ;  /* 0x006080001c087984 */ /* 0x000f220000000c00 */
        /* <DEDUP_REMOVED lines=10> */
[--C-:B----4-:R-:W-:Y:S02]  /*d6b0*/  HADD2.F32 R4, -RZ, R8.reuse.H0_H0 ;  /* 0x20000008ff047230 */ /* 0x110fe40000004100 */
[--C-:B------:R-:W-:Y:S02]  /*d6c0*/  HADD2.F32 R15, -RZ, R11.reuse.H0_H0 ;  /* 0x2000000bff0f7230 */ /* 0x100fe40000004100 */
[----:B------:R-:W-:Y:S01]  /*d6d0*/  HADD2.F32 R14, -RZ, R11.H1_H1 ;  /* 0x3000000bff0e7230 */ /* 0x000fe20000004100 */
[----:B------:R-:W-:Y:S01]  /*d6e0*/  FMUL.FTZ R34, R2, R4 ;  /* 0x0000000402227220 */ /* 0x000fe20000410000 */
[----:B------:R-:W-:Y:S01]  /*d6f0*/  HADD2.F32 R3, -RZ, R8.H1_H1 ;  /* 0x30000008ff037230 */ /* 0x000fe20000004100 */
[C---:B------:R-:W-:Y:S01]  /*d700*/  FMUL.FTZ R2, R0.reuse, R16 ;  /* 0x0000001000027220 */ /* 0x040fe20000410000 */
[----:B------:R-:W-:Y:S01]  /*d710*/  HADD2.F32 R11, -RZ, R51.H1_H1 ;  /* 0x30000033ff0b7230 */ /* 0x000fe20000004100 */
[----:B------:R-:W-:Y:S01]  /*d720*/  FFMA.FTZ R37, R13, R4, R7 ;  /* 0x000000040d257223 */ /* 0x000fe20000010007 */
[--C-:B------:R-:W-:Y:S01]  /*d730*/  HADD2.F32 R8, -RZ, R10.reuse.H0_H0 ;  /* 0x2000000aff087230 */ /* 0x100fe20000004100 */
[----:B------:R-:W-:Y:S01]  /*d740*/  FMUL.FTZ R4, R5, R19 ;  /* 0x0000001305047220 */ /* 0x000fe20000410000 */
[----:B------:R-:W-:Y:S01]  /*d750*/  HADD2.F32 R12, -RZ, R10.H1_H1 ;  /* 0x3000000aff0c7230 */ /* 0x000fe20000004100 */
[-C--:B------:R-:W-:Y:S01]  /*d760*/  FFMA.FTZ R36, R11, R3.reuse, R2 ;  /* 0x000000030b247223 */ /* 0x080fe20000010002 */
[----:B------:R-:W-:Y:S01]  /*d770*/  HADD2.F32 R6, -RZ, R9.H0_H0 ;  /* 0x20000009ff067230 */ /* 0x000fe20000004100 */
[----:B------:R-:W-:Y:S01]  /*d780*/  FMUL.FTZ R33, R0, R3 ;  /* 0x0000000300217220 */ /* 0x000fe20000410000 */
[----:B------:R-:W-:Y:S01]  /*d790*/  HADD2.F32 R10, -RZ, R52.H0_H0 ;  /* 0x20000034ff0a7230 */ /* 0x000fe20000004100 */
[----:B------:R-:W-:Y:S01]  /*d7a0*/  FFMA.FTZ R13, R13, R17, -R34 ;  /* 0x000000110d0d7223 */ /* 0x000fe20000010822 */
        /* <DEDUP_REMOVED lines=8> */
[----:B------:R-:W-:Y:S01]  /*d830*/  HADD2.F32 R6, -RZ, R53.H0_H0 ;  /* 0x20000035ff067230 */ /* 0x000fe20000004100 */
[-C--:B------:R-:W-:Y:S01]  /*d840*/  FMUL.FTZ R29, R2, R9.reuse ;  /* 0x00000009021d7220 */ /* 0x080fe20000410000 */
        /* <DEDUP_REMOVED lines=8> */
[-C--:B------:R-:W-:Y:S01]  /*d8d0*/  FFMA.FTZ R27, R5, R12.reuse, R4 ;  /* 0x0000000c051b7223 */ /* 0x080fe20000010004 */
[--C-:B------:R-:W-:Y:S01]  /*d8e0*/  HADD2.F32 R4, -RZ, R54.reuse.H1_H1 ;  /* 0x30000036ff047230 */ /* 0x100fe20000004100 */
[----:B------:R-:W-:Y:S01]  /*d8f0*/  FMUL.FTZ R25, R3, R12 ;  /* 0x0000000c03197220 */ /* 0x000fe20000410000 */
[----:B------:R-:W-:Y:S01]  /*d900*/  HADD2.F32 R3, -RZ, R54.H0_H0 ;  /* 0x20000036ff037230 */ /* 0x000fe20000004100 */
[----:B------:R-:W-:Y:S02]  /*d910*/  FMUL.FTZ R9, R2, R23 ;  /* 0x0000001702097220 */ /* 0x000fe40000410000 */
[----:B------:R-:W-:Y:S02]  /*d920*/  FMUL.FTZ R8, R0, R22 ;  /* 0x0000001600087220 */ /* 0x000fe40000410000 */
[----:B------:R-:W-:-:S02]  /*d930*/  FMUL.FTZ R24, R2, R15 ;  /* 0x0000000f02187220 */ /* 0x000fc40000410000 */
[-C--:B------:R-:W-:Y:S02]  /*d940*/  FMUL.FTZ R12, R0, R14.reuse ;  /* 0x0000000e000c7220 */ /* 0x080fe40000410000 */
        /* <DEDUP_REMOVED lines=19> */
.L_x_259:
[----:B------:R-:W-:Y:S05]  /*da80*/  BSYNC B0 ;  /* 0x0000000000007941 */ /* 0x000fea0003800000 */
.L_x_258:
[----:B------:R-:W-:-:S04]  /*da90*/  IADD3 R0, R116, 0x20, RZ ;  /* 0x0000002074007810 */ /* 0x000fc80007ffe0ff */
        /* <DEDUP_REMOVED lines=46> */
[----:B------:R-:W-:Y:S01]  /*dd80*/  HADD2.F32 R2, -RZ, R56.H1_H1 ;  /* 0x30000038ff027230 */ /* 0x000fe20000004100 */
[-C--:B------:R-:W-:Y:S01]  /*dd90*/  FMUL.FTZ R31, R5, R6.reuse ;  /* 0x00000006051f7220 */ /* 0x080fe20000410000 */
[----:B------:R-:W-:Y:S01]  /*dda0*/  HADD2.F32 R0, -RZ, R57.H0_H0 ;  /* 0x20000039ff007230 */ /* 0x000fe20000004100 */
[----:B------:R-:W-:Y:S01]  /*ddb0*/  FFMA.FTZ R35, R10, R6, R4 ;  /* 0x000000060a237223 */ /* 0x000fe20000010004 */
[----:B------:R-:W-:Y:S01]  /*ddc0*/  HADD2.F32 R9, -RZ, R9.H1_H1 ;  /* 0x30000009ff097230 */ /* 0x000fe20000004100 */
[----:B------:R-:W-:Y:S01]  /*ddd0*/  FMUL.FTZ R5, R2, R18 ;  /* 0x0000001202057220 */ /* 0x000fe20000410000 */
[----:B------:R-:W-:Y:S01]  /*dde0*/  HADD2.F32 R7, -RZ, R60.H1_H1 ;  /* 0x3000003cff077230 */ /* 0x000fe20000004100 */
[----:B------:R-:W-:Y:S01]  /*ddf0*/  FMUL.FTZ R4, R0, R21 ;  /* 0x0000001500047220 */ /* 0x000fe20000410000 */
[----:B------:R-:W-:Y:S01]  /*de00*/  HADD2.F32 R6, -RZ, R61.H0_H0 ;  /* 0x2000003dff067230 */ /* 0x000fe20000004100 */
[-C--:B------:R-:W-:Y:S01]  /*de10*/  FMUL.FTZ R29, R2, R9.reuse ;  /* 0x00000009021d7220 */ /* 0x080fe20000410000 */
        /* <DEDUP_REMOVED lines=35> */
.L_x_237:
[----:B------:R-:W-:Y:S05]  /*e050*/  BSYNC B2 ;  /* 0x0000000000027941 */ /* 0x000fea0003800000 */
.L_x_221:
[----:B------:R-:W-:-:S04]  /*e060*/  DEPBAR.LE SB0, 0x0 ;  /* 0x000080000000791a */ /* 0x000fc80000000000 */
[----:B------:R-:W-:Y:S01]  /*e070*/  BAR.SYNC.DEFER_BLOCKING 0x0 ;  /* 0x0000000000007b1d */ /* 0x000fe20000010000 */
[----:B-1----:R-:W-:Y:S01]  /*e080*/  IMAD R0, R64, c[0x0][0x208], RZ ;  /* 0x0000820040007a24 */ /* 0x002fe200078e02ff */
[C---:B------:R-:W-:Y:S01]  /*e090*/  LOP3.LUT P2, RZ, R63.reuse, 0x1, RZ, 0xc0, !PT ;  /* 0x000000013fff7812 */ /* 0x040fe2000784c0ff */
[C---:B------:R-:W-:Y:S01]  /*e0a0*/  IMAD.WIDE.U32 R2, R118.reuse, c[0x0][0x208], RZ ;  /* 0x0000820076027a25 */ /* 0x040fe200078e00ff */
[----:B------:R-:W-:Y:S02]  /*e0b0*/  LOP3.LUT P3, RZ, R63, 0x2, RZ, 0xc0, !PT ;  /* 0x000000023fff7812 */ /* 0x000fe4000786c0ff */
[----:B------:R-:W1:Y:S01]  /*e0c0*/  S2R R228, SR_TID.X ;  /* 0x0000000000e47919 */ /* 0x000e620000002100 */
[----:B------:R-:W-:Y:S01]  /*e0d0*/  IMAD R0, R118, c[0x0][0x20c], R0 ;  /* 0x0000830076007a24 */ /* 0x000fe200078e0200 */
[----:B------:R-:W-:Y:S01]  /*e0e0*/  BSSY B0, `(.L_x_260) ;  /* 0x00000ae000007945 */ /* 0x000fe20003800000 */
[----:B--2---:R-:W-:Y:S02]  /*e0f0*/  IMAD.MOV.U32 R4, RZ, RZ, R242 ;  /* 0x000000ffff047224 */ /* 0x004fe400078e00f2 */
[----:B------:R-:W-:-:S02]  /*e100*/  IMAD.IADD R0, R3, 0x1, R0 ;  /* 0x0000000103007824 */ /* 0x000fc400078e0200 */
[----:B------:R-:W-:Y:S02]  /*e110*/  IMAD.MOV.U32 R5, RZ, RZ, R244 ;  /* 0x000000ffff057224 */ /* 0x000fe400078e00f4 */
[----:B------:R-:W-:Y:S01]  /*e120*/  IMAD R3, R0, 0x30, RZ ;  /* 0x0000003000037824 */ /* 0x000fe200078e02ff */
[----:B------:R-:W-:Y:S01]  /*e130*/  IADD3 R0, R65, R160, -R238 ;  /* 0x000000a041007210 */ /* 0x000fe20007ffe8ee */
[----:B------:R-:W-:-:S04]  /*e140*/  IMAD.WIDE.U32 R4, R2, 0x30, R4 ;  /* 0x0000003002047825 */ /* 0x000fc800078e0004 */
[----:B------:R-:W-:Y:S01]  /*e150*/  IMAD.IADD R3, R5, 0x1, R3 ;  /* 0x0000000105037824 */ /* 0x000fe200078e0203 */
[----:B------:R-:W-:Y:S01]  /*e160*/  LEA R2, P0, R4, c[0x0][0x1f8], 0x1 ;  /* 0x00007e0004027a11 */ /* 0x000fe200078008ff */
[----:B------:R-:W-:Y:S01]  /*e170*/  IMAD.SHL.U32 R202, R236, 0x2, RZ ;  /* 0x00000002ecca7824 */ /* 0x000fe200078e00ff */
[----:B------:R-:W-:Y:S02]  /*e180*/  LDSM.16.M88.4 R8, [R191+0x1000] ;  /* 0x00100000bf08783b */ /* 0x000fe40000000200 */
[----:B------:R-:W-:Y:S02]  /*e190*/  LEA.HI.X R3, R4, c[0x0][0x1fc], R3, 0x1, P0 ;  /* 0x00007f0004037a11 */ /* 0x000fe400000f0c03 */
[----:B------:R-:W-:Y:S01]  /*e1a0*/  ISETP.LT.OR P0, PT, R0, 0x1, !P2 ;  /* 0x000000010000780c */ /* 0x000fe20005701670 */
[----:B------:R-:W2:Y:S01]  /*e1b0*/  LDSM.16.M88.4 R32, [R188] ;  /* 0x00000000bc20783b */ /* 0x000ea20000000200 */
[----:B-1----:R-:W-:-:S03]  /*e1c0*/  ISETP.GT.AND P4, PT, R228, 0x3f, PT ;  /* 0x0000003fe400780c */ /* 0x002fc60003f84270 */
[----:B------:R-:W1:Y:S04]  /*e1d0*/  LDSM.16.M88.4 R28, [R188+0x400] ;  /* 0x00040000bc1c783b */ /* 0x000e680000000200 */
[----:B------:R-:W4:Y:S04]  /*e1e0*/  LDSM.16.M88.4 R24, [R188+0x800] ;  /* 0x00080000bc18783b */ /* 0x000f280000000200 */
[----:B------:R-:W3:Y:S02]  /*e1f0*/  LDSM.16.M88.4 R12, [R191] ;  /* 0x00000000bf0c783b */ /* 0x000ee40000000200 */
[----:B------:R-:W-:Y:S01]  /*e200*/  @!P4 IMAD.MOV.U32 R21, RZ, RZ, c[0x0][0x208] ;  /* 0x00008200ff15c624 */ /* 0x000fe200078e00ff */
[----:B------:R-:W-:Y:S01]  /*e210*/  @!P4 ISETP.LT.OR P2, PT, R0, 0x21, !P2 ;  /* 0x000000210000c80c */ /* 0x000fe20005741670 */
[----:B------:R-:W-:Y:S01]  /*e220*/  LDSM.16.M88.4 R16, [R192] ;  /* 0x00000000c010783b */ /* 0x000fe20000000200 */
[----:B------:R-:W-:-:S03]  /*e230*/  @!P4 IMAD.MOV.U32 R22, RZ, RZ, c[0x0][0x20c] ;  /* 0x00008300ff16c624 */ /* 0x000fc600078e00ff */
[----:B------:R-:W-:Y:S04]  /*e240*/  LDSM.16.M88.4 R4, [R192+0x1000] ;  /* 0x00100000c004783b */ /* 0x000fe80000000200 */
[----:B------:R-:W3:Y:S04]  /*e250*/  LDSM.16.M88.4 R36, [R193] ;  /* 0x00000000c124783b */ /* 0x000ee80000000200 */
[----:B------:R-:W3:Y:S04]  /*e260*/  LDSM.16.M88.4 R40, [R201] ;  /* 0x00000000c928783b */ /* 0x000ee80000000200 */
[----:B------:R-:W3:Y:S04]  /*e270*/  LDSM.16.M88.4 R44, [R200] ;  /* 0x00000000c82c783b */ /* 0x000ee80000000200 */
[----:B------:R-:W-:Y:S01]  /*e280*/  @!PT LDS RZ, [RZ] ;  /* 0x00000000fffff984 */ /* 0x000fe20000000800 */
[----:B------:R-:W-:Y:S01]  /*e290*/  @!PT LDS RZ, [RZ] ;  /* 0x00000000fffff984 */ /* 0x000fe20000000800 */
[----:B------:R-:W-:Y:S01]  /*e2a0*/  @!PT LDS RZ, [RZ] ;  /* 0x00000000fffff984 */ /* 0x000fe20000000800 */
[----:B------:R3:W-:Y:S01]  /*e2b0*/  LDGSTS.E.BYPASS.LTC128B.128 [R202+0x1880], [R2.64], !P0 ;  /* 0x0188000002ca7fae */ /* 0x0007e2000c101d46 */
[----:B------:R-:W-:Y:S01]  /*e2c0*/  ISETP.LT.OR P0, PT, R0, 0x1, !P3 ;  /* 0x000000010000780c */ /* 0x000fe20005f01670 */
[C---:B--2--5:R-:W-:Y:S08]  /*e2d0*/  HMMA.16816.F32 R64, R8.reuse, R32, RZ ;  /* 0x000000200840723c */ /* 0x064ff000000018ff */
[----:B-1----:R-:W-:Y:S04]  /*e2e0*/  HMMA.16816.F32 R56, R8, R28, RZ ;  /* 0x0000001c0838723c */ /* 0x002fe800000018ff */
[----:B------:R1:W-:Y:S01]  /*e2f0*/  LDGSTS.E.BYPASS.LTC128B.128 [R202+0x2480], [R2.64+0x40], !P0 ;  /* 0x0248004002ca7fae */ /* 0x0003e2000c101d46 */
[----:B------:R-:W-:-:S04]  /*e300*/  @!P4 LEA R20, P0, R21, R2, 0x6 ;  /* 0x000000021514c211 */ /* 0x000fc800078030ff */
[----:B------:R-:W-:Y:S01]  /*e310*/  @!P4 LEA.HI.X R21, R21, R3, R22, 0x6, P0 ;  /* 0x000000031515c211 */ /* 0x000fe200000f3416 */
[----:B------:R-:W-:Y:S01]  /*e320*/  HMMA.16816.F32 R52, R8, R30, RZ ;  /* 0x0000001e0834723c */ /* 0x000fe200000018ff */
[----:B------:R-:W-:-:S04]  /*e330*/  LOP3.LUT P0, RZ, R63, 0x4, RZ, 0xc0, !PT ;  /* 0x000000043fff7812 */ /* 0x000fc8000780c0ff */
[C---:B------:R-:W-:Y:S02]  /*e340*/  ISETP.LT.OR P1, PT, R0.reuse, 0x1, !P0 ;  /* 0x000000010000780c */ /* 0x040fe40004721670 */
[C---:B------:R-:W-:Y:S01]  /*e350*/  @!P4 ISETP.LT.OR P0, PT, R0.reuse, 0x21, !P0 ;  /* 0x000000210000c80c */ /* 0x040fe20004701670 */
[C---:B------:R-:W-:Y:S08]  /*e360*/  HMMA.16816.F32 R60, R8.reuse, R34, RZ ;  /* 0x00000022083c723c */ /* 0x040ff000000018ff */
[----:B----4-:R-:W-:Y:S02]  /*e370*/  HMMA.16816.F32 R48, R8, R24, RZ ;  /* 0x000000180830723c */ /* 0x010fe400000018ff */
[----:B------:R1:W-:Y:S01]  /*e380*/  LDGSTS.E.BYPASS.LTC128B.128 [R202+0x3080], [R2.64+0x80], !P1 ;  /* 0x0308008002ca7fae */ /* 0x0003e2000c901d46 */
[----:B------:R-:W-:-:S03]  /*e390*/  @!P4 ISETP.LT.OR P1, PT, R0, 0x21, !P3 ;  /* 0x000000210000c80c */ /* 0x000fc60005f21670 */
[----:B------:R2:W-:Y:S02]  /*e3a0*/  @!P4 LDGSTS.E.BYPASS.LTC128B.128 [R202+0x2080], [R20.64], !P2 ;  /* 0x0208000014cacfae */ /* 0x0005e4000d101d46 */
[----:B------:R-:W-:Y:S08]  /*e3b0*/  HMMA.16816.F32 R8, R8, R26, RZ ;  /* 0x0000001a0808723c */ /* 0x000ff000000018ff */
[----:B---3--:R-:W-:Y:S01]  /*e3c0*/  HMMA.16816.F32 R68, R12, R32, RZ ;  /* 0x000000200c44723c */ /* 0x008fe200000018ff */
[----:B------:R2:W-:Y:S04]  /*e3d0*/  @!P4 LDGSTS.E.BYPASS.LTC128B.128 [R202+0x2c80], [R20.64+0x40], !P1 ;  /* 0x02c8004014cacfae */ /* 0x0005e8000c901d46 */
[----:B------:R2:W-:Y:S01]  /*e3e0*/  @!P4 LDGSTS.E.BYPASS.LTC128B.128 [R202+0x3880], [R20.64+0x80], !P0 ;  /* 0x0388008014cacfae */ /* 0x0005e2000c101d46 */
[----:B------:R-:W-:-:S02]  /*e3f0*/  ISETP.GT.AND P0, PT, R118, R250, PT ;  /* 0x000000fa7600720c */ /* 0x000fc40003f04270 */
[C---:B------:R-:W-:Y:S01]  /*e400*/  HMMA.16816.F32 R72, R12.reuse, R34, RZ ;  /* 0x000000220c48723c */ /* 0x040fe200000018ff */
[----:B------:R-:W-:Y:S04]  /*e410*/  LDSM.16.M88.4 R32, [R188+0xc00] ;  /* 0x000c0000bc20783b */ /* 0x000fe80000000200 */
[----:B------:R-:W0:Y:S03]  /*e420*/  LDGDEPBAR ;  /* 0x00000000000079af */ /* 0x000e260000000000 */
[C---:B------:R-:W-:Y:S08]  /*e430*/  HMMA.16816.F32 R80, R12.reuse, R28, RZ ;  /* 0x0000001c0c50723c */ /* 0x040ff000000018ff */
[C---:B------:R-:W-:Y:S01]  /*e440*/  HMMA.16816.F32 R84, R12.reuse, R30, RZ ;  /* 0x0000001e0c54723c */ /* 0x040fe200000018ff */
[----:B------:R-:W-:Y:S07]  /*e450*/  LDSM.16.M88.4 R28, [R188+0x1000] ;  /* 0x00100000bc1c783b */ /* 0x000fee0000000200 */
[C---:B------:R-:W-:Y:S01]  /*e460*/  HMMA.16816.F32 R88, R12.reuse, R24, RZ ;  /* 0x000000180c58723c */ /* 0x040fe200000018ff */
[----:B--2---:R-:W-:Y:S07]  /*e470*/  LDSM.16.M88.4 R20, [R192+0x3000] ;  /* 0x00300000c014783b */ /* 0x004fee0000000200 */
[----:B------:R-:W-:Y:S01]  /*e480*/  HMMA.16816.F32 R24, R12, R26, RZ ;  /* 0x0000001a0c18723c */ /* 0x000fe200000018ff */
[----:B------:R-:W-:Y:S07]  /*e490*/  LDSM.16.M88.4 R12, [R188+0x1400] ;  /* 0x00140000bc0c783b */ /* 0x000fee0000000200 */
[C---:B------:R-:W-:Y:S08]  /*e4a0*/  HMMA.16816.F32 R108, R4.reuse, R36, R64 ;  /* 0x00000024046c723c */ /* 0x040ff00000001840 */
[C---:B------:R-:W-:Y:S08]  /*e4b0*/  HMMA.16816.F32 R104, R4.reuse, R38, R60 ;  /* 0x000000260468723c */ /* 0x040ff0000000183c */
[C---:B------:R-:W-:Y:S01]  /*e4c0*/  HMMA.16816.F32 R100, R4.reuse, R40, R56 ;  /* 0x000000280464723c */ /* 0x040fe20000001838 */
[----:B------:R-:W-:Y:S07]  /*e4d0*/  LDSM.16.M88.4 R56, [R197] ;  /* 0x00000000c538783b */ /* 0x000fee0000000200 */
[C---:B------:R-:W-:Y:S01]  /*e4e0*/  HMMA.16816.F32 R96, R4.reuse, R42, R52 ;  /* 0x0000002a0460723c */ /* 0x040fe20000001834 */
[----:B------:R-:W-:Y:S07]  /*e4f0*/  LDSM.16.M88.4 R52, [R199] ;  /* 0x00000000c734783b */ /* 0x000fee0000000200 */
[C---:B------:R-:W-:Y:S01]  /*e500*/  HMMA.16816.F32 R92, R4.reuse, R44, R48 ;  /* 0x0000002c045c723c */ /* 0x040fe20000001830 */
[----:B------:R-:W-:Y:S07]  /*e510*/  LDSM.16.M88.4 R48, [R198] ;  /* 0x00000000c630783b */ /* 0x000fee0000000200 */
[----:B------:R-:W-:Y:S01]  /*e520*/  HMMA.16816.F32 R76, R4, R46, R8 ;  /* 0x0000002e044c723c */ /* 0x000fe20000001808 */
[----:B------:R-:W2:Y:S04]  /*e530*/  LDSM.16.M88.4 R4, [R191+0x3000] ;  /* 0x00300000bf04783b */ /* 0x000ea80000000200 */
[----:B------:R-:W3:Y:S03]  /*e540*/  LDSM.16.M88.4 R8, [R191+0x2000] ;  /* 0x00200000bf08783b */ /* 0x000ee60000000200 */
[C---:B------:R-:W-:Y:S08]  /*e550*/  HMMA.16816.F32 R68, R16.reuse, R36, R68 ;  /* 0x000000241044723c */ /* 0x040ff00000001844 */
[C---:B------:R-:W-:Y:S08]  /*e560*/  HMMA.16816.F32 R64, R16.reuse, R38, R72 ;  /* 0x000000261040723c */ /* 0x040ff00000001848 */
[C---:B------:R-:W-:Y:S08]  /*e570*/  HMMA.16816.F32 R60, R16.reuse, R40, R80 ;  /* 0x00000028103c723c */ /* 0x040ff00000001850 */
[C---:B------:R-:W-:Y:S08]  /*e580*/  HMMA.16816.F32 R40, R16.reuse, R42, R84 ;  /* 0x0000002a1028723c */ /* 0x040ff00000001854 */
[C---:B------:R-:W-:Y:S08]  /*e590*/  HMMA.16816.F32 R36, R16.reuse, R44, R88 ;  /* 0x0000002c1024723c */ /* 0x040ff00000001858 */
[----:B------:R-:W-:Y:S01]  /*e5a0*/  HMMA.16816.F32 R16, R16, R46, R24 ;  /* 0x0000002e1010723c */ /* 0x000fe20000001818 */
[----:B------:R-:W4:Y:S04]  /*e5b0*/  LDSM.16.M88.4 R24, [R192+0x2000] ;  /* 0x00200000c018783b */ /* 0x000f280000000200 */
[----:B------:R-:W-:Y:S03]  /*e5c0*/  LDSM.16.M88.4 R44, [R188+0x1800] ;  /* 0x00180000bc2c783b */ /* 0x000fe60000000200 */
[C---:B--2---:R-:W-:Y:S08]  /*e5d0*/  HMMA.16816.F32 R72, R4.reuse, R32, R108 ;  /* 0x000000200448723c */ /* 0x044ff0000000186c */
[C---:B------:R-:W-:Y:S08]  /*e5e0*/  HMMA.16816.F32 R104, R4.reuse, R34, R104 ;  /* 0x000000220468723c */ /* 0x040ff00000001868 */
[C---:B------:R-:W-:Y:S08]  /*e5f0*/  HMMA.16816.F32 R100, R4.reuse, R28, R100 ;  /* 0x0000001c0464723c */ /* 0x040ff00000001864 */
[----:B------:R-:W-:Y:S08]  /*e600*/  HMMA.16816.F32 R96, R4, R30, R96 ;  /* 0x0000001e0460723c */ /* 0x000ff00000001860 */
[C---:B---3--:R-:W-:Y:S08]  /*e610*/  HMMA.16816.F32 R68, R8.reuse, R32, R68 ;  /* 0x000000200844723c */ /* 0x048ff00000001844 */
[----:B------:R-:W-:Y:S08]  /*e620*/  HMMA.16816.F32 R64, R8, R34, R64 ;  /* 0x000000220840723c */ /* 0x000ff00000001840 */
[C---:B------:R-:W-:Y:S08]  /*e630*/  HMMA.16816.F32 R92, R4.reuse, R12, R92 ;  /* 0x0000000c045c723c */ /* 0x040ff0000000185c */
[----:B------:R-:W-:Y:S08]  /*e640*/  HMMA.16816.F32 R76, R4, R14, R76 ;  /* 0x0000000e044c723c */ /* 0x000ff0000000184c */
[C---:B------:R-:W-:Y:S08]  /*e650*/  HMMA.16816.F32 R32, R8.reuse, R28, R60 ;  /* 0x0000001c0820723c */ /* 0x040ff0000000183c */
[C---:B------:R-:W-:Y:S01]  /*e660*/  HMMA.16816.F32 R28, R8.reuse, R30, R40 ;  /* 0x0000001e081c723c */ /* 0x040fe20000001828 */
[----:B------:R-:W-:Y:S07]  /*e670*/  LDSM.16.M88.4 R40, [R188+0x1c00] ;  /* 0x001c0000bc28783b */ /* 0x000fee0000000200 */
[C---:B------:R-:W-:Y:S01]  /*e680*/  HMMA.16816.F32 R4, R8.reuse, R12, R36 ;  /* 0x0000000c0804723c */ /* 0x040fe20000001824 */
[----:B------:R-:W-:Y:S07]  /*e690*/  LDSM.16.M88.4 R36, [R188+0x2000] ;  /* 0x00200000bc24783b */ /* 0x000fee0000000200 */
        /* <DEDUP_REMOVED lines=9> */
[----:B------:R-:W-:Y:S07]  /*e730*/  LDSM.16.M88.4 R20, [R194] ;  /* 0x00000000c214783b */ /* 0x000fee0000000200 */
[C---:B----4-:R-:W-:Y:S08]  /*e740*/  HMMA.16816.F32 R96, R24.reuse, R52, R68 ;  /* 0x000000341860723c */ /* 0x050ff00000001844 */
[C---:B------:R-:W-:Y:S01]  /*e750*/  HMMA.16816.F32 R88, R24.reuse, R48, R32 ;  /* 0x000000301858723c */ /* 0x040fe20000001820 */
[----:B------:R-:W-:Y:S07]  /*e760*/  LDSM.16.M88.4 R32, [R196] ;  /* 0x00000000c420783b */ /* 0x000fee0000000200 */
[C---:B------:R-:W-:Y:S08]  /*e770*/  HMMA.16816.F32 R92, R24.reuse, R54, R64 ;  /* 0x00000036185c723c */ /* 0x040ff00000001840 */
[C---:B------:R-:W-:Y:S01]  /*e780*/  HMMA.16816.F32 R84, R24.reuse, R50, R28 ;  /* 0x000000321854723c */ /* 0x040fe2000000181c */
[----:B------:R-:W-:Y:S07]  /*e790*/  LDSM.16.M88.4 R28, [R195] ;  /* 0x00000000c31c783b */ /* 0x000fee0000000200 */
[C---:B------:R-:W-:Y:S01]  /*e7a0*/  HMMA.16816.F32 R80, R24.reuse, R56, R4 ;  /* 0x000000381850723c */ /* 0x040fe20000001804 */
[----:B------:R-:W4:Y:S07]  /*e7b0*/  LDSM.16.M88.4 R4, [R192+0x5000] ;  /* 0x00500000c004783b */ /* 0x000f2e0000000200 */
[----:B------:R-:W-:Y:S01]  /*e7c0*/  HMMA.16816.F32 R76, R24, R58, R8 ;  /* 0x0000003a184c723c */ /* 0x000fe20000001808 */
[----:B------:R-:W1:Y:S01]  /*e7d0*/  LDSM.16.M88.4 R8, [R192+0x4000] ;  /* 0x00400000c008783b */ /* 0x000e620000000200 */
[----:B------:R-:W-:-:S06]  /*e7e0*/  DEPBAR.LE SB0, 0x0 ;  /* 0x000080000000791a */ /* 0x000fcc0000000000 */
[C---:B--2---:R-:W-:Y:S08]  /*e7f0*/  HMMA.16816.F32 R72, R12.reuse, R44, R60 ;  /* 0x0000002c0c48723c */ /* 0x044ff0000000183c */
[C---:B------:R-:W-:Y:S08]  /*e800*/  HMMA.16816.F32 R68, R12.reuse, R46, R124 ;  /* 0x0000002e0c44723c */ /* 0x040ff0000000187c */
[C---:B------:R-:W-:Y:S08]  /*e810*/  HMMA.16816.F32 R64, R12.reuse, R40, R112 ;  /* 0x000000280c40723c */ /* 0x040ff00000001870 */
[C---:B------:R-:W-:Y:S08]  /*e820*/  HMMA.16816.F32 R60, R12.reuse, R42, R108 ;  /* 0x0000002a0c3c723c */ /* 0x040ff0000000186c */
[C---:B------:R-:W-:Y:S08]  /*e830*/  HMMA.16816.F32 R56, R12.reuse, R36, R104 ;  /* 0x000000240c38723c */ /* 0x040ff00000001868 */
[----:B------:R-:W-:Y:S08]  /*e840*/  HMMA.16816.F32 R52, R12, R38, R100 ;  /* 0x000000260c34723c */ /* 0x000ff00000001864 */
[C---:B---3--:R-:W-:Y:S08]  /*e850*/  HMMA.16816.F32 R48, R16.reuse, R44, R96 ;  /* 0x0000002c1030723c */ /* 0x048ff00000001860 */
[C---:B------:R-:W-:Y:S08]  /*e860*/  HMMA.16816.F32 R24, R16.reuse, R40, R88 ;  /* 0x000000281018723c */ /* 0x040ff00000001858 */
[C---:B------:R-:W-:Y:S08]  /*e870*/  HMMA.16816.F32 R44, R16.reuse, R46, R92 ;  /* 0x0000002e102c723c */ /* 0x040ff0000000185c */
[C---:B------:R-:W-:Y:S08]  /*e880*/  HMMA.16816.F32 R40, R16.reuse, R42, R84 ;  /* 0x0000002a1028723c */ /* 0x040ff00000001854 */
[C---:B------:R-:W-:Y:S08]  /*e890*/  HMMA.16816.F32 R12, R16.reuse, R36, R80 ;  /* 0x00000024100c723c */ /* 0x040ff00000001850 */
[----:B------:R-:W-:Y:S08]  /*e8a0*/  HMMA.16816.F32 R16, R16, R38, R76 ;  /* 0x000000261010723c */ /* 0x000ff0000000184c */
[C---:B----4-:R-:W-:Y:S08]  /*e8b0*/  HMMA.16816.F32 R76, R4.reuse, R20, R56 ;  /* 0x00000014044c723c */ /* 0x050ff00000001838 */
[----:B------:R-:W-:Y:S08]  /*e8c0*/  HMMA.16816.F32 R108, R4, R22, R52 ;  /* 0x00000016046c723c */ /* 0x000ff00000001834 */
[C---:B-1----:R-:W-:Y:S08]  /*e8d0*/  HMMA.16816.F32 R52, R8.reuse, R28, R24 ;  /* 0x0000001c0834723c */ /* 0x042ff00000001818 */
        /* <DEDUP_REMOVED lines=8> */
[----:B------:R-:W-:Y:S01]  /*e960*/  HMMA.16816.F32 R24, R8, R22, R16 ;  /* 0x000000160818723c */ /* 0x000fe20000001810 */
[----:B------:R-:W-:Y:S06]  /*e970*/  BAR.SYNC.DEFER_BLOCKING 0x0 ;  /* 0x0000000000007b1d */ /* 0x000fec0000010000 */
[----:B------:R-:W-:Y:S01]  /*e980*/  @!UPT UIADD3 URZ, URZ, URZ, URZ ;  /* 0x0000003f3f3ff290 */ /* 0x000fe2000fffe03f */
[----:B------:R-:W-:Y:S11]  /*e990*/  @!P0 BRA `(.L_x_261) ;  /* 0x0000022000008947 */ /* 0x000ff60003800000 */
[----:B------:R-:W-:Y:S02]  /*e9a0*/  IADD3 R3, -R238, 0x30, RZ ;  /* 0x00000030ee037810 */ /* 0x000fe40007ffe1ff */
[----:B------:R-:W-:-:S02]  /*e9b0*/  IADD3 R0, R225, -0x2, RZ ;  /* 0xfffffffee1007810 */ /* 0x000fc40007ffe0ff */
[C---:B------:R-:W-:Y:S02]  /*e9c0*/  ISETP.GE.AND P0, PT, R3.reuse, 0x21, PT ;  /* 0x000000210300780c */ /* 0x040fe40003f06270 */
[----:B------:R-:W-:Y:S01]  /*e9d0*/  SHF.R.S32.HI R2, RZ, 0x1f, R0 ;  /* 0x0000001fff027819 */ /* 0x000fe20000011400 */
[----:B------:R-:W-:Y:S01]  /*e9e0*/  IMAD.WIDE.U32 R6, R0, c[0x0][0x1e0], RZ ;  /* 0x0000780000067a25 */ /* 0x000fe200078e00ff */
[----:B------:R-:W-:Y:S02]  /*e9f0*/  ISETP.GE.AND P1, PT, R3, 0x1, PT ;  /* 0x000000010300780c */ /* 0x000fe40003f26270 */
[----:B------:R-:W-:Y:S01]  /*ea00*/  ISETP.NE.AND P4, PT, R120, RZ, PT ;  /* 0x000000ff7800720c */ /* 0x000fe20003f85270 */
        /* <DEDUP_REMOVED lines=27> */
.L_x_261:
[----:B------:R-:W-:Y:S05]  /*ebc0*/  BSYNC B0 ;  /* 0x0000000000007941 */ /* 0x000fea0003800000 */
.L_x_260:
[----:B------:R-:W-:Y:S01]  /*ebd0*/  IMAD.IADD R0, R119, 0x1, -R252 ;  /* 0x0000000177007824 */ /* 0x000fe200078e0afc */
[----:B------:R-:W0:Y:S04]  /*ebe0*/  LDGDEPBAR ;  /* 0x00000000000079af */ /* 0x000e280000000000 */
[----:B------:R-:W-:-:S02]  /*ebf0*/  ISETP.GT.AND P1, PT, R0, RZ, PT ;  /* 0x000000ff0000720c */ /* 0x000fc40003f24270 */
[C---:B------:R-:W-:Y:S02]  /*ec00*/  ISETP.GT.AND P0, PT, R0.reuse, 0x1, PT ;  /* 0x000000010000780c */ /* 0x040fe40003f04270 */
[----:B------:R-:W-:Y:S02]  /*ec10*/  ISETP.GT.AND P2, PT, R0, 0x8, PT ;  /* 0x000000080000780c */ /* 0x000fe40003f44270 */
[----:B-1----:R-:W-:Y:S02]  /*ec20*/  FSEL R5, R48, -INF , P1 ;  /* 0xff80000030057808 */ /* 0x002fe40000800000 */
[----:B------:R-:W-:Y:S02]  /*ec30*/  FSEL R6, R49, -INF , P0 ;  /* 0xff80000031067808 */ /* 0x000fe40000000000 */
[----:B------:R-:W-:Y:S02]  /*ec40*/  FSEL R37, R75, -INF , P0 ;  /* 0xff8000004b257808 */ /* 0x000fe40000000000 */
[----:B------:R-:W-:-:S02]  /*ec50*/  FSEL R28, R73, -INF , P0 ;  /* 0xff800000491c7808 */ /* 0x000fc40000000000 */
[----:B------:R-:W-:Y:S02]  /*ec60*/  FSEL R21, R51, -INF , P0 ;  /* 0xff80000033157808 */ /* 0x000fe40000000000 */
[----:B------:R-:W-:Y:S02]  /*ec70*/  ISETP.GT.AND P0, PT, R0, 0x9, PT ;  /* 0x000000090000780c */ /* 0x000fe40003f04270 */
[----:B------:R-:W-:Y:S02]  /*ec80*/  FSEL R7, R44, -INF , P2 ;  /* 0xff8000002c077808 */ /* 0x000fe40001000000 */
[----:B------:R-:W-:Y:S02]  /*ec90*/  FMNMX.FTZ R2, R5, R6, !PT ;  /* 0x0000000605027209 */ /* 0x000fe40007810000 */
[----:B------:R-:W-:Y:S02]  /*eca0*/  ISETP.GT.AND P4, PT, R0, 0x10, PT ;  /* 0x000000100000780c */ /* 0x000fe40003f84270 */
[----:B------:R-:W-:-:S02]  /*ecb0*/  FSEL R8, R45, -INF , P0 ;  /* 0xff8000002d087808 */ /* 0x000fc40000000000 */
[----:B------:R-:W-:Y:S02]  /*ecc0*/  FMNMX.FTZ R2, R7, R2, !PT ;  /* 0x0000000207027209 */ /* 0x000fe40007810000 */
        /* <DEDUP_REMOVED lines=12> */
[----:B------:R-:W-:Y:S02]  /*ed90*/  FSEL R36, R70, -INF , P2 ;  /* 0xff80000046247808 */ /* 0x000fe40001000000 */
[----:B------:R-:W-:Y:S02]  /*eda0*/  FSEL R29, R68, -INF , P2 ;  /* 0xff800000441d7808 */ /* 0x000fe40001000000 */
[----:B------:R-:W-:Y:S02]  /*edb0*/  FSEL R19, R46, -INF , P2 ;  /* 0xff8000002e137808 */ /* 0x000fe40001000000 */
[----:B------:R-:W-:Y:S02]  /*edc0*/  ISETP.GT.AND P2, PT, R0, 0x21, PT ;  /* 0x000000210000780c */ /* 0x000fe40003f44270 */
[----:B------:R-:W-:-:S02]  /*edd0*/  FSEL R135, R40, -INF , P3 ;  /* 0xff80000028877808 */ /* 0x000fc40001800000 */
[----:B------:R-:W-:Y:S02]  /*ede0*/  FMNMX.FTZ R2, R13, R2, !PT ;  /* 0x000000020d027209 */ /* 0x000fe40007810000 */
[----:B------:R-:W-:Y:S02]  /*edf0*/  FSEL R35, R74, -INF , P1 ;  /* 0xff8000004a237808 */ /* 0x000fe40000800000 */
[----:B------:R-:W-:Y:S02]  /*ee00*/  FSEL R23, R72, -INF , P1 ;  /* 0xff80000048177808 */ /* 0x000fe40000800000 */
[----:B------:R-:W-:Y:S02]  /*ee10*/  FSEL R17, R50, -INF , P1 ;  /* 0xff80000032117808 */ /* 0x000fe40000800000 */
[----:B------:R-:W-:Y:S01]  /*ee20*/  ISETP.GT.AND P1, PT, R0, 0x28, PT ;  /* 0x000000280000780c */ /* 0x000fe20003f24270 */
[----:B------:R-:W-:Y:S01]  /*ee30*/  LDSM.16.MT88.4 R48, [R190+0x400] ;  /* 0x00040000be30783b */ /* 0x000fe20000004200 */
[----:B------:R-:W-:-:S02]  /*ee40*/  FSEL R134, R41, -INF , P2 ;  /* 0xff80000029867808 */ /* 0x000fc40001000000 */
[----:B------:R-:W-:Y:S02]  /*ee50*/  FMNMX.FTZ R2, R135, R2, !PT ;  /* 0x0000000287027209 */ /* 0x000fe40007810000 */
[----:B------:R-:W-:Y:S02]  /*ee60*/  FSEL R34, R71, -INF , P0 ;  /* 0xff80000047227808 */ /* 0x000fe40000000000 */
[----:B------:R-:W-:Y:S02]  /*ee70*/  FSEL R30, R69, -INF , P0 ;  /* 0xff800000451e7808 */ /* 0x000fe40000000000 */
[----:B------:R-:W-:Y:S01]  /*ee80*/  FSEL R18, R47, -INF , P0 ;  /* 0xff8000002f127808 */ /* 0x000fe20000000000 */
[----:B------:R-:W-:Y:S01]  /*ee90*/  LDSM.16.MT88.4 R68, [R189+0x1000] ;  /* 0x00100000bd44783b */ /* 0x000fe20000004200 */
[----:B------:R-:W-:Y:S02]  /*eea0*/  ISETP.GT.AND P0, PT, R0, 0x29, PT ;  /* 0x000000290000780c */ /* 0x000fe40003f04270 */
[----:B------:R-:W-:Y:S01]  /*eeb0*/  FSEL R133, R24, -INF , P1 ;  /* 0xff80000018857808 */ /* 0x000fe20000800000 */
[----:B------:R-:W-:Y:S01]  /*eec0*/  LDSM.16.MT88.4 R44, [R189] ;  /* 0x00000000bd2c783b */ /* 0x000fe20000004200 */
[----:B------:R-:W-:-:S02]  /*eed0*/  FMNMX.FTZ R2, R134, R2, !PT ;  /* 0x0000000286027209 */ /* 0x000fc40007810000 */
[----:B------:R-:W-:Y:S02]  /*eee0*/  FSEL R132, R25, -INF , P0 ;  /* 0xff80000019847808 */ /* 0x000fe40000000000 */
[----:B------:R-:W-:Y:S02]  /*eef0*/  FMNMX.FTZ R2, R133, R2, !PT ;  /* 0x0000000285027209 */ /* 0x000fe40007810000 */
[----:B------:R-:W-:Y:S02]  /*ef00*/  FSEL R38, R66, -INF , P4 ;  /* 0xff80000042267808 */ /* 0x000fe40002000000 */
[----:B------:R-:W-:Y:S02]  /*ef10*/  FMNMX.FTZ R2, R132, R2, !PT ;  /* 0x0000000284027209 */ /* 0x000fe40007810000 */
[----:B------:R-:W-:Y:S02]  /*ef20*/  FSEL R31, R64, -INF , P4 ;  /* 0xff800000401f7808 */ /* 0x000fe40002000000 */
[----:B------:R-:W-:Y:S01]  /*ef30*/  FSEL R16, R54, -INF , P4 ;  /* 0xff80000036107808 */ /* 0x000fe20002000000 */
[----:B------:R-:W1:Y:S01]  /*ef40*/  SHFL.BFLY PT, R3, R2, 0x2, 0x1f ;  /* 0x0c401f0002037f89 */ /* 0x000e6200000e0000 */
[----:B------:R-:W-:-:S02]  /*ef50*/  FSEL R14, R58, -INF , P6 ;  /* 0xff8000003a0e7808 */ /* 0x000fc40003000000 */
[----:B------:R-:W-:Y:S02]  /*ef60*/  FSEL R15, R59, -INF , P5 ;  /* 0xff8000003b0f7808 */ /* 0x000fe40002800000 */
[----:B------:R-:W-:Y:S01]  /*ef70*/  FSEL R131, R42, -INF , P3 ;  /* 0xff8000002a837808 */ /* 0x000fe20001800000 */
[----:B------:R-:W-:Y:S01]  /*ef80*/  LDSM.16.MT88.4 R56, [R189+0x400] ;  /* 0x00040000bd38783b */ /* 0x000fe20000004200 */
[----:B------:R-:W-:Y:S02]  /*ef90*/  FSEL R130, R43, -INF , P2 ;  /* 0xff8000002b827808 */ /* 0x000fe40001000000 */
[----:B------:R-:W-:Y:S01]  /*efa0*/  FSEL R129, R26, -INF , P1 ;  /* 0xff8000001a817808 */ /* 0x000fe20000800000 */
[----:B------:R-:W-:Y:S01]  /*efb0*/  LDSM.16.MT88.4 R40, [R190] ;  /* 0x00000000be28783b */ /* 0x000fe20000004200 */
[----:B------:R-:W-:Y:S02]  /*efc0*/  FSEL R128, R27, -INF , P0 ;  /* 0xff8000001b807808 */ /* 0x000fe40000000000 */
[----:B------:R-:W-:Y:S01]  /*efd0*/  FSEL R33, R60, -INF , P6 ;  /* 0xff8000003c217808 */ /* 0x000fe20003000000 */
[----:B------:R-:W-:Y:S01]  /*efe0*/  LDSM.16.MT88.4 R24, [R189+0xc00] ;  /* 0x000c0000bd18783b */ /* 0x000fe20000004200 */
[----:B------:R-:W-:-:S02]  /*eff0*/  FSEL R32, R61, -INF , P5 ;  /* 0xff8000003d207808 */ /* 0x000fc40002800000 */
[----:B------:R-:W-:Y:S02]  /*f000*/  FSEL R125, R76, -INF , P3 ;  /* 0xff8000004c7d7808 */ /* 0x000fe40001800000 */
[----:B------:R-:W-:Y:S02]  /*f010*/  FSEL R127, R77, -INF , P2 ;  /* 0xff8000004d7f7808 */ /* 0x000fe40001000000 */
[----:B------:R-:W-:Y:S02]  /*f020*/  FSEL R126, R108, -INF , P1 ;  /* 0xff8000006c7e7808 */ /* 0x000fe40000800000 */
[----:B------:R-:W-:Y:S02]  /*f030*/  FSEL R124, R109, -INF , P0 ;  /* 0xff8000006d7c7808 */ /* 0x000fe40000000000 */
[----:B-1----:R-:W-:Y:S02]  /*f040*/  FMNMX.FTZ R2, R2, R3, !PT ;  /* 0x0000000302027209 */ /* 0x002fe40007810000 */
[----:B------:R-:W-:-:S02]  /*f050*/  FSEL R109, R78, -INF , P3 ;  /* 0xff8000004e6d7808 */ /* 0x000fc40001800000 */
[----:B------:R-:W-:Y:S01]  /*f060*/  FSEL R108, R79, -INF , P2 ;  /* 0xff8000004f6c7808 */ /* 0x000fe20001000000 */
[----:B------:R-:W1:Y:S01]  /*f070*/  SHFL.BFLY PT, R3, R2, 0x1, 0x1f ;  /* 0x0c201f0002037f89 */ /* 0x000e6200000e0000 */
[----:B------:R-:W-:Y:S02]  /*f080*/  FSEL R110, R110, -INF , P1 ;  /* 0xff8000006e6e7808 */ /* 0x000fe40000800000 */
[----:B------:R-:W-:Y:S02]  /*f090*/  FSEL R111, R111, -INF , P0 ;  /* 0xff8000006f6f7808 */ /* 0x000fe40000000000 */
[----:B-1----:R-:W-:-:S04]  /*f0a0*/  FMNMX.FTZ R120, R2, R3, !PT ;  /* 0x0000000302787209 */ /* 0x002fc80007810000 */
[C---:B------:R-:W-:Y:S01]  /*f0b0*/  FSETP.NEU.FTZ.AND P4, PT, R120.reuse, -INF , PT ;  /* 0xff8000007800780b */ /* 0x040fe20003f9d000 */
[----:B------:R-:W-:-:S05]  /*f0c0*/  FMUL.FTZ R2, R120, c[0x0][0x2d0] ;  /* 0x0000b40078027a20 */ /* 0x000fca0000410000 */
[----:B------:R-:W-:Y:S02]  /*f0d0*/  FSEL R20, R2, RZ, P4 ;  /* 0x000000ff02147208 */ /* 0x000fe40002000000 */
[----:B------:R-:W-:Y:S02]  /*f0e0*/  ISETP.GT.AND P4, PT, R0, 0x11, PT ;  /* 0x000000110000780c */ /* 0x000fe40003f84270 */
[----:B------:R-:W-:Y:S01]  /*f0f0*/  FMNMX.FTZ R0, R17, R21, !PT ;  /* 0x0000001511007209 */ /* 0x000fe20007810000 */
[--C-:B------:R-:W-:Y:S01]  /*f100*/  FFMA.FTZ R3, R5, c[0x0][0x2d0], -R20.reuse ;  /* 0x0000b40005037a23 */ /* 0x100fe20000010814 */
[----:B------:R-:W-:Y:S01]  /*f110*/  FSEL R12, R55, -INF , P4 ;  /* 0xff800000370c7808 */ /* 0x000fe20002000000 */
[----:B------:R-:W-:Y:S01]  /*f120*/  FFMA.FTZ R5, R9, c[0x0][0x2d0], -R20 ;  /* 0x0000b40009057a23 */ /* 0x000fe20000010814 */
[----:B------:R-:W-:Y:S01]  /*f130*/  FMNMX.FTZ R0, R19, R0, !PT ;  /* 0x0000000013007209 */ /* 0x000fe20007810000 */
[----:B------:R1:W-:Y:S01]  /*f140*/  MUFU.EX2 R137, R3 ;  /* 0x0000000300897308 */ /* 0x0003e20000000800 */
[----:B------:R-:W-:Y:S01]  /*f150*/  FMNMX.FTZ R2, R23, R28, !PT ;  /* 0x0000001c17027209 */ /* 0x000fe20007810000 */
[----:B------:R-:W-:Y:S01]  /*f160*/  LDSM.16.MT88.4 R52, [R189+0x1800] ;  /* 0x00180000bd34783b */ /* 0x000fe20000004200 */
[----:B------:R-:W-:-:S02]  /*f170*/  FMNMX.FTZ R0, R18, R0, !PT ;  /* 0x0000000012007209 */ /* 0x000fc40007810000 */
[----:B------:R-:W-:Y:S02]  /*f180*/  FMNMX.FTZ R2, R29, R2, !PT ;  /* 0x000000021d027209 */ /* 0x000fe40007810000 */
[----:B------:R-:W-:Y:S01]  /*f190*/  FMNMX.FTZ R0, R16, R0, !PT ;  /* 0x0000000010007209 */ /* 0x000fe20007810000 */
[----:B------:R-:W-:Y:S01]  /*f1a0*/  MUFU.EX2 R214, R5 ;  /* 0x0000000500d67308 */ /* 0x000fe20000000800 */
[----:B------:R-:W-:Y:S02]  /*f1b0*/  FMNMX.FTZ R2, R30, R2, !PT ;  /* 0x000000021e027209 */ /* 0x000fe40007810000 */
[----:B------:R-:W-:Y:S02]  /*f1c0*/  FMNMX.FTZ R0, R12, R0, !PT ;  /* 0x000000000c007209 */ /* 0x000fe40007810000 */
[----:B------:R-:W-:Y:S02]  /*f1d0*/  FSEL R22, R65, -INF , P4 ;  /* 0xff80000041167808 */ /* 0x000fe40002000000 */
[----:B------:R-:W-:Y:S01]  /*f1e0*/  FMNMX.FTZ R0, R14, R0, !PT ;  /* 0x000000000e007209 */ /* 0x000fe20007810000 */
[----:B-1----:R-:W-:Y:S01]  /*f1f0*/  FFMA.FTZ R3, R6, c[0x0][0x2d0], -R20 ;  /* 0x0000b40006037a23 */ /* 0x002fe20000010814 */
[----:B------:R-:W-:-:S02]  /*f200*/  FMNMX.FTZ R2, R31, R2, !PT ;  /* 0x000000021f027209 */ /* 0x000fc40007810000 */
[----:B------:R-:W-:Y:S01]  /*f210*/  FMNMX.FTZ R0, R15, R0, !PT ;  /* 0x000000000f007209 */ /* 0x000fe20007810000 */
[----:B------:R1:W-:Y:S01]  /*f220*/  MUFU.EX2 R136, R3 ;  /* 0x0000000300887308 */ /* 0x0003e20000000800 */
[----:B------:R-:W-:Y:S02]  /*f230*/  FMNMX.FTZ R2, R22, R2, !PT ;  /* 0x0000000216027209 */ /* 0x000fe40007810000 */
[----:B------:R-:W-:Y:S02]  /*f240*/  FMNMX.FTZ R0, R131, R0, !PT ;  /* 0x0000000083007209 */ /* 0x000fe40007810000 */
[----:B------:R-:W-:Y:S02]  /*f250*/  FMNMX.FTZ R2, R33, R2, !PT ;  /* 0x0000000221027209 */ /* 0x000fe40007810000 */
[----:B------:R-:W-:Y:S02]  /*f260*/  FMNMX.FTZ R0, R130, R0, !PT ;  /* 0x0000000082007209 */ /* 0x000fe40007810000 */
[----:B------:R-:W-:-:S02]  /*f270*/  FMNMX.FTZ R2, R32, R2, !PT ;  /* 0x0000000220027209 */ /* 0x000fc40007810000 */
[----:B------:R-:W-:Y:S02]  /*f280*/  FMNMX.FTZ R0, R129, R0, !PT ;  /* 0x0000000081007209 */ /* 0x000fe40007810000 */
[----:B------:R-:W-:Y:S02]  /*f290*/  FMNMX.FTZ R2, R125, R2, !PT ;  /* 0x000000027d027209 */ /* 0x000fe40007810000 */
[----:B------:R-:W-:Y:S01]  /*f2a0*/  FMNMX.FTZ R0, R128, R0, !PT ;  /* 0x0000000080007209 */ /* 0x000fe20007810000 */
[----:B-1----:R-:W-:Y:S01]  /*f2b0*/  FFMA.FTZ R3, R7, c[0x0][0x2d0], -R20 ;  /* 0x0000b40007037a23 */ /* 0x002fe20000010814 */
[----:B------:R-:W-:Y:S02]  /*f2c0*/  FMNMX.FTZ R2, R127, R2, !PT ;  /* 0x000000027f027209 */ /* 0x000fe40007810000 */
[----:B------:R-:W-:Y:S01]  /*f2d0*/  FSEL R7, R67, -INF , P4 ;  /* 0xff80000043077808 */ /* 0x000fe20002000000 */
[----:B------:R-:W1:Y:S01]  /*f2e0*/  SHFL.BFLY PT, R4, R0, 0x2, 0x1f ;  /* 0x0c401f0000047f89 */ /* 0x000e6200000e0000 */
[----:B------:R2:W-:Y:S01]  /*f2f0*/  MUFU.EX2 R224, R3 ;  /* 0x0000000300e07308 */ /* 0x0005e20000000800 */
[----:B------:R-:W-:-:S02]  /*f300*/  FMNMX.FTZ R2, R126, R2, !PT ;  /* 0x000000027e027209 */ /* 0x000fc40007810000 */
[----:B------:R-:W-:Y:S01]  /*f310*/  FSEL R9, R62, -INF , P6 ;  /* 0xff8000003e097808 */ /* 0x000fe20003000000 */
[----:B------:R-:W-:Y:S01]  /*f320*/  LDSM.16.MT88.4 R64, [R190+0x1000] ;  /* 0x00100000be40783b */ /* 0x000fe20000004200 */
[----:B--2---:R-:W-:-:S04]  /*f330*/  FMNMX.FTZ R3, R35, R37, !PT ;  /* 0x0000002523037209 */ /* 0x004fc80007810000 */
[----:B------:R-:W-:Y:S02]  /*f340*/  FMNMX.FTZ R3, R36, R3, !PT ;  /* 0x0000000324037209 */ /* 0x000fe40007810000 */
[----:B-1----:R-:W-:Y:S01]  /*f350*/  FMNMX.FTZ R0, R0, R4, !PT ;  /* 0x0000000400007209 */ /* 0x002fe20007810000 */
[----:B------:R-:W-:Y:S01]  /*f360*/  FFMA.FTZ R4, R8, c[0x0][0x2d0], -R20 ;  /* 0x0000b40008047a23 */ /* 0x000fe20000010814 */
[----:B------:R-:W-:Y:S02]  /*f370*/  FMNMX.FTZ R3, R34, R3, !PT ;  /* 0x0000000322037209 */ /* 0x000fe40007810000 */
[----:B------:R-:W-:Y:S01]  /*f380*/  FSEL R8, R63, -INF , P5 ;  /* 0xff8000003f087808 */ /* 0x000fe20002800000 */
[----:B------:R-:W1:Y:S01]  /*f390*/  SHFL.BFLY PT, R6, R0, 0x1, 0x1f ;  /* 0x0c201f0000067f89 */ /* 0x000e6200000e0000 */
[----:B------:R-:W-:Y:S01]  /*f3a0*/  FMNMX.FTZ R3, R38, R3, !PT ;  /* 0x0000000326037209 */ /* 0x000fe20007810000 */
[----:B------:R2:W-:Y:S02]  /*f3b0*/  MUFU.EX2 R215, R4 ;  /* 0x0000000400d77308 */ /* 0x0005e40000000800 */
[----:B------:R-:W-:Y:S01]  /*f3c0*/  LDSM.16.MT88.4 R60, [R190+0x1800] ;  /* 0x00180000be3c783b */ /* 0x000fe20000004200 */
[----:B--2---:R-:W-:-:S02]  /*f3d0*/  FMNMX.FTZ R4, R124, R2, !PT ;  /* 0x000000027c047209 */ /* 0x004fc40007810000 */
[----:B------:R-:W-:Y:S01]  /*f3e0*/  FMNMX.FTZ R2, R7, R3, !PT ;  /* 0x0000000307027209 */ /* 0x000fe20007810000 */
[--C-:B------:R-:W-:Y:S02]  /*f3f0*/  FFMA.FTZ R3, R10, c[0x0][0x2d0], -R20.reuse ;  /* 0x0000b4000a037a23 */ /* 0x100fe40000010814 */
[----:B------:R-:W2:Y:S01]  /*f400*/  SHFL.BFLY PT, R5, R4, 0x2, 0x1f ;  /* 0x0c401f0004057f89 */ /* 0x000ea200000e0000 */
[----:B------:R-:W-:Y:S01]  /*f410*/  FMNMX.FTZ R2, R9, R2, !PT ;  /* 0x0000000209027209 */ /* 0x000fe20007810000 */
[----:B------:R3:W-:Y:S01]  /*f420*/  MUFU.EX2 R213, R3 ;  /* 0x0000000300d57308 */ /* 0x0007e20000000800 */
[----:B-1----:R-:W-:Y:S01]  /*f430*/  FMNMX.FTZ R119, R0, R6, !PT ;  /* 0x0000000600777209 */ /* 0x002fe20007810000 */
[----:B------:R-:W-:Y:S01]  /*f440*/  FFMA.FTZ R0, R11, c[0x0][0x2d0], -R20 ;  /* 0x0000b4000b007a23 */ /* 0x000fe20000010814 */
[----:B------:R-:W-:Y:S02]  /*f450*/  FMNMX.FTZ R2, R8, R2, !PT ;  /* 0x0000000208027209 */ /* 0x000fe40007810000 */
[----:B------:R-:W-:-:S02]  /*f460*/  FSETP.NEU.FTZ.AND P0, PT, R119, -INF , PT ;  /* 0xff8000007700780b */ /* 0x000fc40003f1d000 */
[----:B------:R-:W-:Y:S01]  /*f470*/  FMNMX.FTZ R2, R109, R2, !PT ;  /* 0x000000026d027209 */ /* 0x000fe20007810000 */
[----:B------:R1:W-:Y:S01]  /*f480*/  MUFU.EX2 R212, R0 ;  /* 0x0000000000d47308 */ /* 0x0003e20000000800 */
[----:B---3--:R-:W-:-:S05]  /*f490*/  FMUL.FTZ R3, R119, c[0x0][0x2d0] ;  /* 0x0000b40077037a20 */ /* 0x008fca0000410000 */
[----:B------:R-:W-:Y:S02]  /*f4a0*/  FSEL R3, R3, RZ, P0 ;  /* 0x000000ff03037208 */ /* 0x000fe40000000000 */
[----:B-1----:R-:W-:Y:S01]  /*f4b0*/  FMNMX.FTZ R0, R108, R2, !PT ;  /* 0x000000026c007209 */ /* 0x002fe20007810000 */
[----:B------:R-:W-:-:S03]  /*f4c0*/  FFMA.FTZ R2, R13, c[0x0][0x2d0], -R20 ;  /* 0x0000b4000d027a23 */ /* 0x000fc60000010814 */
[----:B------:R-:W-:Y:S01]  /*f4d0*/  FMNMX.FTZ R0, R110, R0, !PT ;  /* 0x000000006e007209 */ /* 0x000fe20007810000 */
[----:B------:R1:W3:Y:S03]  /*f4e0*/  MUFU.EX2 R203, R2 ;  /* 0x0000000200cb7308 */ /* 0x0002e60000000800 */
[----:B-1----:R-:W-:Y:S02]  /*f4f0*/  FMNMX.FTZ R2, R111, R0, !PT ;  /* 0x000000006f027209 */ /* 0x002fe40007810000 */
[----:B--2---:R-:W-:Y:S01]  /*f500*/  FMNMX.FTZ R0, R4, R5, !PT ;  /* 0x0000000504007209 */ /* 0x004fe20007810000 */
[--C-:B------:R-:W-:Y:S01]  /*f510*/  FFMA.FTZ R4, R17, c[0x0][0x2d0], -R3.reuse ;  /* 0x0000b40011047a23 */ /* 0x100fe20000010803 */
[----:B---3--:R-:W-:Y:S01]  /*f520*/  F2FP.PACK_AB R10, R203, R212 ;  /* 0x000000d4cb0a723e */ /* 0x008fe200000000ff */
[----:B------:R-:W-:Y:S02]  /*f530*/  SHFL.BFLY PT, R5, R2, 0x2, 0x1f ;  /* 0x0c401f0002057f89 */ /* 0x000fe400000e0000 */
[----:B------:R1:W-:Y:S02]  /*f540*/  MUFU.EX2 R114, R4 ;  /* 0x0000000400727308 */ /* 0x0003e40000000800 */
[----:B------:R-:W2:Y:S01]  /*f550*/  SHFL.BFLY PT, R6, R0, 0x1, 0x1f ;  /* 0x0c201f0000067f89 */ /* 0x000ea200000e0000 */
[----:B-1----:R-:W-:-:S05]  /*f560*/  FFMA.FTZ R4, R21, c[0x0][0x2d0], -R3 ;  /* 0x0000b40015047a23 */ /* 0x002fca0000010803 */
[----:B------:R1:W3:Y:S01]  /*f570*/  MUFU.EX2 R113, R4 ;  /* 0x0000000400717308 */ /* 0x0002e20000000800 */
[----:B--2---:R-:W-:Y:S01]  /*f580*/  FMNMX.FTZ R118, R0, R6, !PT ;  /* 0x0000000600767209 */ /* 0x004fe20007810000 */
[----:B------:R-:W-:-:S03]  /*f590*/  FFMA.FTZ R0, R14, c[0x0][0x2d0], -R3 ;  /* 0x0000b4000e007a23 */ /* 0x000fc60000010803 */
[----:B------:R-:W-:-:S03]  /*f5a0*/  FSETP.NEU.FTZ.AND P0, PT, R118, -INF , PT ;  /* 0xff8000007600780b */ /* 0x000fc60003f1d000 */
[----:B------:R2:W-:Y:S01]  /*f5b0*/  MUFU.EX2 R181, R0 ;  /* 0x0000000000b57308 */ /* 0x0005e20000000800 */
[----:B-1----:R-:W-:Y:S01]  /*f5c0*/  FFMA.FTZ R4, R19, c[0x0][0x2d0], -R3 ;  /* 0x0000b40013047a23 */ /* 0x002fe20000010803 */
[----:B---3--:R-:W-:-:S06]  /*f5d0*/  F2FP.PACK_AB R17, R113, R114 ;  /* 0x000000727111723e */ /* 0x008fcc00000000ff */
[----:B------:R1:W-:Y:S01]  /*f5e0*/  MUFU.EX2 R178, R4 ;  /* 0x0000000400b27308 */ /* 0x0003e20000000800 */
[----:B--2---:R-:W-:-:S07]  /*f5f0*/  FFMA.FTZ R0, R15, c[0x0][0x2d0], -R3 ;  /* 0x0000b4000f007a23 */ /* 0x004fce0000010803 */
[----:B------:R-:W2:Y:S01]  /*f600*/  MUFU.EX2 R183, R0 ;  /* 0x0000000000b77308 */ /* 0x000ea20000000800 */
[----:B-1----:R-:W-:Y:S01]  /*f610*/  FFMA.FTZ R4, R18, c[0x0][0x2d0], -R3 ;  /* 0x0000b40012047a23 */ /* 0x002fe20000010803 */
[----:B------:R-:W-:-:S06]  /*f620*/  F2FP.PACK_AB R18, R215, R224 ;  /* 0x000000e0d712723e */ /* 0x000fcc00000000ff */
[----:B------:R1:W3:Y:S01]  /*f630*/  MUFU.EX2 R179, R4 ;  /* 0x0000000400b37308 */ /* 0x0002e20000000800 */
[----:B--2---:R-:W-:Y:S01]  /*f640*/  F2FP.PACK_AB R11, R183, R181 ;  /* 0x000000b5b70b723e */ /* 0x004fe200000000ff */
[----:B-1----:R-:W-:Y:S01]  /*f650*/  FFMA.FTZ R4, R16, c[0x0][0x2d0], -R3 ;  /* 0x0000b40010047a23 */ /* 0x002fe20000010803 */
[----:B------:R-:W-:Y:S02]  /*f660*/  F2FP.PACK_AB R16, R136, R137 ;  /* 0x000000898810723e */ /* 0x000fe400000000ff */
[----:B---3--:R-:W-:-:S03]  /*f670*/  F2FP.PACK_AB R19, R179, R178 ;  /* 0x000000b2b313723e */ /* 0x008fc600000000ff */
[----:B------:R1:W-:Y:S04]  /*f680*/  MUFU.EX2 R182, R4 ;  /* 0x0000000400b67308 */ /* 0x0003e80000000800 */
[C---:B------:R-:W-:Y:S08]  /*f690*/  HMMA.16816.F32 R92, R16.reuse, R40, RZ ;  /* 0x00000028105c723c */ /* 0x040ff000000018ff */
[----:B------:R-:W-:Y:S01]  /*f6a0*/  HMMA.16816.F32 R100, R16, R44, RZ ;  /* 0x0000002c1064723c */ /* 0x000fe200000018ff */
[----:B-1----:R-:W-:Y:S01]  /*f6b0*/  FMNMX.FTZ R4, R2, R5, !PT ;  /* 0x0000000502047209 */ /* 0x002fe20007810000 */
[----:B------:R-:W-:-:S04]  /*f6c0*/  FFMA.FTZ R2, R12, c[0x0][0x2d0], -R3 ;  /* 0x0000b4000c027a23 */ /* 0x000fc80000010803 */
[----:B------:R-:W1:Y:S01]  /*f6d0*/  SHFL.BFLY PT, R5, R4, 0x1, 0x1f ;  /* 0x0c201f0004057f89 */ /* 0x000e6200000e0000 */
[----:B------:R2:W-:Y:S01]  /*f6e0*/  MUFU.EX2 R180, R2 ;  /* 0x0000000200b47308 */ /* 0x0005e20000000800 */
[----:B------:R-:W-:Y:S01]  /*f6f0*/  HMMA.16816.F32 R84, R16, R24, RZ ;  /* 0x000000181054723c */ /* 0x000fe200000018ff */
[----:B--2---:R-:W-:-:S05]  /*f700*/  FMUL.FTZ R2, R118, c[0x0][0x2d0] ;  /* 0x0000b40076027a20 */ /* 0x004fca0000410000 */
[----:B------:R-:W-:Y:S02]  /*f710*/  FSEL R2, R2, RZ, P0 ;  /* 0x000000ff02027208 */ /* 0x000fe40000000000 */
[----:B-1----:R-:W-:-:S03]  /*f720*/  FMNMX.FTZ R115, R4, R5, !PT ;  /* 0x0000000504737209 */ /* 0x002fc60007810000 */
[--C-:B------:R-:W-:Y:S01]  /*f730*/  FFMA.FTZ R0, R23, c[0x0][0x2d0], -R2.reuse ;  /* 0x0000b40017007a23 */ /* 0x100fe20000010802 */
[----:B------:R-:W-:Y:S01]  /*f740*/  FSETP.NEU.FTZ.AND P0, PT, R115, -INF , PT ;  /* 0xff8000007300780b */ /* 0x000fe20003f1d000 */
[--C-:B------:R-:W-:Y:S02]  /*f750*/  FFMA.FTZ R4, R30, c[0x0][0x2d0], -R2.reuse ;  /* 0x0000b4001e047a23 */ /* 0x100fe40000010802 */
[----:B------:R1:W-:Y:S08]  /*f760*/  MUFU.EX2 R112, R0 ;  /* 0x0000000000707308 */ /* 0x0003f00000000800 */
[----:B------:R-:W-:Y:S01]  /*f770*/  MUFU.EX2 R176, R4 ;  /* 0x0000000400b07308 */ /* 0x000fe20000000800 */
[----:B-1----:R-:W-:-:S07]  /*f780*/  FFMA.FTZ R0, R28, c[0x0][0x2d0], -R2 ;  /* 0x0000b4001c007a23 */ /* 0x002fce0000010802 */
[----:B------:R1:W2:Y:S02]  /*f790*/  MUFU.EX2 R23, R0 ;  /* 0x0000000000177308 */ /* 0x0002a40000000800 */
[----:B-1----:R-:W-:Y:S01]  /*f7a0*/  FFMA.FTZ R0, R29, c[0x0][0x2d0], -R2 ;  /* 0x0000b4001d007a23 */ /* 0x002fe20000010802 */
[----:B--2---:R-:W-:Y:S01]  /*f7b0*/  F2FP.PACK_AB R12, R23, R112 ;  /* 0x00000070170c723e */ /* 0x004fe200000000ff */
[----:B------:R-:W-:-:S04]  /*f7c0*/  FADD.FTZ R23, R112, R23 ;  /* 0x0000001770177221 */ /* 0x000fc80000010000 */
[----:B------:R1:W2:Y:S02]  /*f7d0*/  MUFU.EX2 R173, R0 ;  /* 0x0000000000ad7308 */ /* 0x0002a40000000800 */
[----:B-1----:R-:W-:Y:S01]  /*f7e0*/  FMUL.FTZ R0, R115, c[0x0][0x2d0] ;  /* 0x0000b40073007a20 */ /* 0x002fe20000410000 */
[----:B--2---:R-:W-:-:S04]  /*f7f0*/  F2FP.PACK_AB R14, R176, R173 ;  /* 0x000000adb00e723e */ /* 0x004fc800000000ff */
[----:B------:R-:W-:-:S05]  /*f800*/  FSEL R0, R0, RZ, P0 ;  /* 0x000000ff00007208 */ /* 0x000fca0000000000 */
[----:B------:R-:W-:-:S04]  /*f810*/  FFMA.FTZ R4, R35, c[0x0][0x2d0], -R0 ;  /* 0x0000b40023047a23 */ /* 0x000fc80000010800 */
        /* <DEDUP_REMOVED lines=10> */
[----:B------:R-:W1:Y:S04]  /*f8c0*/  LDSM.16.MT88.4 R28, [R190+0xc00] ;  /* 0x000c0000be1c783b */ /* 0x000e680000004200 */
[----:B------:R2:W-:Y:S02]  /*f8d0*/  MUFU.EX2 R172, R4 ;  /* 0x0000000400ac7308 */ /* 0x0005e40000000800 */
[C---:B------:R-:W-:Y:S08]  /*f8e0*/  HMMA.16816.F32 R88, R12.reuse, R40, RZ ;  /* 0x000000280c58723c */ /* 0x040ff000000018ff */
[----:B------:R-:W-:Y:S01]  /*f8f0*/  HMMA.16816.F32 R96, R12, R44, RZ ;  /* 0x0000002c0c60723c */ /* 0x000fe200000018ff */
[----:B--2---:R-:W-:-:S04]  /*f900*/  FFMA.FTZ R4, R22, c[0x0][0x2d0], -R2 ;  /* 0x0000b40016047a23 */ /* 0x004fc80000010802 */
[----:B------:R2:W-:Y:S03]  /*f910*/  MUFU.EX2 R175, R4 ;  /* 0x0000000400af7308 */ /* 0x0005e60000000800 */
[----:B------:R-:W-:Y:S01]  /*f920*/  HMMA.16816.F32 R80, R12, R24, RZ ;  /* 0x000000180c50723c */ /* 0x000fe200000018ff */
[----:B--2---:R-:W-:-:S07]  /*f930*/  FFMA.FTZ R4, R33, c[0x0][0x2d0], -R2 ;  /* 0x0000b40021047a23 */ /* 0x004fce0000010802 */
[-C--:B-1----:R-:W-:Y:S01]  /*f940*/  HMMA.16816.F32 R76, R16, R28.reuse, RZ ;  /* 0x0000001c104c723c */ /* 0x082fe200000018ff */
[----:B------:R1:W-:Y:S07]  /*f950*/  MUFU.EX2 R174, R4 ;  /* 0x0000000400ae7308 */ /* 0x0003ee0000000800 */
[----:B------:R-:W-:Y:S01]  /*f960*/  HMMA.16816.F32 R72, R12, R28, RZ ;  /* 0x0000001c0c48723c */ /* 0x000fe200000018ff */
[----:B-1----:R-:W-:Y:S02]  /*f970*/  FFMA.FTZ R4, R32, c[0x0][0x2d0], -R2 ;  /* 0x0000b40020047a23 */ /* 0x002fe40000010802 */
[----:B------:R-:W-:Y:S02]  /*f980*/  LDSM.16.MT88.4 R32, [R190+0x1c00] ;  /* 0x001c0000be20783b */ /* 0x000fe40000004200 */
[----:B------:R1:W2:Y:S02]  /*f990*/  MUFU.EX2 R177, R4 ;  /* 0x0000000400b17308 */ /* 0x0002a40000000800 */
[--C-:B-1----:R-:W-:Y:S01]  /*f9a0*/  FFMA.FTZ R4, R38, c[0x0][0x2d0], -R0.reuse ;  /* 0x0000b40026047a23 */ /* 0x102fe20000010800 */
[----:B--2---:R-:W-:Y:S01]  /*f9b0*/  F2FP.PACK_AB R6, R177, R174 ;  /* 0x000000aeb106723e */ /* 0x004fe200000000ff */
[----:B------:R-:W1:Y:S04]  /*f9c0*/  LDSM.16.MT88.4 R36, [R189+0x1c00] ;  /* 0x001c0000bd24783b */ /* 0x000e680000004200 */
[----:B------:R2:W-:Y:S02]  /*f9d0*/  MUFU.EX2 R164, R4 ;  /* 0x0000000400a47308 */ /* 0x0005e40000000800 */
[----:B--2---:R-:W-:-:S06]  /*f9e0*/  FFMA.FTZ R4, R7, c[0x0][0x2d0], -R0 ;  /* 0x0000b40007047a23 */ /* 0x004fcc0000010800 */
[----:B------:R2:W3:Y:S02]  /*f9f0*/  MUFU.EX2 R166, R4 ;  /* 0x0000000400a67308 */ /* 0x0004e40000000800 */
[----:B--2---:R-:W-:Y:S01]  /*fa00*/  FFMA.FTZ R4, R9, c[0x0][0x2d0], -R0 ;  /* 0x0000b40009047a23 */ /* 0x004fe20000010800 */
[----:B------:R-:W-:Y:S02]  /*fa10*/  F2FP.PACK_AB R9, R180, R182 ;  /* 0x000000b6b409723e */ /* 0x000fe400000000ff */
[----:B---3--:R-:W-:-:S03]  /*fa20*/  F2FP.PACK_AB R5, R166, R164 ;  /* 0x000000a4a605723e */ /* 0x008fc600000000ff */
[----:B------:R2:W-:Y:S02]  /*fa30*/  MUFU.EX2 R165, R4 ;  /* 0x0000000400a57308 */ /* 0x0005e40000000800 */
[----:B--2---:R-:W-:Y:S01]  /*fa40*/  FFMA.FTZ R4, R8, c[0x0][0x2d0], -R0 ;  /* 0x0000b40008047a23 */ /* 0x004fe20000010800 */
[----:B------:R-:W-:-:S05]  /*fa50*/  F2FP.PACK_AB R8, R213, R214 ;  /* 0x000000d6d508723e */ /* 0x000fca00000000ff */
[----:B------:R2:W3:Y:S02]  /*fa60*/  MUFU.EX2 R168, R4 ;  /* 0x0000000400a87308 */ /* 0x0004e40000000800 */
[C---:B------:R-:W-:Y:S08]  /*fa70*/  HMMA.16816.F32 R152, R8.reuse, R48, R92 ;  /* 0x000000300898723c */ /* 0x040ff0000000185c */
[----:B------:R-:W-:Y:S01]  /*fa80*/  HMMA.16816.F32 R104, R8, R64, R76 ;  /* 0x000000400868723c */ /* 0x000fe2000000184c */
[----:B--2---:R-:W-:-:S02]  /*fa90*/  F2FP.PACK_AB R4, R175, R172 ;  /* 0x000000acaf04723e */ /* 0x004fc400000000ff */
[----:B---3--:R-:W-:-:S05]  /*faa0*/  F2FP.PACK_AB R7, R168, R165 ;  /* 0x000000a5a807723e */ /* 0x008fca00000000ff */
[----:B------:R-:W-:Y:S08]  /*fab0*/  HMMA.16816.F32 R140, R8, R56, R100 ;  /* 0x00000038088c723c */ /* 0x000ff00000001864 */
[----:B------:R-:W-:Y:S08]  /*fac0*/  HMMA.16816.F32 R72, R4, R64, R72 ;  /* 0x000000400448723c */ /* 0x000ff00000001848 */
[----:B------:R-:W-:Y:S01]  /*fad0*/  HMMA.16816.F32 R220, R8, R68, R84 ;  /* 0x0000004408dc723c */ /* 0x000fe20000001854 */
[----:B------:R-:W-:-:S02]  /*fae0*/  IMAD.MOV.U32 R29, RZ, RZ, R106 ;  /* 0x000000ffff1d7224 */ /* 0x000fc400078e006a */
[----:B------:R-:W-:-:S05]  /*faf0*/  IMAD.MOV.U32 R28, RZ, RZ, R107 ;  /* 0x000000ffff1c7224 */ /* 0x000fca00078e006b */
[C---:B------:R-:W-:Y:S08]  /*fb00*/  HMMA.16816.F32 R92, R12.reuse, R30, RZ ;  /* 0x0000001e0c5c723c */ /* 0x040ff000000018ff */
[----:B------:R-:W-:Y:S01]  /*fb10*/  HMMA.16816.F32 R100, R12, R42, RZ ;  /* 0x0000002a0c64723c */ /* 0x000fe200000018ff */
[----:B------:R-:W-:Y:S02]  /*fb20*/  IMAD.MOV.U32 R25, RZ, RZ, R72 ;  /* 0x000000ffff197224 */ /* 0x000fe400078e0048 */
[----:B------:R-:W-:-:S02]  /*fb30*/  IMAD.MOV.U32 R24, RZ, RZ, R73 ;  /* 0x000000ffff187224 */ /* 0x000fc400078e0049 */
[----:B------:R-:W-:Y:S02]  /*fb40*/  IMAD.MOV.U32 R22, RZ, RZ, R74 ;  /* 0x000000ffff167224 */ /* 0x000fe400078e004a */
[----:B------:R-:W-:Y:S01]  /*fb50*/  IMAD.MOV.U32 R21, RZ, RZ, R75 ;  /* 0x000000ffff157224 */ /* 0x000fe200078e004b */
[C---:B------:R-:W-:Y:S08]  /*fb60*/  HMMA.16816.F32 R84, R12.reuse, R54, RZ ;  /* 0x000000360c54723c */ /* 0x040ff000000018ff */
[----:B------:R-:W-:Y:S08]  /*fb70*/  HMMA.16816.F32 R76, R12, R62, RZ ;  /* 0x0000003e0c4c723c */ /* 0x000ff000000018ff */
[----:B------:R-:W-:Y:S08]  /*fb80*/  HMMA.16816.F32 R40, R16, R42, RZ ;  /* 0x0000002a1028723c */ /* 0x000ff000000018ff */
[C---:B------:R-:W-:Y:S07]  /*fb90*/  HMMA.16816.F32 R148, R4.reuse, R48, R88 ;  /* 0x000000300494723c */ /* 0x040fee0000001858 */
[----:B------:R-:W-:Y:S01]  /*fba0*/  IMAD.MOV.U32 R48, RZ, RZ, R104 ;  /* 0x000000ffff307224 */ /* 0x000fe200078e0068 */
[----:B------:R-:W-:Y:S01]  /*fbb0*/  HMMA.16816.F32 R144, R4, R56, R96 ;  /* 0x000000380490723c */ /* 0x000fe20000001860 */
[----:B------:R-:W-:-:S07]  /*fbc0*/  IMAD.MOV.U32 R49, RZ, RZ, R105 ;  /* 0x000000ffff317224 */ /* 0x000fce00078e0069 */
[C---:B------:R-:W-:Y:S08]  /*fbd0*/  HMMA.16816.F32 R216, R4.reuse, R68, R80 ;  /* 0x0000004404d8723c */ /* 0x040ff00000001850 */
[----:B------:R-:W-:Y:S08]  /*fbe0*/  HMMA.16816.F32 R184, R4, R66, R92 ;  /* 0x0000004204b8723c */ /* 0x000ff0000000185c */
[C---:B------:R-:W-:Y:S08]  /*fbf0*/  HMMA.16816.F32 R88, R12.reuse, R52, RZ ;  /* 0x000000340c58723c */ /* 0x040ff000000018ff */
[C---:B------:R-:W-:Y:S08]  /*fc00*/  HMMA.16816.F32 R80, R12.reuse, R60, RZ ;  /* 0x0000003c0c50723c */ /* 0x040ff000000018ff */
[C---:B------:R-:W-:Y:S08]  /*fc10*/  HMMA.16816.F32 R104, R12.reuse, R46, RZ ;  /* 0x0000002e0c68723c */ /* 0x040ff000000018ff */
[----:B------:R-:W-:Y:S08]  /*fc20*/  HMMA.16816.F32 R96, R12, R26, RZ ;  /* 0x0000001a0c60723c */ /* 0x000ff000000018ff */
[C---:B-1----:R-:W-:Y:S08]  /*fc30*/  HMMA.16816.F32 R92, R4.reuse, R38, R84 ;  /* 0x00000026045c723c */ /* 0x042ff00000001854 */
[C---:B------:R-:W-:Y:S08]  /*fc40*/  HMMA.16816.F32 R100, R4.reuse, R50, R100 ;  /* 0x000000320464723c */ /* 0x040ff00000001864 */
[----:B------:R-:W-:Y:S07]  /*fc50*/  HMMA.16816.F32 R84, R4, R34, R76 ;  /* 0x000000220454723c */ /* 0x000fee000000184c */
[----:B------:R-:W-:Y:S01]  /*fc60*/  IMAD.MOV.U32 R76, RZ, RZ, R25 ;  /* 0x000000ffff4c7224 */ /* 0x000fe200078e0019 */
[----:B------:R-:W-:Y:S01]  /*fc70*/  HMMA.16816.F32 R40, R8, R50, R40 ;  /* 0x000000320828723c */ /* 0x000fe20000001828 */
[----:B------:R-:W-:-:S02]  /*fc80*/  IMAD.MOV.U32 R77, RZ, RZ, R24 ;  /* 0x000000ffff4d7224 */ /* 0x000fc400078e0018 */
[----:B------:R-:W-:Y:S02]  /*fc90*/  IMAD.MOV.U32 R79, RZ, RZ, R21 ;  /* 0x000000ffff4f7224 */ /* 0x000fe400078e0015 */
[----:B------:R-:W-:Y:S02]  /*fca0*/  IMAD.MOV.U32 R78, RZ, RZ, R22 ;  /* 0x000000ffff4e7224 */ /* 0x000fe400078e0016 */
[----:B------:R-:W-:Y:S01]  /*fcb0*/  IMAD.MOV.U32 R50, RZ, RZ, R29 ;  /* 0x000000ffff327224 */ /* 0x000fe200078e001d */
[----:B------:R-:W-:Y:S01]  /*fcc0*/  HMMA.16816.F32 R72, R16, R52, RZ ;  /* 0x000000341048723c */ /* 0x000fe200000018ff */
[----:B------:R-:W-:-:S07]  /*fcd0*/  IMAD.MOV.U32 R51, RZ, RZ, R28 ;  /* 0x000000ffff337224 */ /* 0x000fce00078e001c */
[C---:B------:R-:W-:Y:S08]  /*fce0*/  HMMA.16816.F32 R12, R16.reuse, R60, RZ ;  /* 0x0000003c100c723c */ /* 0x040ff000000018ff */
[C---:B------:R-:W-:Y:S08]  /*fcf0*/  HMMA.16816.F32 R44, R16.reuse, R46, RZ ;  /* 0x0000002e102c723c */ /* 0x040ff000000018ff */
[C---:B------:R-:W-:Y:S08]  /*fd00*/  HMMA.16816.F32 R24, R16.reuse, R26, RZ ;  /* 0x0000001a1018723c */ /* 0x040ff000000018ff */
[C---:B------:R-:W-:Y:S08]  /*fd10*/  HMMA.16816.F32 R28, R16.reuse, R30, RZ ;  /* 0x0000001e101c723c */ /* 0x040ff000000018ff */
[C---:B------:R-:W-:Y:S08]  /*fd20*/  HMMA.16816.F32 R52, R16.reuse, R54, RZ ;  /* 0x000000361034723c */ /* 0x040ff000000018ff */
[----:B------:R-:W-:Y:S08]  /*fd30*/  HMMA.16816.F32 R16, R16, R62, RZ ;  /* 0x0000003e1010723c */ /* 0x000ff000000018ff */
[C---:B------:R-:W-:Y:S08]  /*fd40*/  HMMA.16816.F32 R88, R4.reuse, R36, R88 ;  /* 0x000000240458723c */ /* 0x040ff00000001858 */
[C---:B------:R-:W-:Y:S01]  /*fd50*/  HMMA.16816.F32 R232, R4.reuse, R32, R80 ;  /* 0x0000002004e8723c */ /* 0x040fe20000001850 */
[----:B------:R-:W-:Y:S07]  /*fd60*/  LDSM.16.MT88.4 R80, [R190+0x1400] ;  /* 0x00140000be50783b */ /* 0x000fee0000004200 */
[C---:B------:R-:W-:Y:S08]  /*fd70*/  HMMA.16816.F32 R104, R4.reuse, R58, R104 ;  /* 0x0000003a0468723c */ /* 0x040ff00000001868 */
[----:B------:R-:W-:Y:S07]  /*fd80*/  HMMA.16816.F32 R96, R4, R70, R96 ;  /* 0x000000460460723c */ /* 0x000fee0000001860 */
[----:B------:R-:W-:Y:S01]  /*fd90*/  FFMA.FTZ R4, R135, c[0x0][0x2d0], -R20 ;  /* 0x0000b40087047a23 */ /* 0x000fe20000010814 */
[C---:B------:R-:W-:Y:S08]  /*fda0*/  HMMA.16816.F32 R208, R8.reuse, R32, R12 ;  /* 0x0000002008d0723c */ /* 0x040ff0000000180c */
[C---:B------:R-:W-:Y:S01]  /*fdb0*/  HMMA.16816.F32 R32, R8.reuse, R34, R16 ;  /* 0x000000220820723c */ /* 0x040fe20000001810 */
[----:B------:R1:W-:Y:S06]  /*fdc0*/  MUFU.EX2 R18, R4 ;  /* 0x0000000400127308 */ /* 0x0003ec0000000800 */
[----:B------:R-:W-:Y:S01]  /*fdd0*/  FADD.FTZ R19, R114, R113 ;  /* 0x0000007172137221 */ /* 0x000fe20000010000 */
[----:B------:R-:W-:Y:S03]  /*fde0*/  HMMA.16816.F32 R204, R8, R36, R72 ;  /* 0x0000002408cc723c */ /* 0x000fe60000001848 */
[----:B------:R-:W-:-:S05]  /*fdf0*/  FADD.FTZ R19, R178, R19 ;  /* 0x00000013b2137221 */ /* 0x000fca0000010000 */
[----:B------:R-:W-:Y:S01]  /*fe00*/  HMMA.16816.F32 R44, R8, R58, R44 ;  /* 0x0000003a082c723c */ /* 0x000fe2000000182c */
[----:B-1----:R-:W-:-:S04]  /*fe10*/  FFMA.FTZ R4, R134, c[0x0][0x2d0], -R20 ;  /* 0x0000b40086047a23 */ /* 0x002fc80000010814 */
[----:B------:R1:W-:Y:S03]  /*fe20*/  MUFU.EX2 R17, R4 ;  /* 0x0000000400117308 */ /* 0x0003e60000000800 */
[C---:B------:R-:W-:Y:S08]  /*fe30*/  HMMA.16816.F32 R24, R8.reuse, R70, R24 ;  /* 0x000000460818723c */ /* 0x040ff00000001818 */
[----:B------:R-:W-:Y:S01]  /*fe40*/  HMMA.16816.F32 R28, R8, R66, R28 ;  /* 0x00000042081c723c */ /* 0x000fe2000000181c */
[----:B------:R-:W-:Y:S01]  /*fe50*/  LDSM.16.MT88.4 R64, [R189+0x1400] ;  /* 0x00140000bd40783b */ /* 0x000fe20000004200 */
[----:B-1----:R-:W-:-:S06]  /*fe60*/  FFMA.FTZ R4, R133, c[0x0][0x2d0], -R20 ;  /* 0x0000b40085047a23 */ /* 0x002fcc0000010814 */
[----:B------:R-:W-:Y:S01]  /*fe70*/  HMMA.16816.F32 R36, R8, R38, R52 ;  /* 0x000000260824723c */ /* 0x000fe20000001834 */
[----:B------:R1:W-:Y:S02]  /*fe80*/  MUFU.EX2 R21, R4 ;  /* 0x0000000400157308 */ /* 0x0003e40000000800 */
[----:B-1----:R-:W-:Y:S02]  /*fe90*/  FFMA.FTZ R4, R132, c[0x0][0x2d0], -R20 ;  /* 0x0000b40084047a23 */ /* 0x002fe40000010814 */
[----:B------:R-:W1:Y:S01]  /*fea0*/  LDSM.16.MT88.4 R132, [R189+0x800] ;  /* 0x00080000bd84783b */ /* 0x000e620000004200 */
[----:B------:R-:W-:-:S03]  /*feb0*/  FADD.FTZ R20, R137, R136 ;  /* 0x0000008889147221 */ /* 0x000fc60000010000 */
[----:B------:R2:W-:Y:S01]  /*fec0*/  MUFU.EX2 R22, R4 ;  /* 0x0000000400167308 */ /* 0x0005e20000000800 */
[----:B------:R-:W-:Y:S02]  /*fed0*/  FADD.FTZ R20, R224, R20 ;  /* 0x00000014e0147221 */ /* 0x000fe40000010000 */
[----:B--2---:R-:W-:-:S05]  /*fee0*/  FFMA.FTZ R4, R131, c[0x0][0x2d0], -R3 ;  /* 0x0000b40083047a23 */ /* 0x004fca0000010803 */
[----:B------:R2:W-:Y:S02]  /*fef0*/  MUFU.EX2 R16, R4 ;  /* 0x0000000400107308 */ /* 0x0005e40000000800 */
[----:B--2---:R-:W-:-:S06]  /*ff00*/  FFMA.FTZ R4, R130, c[0x0][0x2d0], -R3 ;  /* 0x0000b40082047a23 */ /* 0x004fcc0000010803 */
[----:B------:R2:W-:Y:S02]  /*ff10*/  MUFU.EX2 R15, R4 ;  /* 0x00000004000f7308 */ /* 0x0005e40000000800 */
[--C-:B--2---:R-:W-:Y:S02]  /*ff20*/  FFMA.FTZ R4, R129, c[0x0][0x2d0], -R3.reuse ;  /* 0x0000b40081047a23 */ /* 0x104fe40000010803 */
[----:B------:R-:W-:-:S04]  /*ff30*/  FFMA.FTZ R3, R128, c[0x0][0x2d0], -R3 ;  /* 0x0000b40080037a23 */ /* 0x000fc80000010803 */
[----:B------:R2:W-:Y:S08]  /*ff40*/  MUFU.EX2 R14, R4 ;  /* 0x00000004000e7308 */ /* 0x0005f00000000800 */
[----:B------:R3:W-:Y:S01]  /*ff50*/  MUFU.EX2 R13, R3 ;  /* 0x00000003000d7308 */ /* 0x0007e20000000800 */
[----:B--2---:R-:W-:Y:S01]  /*ff60*/  LDSM.16.MT88.4 R4, [R190+0x2000] ;  /* 0x00200000be04783b */ /* 0x004fe20000004200 */
[----:B---3--:R-:W-:-:S06]  /*ff70*/  FFMA.FTZ R3, R125, c[0x0][0x2d0], -R2 ;  /* 0x0000b4007d037a23 */ /* 0x008fcc0000010802 */
[----:B------:R2:W-:Y:S02]  /*ff80*/  MUFU.EX2 R12, R3 ;  /* 0x00000003000c7308 */ /* 0x0005e40000000800 */
[----:B--2---:R-:W-:-:S06]  /*ff90*/  FFMA.FTZ R3, R127, c[0x0][0x2d0], -R2 ;  /* 0x0000b4007f037a23 */ /* 0x004fcc0000010802 */
[----:B------:R2:W3:Y:S02]  /*ffa0*/  MUFU.EX2 R11, R3 ;  /* 0x00000003000b7308 */ /* 0x0004e40000000800 */
[--C-:B--2---:R-:W-:Y:S01]  /*ffb0*/  FFMA.FTZ R3, R126, c[0x0][0x2d0], -R2.reuse ;  /* 0x0000b4007e037a23 */ /* 0x104fe20000010802 */
[----:B---3--:R-:W-:Y:S01]  /*ffc0*/  F2FP.PACK_AB R160, R11, R12 ;  /* 0x0000000c0ba0723e */ /* 0x008fe200000000ff */
[----:B------:R-:W-:-:S04]  /*ffd0*/  FFMA.FTZ R2, R124, c[0x0][0x2d0], -R2 ;  /* 0x0000b4007c027a23 */ /* 0x000fc80000010802 */
[----:B------:R-:W-:Y:S01]  /*ffe0*/  MUFU.EX2 R10, R3 ;  /* 0x00000003000a7308 */ /* 0x000fe20000000800 */
[----:B------:R-:W2:Y:S07]  /*fff0*/  LDSM.16.MT88.4 R124, [R190+0x800] ;  /* 0x00080000be7c783b */ /* 0x000eae0000004200 */
[----:B------:R3:W4:Y:S02]  /*10000*/  MUFU.EX2 R9, R2 ;  /* 0x0000000200097308 */ /* 0x0007240000000800 */
[----:B---3--:R-:W-:Y:S01]  /*10010*/  FFMA.FTZ R2, R109, c[0x0][0x2d0], -R0 ;  /* 0x0000b4006d027a23 */ /* 0x008fe20000010800 */
[----:B----4-:R-:W-:-:S02]  /*10020*/  F2FP.PACK_AB R162, R9, R10 ;  /* 0x0000000a09a2723e */ /* 0x010fc400000000ff */
[----:B------:R-:W-:-:S03]  /*10030*/  F2FP.PACK_AB R109, R15, R16 ;  /* 0x000000100f6d723e */ /* 0x000fc600000000ff */
[----:B------:R3:W-:Y:S02]  /*10040*/  MUFU.EX2 R8, R2 ;  /* 0x0000000200087308 */ /* 0x0007e40000000800 */
[----:B---3--:R-:W-:Y:S01]  /*10050*/  FFMA.FTZ R2, R108, c[0x0][0x2d0], -R0 ;  /* 0x0000b4006c027a23 */ /* 0x008fe20000010800 */
[----:B------:R-:W-:-:S05]  /*10060*/  F2FP.PACK_AB R108, R17, R18 ;  /* 0x00000012116c723e */ /* 0x000fca00000000ff */
[----:B------:R3:W4:Y:S02]  /*10070*/  MUFU.EX2 R3, R2 ;  /* 0x0000000200037308 */ /* 0x0007240000000800 */
[--C-:B---3--:R-:W-:Y:S01]  /*10080*/  FFMA.FTZ R2, R110, c[0x0][0x2d0], -R0.reuse ;  /* 0x0000b4006e027a23 */ /* 0x108fe20000010800 */
[----:B----4-:R-:W-:Y:S01]  /*10090*/  F2FP.PACK_AB R161, R3, R8 ;  /* 0x0000000803a1723e */ /* 0x010fe200000000ff */
[----:B------:R-:W-:Y:S01]  /*100a0*/  FFMA.FTZ R0, R111, c[0x0][0x2d0], -R0 ;  /* 0x0000b4006f007a23 */ /* 0x000fe20000010800 */
[----:B------:R-:W-:Y:S02]  /*100b0*/  F2FP.PACK_AB R110, R22, R21 ;  /* 0x00000015166e723e */ /* 0x000fe400000000ff */
[----:B------:R-:W-:Y:S01]  /*100c0*/  F2FP.PACK_AB R111, R13, R14 ;  /* 0x0000000e0d6f723e */ /* 0x000fe200000000ff */
[----:B------:R-:W-:Y:S06]  /*100d0*/  MUFU.EX2 R2, R2 ;  /* 0x0000000200027308 */ /* 0x000fec0000000800 */
[C---:B-1----:R-:W-:Y:S02]  /*100e0*/  HMMA.16816.F32 R136, R108.reuse, R132, R140 ;  /* 0x000000846c88723c */ /* 0x042fe4000000188c */
[----:B------:R-:W1:Y:S06]  /*100f0*/  MUFU.EX2 R0, R0 ;  /* 0x0000000000007308 */ /* 0x000e6c0000000800 */
[C---:B--2---:R-:W-:Y:S08]  /*10100*/  HMMA.16816.F32 R128, R108.reuse, R124, R152 ;  /* 0x0000007c6c80723c */ /* 0x044ff00000001898 */
[----:B------:R-:W-:Y:S01]  /*10110*/  HMMA.16816.F32 R52, R108, R64, R220 ;  /* 0x000000406c34723c */ /* 0x000fe200000018dc */
[----:B-1----:R-:W-:-:S07]  /*10120*/  F2FP.PACK_AB R163, R0, R2 ;  /* 0x0000000200a3723e */ /* 0x002fce00000000ff */
[----:B------:R-:W-:Y:S08]  /*10130*/  HMMA.16816.F32 R68, R108, R80, R48 ;  /* 0x000000506c44723c */ /* 0x000ff00000001830 */
[C---:B------:R-:W-:Y:S01]  /*10140*/  HMMA.16816.F32 R60, R160.reuse, R66, R96 ;  /* 0x00000042a03c723c */ /* 0x040fe20000001860 */
[----:B------:R-:W1:Y:S07]  /*10150*/  LDSM.16.MT88.4 R96, [R189+0x2000] ;  /* 0x00200000bd60783b */ /* 0x000e6e0000004200 */
[C---:B------:R-:W-:Y:S08]  /*10160*/  HMMA.16816.F32 R140, R160.reuse, R132, R144 ;  /* 0x00000084a08c723c */ /* 0x040ff00000001890 */
[C---:B------:R-:W-:Y:S08]  /*10170*/  HMMA.16816.F32 R144, R160.reuse, R134, R104 ;  /* 0x00000086a090723c */ /* 0x040ff00000001868 */
[C---:B------:R-:W-:Y:S08]  /*10180*/  HMMA.16816.F32 R152, R160.reuse, R126, R100 ;  /* 0x0000007ea098723c */ /* 0x040ff00000001864 */
[-C--:B------:R-:W-:Y:S08]  /*10190*/  HMMA.16816.F32 R104, R160, R4.reuse, R232 ;  /* 0x00000004a068723c */ /* 0x080ff000000018e8 */
[----:B------:R-:W-:Y:S07]  /*101a0*/  HMMA.16816.F32 R100, R108, R4, R208 ;  /* 0x000000046c64723c */ /* 0x000fee00000018d0 */
[----:B------:R-:W-:Y:S01]  /*101b0*/  FADD.FTZ R4, R170, R167 ;  /* 0x000000a7aa047221 */ /* 0x000fe20000010000 */
[----:B------:R-:W-:Y:S01]  /*101c0*/  HMMA.16816.F32 R56, R160, R64, R216 ;  /* 0x00000040a038723c */ /* 0x000fe200000018d8 */
[----:B------:R-:W-:-:S02]  /*101d0*/  FADD.FTZ R5, R173, R23 ;  /* 0x00000017ad057221 */ /* 0x000fc40000010000 */
[----:B------:R-:W-:Y:S02]  /*101e0*/  FADD.FTZ R4, R169, R4 ;  /* 0x00000004a9047221 */ /* 0x000fe40000010000 */
[----:B------:R-:W-:Y:S02]  /*101f0*/  FADD.FTZ R23, R179, R19 ;  /* 0x00000013b3177221 */ /* 0x000fe40000010000 */
[----:B------:R-:W-:Y:S01]  /*10200*/  FADD.FTZ R19, R171, R4 ;  /* 0x00000004ab137221 */ /* 0x000fe20000010000 */
[----:B------:R-:W-:Y:S07]  /*10210*/  HMMA.16816.F32 R64, R108, R66, R24 ;  /* 0x000000426c40723c */ /* 0x000fee0000001818 */
        /* <DEDUP_REMOVED lines=11> */
[----:B-1----:R-:W-:Y:S01]  /*102d0*/  HMMA.16816.F32 R88, R160, R96, R88 ;  /* 0x00000060a058723c */ /* 0x002fe20000001858 */
[----:B------:R-:W-:Y:S01]  /*102e0*/  IADD3 R203, R225, -0x2, RZ ;  /* 0xfffffffee1cb7810 */ /* 0x000fe20007ffe0ff */
[----:B------:R-:W-:-:S03]  /*102f0*/  FADD.FTZ R5, R183, R5 ;  /* 0x00000005b7057221 */ /* 0x000fc60000010000 */
[----:B------:R-:W-:Y:S01]  /*10300*/  ISETP.GE.AND P0, PT, R203, R250, PT ;  /* 0x000000facb00720c */ /* 0x000fe20003f06270 */
[----:B------:R-:W-:Y:S02]  /*10310*/  FADD.FTZ R5, R16, R5 ;  /* 0x0000000510057221 */ /* 0x000fe40000010000 */
[----:B------:R-:W-:Y:S02]  /*10320*/  HMMA.16816.F32 R76, R160, R82, R184 ;  /* 0x00000052a04c723c */ /* 0x000fe400000018b8 */
[----:B------:R-:W-:-:S04]  /*10330*/  FADD.FTZ R5, R15, R5 ;  /* 0x000000050f057221 */ /* 0x000fc80000010000 */
[----:B------:R-:W-:Y:S02]  /*10340*/  FADD.FTZ R5, R14, R5 ;  /* 0x000000050e057221 */ /* 0x000fe40000010000 */
[----:B------:R-:W-:Y:S02]  /*10350*/  HMMA.16816.F32 R92, R160, R98, R92 ;  /* 0x00000062a05c723c */ /* 0x000fe4000000185c */
[----:B------:R-:W-:-:S06]  /*10360*/  FADD.FTZ R208, R13, R5 ;  /* 0x000000050dd07221 */ /* 0x000fcc0000010000 */
[----:B------:R-:W-:Y:S08]  /*10370*/  HMMA.16816.F32 R160, R160, R6, R84 ;  /* 0x00000006a0a0723c */ /* 0x000ff00000001854 */
[C---:B------:R-:W-:Y:S08]  /*10380*/  HMMA.16816.F32 R84, R108.reuse, R96, R204 ;  /* 0x000000606c54723c */ /* 0x040ff000000018cc */
[C---:B------:R-:W-:Y:S08]  /*10390*/  HMMA.16816.F32 R132, R108.reuse, R134, R44 ;  /* 0x000000866c84723c */ /* 0x040ff0000000182c */
[C---:B------:R-:W-:Y:S08]  /*103a0*/  HMMA.16816.F32 R124, R108.reuse, R126, R40 ;  /* 0x0000007e6c7c723c */ /* 0x040ff00000001828 */
[C---:B------:R-:W-:Y:S08]  /*103b0*/  HMMA.16816.F32 R80, R108.reuse, R82, R28 ;  /* 0x000000526c50723c */ /* 0x040ff0000000181c */
[C---:B------:R-:W-:Y:S08]  /*103c0*/  HMMA.16816.F32 R96, R108.reuse, R98, R36 ;  /* 0x000000626c60723c */ /* 0x040ff00000001824 */
[----:B------:R-:W-:Y:S07]  /*103d0*/  HMMA.16816.F32 R108, R108, R6, R32 ;  /* 0x000000066c6c723c */ /* 0x000fee0000001820 */
[----:B------:R-:W-:-:S02]  /*103e0*/  FADD.FTZ R7, R172, R20 ;  /* 0x00000014ac077221 */ /* 0x000fc40000010000 */
[----:B------:R-:W-:Y:S02]  /*103f0*/  FADD.FTZ R6, R164, R19 ;  /* 0x00000013a4067221 */ /* 0x000fe40000010000 */
[----:B------:R-:W-:Y:S02]  /*10400*/  FADD.FTZ R7, R175, R7 ;  /* 0x00000007af077221 */ /* 0x000fe40000010000 */
[----:B------:R-:W-:Y:S02]  /*10410*/  FADD.FTZ R6, R166, R6 ;  /* 0x00000006a6067221 */ /* 0x000fe40000010000 */
[----:B------:R-:W-:Y:S02]  /*10420*/  FADD.FTZ R7, R174, R7 ;  /* 0x00000007ae077221 */ /* 0x000fe40000010000 */
[----:B------:R-:W-:Y:S02]  /*10430*/  FADD.FTZ R6, R165, R6 ;  /* 0x00000006a5067221 */ /* 0x000fe40000010000 */
        /* <DEDUP_REMOVED lines=13> */
[----:B------:R-:W-:Y:S01]  /*10510*/  FADD.FTZ R227, R0, R2 ;  /* 0x0000000200e37221 */ /* 0x000fe20000010000 */
[----:B------:R-:W-:Y:S05]  /*10520*/  @!P0 BRA `(.L_x_262) ;  /* 0x0000277000008947 */ /* 0x000fea0003800000 */
[----:B------:R-:W-:Y:S02]  /*10530*/  ISETP.GT.AND P0, PT, R228, 0x3f, PT ;  /* 0x0000003fe400780c */ /* 0x000fe40003f04270 */
[----:B------:R-:W-:Y:S02]  /*10540*/  ISETP.GE.AND P5, PT, R248, c[0x0][0x1d4], PT ;  /* 0x00007500f8007a0c */ /* 0x000fe40003fa6270 */
[----:B------:R-:W-:Y:S02]  /*10550*/  ISETP.GE.AND P4, PT, R245, c[0x0][0x1d4], PT ;  /* 0x00007500f5007a0c */ /* 0x000fe40003f86270 */
[----:B------:R-:W-:Y:S02]  /*10560*/  ISETP.GE.AND P3, PT, R246, c[0x0][0x1d4], PT ;  /* 0x00007500f6007a0c */ /* 0x000fe40003f66270 */
.L_x_265:
[----:B------:R-:W-:Y:S04]  /*10570*/  DEPBAR.LE SB0, 0x0 ;  /* 0x000080000000791a */ /* 0x000fe80000000000 */
[----:B------:R-:W-:Y:S01]  /*10580*/  WARPSYNC 0xffffffff ;  /* 0xffffffff00007948 */ /* 0x000fe20003800000 */
[----:B------:R-:W-:Y:S01]  /*10590*/  BAR.SYNC.DEFER_BLOCKING 0x0 ;  /* 0x0000000000007b1d */ /* 0x000fe20000010000 */
[----:B------:R-:W-:Y:S01]  /*105a0*/  SHF.R.S32.HI R0, RZ, 0x1f, R203 ;  /* 0x0000001fff007819 */ /* 0x000fe200000114cb */
[C---:B------:R-:W-:Y:S01]  /*105b0*/  IMAD.WIDE.U32 R2, R203.reuse, c[0x0][0x208], RZ ;  /* 0x00008200cb027a25 */ /* 0x040fe200078e00ff */
[----:B------:R-:W-:Y:S03]  /*105c0*/  MOV R114, R118 ;  /* 0x0000007600727202 */ /* 0x000fe60000000f00 */
[----:B------:R-:W-:Y:S02]  /*105d0*/  IMAD R0, R0, c[0x0][0x208], RZ ;  /* 0x0000820000007a24 */ /* 0x000fe400078e02ff */
[----:B------:R-:W-:Y:S02]  /*105e0*/  IMAD.MOV.U32 R29, RZ, RZ, c[0x0][0x208] ;  /* 0x00008200ff1d7624 */ /* 0x000fe400078e00ff */
[----:B------:R-:W-:Y:S02]  /*105f0*/  IMAD R0, R203, c[0x0][0x20c], R0 ;  /* 0x00008300cb007a24 */ /* 0x000fe400078e0200 */
[----:B------:R-:W-:Y:S02]  /*10600*/  IMAD.MOV.U32 R30, RZ, RZ, c[0x0][0x20c] ;  /* 0x00008300ff1e7624 */ /* 0x000fe400078e00ff */
[----:B------:R-:W-:Y:S02]  /*10610*/  IMAD.IADD R0, R3, 0x1, R0 ;  /* 0x0000000103007824 */ /* 0x000fe400078e0200 */
[----:B------:R-:W-:Y:S04]  /*10620*/  IMAD.WIDE.U32 R2, R2, 0x30, RZ ;  /* 0x0000003002027825 */ /* 0x000fe800078e00ff */
[----:B------:R-:W-:Y:S01]  /*10630*/  IMAD.MOV.U32 R112, RZ, RZ, R119 ;  /* 0x000000ffff707224 */ /* 0x000fe200078e0077 */
        /* <DEDUP_REMOVED lines=13> */
[----:B------:R-:W-:Y:S04]  /*10710*/  IADD3 R0, P0, R242, R2, RZ ;  /* 0x00000002f2007210 */ /* 0x000fe80007f1e0ff */
[----:B------:R-:W-:Y:S01]  /*10720*/  IMAD.IADD R3, R3, 0x1, R20 ;  /* 0x0000000103037824 */ /* 0x000fe200078e0214 */
[----:B------:R-:W2:Y:S01]  /*10730*/  LDSM.16.M88.4 R180, [R201] ;  /* 0x00000000c9b4783b */ /* 0x000ea20000000200 */
[C---:B---3--:R-:W-:Y:S03]  /*10740*/  HMMA.16816.F32 R8, R44.reuse, R16, RZ ;  /* 0x000000102c08723c */ /* 0x048fe600000018ff */
[----:B------:R-:W-:Y:S02]  /*10750*/  IADD3.X R28, R3, R244, RZ, P0, !PT ;  /* 0x000000f4031c7210 */ /* 0x000fe400007fe4ff */
[----:B------:R-:W3:Y:S01]  /*10760*/  LDSM.16.M88.4 R184, [R200] ;  /* 0x00000000c8b8783b */ /* 0x000ee20000000200 */
[C---:B------:R-:W-:Y:S02]  /*10770*/  @!P6 LEA R24, P1, R29.reuse, R2, 0x5 ;  /* 0x000000021d18e211 */ /* 0x040fe400078228ff */
[C---:B------:R-:W-:Y:S01]  /*10780*/  LEA R2, P0, R0.reuse, c[0x0][0x1f8], 0x1 ;  /* 0x00007e0000027a11 */ /* 0x040fe200078008ff */
        /* <DEDUP_REMOVED lines=9> */
[----:B------:R-:W-:Y:S01]  /*10820*/  @!P6 IMAD.X R0, R29, 0x1, R244, P2 ;  /* 0x000000011d00e824 */ /* 0x000fe200010e06f4 */
[C---:B------:R-:W-:Y:S03]  /*10830*/  @!P6 LEA R36, P0, R37.reuse, c[0x0][0x1f8], 0x1 ;  /* 0x00007e002524ea11 */ /* 0x040fe600078008ff */
[----:B------:R1:W-:Y:S01]  /*10840*/  LDGSTS.E.BYPASS.LTC128B.128 [R202+0x2480], [R2.64+0x40], !P4 ;  /* 0x0248004002ca7fae */ /* 0x0003e2000e101d46 */
[-C--:B----4-:R-:W-:Y:S03]  /*10850*/  HMMA.16816.F32 R20, R48, R32.reuse, RZ ;  /* 0x000000203014723c */ /* 0x090fe600000018ff */
[----:B------:R-:W-:Y:S02]  /*10860*/  @!P6 LEA.HI.X R37, R37, c[0x0][0x1fc], R0, 0x1, P0 ;  /* 0x00007f002525ea11 */ /* 0x000fe400000f0c00 */
[----:B------:R-:W-:Y:S01]  /*10870*/  ISETP.GT.AND P2, PT, R203, R250, PT ;  /* 0x000000facb00720c */ /* 0x000fe20003f44270 */
[----:B------:R4:W-:Y:S01]  /*10880*/  LDGSTS.E.BYPASS.LTC128B.128 [R202+0x3080], [R2.64+0x80], !P5 ;  /* 0x0308008002ca7fae */ /* 0x0009e2000e901d46 */
[----:B------:R-:W-:Y:S01]  /*10890*/  MOV R0, R120 ;  /* 0x0000007800007202 */ /* 0x000fe20000000f00 */
[C---:B------:R-:W-:Y:S04]  /*108a0*/  HMMA.16816.F32 R24, R44.reuse, R32, RZ ;  /* 0x000000202c18723c */ /* 0x040fe800000018ff */
[----:B------:R5:W-:Y:S04]  /*108b0*/  @!P6 LDGSTS.E.BYPASS.LTC128B.128 [R202+0x2080], [R36.64], !P3 ;  /* 0x0208000024caefae */ /* 0x000be8000d901d46 */
[-C--:B------:R-:W-:Y:S02]  /*108c0*/  HMMA.16816.F32 R28, R44, R34.reuse, RZ ;  /* 0x000000222c1c723c */ /* 0x080fe400000018ff */
[----:B------:R5:W-:Y:S06]  /*108d0*/  @!P6 LDGSTS.E.BYPASS.LTC128B.128 [R202+0x2c80], [R36.64+0x40], !P4 ;  /* 0x02c8004024caefae */ /* 0x000bec000e101d46 */
[----:B------:R5:W-:Y:S01]  /*108e0*/  @!P6 LDGSTS.E.BYPASS.LTC128B.128 [R202+0x3880], [R36.64+0x80], !P5 ;  /* 0x0388008024caefae */ /* 0x000be2000e901d46 */
[C---:B------:R-:W-:Y:S05]  /*108f0*/  HMMA.16816.F32 R32, R48.reuse, R34, RZ ;  /* 0x000000223020723c */ /* 0x040fea00000018ff */
[----:B------:R-:W0:Y:S03]  /*10900*/  LDGDEPBAR ;  /* 0x00000000000079af */ /* 0x000e260000000000 */
[-C--:B-----5:R-:W-:Y:S08]  /*10910*/  HMMA.16816.F32 R36, R48, R164.reuse, RZ ;  /* 0x000000a43024723c */ /* 0x0a0ff000000018ff */
[C---:B------:R-:W-:Y:S08]  /*10920*/  HMMA.16816.F32 R40, R44.reuse, R164, RZ ;  /* 0x000000a42c28723c */ /* 0x040ff000000018ff */
[-C--:B------:R-:W-:Y:S08]  /*10930*/  HMMA.16816.F32 R44, R44, R166.reuse, RZ ;  /* 0x000000a62c2c723c */ /* 0x080ff000000018ff */
[----:B------:R-:W-:Y:S01]  /*10940*/  HMMA.16816.F32 R48, R48, R166, RZ ;  /* 0x000000a63030723c */ /* 0x000fe200000018ff */
[----:B------:R-:W-:Y:S07]  /*10950*/  LDSM.16.M88.4 R164, [R191+0x2000] ;  /* 0x00200000bfa4783b */ /* 0x000fee0000000200 */
[-C--:B------:R-:W-:Y:S08]  /*10960*/  HMMA.16816.F32 R4, R168, R172.reuse, R4 ;  /* 0x000000aca804723c */ /* 0x080ff00000001804 */
[C---:B-1----:R-:W-:Y:S08]  /*10970*/  HMMA.16816.F32 R8, R176.reuse, R172, R8 ;  /* 0x000000acb008723c */ /* 0x042ff00000001808 */
        /* <DEDUP_REMOVED lines=30> */
[----:B------:R-:W5:Y:S01]  /*10b60*/  LDSM.16.M88.4 R180, [R197] ;  /* 0x00000000c5b4783b */ /* 0x000f620000000200 */
        /* <DEDUP_REMOVED lines=10> */
[-C--:B-----5:R-:W-:Y:S08]  /*10c10*/  HMMA.16816.F32 R36, R168, R180.reuse, R36 ;  /* 0x000000b4a824723c */ /* 0x0a0ff00000001824 */
[C---:B------:R-:W-:Y:S08]  /*10c20*/  HMMA.16816.F32 R40, R176.reuse, R180, R40 ;  /* 0x000000b4b028723c */ /* 0x040ff00000001828 */
[-C--:B------:R-:W-:Y:S01]  /*10c30*/  HMMA.16816.F32 R44, R176, R182.reuse, R44 ;  /* 0x000000b6b02c723c */ /* 0x080fe2000000182c */
[----:B------:R-:W2:Y:S07]  /*10c40*/  LDSM.16.M88.4 R176, [R191+0x5000] ;  /* 0x00500000bfb0783b */ /* 0x000eae0000000200 */
[----:B------:R-:W-:Y:S01]  /*10c50*/  HMMA.16816.F32 R48, R168, R182, R48 ;  /* 0x000000b6a830723c */ /* 0x000fe20000001830 */
[----:B------:R-:W3:Y:S06]  /*10c60*/  LDSM.16.M88.4 R168, [R188+0x1c00] ;  /* 0x001c0000bca8783b */ /* 0x000eec0000000200 */
[----:B------:R-:W5:Y:S01]  /*10c70*/  LDSM.16.M88.4 R180, [R188+0x2000] ;  /* 0x00200000bcb4783b */ /* 0x000f620000000200 */
        /* <DEDUP_REMOVED lines=15> */
[----:B------:R-:W3:Y:S06]  /*10d70*/  LDSM.16.M88.4 R164, [R195] ;  /* 0x00000000c3a4783b */ /* 0x000eec0000000200 */
[----:B------:R-:W5:Y:S01]  /*10d80*/  LDSM.16.M88.4 R180, [R194] ;  /* 0x00000000c2b4783b */ /* 0x000f620000000200 */
        /* <DEDUP_REMOVED lines=10> */
[-C--:B-----5:R-:W-:Y:S08]  /*10e30*/  HMMA.16816.F32 R36, R168, R180.reuse, R36 ;  /* 0x000000b4a824723c */ /* 0x0a0ff00000001824 */
[C---:B------:R-:W-:Y:S08]  /*10e40*/  HMMA.16816.F32 R40, R176.reuse, R180, R40 ;  /* 0x000000b4b028723c */ /* 0x040ff00000001828 */
[-C--:B------:R-:W-:Y:S08]  /*10e50*/  HMMA.16816.F32 R44, R176, R182.reuse, R44 ;  /* 0x000000b6b02c723c */ /* 0x080ff0000000182c */
[----:B------:R-:W-:Y:S01]  /*10e60*/  HMMA.16816.F32 R48, R168, R182, R48 ;  /* 0x000000b6a830723c */ /* 0x000fe20000001830 */
[----:B------:R-:W-:Y:S07]  /*10e70*/  @!UPT UIADD3 URZ, URZ, URZ, URZ ;  /* 0x0000003f3f3ff290 */ /* 0x000fee000fffe03f */
[----:B------:R-:W-:-:S11]  /*10e80*/  @!P2 BRA `(.L_x_264) ;  /* 0x000002a00000a947 */ /* 0x000fd60003800000 */
[----:B----4-:R-:W-:Y:S04]  /*10e90*/  IADD3 R113, -R238, 0x30, RZ ;  /* 0x00000030ee717810 */ /* 0x010fe80007ffe1ff */
[----:B------:R-:W-:Y:S11]  /*10ea0*/  ISETP.GE.AND P1, PT, R113, 0x1, PT ;  /* 0x000000017100780c */ /* 0x000ff60003f26270 */
[----:B------:R-:W-:Y:S02]  /*10eb0*/  @!UPT UIADD3 URZ, URZ, URZ, URZ ;  /* 0x0000003f3f3ff290 */ /* 0x000fe4000fffe03f */
[----:B------:R-:W-:Y:S04]  /*10ec0*/  @P1 IADD3 R2, R203, -0x1, RZ ;  /* 0xffffffffcb021810 */ /* 0x000fe80007ffe0ff */
[----:B------:R-:W-:Y:S01]  /*10ed0*/  @P1 SHF.R.S32.HI R3, RZ, 0x1f, R2 ;  /* 0x0000001fff031819 */ /* 0x000fe20000011402 */
[C---:B------:R-:W-:Y:S04]  /*10ee0*/  @P1 IMAD.WIDE.U32 R164, R2.reuse, c[0x0][0x1e0], RZ ;  /* 0x0000780002a41a25 */ /* 0x040fe800078e00ff */
[----:B------:R-:W-:Y:S04]  /*10ef0*/  @P1 IMAD R3, R3, c[0x0][0x1e0], RZ ;  /* 0x0000780003031a24 */ /* 0x000fe800078e02ff */
[----:B------:R-:W-:Y:S01]  /*10f00*/  @P1 IMAD R2, R2, c[0x0][0x1e4], R3 ;  /* 0x0000790002021a24 */ /* 0x000fe200078e0203 */
[----:B------:R-:W-:Y:S03]  /*10f10*/  @P1 MOV R3, R239 ;  /* 0x000000ef00031202 */ /* 0x000fe60000000f00 */
[----:B------:R-:W-:Y:S02]  /*10f20*/  @P1 IMAD.IADD R165, R165, 0x1, R2 ;  /* 0x00000001a5a51824 */ /* 0x000fe400078e0202 */
[----:B------:R-:W-:Y:S02]  /*10f30*/  @P1 IMAD.MOV.U32 R2, RZ, RZ, R240 ;  /* 0x000000ffff021224 */ /* 0x000fe400078e00f0 */
[----:B------:R-:W-:Y:S02]  /*10f40*/  @P1 IMAD R165, R165, 0x30, RZ ;  /* 0x00000030a5a51824 */ /* 0x000fe400078e02ff */
[----:B------:R-:W-:Y:S04]  /*10f50*/  @P1 IMAD.WIDE.U32 R2, R164, 0x30, R2 ;  /* 0x00000030a4021825 */ /* 0x000fe800078e0002 */
[----:B------:R-:W-:Y:S01]  /*10f60*/  @P1 IMAD.IADD R3, R3, 0x1, R165 ;  /* 0x0000000103031824 */ /* 0x000fe200078e02a5 */
[C---:B------:R-:W-:Y:S04]  /*10f70*/  @P1 LEA R164, P0, R2.reuse, c[0x0][0x1c8], 0x1 ;  /* 0x0000720002a41a11 */ /* 0x040fe800078008ff */
[----:B------:R-:W-:Y:S02]  /*10f80*/  @P1 LEA.HI.X R165, R2, c[0x0][0x1cc], R3, 0x1, P0 ;  /* 0x0000730002a51a11 */ /* 0x000fe400000f0c03 */
[----:B------:R-:W-:Y:S03]  /*10f90*/  ISETP.GE.AND P0, PT, R113, 0x21, PT ;  /* 0x000000217100780c */ /* 0x000fe60003f06270 */
[----:B------:R-:W-:Y:S01]  /*10fa0*/  @!PT LDS RZ, [RZ] ;  /* 0x00000000fffff984 */ /* 0x000fe20000000800 */
[----:B------:R-:W-:Y:S01]  /*10fb0*/  @!PT LDS RZ, [RZ] ;  /* 0x00000000fffff984 */ /* 0x000fe20000000800 */
[----:B------:R-:W-:Y:S01]  /*10fc0*/  @!PT LDS RZ, [RZ] ;  /* 0x00000000fffff984 */ /* 0x000fe20000000800 */
[----:B------:R1:W-:Y:S05]  /*10fd0*/  @P1 LDGSTS.E.BYPASS.LTC128B.128 [R202+0x3c80], [R164.64], !P3 ;  /* 0x03c80000a4ca1fae */ /* 0x0003ea000d901d46 */
[----:B------:R1:W-:Y:S05]  /*10fe0*/  @P1 LDGSTS.E.BYPASS.LTC128B.128 [R202+0x4880], [R164.64+0x40], !P4 ;  /* 0x04880040a4ca1fae */ /* 0x0003ea000e101d46 */
[----:B------:R1:W-:Y:S01]  /*10ff0*/  @P1 LDGSTS.E.BYPASS.LTC128B.128 [R202+0x5480], [R164.64+0x80], !P5 ;  /* 0x05480080a4ca1fae */ /* 0x0003e2000e901d46 */
[----:B------:R-:W-:Y:S01]  /*11000*/  @P0 IADD3 R2, R203, -0x1, RZ ;  /* 0xffffffffcb020810 */ /* 0x000fe20007ffe0ff */
[----:B------:R-:W-:Y:S01]  /*11010*/  @P0 IMAD.MOV.U32 R113, RZ, RZ, c[0x0][0x1e0] ;  /* 0x00007800ff710624 */ /* 0x000fe200078e00ff */
[----:B------:R-:W-:Y:S02]  /*11020*/  @P0 MOV R166, 0x5 ;  /* 0x0000000500a60802 */ /* 0x000fe40000000f00 */
[----:B------:R-:W-:Y:S02]  /*11030*/  @P0 SHF.R.S32.HI R3, RZ, 0x1f, R2 ;  /* 0x0000001fff030819 */ /* 0x000fe40000011402 */
[C---:B------:R-:W-:Y:S01]  /*11040*/  @P0 SHF.L.U64.HI R167, R113.reuse, R166, c[0x0][0x1e4] ;  /* 0x0000790071a70619 */ /* 0x040fe200000102a6 */
[----:B------:R-:W-:Y:S02]  /*11050*/  @P0 IMAD.SHL.U32 R166, R113, 0x20, RZ ;  /* 0x0000002071a60824 */ /* 0x000fe400078e00ff */
[----:B------:R-:W-:Y:S04]  /*11060*/  @P0 IMAD R3, R3, c[0x0][0x1e0], RZ ;  /* 0x0000780003030a24 */ /* 0x000fe800078e02ff */
[C---:B------:R-:W-:Y:S02]  /*11070*/  @P0 IMAD R113, R2.reuse, c[0x0][0x1e4], R3 ;  /* 0x0000790002710a24 */ /* 0x040fe400078e0203 */
[----:B------:R-:W-:Y:S05]  /*11080*/  @P0 IMAD.WIDE.U32 R2, R2, c[0x0][0x1e0], RZ ;  /* 0x0000780002020a25 */ /* 0x000fea00078e00ff */
[----:B------:R-:W-:Y:S01]  /*11090*/  @P0 IADD3 R113, R3, R113, RZ ;  /* 0x0000007103710210 */ /* 0x000fe20007ffe0ff */
[----:B------:R-:W-:Y:S04]  /*110a0*/  @P0 IMAD.WIDE.U32 R2, R2, 0x30, R166 ;  /* 0x0000003002020825 */ /* 0x000fe800078e00a6 */
[----:B------:R-:W-:Y:S01]  /*110b0*/  @P0 IMAD R166, R113, 0x30, RZ ;  /* 0x0000003071a60824 */ /* 0x000fe200078e02ff */
[----:B------:R-:W-:Y:S04]  /*110c0*/  @P0 IADD3 R113, P6, R240, R2, RZ ;  /* 0x00000002f0710210 */ /* 0x000fe80007fde0ff */
[----:B------:R-:W-:Y:S02]  /*110d0*/  @P0 IADD3.X R3, R239, R166, R3, P6, !PT ;  /* 0x000000a6ef030210 */ /* 0x000fe400037fe403 */
[C---:B------:R-:W-:Y:S04]  /*110e0*/  @P0 LEA R2, P6, R113.reuse, c[0x0][0x1c8], 0x1 ;  /* 0x0000720071020a11 */ /* 0x040fe800078c08ff */
[----:B------:R-:W-:Y:S05]  /*110f0*/  @P0 LEA.HI.X R3, R113, c[0x0][0x1cc], R3, 0x1, P6 ;  /* 0x0000730071030a11 */ /* 0x000fea00030f0c03 */
[----:B------:R1:W-:Y:S05]  /*11100*/  @P0 LDGSTS.E.BYPASS.LTC128B.128 [R202+0x4480], [R2.64], !P3 ;  /* 0x0448000002ca0fae */ /* 0x0003ea000d901d46 */
[----:B------:R1:W-:Y:S05]  /*11110*/  @P0 LDGSTS.E.BYPASS.LTC128B.128 [R202+0x5080], [R2.64+0x40], !P4 ;  /* 0x0508004002ca0fae */ /* 0x0003ea000e101d46 */
[----:B------:R1:W-:Y:S02]  /*11120*/  @P0 LDGSTS.E.BYPASS.LTC128B.128 [R202+0x5c80], [R2.64+0x80], !P5 ;  /* 0x05c8008002ca0fae */ /* 0x0003e4000e901d46 */
.L_x_264:
[----:B----4-:R-:W-:Y:S05]  /*11130*/  BSYNC B0 ;  /* 0x0000000000007941 */ /* 0x010fea0003800000 */
.L_x_263:
[----:B-1----:R-:W-:Y:S01]  /*11140*/  FMNMX.FTZ R2, R4, R120, !PT ;  /* 0x0000007804027209 */ /* 0x002fe20007810000 */
        /* <DEDUP_REMOVED lines=28> */
[----:B------:R-:W-:Y:S02]  /*11310*/  FMNMX.FTZ R113, R24, R113, !PT ;  /* 0x0000007118717209 */ /* 0x000fe40007810000 */
[----:B------:R-:W-:Y:S02]  /*11320*/  FMNMX.FTZ R3, R51, R3, !PT ;  /* 0x0000000333037209 */ /* 0x000fe40007810000 */
[----:B------:R-:W-:Y:S02]  /*11330*/  FMNMX.FTZ R113, R25, R113, !PT ;  /* 0x0000007119717209 */ /* 0x000fe40007810000 */
[----:B------:R-:W-:Y:S01]  /*11340*/  IADD3 R203, R203, -0x1, RZ ;  /* 0xffffffffcbcb7810 */ /* 0x000fe20007ffe0ff */
[----:B------:R-:W1:Y:S01]  /*11350*/  SHFL.BFLY PT, R120, R3, 0x2, 0x1f ;  /* 0x0c401f0003787f89 */ /* 0x000e6200000e0000 */
[----:B------:R-:W-:Y:S04]  /*11360*/  FMNMX.FTZ R113, R28, R113, !PT ;  /* 0x000000711c717209 */ /* 0x000fe80007810000 */
[----:B------:R-:W-:Y:S04]  /*11370*/  FMNMX.FTZ R113, R29, R113, !PT ;  /* 0x000000711d717209 */ /* 0x000fe80007810000 */
[----:B------:R-:W-:Y:S04]  /*11380*/  FMNMX.FTZ R113, R40, R113, !PT ;  /* 0x0000007128717209 */ /* 0x000fe80007810000 */
[----:B------:R-:W-:Y:S04]  /*11390*/  FMNMX.FTZ R113, R41, R113, !PT ;  /* 0x0000007129717209 */ /* 0x000fe80007810000 */
[----:B------:R-:W-:Y:S02]  /*113a0*/  FMNMX.FTZ R113, R44, R113, !PT ;  /* 0x000000712c717209 */ /* 0x000fe40007810000 */
[----:B-1----:R-:W-:Y:S02]  /*113b0*/  FMNMX.FTZ R3, R3, R120, !PT ;  /* 0x0000007803037209 */ /* 0x002fe40007810000 */
[----:B------:R-:W-:Y:S02]  /*113c0*/  FMNMX.FTZ R2, R2, R118, !PT ;  /* 0x0000007602027209 */ /* 0x000fe40007810000 */
[----:B------:R-:W-:Y:S03]  /*113d0*/  FMNMX.FTZ R118, R10, R115, !PT ;  /* 0x000000730a767209 */ /* 0x000fe60007810000 */
[----:B------:R-:W1:Y:S01]  /*113e0*/  SHFL.BFLY PT, R164, R2, 0x1, 0x1f ;  /* 0x0c201f0002a47f89 */ /* 0x000e6200000e0000 */
[----:B------:R-:W-:Y:S04]  /*113f0*/  FMNMX.FTZ R118, R11, R118, !PT ;  /* 0x000000760b767209 */ /* 0x000fe80007810000 */
[----:B------:R-:W-:Y:S04]  /*11400*/  FMNMX.FTZ R118, R14, R118, !PT ;  /* 0x000000760e767209 */ /* 0x000fe80007810000 */
[----:B------:R-:W-:Y:S04]  /*11410*/  FMNMX.FTZ R118, R15, R118, !PT ;  /* 0x000000760f767209 */ /* 0x000fe80007810000 */
[----:B------:R-:W-:Y:S02]  /*11420*/  FMNMX.FTZ R119, R26, R118, !PT ;  /* 0x000000761a777209 */ /* 0x000fe40007810000 */
[----:B------:R-:W-:Y:S02]  /*11430*/  FMNMX.FTZ R118, R45, R113, !PT ;  /* 0x000000712d767209 */ /* 0x000fe40007810000 */
[----:B------:R-:W-:Y:S02]  /*11440*/  FMNMX.FTZ R113, R27, R119, !PT ;  /* 0x000000771b717209 */ /* 0x000fe40007810000 */
[----:B------:R-:W2:Y:S02]  /*11450*/  SHFL.BFLY PT, R119, R3, 0x1, 0x1f ;  /* 0x0c201f0003777f89 */ /* 0x000ea400000e0000 */
[----:B------:R-:W-:Y:S02]  /*11460*/  FMNMX.FTZ R113, R30, R113, !PT ;  /* 0x000000711e717209 */ /* 0x000fe40007810000 */
[----:B-1----:R-:W-:Y:S02]  /*11470*/  FMNMX.FTZ R120, R2, R164, !PT ;  /* 0x000000a402787209 */ /* 0x002fe40007810000 */
[----:B------:R-:W-:Y:S02]  /*11480*/  FMNMX.FTZ R2, R31, R113, !PT ;  /* 0x000000711f027209 */ /* 0x000fe40007810000 */
[----:B------:R-:W1:Y:S01]  /*11490*/  SHFL.BFLY PT, R165, R118, 0x2, 0x1f ;  /* 0x0c401f0076a57f89 */ /* 0x000e6200000e0000 */
[----:B------:R-:W-:Y:S01]  /*114a0*/  FADD.FTZ R0, -R120, R0 ;  /* 0x0000000078007221 */ /* 0x000fe20000010100 */
[----:B------:R-:W-:Y:S01]  /*114b0*/  FMNMX.FTZ R113, R42, R2, !PT ;  /* 0x000000022a717209 */ /* 0x000fe20007810000 */
[----:B------:R-:W-:Y:S02]  /*114c0*/  FMUL.FTZ R166, R120, c[0x0][0x2d0] ;  /* 0x0000b40078a67a20 */ /* 0x000fe40000410000 */
[----:B------:R-:W-:Y:S01]  /*114d0*/  FMUL.FTZ R2, R0, c[0x0][0x2d0] ;  /* 0x0000b40000027a20 */ /* 0x000fe20000410000 */
[----:B------:R-:W-:Y:S01]  /*114e0*/  FMNMX.FTZ R0, R43, R113, !PT ;  /* 0x000000712b007209 */ /* 0x000fe20007810000 */
[--C-:B------:R-:W-:Y:S02]  /*114f0*/  FFMA.FTZ R173, R32, c[0x0][0x2d0], -R166.reuse ;  /* 0x0000b40020ad7a23 */ /* 0x100fe400000108a6 */
[----:B------:R3:W4:Y:S01]  /*11500*/  MUFU.EX2 R113, R2 ;  /* 0x0000000200717308 */ /* 0x0007220000000800 */
[----:B------:R-:W-:Y:S01]  /*11510*/  FMNMX.FTZ R0, R46, R0, !PT ;  /* 0x000000002e007209 */ /* 0x000fe20007810000 */
[--C-:B------:R-:W-:Y:S02]  /*11520*/  FFMA.FTZ R172, R33, c[0x0][0x2d0], -R166.reuse ;  /* 0x0000b40021ac7a23 */ /* 0x100fe400000108a6 */
[--C-:B------:R-:W-:Y:S01]  /*11530*/  FFMA.FTZ R176, R20, c[0x0][0x2d0], -R166.reuse ;  /* 0x0000b40014b07a23 */ /* 0x100fe200000108a6 */
[----:B------:R-:W-:Y:S01]  /*11540*/  FMNMX.FTZ R0, R47, R0, !PT ;  /* 0x000000002f007209 */ /* 0x000fe20007810000 */
[--C-:B------:R-:W-:Y:S01]  /*11550*/  FFMA.FTZ R174, R21, c[0x0][0x2d0], -R166.reuse ;  /* 0x0000b40015ae7a23 */ /* 0x100fe200000108a6 */
[----:B--2---:R-:W-:Y:S01]  /*11560*/  FMNMX.FTZ R119, R3, R119, !PT ;  /* 0x0000007703777209 */ /* 0x004fe20007810000 */
[--C-:B------:R-:W-:Y:S02]  /*11570*/  FFMA.FTZ R187, R36, c[0x0][0x2d0], -R166.reuse ;  /* 0x0000b40024bb7a23 */ /* 0x100fe400000108a6 */
[----:B------:R-:W2:Y:S01]  /*11580*/  SHFL.BFLY PT, R3, R0, 0x2, 0x1f ;  /* 0x0c401f0000037f89 */ /* 0x000ea200000e0000 */
[--C-:B------:R-:W-:Y:S01]  /*11590*/  FFMA.FTZ R186, R37, c[0x0][0x2d0], -R166.reuse ;  /* 0x0000b40025ba7a23 */ /* 0x100fe200000108a6 */
[----:B------:R-:W-:Y:S01]  /*115a0*/  MUFU.EX2 R221, R174 ;  /* 0x000000ae00dd7308 */ /* 0x000fe20000000800 */
[--C-:B------:R-:W-:Y:S09]  /*115b0*/  FFMA.FTZ R185, R48, c[0x0][0x2d0], -R166.reuse ;  /* 0x0000b40030b97a23 */ /* 0x100ff200000108a6 */
[----:B------:R-:W-:Y:S01]  /*115c0*/  MUFU.EX2 R222, R173 ;  /* 0x000000ad00de7308 */ /* 0x000fe20000000800 */
[--C-:B---3--:R-:W-:Y:S01]  /*115d0*/  FFMA.FTZ R2, R4, c[0x0][0x2d0], -R166.reuse ;  /* 0x0000b40004027a23 */ /* 0x108fe200000108a6 */
[----:B-1----:R-:W-:Y:S01]  /*115e0*/  FMNMX.FTZ R4, R118, R165, !PT ;  /* 0x000000a576047209 */ /* 0x002fe20007810000 */
[----:B------:R-:W-:Y:S02]  /*115f0*/  FMUL.FTZ R165, R119, c[0x0][0x2d0] ;  /* 0x0000b40077a57a20 */ /* 0x000fe40000410000 */
[----:B----4-:R-:W-:Y:S02]  /*11600*/  FMUL.FTZ R20, R113, R128 ;  /* 0x0000008071147220 */ /* 0x010fe40000410000 */
[----:B------:R-:W1:Y:S01]  /*11610*/  SHFL.BFLY PT, R118, R4, 0x1, 0x1f ;  /* 0x0c201f0004767f89 */ /* 0x000e6200000e0000 */
[--C-:B------:R-:W-:Y:S02]  /*11620*/  FFMA.FTZ R6, R6, c[0x0][0x2d0], -R165.reuse ;  /* 0x0000b40006067a23 */ /* 0x100fe400000108a5 */
[----:B------:R3:W-:Y:S01]  /*11630*/  MUFU.EX2 R178, R2 ;  /* 0x0000000200b27308 */ /* 0x0007e20000000800 */
[--C-:B------:R-:W-:Y:S01]  /*11640*/  FFMA.FTZ R168, R34, c[0x0][0x2d0], -R165.reuse ;  /* 0x0000b40022a87a23 */ /* 0x100fe200000108a5 */
[----:B--2---:R-:W-:Y:S01]  /*11650*/  FMNMX.FTZ R0, R0, R3, !PT ;  /* 0x0000000300007209 */ /* 0x004fe20007810000 */
[--C-:B------:R-:W-:Y:S02]  /*11660*/  FFMA.FTZ R167, R35, c[0x0][0x2d0], -R165.reuse ;  /* 0x0000b40023a77a23 */ /* 0x100fe400000108a5 */
[----:B------:R-:W-:Y:S01]  /*11670*/  FMUL.FTZ R21, R113, R129 ;  /* 0x0000008171157220 */ /* 0x000fe20000410000 */
[----:B------:R-:W-:Y:S01]  /*11680*/  LDSM.16.MT88.4 R32, [R189] ;  /* 0x00000000bd20783b */ /* 0x000fe20000004200 */
[--C-:B------:R-:W-:Y:S02]  /*11690*/  FFMA.FTZ R170, R22, c[0x0][0x2d0], -R165.reuse ;  /* 0x0000b40016aa7a23 */ /* 0x100fe400000108a5 */
[--C-:B------:R-:W-:Y:S01]  /*116a0*/  FFMA.FTZ R169, R23, c[0x0][0x2d0], -R165.reuse ;  /* 0x0000b40017a97a23 */ /* 0x100fe200000108a5 */
[----:B------:R-:W-:Y:S01]  /*116b0*/  MUFU.EX2 R177, R6 ;  /* 0x0000000600b17308 */ /* 0x000fe20000000800 */
[C---:B------:R-:W-:Y:S02]  /*116c0*/  FMUL.FTZ R48, R113.reuse, R124 ;  /* 0x0000007c71307220 */ /* 0x040fe40000410000 */
[C---:B------:R-:W-:Y:S01]  /*116d0*/  FMUL.FTZ R52, R113.reuse, R52 ;  /* 0x0000003471347220 */ /* 0x040fe20000410000 */
[----:B------:R-:W2:Y:S01]  /*116e0*/  SHFL.BFLY PT, R3, R0, 0x1, 0x1f ;  /* 0x0c201f0000037f89 */ /* 0x000ea200000e0000 */
[C---:B------:R-:W-:Y:S02]  /*116f0*/  FMUL.FTZ R53, R113.reuse, R53 ;  /* 0x0000003571357220 */ /* 0x040fe40000410000 */
[C---:B------:R-:W-:Y:S02]  /*11700*/  FMUL.FTZ R64, R113.reuse, R64 ;  /* 0x0000004071407220 */ /* 0x040fe40000410000 */
[C---:B------:R-:W-:Y:S01]  /*11710*/  FMUL.FTZ R65, R113.reuse, R65 ;  /* 0x0000004171417220 */ /* 0x040fe20000410000 */
[----:B------:R-:W-:Y:S01]  /*11720*/  MUFU.EX2 R217, R170 ;  /* 0x000000aa00d97308 */ /* 0x000fe20000000800 */
[----:B------:R-:W-:Y:S01]  /*11730*/  FMUL.FTZ R68, R113, R68 ;  /* 0x0000004471447220 */ /* 0x000fe20000410000 */
[----:B-1----:R-:W-:Y:S01]  /*11740*/  FMNMX.FTZ R118, R4, R118, !PT ;  /* 0x0000007604767209 */ /* 0x002fe20007810000 */
[----:B------:R-:W-:Y:S02]  /*11750*/  FFMA.FTZ R4, R16, c[0x0][0x2d0], -R166 ;  /* 0x0000b40010047a23 */ /* 0x000fe400000108a6 */
[----:B---3--:R-:W-:Y:S02]  /*11760*/  FADD.FTZ R2, -R119, R112 ;  /* 0x0000007077027221 */ /* 0x008fe40000010100 */
[C---:B------:R-:W-:Y:S02]  /*11770*/  FMUL.FTZ R16, R113.reuse, R132 ;  /* 0x0000008471107220 */ /* 0x040fe40000410000 */
[----:B------:R-:W-:Y:S01]  /*11780*/  FMUL.FTZ R2, R2, c[0x0][0x2d0] ;  /* 0x0000b40002027a20 */ /* 0x000fe20000410000 */
[----:B------:R1:W-:Y:S01]  /*11790*/  MUFU.EX2 R216, R4 ;  /* 0x0000000400d87308 */ /* 0x0003e20000000800 */
[C---:B------:R-:W-:Y:S02]  /*117a0*/  FMUL.FTZ R69, R113.reuse, R69 ;  /* 0x0000004571457220 */ /* 0x040fe40000410000 */
[C---:B------:R-:W-:Y:S02]  /*117b0*/  FMUL.FTZ R80, R113.reuse, R80 ;  /* 0x0000005071507220 */ /* 0x040fe40000410000 */
[C---:B------:R-:W-:Y:S02]  /*117c0*/  FMUL.FTZ R81, R113.reuse, R81 ;  /* 0x0000005171517220 */ /* 0x040fe40000410000 */
[----:B------:R-:W-:Y:S01]  /*117d0*/  FMUL.FTZ R84, R113, R84 ;  /* 0x0000005471547220 */ /* 0x000fe20000410000 */
[----:B--2---:R-:W-:Y:S01]  /*117e0*/  FMNMX.FTZ R3, R0, R3, !PT ;  /* 0x0000000300037209 */ /* 0x004fe20007810000 */
[--C-:B------:R-:W-:Y:S01]  /*117f0*/  FFMA.FTZ R0, R19, c[0x0][0x2d0], -R165.reuse ;  /* 0x0000b40013007a23 */ /* 0x100fe200000108a5 */
[----:B------:R2:W3:Y:S01]  /*11800*/  MUFU.EX2 R112, R2 ;  /* 0x0000000200707308 */ /* 0x0004e20000000800 */
[----:B------:R-:W-:Y:S02]  /*11810*/  FMUL.FTZ R85, R113, R85 ;  /* 0x0000005571557220 */ /* 0x000fe40000410000 */
[----:B------:R-:W-:Y:S02]  /*11820*/  FMUL.FTZ R164, R3, c[0x0][0x2d0] ;  /* 0x0000b40003a47a20 */ /* 0x000fe40000410000 */
[C---:B------:R-:W-:Y:S02]  /*11830*/  FMUL.FTZ R96, R113.reuse, R96 ;  /* 0x0000006071607220 */ /* 0x040fe40000410000 */
[C---:B------:R-:W-:Y:S02]  /*11840*/  FMUL.FTZ R97, R113.reuse, R97 ;  /* 0x0000006171617220 */ /* 0x040fe40000410000 */
[C---:B------:R-:W-:Y:S01]  /*11850*/  FMUL.FTZ R100, R113.reuse, R100 ;  /* 0x0000006471647220 */ /* 0x040fe20000410000 */
[----:B------:R4:W-:Y:S01]  /*11860*/  MUFU.EX2 R233, R0 ;  /* 0x0000000000e97308 */ /* 0x0009e20000000800 */
[C---:B------:R-:W-:Y:S02]  /*11870*/  FMUL.FTZ R101, R113.reuse, R101 ;  /* 0x0000006571657220 */ /* 0x040fe40000410000 */
[----:B------:R-:W-:Y:S02]  /*11880*/  FMUL.FTZ R108, R113, R108 ;  /* 0x0000006c716c7220 */ /* 0x000fe40000410000 */
[--C-:B-1----:R-:W-:Y:S02]  /*11890*/  FFMA.FTZ R4, R17, c[0x0][0x2d0], -R166.reuse ;  /* 0x0000b40011047a23 */ /* 0x102fe400000108a6 */
[C---:B------:R-:W-:Y:S02]  /*118a0*/  FMUL.FTZ R17, R113.reuse, R133 ;  /* 0x0000008571117220 */ /* 0x040fe40000410000 */
[----:B------:R-:W-:Y:S01]  /*118b0*/  FMUL.FTZ R109, R113, R109 ;  /* 0x0000006d716d7220 */ /* 0x000fe20000410000 */
[----:B------:R1:W-:Y:S01]  /*118c0*/  MUFU.EX2 R235, R4 ;  /* 0x0000000400eb7308 */ /* 0x0003e20000000800 */
[--C-:B------:R-:W-:Y:S02]  /*118d0*/  FFMA.FTZ R183, R38, c[0x0][0x2d0], -R165.reuse ;  /* 0x0000b40026b77a23 */ /* 0x100fe400000108a5 */
[----:B------:R-:W-:Y:S02]  /*118e0*/  FFMA.FTZ R182, R39, c[0x0][0x2d0], -R165 ;  /* 0x0000b40027b67a23 */ /* 0x000fe400000108a5 */
[--C-:B--2---:R-:W-:Y:S02]  /*118f0*/  FFMA.FTZ R2, R5, c[0x0][0x2d0], -R166.reuse ;  /* 0x0000b40005027a23 */ /* 0x104fe400000108a6 */
[C---:B---3--:R-:W-:Y:S02]  /*11900*/  FMUL.FTZ R22, R112.reuse, R130 ;  /* 0x0000008270167220 */ /* 0x048fe40000410000 */
[C---:B------:R-:W-:Y:S01]  /*11910*/  FMUL.FTZ R23, R112.reuse, R131 ;  /* 0x0000008370177220 */ /* 0x040fe20000410000 */
[----:B------:R2:W-:Y:S01]  /*11920*/  MUFU.EX2 R218, R2 ;  /* 0x0000000200da7308 */ /* 0x0005e20000000800 */
[----:B------:R-:W3:Y:S01]  /*11930*/  LDSM.16.MT88.4 R128, [R190] ;  /* 0x00000000be80783b */ /* 0x000ee20000004200 */
[----:B------:R-:W-:Y:S02]  /*11940*/  FMUL.FTZ R19, R112, R135 ;  /* 0x0000008770137220 */ /* 0x000fe40000410000 */
[----:B----4-:R-:W-:Y:S02]  /*11950*/  FADD.FTZ R0, -R3, R115 ;  /* 0x0000007303007221 */ /* 0x010fe40000010100 */
[----:B------:R-:W-:Y:S02]  /*11960*/  FFMA.FTZ R166, R49, c[0x0][0x2d0], -R166 ;  /* 0x0000b40031a67a23 */ /* 0x000fe400000108a6 */
[----:B------:R-:W-:Y:S02]  /*11970*/  FMUL.FTZ R0, R0, c[0x0][0x2d0] ;  /* 0x0000b40000007a20 */ /* 0x000fe40000410000 */
[----:B------:R-:W-:Y:S01]  /*11980*/  FMUL.FTZ R49, R113, R125 ;  /* 0x0000007d71317220 */ /* 0x000fe20000410000 */
[----:B------:R-:W-:Y:S01]  /*11990*/  MUFU.EX2 R219, R169 ;  /* 0x000000a900db7308 */ /* 0x000fe20000000800 */
[----:B------:R-:W-:Y:S02]  /*119a0*/  FMUL.FTZ R54, R112, R54 ;  /* 0x0000003670367220 */ /* 0x000fe40000410000 */
[--C-:B-1----:R-:W-:Y:S02]  /*119b0*/  FFMA.FTZ R4, R18, c[0x0][0x2d0], -R165.reuse ;  /* 0x0000b40012047a23 */ /* 0x102fe400000108a5 */
[C---:B------:R-:W-:Y:S02]  /*119c0*/  FMUL.FTZ R18, R112.reuse, R134 ;  /* 0x0000008670127220 */ /* 0x040fe40000410000 */
[C---:B------:R-:W-:Y:S02]  /*119d0*/  FMUL.FTZ R55, R112.reuse, R55 ;  /* 0x0000003770377220 */ /* 0x040fe40000410000 */
[C---:B------:R-:W-:Y:S01]  /*119e0*/  FMUL.FTZ R66, R112.reuse, R66 ;  /* 0x0000004270427220 */ /* 0x040fe20000410000 */
[----:B------:R-:W1:Y:S01]  /*119f0*/  MUFU.EX2 R234, R4 ;  /* 0x0000000400ea7308 */ /* 0x000e620000000800 */
[C---:B------:R-:W-:Y:S02]  /*11a00*/  FMUL.FTZ R67, R112.reuse, R67 ;  /* 0x0000004370437220 */ /* 0x040fe40000410000 */
[--C-:B--2---:R-:W-:Y:S02]  /*11a10*/  FFMA.FTZ R2, R7, c[0x0][0x2d0], -R165.reuse ;  /* 0x0000b40007027a23 */ /* 0x104fe400000108a5 */
[C---:B------:R-:W-:Y:S02]  /*11a20*/  FMUL.FTZ R7, R112.reuse, R139 ;  /* 0x0000008b70077220 */ /* 0x040fe40000410000 */
        /* <DEDUP_REMOVED lines=8> */
[----:B------:R-:W4:Y:S01]  /*11ab0*/  MUFU.EX2 R0, R0 ;  /* 0x0000000000007308 */ /* 0x000f220000000800 */
[C---:B------:R-:W-:Y:S02]  /*11ac0*/  FMUL.FTZ R99, R112.reuse, R99 ;  /* 0x0000006370637220 */ /* 0x040fe40000410000 */
[----:B------:R-:W-:Y:S01]  /*11ad0*/  FMUL.FTZ R102, R112, R102 ;  /* 0x0000006670667220 */ /* 0x000fe20000410000 */
[----:B-1----:R-:W-:Y:S01]  /*11ae0*/  F2FP.PACK_AB R115, R233, R234 ;  /* 0x000000eae973723e */ /* 0x002fe200000000ff */
[----:B------:R-:W-:Y:S02]  /*11af0*/  FMUL.FTZ R4, R118, c[0x0][0x2d0] ;  /* 0x0000b40076047a20 */ /* 0x000fe40000410000 */
[----:B------:R-:W-:Y:S02]  /*11b00*/  FMUL.FTZ R103, R112, R103 ;  /* 0x0000006770677220 */ /* 0x000fe40000410000 */
[--C-:B------:R-:W-:Y:S01]  /*11b10*/  FFMA.FTZ R5, R8, c[0x0][0x2d0], -R4.reuse ;  /* 0x0000b40008057a23 */ /* 0x100fe20000010804 */
[----:B------:R-:W-:Y:S01]  /*11b20*/  MUFU.EX2 R139, R176 ;  /* 0x000000b0008b7308 */ /* 0x000fe20000000800 */
[--C-:B------:R-:W-:Y:S02]  /*11b30*/  FFMA.FTZ R6, R13, c[0x0][0x2d0], -R4.reuse ;  /* 0x0000b4000d067a23 */ /* 0x100fe40000010804 */
[----:B------:R-:W-:Y:S02]  /*11b40*/  FFMA.FTZ R184, R44, c[0x0][0x2d0], -R4 ;  /* 0x0000b4002cb87a23 */ /* 0x000fe40000010804 */
[----:B--2---:R-:W-:Y:S01]  /*11b50*/  FADD.FTZ R2, -R118, R114 ;  /* 0x0000007276027221 */ /* 0x004fe20000010100 */
[----:B------:R-:W-:Y:S01]  /*11b60*/  F2FP.PACK_AB R114, R235, R216 ;  /* 0x000000d8eb72723e */ /* 0x000fe200000000ff */
[--C-:B------:R-:W-:Y:S02]  /*11b70*/  FFMA.FTZ R204, R45, c[0x0][0x2d0], -R4.reuse ;  /* 0x0000b4002dcc7a23 */ /* 0x100fe40000010804 */
[----:B------:R-:W-:Y:S01]  /*11b80*/  FMUL.FTZ R2, R2, c[0x0][0x2d0] ;  /* 0x0000b40002027a20 */ /* 0x000fe20000410000 */
[----:B------:R1:W-:Y:S01]  /*11b90*/  MUFU.EX2 R209, R5 ;  /* 0x0000000500d17308 */ /* 0x0003e20000000800 */
[C---:B------:R-:W-:Y:S02]  /*11ba0*/  FMUL.FTZ R110, R112.reuse, R110 ;  /* 0x0000006e706e7220 */ /* 0x040fe40000410000 */
[----:B------:R-:W-:Y:S02]  /*11bb0*/  FMUL.FTZ R111, R112, R111 ;  /* 0x0000006f706f7220 */ /* 0x000fe40000410000 */
[--C-:B------:R-:W-:Y:S02]  /*11bc0*/  FFMA.FTZ R181, R50, c[0x0][0x2d0], -R165.reuse ;  /* 0x0000b40032b57a23 */ /* 0x100fe400000108a5 */
[----:B------:R-:W-:Y:S02]  /*11bd0*/  FFMA.FTZ R165, R51, c[0x0][0x2d0], -R165 ;  /* 0x0000b40033a57a23 */ /* 0x000fe400000108a5 */
[C---:B------:R-:W-:Y:S01]  /*11be0*/  FMUL.FTZ R50, R112.reuse, R126 ;  /* 0x0000007e70327220 */ /* 0x040fe20000410000 */
[----:B------:R2:W-:Y:S01]  /*11bf0*/  MUFU.EX2 R232, R6 ;  /* 0x0000000600e87308 */ /* 0x0005e20000000800 */
[----:B------:R-:W-:Y:S02]  /*11c00*/  FMUL.FTZ R51, R112, R127 ;  /* 0x0000007f70337220 */ /* 0x000fe40000410000 */
[--C-:B------:R-:W-:Y:S02]  /*11c10*/  FFMA.FTZ R24, R24, c[0x0][0x2d0], -R4.reuse ;  /* 0x0000b40018187a23 */ /* 0x100fe40000010804 */
[--C-:B------:R-:W-:Y:S02]  /*11c20*/  FFMA.FTZ R25, R25, c[0x0][0x2d0], -R4.reuse ;  /* 0x0000b40019197a23 */ /* 0x100fe40000010804 */
[--C-:B------:R-:W-:Y:S02]  /*11c30*/  FFMA.FTZ R171, R28, c[0x0][0x2d0], -R4.reuse ;  /* 0x0000b4001cab7a23 */ /* 0x100fe40000010804 */
[----:B------:R-:W-:Y:S01]  /*11c40*/  FFMA.FTZ R28, R112, R208, R177 ;  /* 0x000000d0701c7223 */ /* 0x000fe200000100b1 */
[----:B------:R-:W5:Y:S01]  /*11c50*/  MUFU.EX2 R2, R2 ;  /* 0x0000000200027308 */ /* 0x000f620000000800 */
[----:B------:R-:W-:Y:S02]  /*11c60*/  FFMA.FTZ R175, R29, c[0x0][0x2d0], -R4 ;  /* 0x0000b4001daf7a23 */ /* 0x000fe40000010804 */
[----:B------:R-:W-:Y:S02]  /*11c70*/  FFMA.FTZ R29, R113, R205, R178 ;  /* 0x000000cd711d7223 */ /* 0x000fe400000100b2 */
[--C-:B-1----:R-:W-:Y:S02]  /*11c80*/  FFMA.FTZ R5, R9, c[0x0][0x2d0], -R4.reuse ;  /* 0x0000b40009057a23 */ /* 0x102fe40000010804 */
[--C-:B------:R-:W-:Y:S02]  /*11c90*/  FFMA.FTZ R180, R40, c[0x0][0x2d0], -R4.reuse ;  /* 0x0000b40028b47a23 */ /* 0x100fe40000010804 */
[----:B------:R-:W-:Y:S01]  /*11ca0*/  FFMA.FTZ R179, R41, c[0x0][0x2d0], -R4 ;  /* 0x0000b40029b37a23 */ /* 0x000fe20000010804 */
[----:B------:R-:W1:Y:S01]  /*11cb0*/  MUFU.EX2 R210, R5 ;  /* 0x0000000500d27308 */ /* 0x000e620000000800 */
[C---:B----4-:R-:W-:Y:S02]  /*11cc0*/  FMUL.FTZ R38, R0.reuse, R154 ;  /* 0x0000009a00267220 */ /* 0x050fe40000410000 */
[C---:B------:R-:W-:Y:S02]  /*11cd0*/  FMUL.FTZ R39, R0.reuse, R155 ;  /* 0x0000009b00277220 */ /* 0x040fe40000410000 */
[----:B--2---:R-:W-:Y:S02]  /*11ce0*/  FFMA.FTZ R6, R11, c[0x0][0x2d0], -R164 ;  /* 0x0000b4000b067a23 */ /* 0x004fe400000108a4 */
[C---:B------:R-:W-:Y:S02]  /*11cf0*/  FMUL.FTZ R11, R0.reuse, R143 ;  /* 0x0000008f000b7220 */ /* 0x040fe40000410000 */
[C---:B------:R-:W-:Y:S01]  /*11d00*/  FMUL.FTZ R58, R0.reuse, R58 ;  /* 0x0000003a003a7220 */ /* 0x040fe20000410000 */
[----:B------:R2:W-:Y:S01]  /*11d10*/  MUFU.EX2 R206, R6 ;  /* 0x0000000600ce7308 */ /* 0x0005e20000000800 */
[C---:B------:R-:W-:Y:S02]  /*11d20*/  FMUL.FTZ R59, R0.reuse, R59 ;  /* 0x0000003b003b7220 */ /* 0x040fe40000410000 */
[----:B------:R-:W-:Y:S02]  /*11d30*/  FMUL.FTZ R62, R0, R62 ;  /* 0x0000003e003e7220 */ /* 0x000fe40000410000 */
[C---:B-----5:R-:W-:Y:S02]  /*11d40*/  FMUL.FTZ R8, R2.reuse, R140 ;  /* 0x0000008c02087220 */ /* 0x060fe40000410000 */
[C---:B------:R-:W-:Y:S02]  /*11d50*/  FMUL.FTZ R9, R2.reuse, R141 ;  /* 0x0000008d02097220 */ /* 0x040fe40000410000 */
[C---:B------:R-:W-:Y:S01]  /*11d60*/  FMUL.FTZ R13, R2.reuse, R145 ;  /* 0x00000091020d7220 */ /* 0x040fe20000410000 */
[----:B------:R-:W-:Y:S01]  /*11d70*/  MUFU.EX2 R176, R166 ;  /* 0x000000a600b07308 */ /* 0x000fe20000000800 */
[C---:B------:R-:W-:Y:S02]  /*11d80*/  FMUL.FTZ R36, R2.reuse, R152 ;  /* 0x0000009802247220 */ /* 0x040fe40000410000 */
[----:B------:R-:W-:Y:S01]  /*11d90*/  FMUL.FTZ R37, R2, R153 ;  /* 0x0000009902257220 */ /* 0x000fe20000410000 */
[----:B-1----:R-:W-:Y:S01]  /*11da0*/  F2FP.PACK_AB R124, R210, R209 ;  /* 0x000000d1d27c723e */ /* 0x002fe200000000ff */
[----:B------:R-:W-:Y:S02]  /*11db0*/  FFMA.FTZ R5, R12, c[0x0][0x2d0], -R4 ;  /* 0x0000b4000c057a23 */ /* 0x000fe40000010804 */
[----:B------:R-:W-:Y:S02]  /*11dc0*/  FMUL.FTZ R4, R113, R136 ;  /* 0x0000008871047220 */ /* 0x000fe40000410000 */
[C---:B------:R-:W-:Y:S01]  /*11dd0*/  FMUL.FTZ R12, R2.reuse, R144 ;  /* 0x00000090020c7220 */ /* 0x040fe20000410000 */
[----:B------:R-:W1:Y:S01]  /*11de0*/  MUFU.EX2 R231, R5 ;  /* 0x0000000500e77308 */ /* 0x000e620000000800 */
[C---:B------:R-:W-:Y:S02]  /*11df0*/  FMUL.FTZ R56, R2.reuse, R56 ;  /* 0x0000003802387220 */ /* 0x040fe40000410000 */
[----:B------:R-:W-:Y:S02]  /*11e00*/  FMUL.FTZ R57, R2, R57 ;  /* 0x0000003902397220 */ /* 0x000fe40000410000 */
[--C-:B--2---:R-:W-:Y:S02]  /*11e10*/  FFMA.FTZ R6, R15, c[0x0][0x2d0], -R164.reuse ;  /* 0x0000b4000f067a23 */ /* 0x104fe400000108a4 */
[----:B------:R-:W-:Y:S02]  /*11e20*/  FMUL.FTZ R15, R0, R147 ;  /* 0x00000093000f7220 */ /* 0x000fe40000410000 */
[C---:B------:R-:W-:Y:S01]  /*11e30*/  FMUL.FTZ R60, R2.reuse, R60 ;  /* 0x0000003c023c7220 */ /* 0x040fe20000410000 */
[----:B------:R2:W-:Y:S01]  /*11e40*/  MUFU.EX2 R225, R6 ;  /* 0x0000000600e17308 */ /* 0x0005e20000000800 */
[----:B------:R-:W-:Y:S02]  /*11e50*/  FMUL.FTZ R61, R2, R61 ;  /* 0x0000003d023d7220 */ /* 0x000fe40000410000 */
[----:B------:R-:W-:Y:S02]  /*11e60*/  FMUL.FTZ R63, R0, R63 ;  /* 0x0000003f003f7220 */ /* 0x000fe40000410000 */
[C---:B------:R-:W-:Y:S02]  /*11e70*/  FMUL.FTZ R72, R2.reuse, R72 ;  /* 0x0000004802487220 */ /* 0x040fe40000410000 */
[----:B------:R-:W-:Y:S02]  /*11e80*/  FMUL.FTZ R73, R2, R73 ;  /* 0x0000004902497220 */ /* 0x000fe40000410000 */
[C---:B------:R-:W-:Y:S01]  /*11e90*/  FMUL.FTZ R74, R0.reuse, R74 ;  /* 0x0000004a004a7220 */ /* 0x040fe20000410000 */
[----:B------:R-:W-:Y:S01]  /*11ea0*/  MUFU.EX2 R213, R24 ;  /* 0x0000001800d57308 */ /* 0x000fe20000000800 */
[----:B------:R-:W-:Y:S02]  /*11eb0*/  FMUL.FTZ R75, R0, R75 ;  /* 0x0000004b004b7220 */ /* 0x000fe40000410000 */
[----:B------:R-:W-:Y:S01]  /*11ec0*/  FMUL.FTZ R76, R2, R76 ;  /* 0x0000004c024c7220 */ /* 0x000fe20000410000 */
[----:B-1----:R-:W-:Y:S01]  /*11ed0*/  F2FP.PACK_AB R126, R232, R231 ;  /* 0x000000e7e87e723e */ /* 0x002fe200000000ff */
[--C-:B------:R-:W-:Y:S02]  /*11ee0*/  FFMA.FTZ R5, R10, c[0x0][0x2d0], -R164.reuse ;  /* 0x0000b4000a057a23 */ /* 0x100fe400000108a4 */
[----:B------:R-:W-:Y:S02]  /*11ef0*/  FMUL.FTZ R10, R0, R142 ;  /* 0x0000008e000a7220 */ /* 0x000fe40000410000 */
[----:B------:R-:W-:Y:S01]  /*11f00*/  FMUL.FTZ R77, R2, R77 ;  /* 0x0000004d024d7220 */ /* 0x000fe20000410000 */
[----:B------:R-:W1:Y:S01]  /*11f10*/  MUFU.EX2 R207, R5 ;  /* 0x0000000500cf7308 */ /* 0x000e620000000800 */
[C---:B------:R-:W-:Y:S02]  /*11f20*/  FMUL.FTZ R78, R0.reuse, R78 ;  /* 0x0000004e004e7220 */ /* 0x040fe40000410000 */
[----:B------:R-:W-:Y:S02]  /*11f30*/  FMUL.FTZ R79, R0, R79 ;  /* 0x0000004f004f7220 */ /* 0x000fe40000410000 */
[----:B--2---:R-:W-:Y:S01]  /*11f40*/  FMUL.FTZ R6, R112, R138 ;  /* 0x0000008a70067220 */ /* 0x004fe20000410000 */
[----:B------:R-:W-:Y:S01]  /*11f50*/  F2FP.PACK_AB R112, R218, R178 ;  /* 0x000000b2da70723e */ /* 0x000fe200000000ff */
[--C-:B------:R-:W-:Y:S02]  /*11f60*/  FFMA.FTZ R132, R42, c[0x0][0x2d0], -R164.reuse ;  /* 0x0000b4002a847a23 */ /* 0x100fe400000108a4 */
[--C-:B------:R-:W-:Y:S01]  /*11f70*/  FFMA.FTZ R133, R43, c[0x0][0x2d0], -R164.reuse ;  /* 0x0000b4002b857a23 */ /* 0x100fe200000108a4 */
[----:B------:R2:W-:Y:S01]  /*11f80*/  MUFU.EX2 R215, R25 ;  /* 0x0000001900d77308 */ /* 0x0005e20000000800 */
[--C-:B------:R-:W-:Y:S02]  /*11f90*/  FFMA.FTZ R136, R46, c[0x0][0x2d0], -R164.reuse ;  /* 0x0000b4002e887a23 */ /* 0x100fe400000108a4 */
[C---:B------:R-:W-:Y:S02]  /*11fa0*/  FMUL.FTZ R88, R2.reuse, R88 ;  /* 0x0000005802587220 */ /* 0x040fe40000410000 */
[----:B------:R-:W-:Y:S02]  /*11fb0*/  FMUL.FTZ R89, R2, R89 ;  /* 0x0000005902597220 */ /* 0x000fe40000410000 */
[C---:B------:R-:W-:Y:S02]  /*11fc0*/  FMUL.FTZ R90, R0.reuse, R90 ;  /* 0x0000005a005a7220 */ /* 0x040fe40000410000 */
[----:B------:R-:W-:Y:S01]  /*11fd0*/  FMUL.FTZ R91, R0, R91 ;  /* 0x0000005b005b7220 */ /* 0x000fe20000410000 */
[----:B------:R-:W-:Y:S01]  /*11fe0*/  MUFU.EX2 R166, R132 ;  /* 0x0000008400a67308 */ /* 0x000fe20000000800 */
[C---:B------:R-:W-:Y:S02]  /*11ff0*/  FMUL.FTZ R92, R2.reuse, R92 ;  /* 0x0000005c025c7220 */ /* 0x040fe40000410000 */
[----:B------:R-:W-:Y:S01]  /*12000*/  FMUL.FTZ R93, R2, R93 ;  /* 0x0000005d025d7220 */ /* 0x000fe20000410000 */
[----:B-1----:R-:W-:Y:S01]  /*12010*/  F2FP.PACK_AB R125, R206, R207 ;  /* 0x000000cfce7d723e */ /* 0x002fe200000000ff */
[--C-:B------:R-:W-:Y:S02]  /*12020*/  FFMA.FTZ R5, R14, c[0x0][0x2d0], -R164.reuse ;  /* 0x0000b4000e057a23 */ /* 0x100fe400000108a4 */
[C---:B------:R-:W-:Y:S02]  /*12030*/  FMUL.FTZ R14, R0.reuse, R146 ;  /* 0x00000092000e7220 */ /* 0x040fe40000410000 */
[C---:B------:R-:W-:Y:S01]  /*12040*/  FMUL.FTZ R94, R0.reuse, R94 ;  /* 0x0000005e005e7220 */ /* 0x040fe20000410000 */
[----:B------:R-:W1:Y:S01]  /*12050*/  MUFU.EX2 R228, R5 ;  /* 0x0000000500e47308 */ /* 0x000e620000000800 */
[----:B------:R-:W-:Y:S02]  /*12060*/  FMUL.FTZ R95, R0, R95 ;  /* 0x0000005f005f7220 */ /* 0x000fe40000410000 */
[--C-:B------:R-:W-:Y:S02]  /*12070*/  FFMA.FTZ R26, R26, c[0x0][0x2d0], -R164.reuse ;  /* 0x0000b4001a1a7a23 */ /* 0x100fe400000108a4 */
[--C-:B------:R-:W-:Y:S02]  /*12080*/  FFMA.FTZ R27, R27, c[0x0][0x2d0], -R164.reuse ;  /* 0x0000b4001b1b7a23 */ /* 0x100fe400000108a4 */
[C---:B------:R-:W-:Y:S02]  /*12090*/  FMUL.FTZ R104, R2.reuse, R104 ;  /* 0x0000006802687220 */ /* 0x040fe40000410000 */
[----:B------:R-:W-:Y:S01]  /*120a0*/  FMUL.FTZ R105, R2, R105 ;  /* 0x0000006902697220 */ /* 0x000fe20000410000 */
[----:B------:R4:W-:Y:S01]  /*120b0*/  MUFU.EX2 R212, R26 ;  /* 0x0000001a00d47308 */ /* 0x0009e20000000800 */
[C---:B------:R-:W-:Y:S02]  /*120c0*/  FMUL.FTZ R106, R0.reuse, R106 ;  /* 0x0000006a006a7220 */ /* 0x040fe40000410000 */
[----:B------:R-:W-:Y:S02]  /*120d0*/  FMUL.FTZ R107, R0, R107 ;  /* 0x0000006b006b7220 */ /* 0x000fe40000410000 */
[C---:B------:R-:W-:Y:S02]  /*120e0*/  FMUL.FTZ R24, R2.reuse, R160 ;  /* 0x000000a002187220 */ /* 0x040fe40000410000 */
[----:B--2---:R-:W-:Y:S02]  /*120f0*/  FMUL.FTZ R25, R2, R161 ;  /* 0x000000a102197220 */ /* 0x004fe40000410000 */
[--C-:B------:R-:W-:Y:S01]  /*12100*/  FFMA.FTZ R30, R30, c[0x0][0x2d0], -R164.reuse ;  /* 0x0000b4001e1e7a23 */ /* 0x100fe200000108a4 */
[----:B------:R2:W5:Y:S01]  /*12110*/  MUFU.EX2 R208, R27 ;  /* 0x0000001b00d07308 */ /* 0x0005620000000800 */
[--C-:B------:R-:W-:Y:S02]  /*12120*/  FFMA.FTZ R31, R31, c[0x0][0x2d0], -R164.reuse ;  /* 0x0000b4001f1f7a23 */ /* 0x100fe400000108a4 */
[----:B------:R-:W-:Y:S01]  /*12130*/  FFMA.FTZ R164, R47, c[0x0][0x2d0], -R164 ;  /* 0x0000b4002fa47a23 */ /* 0x000fe200000108a4 */
[----:B-1----:R-:W-:Y:S01]  /*12140*/  F2FP.PACK_AB R127, R225, R228 ;  /* 0x000000e4e17f723e */ /* 0x002fe200000000ff */
[----:B------:R-:W-:Y:S01]  /*12150*/  FMUL.FTZ R5, R113, R137 ;  /* 0x0000008971057220 */ /* 0x000fe20000410000 */
[C---:B------:R-:W-:Y:S01]  /*12160*/  F2FP.PACK_AB R113, R214.reuse, R177 ;  /* 0x000000b1d671723e */ /* 0x040fe200000000ff */
[----:B------:R-:W-:Y:S01]  /*12170*/  LDSM.16.MT88.4 R44, [R190+0x1000] ;  /* 0x00100000be2c783b */ /* 0x000fe20000004200 */
[----:B------:R-:W-:Y:S01]  /*12180*/  FADD.FTZ R138, R214, R28 ;  /* 0x0000001cd68a7221 */ /* 0x000fe20000010000 */
[----:B------:R-:W-:Y:S01]  /*12190*/  F2FP.PACK_AB R28, R221, R139 ;  /* 0x0000008bdd1c723e */ /* 0x000fe200000000ff */
[----:B------:R-:W1:Y:S01]  /*121a0*/  MUFU.EX2 R224, R172 ;  /* 0x000000ac00e07308 */ /* 0x000e620000000800 */
[----:B------:R-:W-:Y:S01]  /*121b0*/  FADD.FTZ R40, R218, R29 ;  /* 0x0000001dda287221 */ /* 0x000fe20000010000 */
[----:B------:R-:W-:Y:S01]  /*121c0*/  F2FP.PACK_AB R29, R219, R217 ;  /* 0x000000d9db1d723e */ /* 0x000fe200000000ff */
[-C--:B------:R-:W-:Y:S05]  /*121d0*/  HMMA.16816.F32 R4, R112, R32.reuse, R4 ;  /* 0x000000207004723c */ /* 0x080fea0000001804 */
[C---:B----4-:R-:W-:Y:S02]  /*121e0*/  FMUL.FTZ R26, R0.reuse, R162 ;  /* 0x000000a2001a7220 */ /* 0x050fe40000410000 */
[----:B------:R-:W-:Y:S01]  /*121f0*/  MUFU.EX2 R220, R168 ;  /* 0x000000a800dc7308 */ /* 0x000fe20000000800 */
[C---:B------:R-:W-:Y:S04]  /*12200*/  HMMA.16816.F32 R8, R124.reuse, R32, R8 ;  /* 0x000000207c08723c */ /* 0x040fe80000001808 */
[----:B--2---:R-:W-:Y:S01]  /*12210*/  FMUL.FTZ R27, R0, R163 ;  /* 0x000000a3001b7220 */ /* 0x004fe20000410000 */
[----:B-----5:R-:W-:Y:S02]  /*12220*/  F2FP.PACK_AB R41, R208, R212 ;  /* 0x000000d4d029723e */ /* 0x020fe400000000ff */
[C---:B------:R-:W-:Y:S01]  /*12230*/  FMUL.FTZ R32, R2.reuse, R148 ;  /* 0x0000009402207220 */ /* 0x040fe20000410000 */
[-C--:B------:R-:W-:Y:S01]  /*12240*/  HMMA.16816.F32 R12, R124, R34.reuse, R12 ;  /* 0x000000227c0c723c */ /* 0x080fe2000000180c */
[----:B------:R-:W2:Y:S03]  /*12250*/  MUFU.EX2 R223, R167 ;  /* 0x000000a700df7308 */ /* 0x000ea60000000800 */
[C---:B------:R-:W-:Y:S02]  /*12260*/  FMUL.FTZ R33, R2.reuse, R149 ;  /* 0x0000009502217220 */ /* 0x040fe40000410000 */
[----:B------:R-:W-:Y:S02]  /*12270*/  FFMA.FTZ R2, R2, R226, R209 ;  /* 0x000000e202027223 */ /* 0x000fe400000100d1 */
[C---:B------:R-:W-:Y:S03]  /*12280*/  HMMA.16816.F32 R16, R112.reuse, R34, R16 ;  /* 0x000000227010723c */ /* 0x040fe60000001810 */
[----:B------:R1:W-:Y:S01]  /*12290*/  MUFU.EX2 R178, R30 ;  /* 0x0000001e00b27308 */ /* 0x0003e20000000800 */
[----:B------:R-:W-:Y:S02]  /*122a0*/  FADD.FTZ R137, R210, R2 ;  /* 0x00000002d2897221 */ /* 0x000fe40000010000 */
[----:B------:R-:W-:Y:S01]  /*122b0*/  FADD.FTZ R2, R216, R40 ;  /* 0x00000028d8027221 */ /* 0x000fe20000010000 */
[----:B------:R-:W-:Y:S01]  /*122c0*/  F2FP.PACK_AB R40, R215, R213 ;  /* 0x000000d5d728723e */ /* 0x000fe200000000ff */
[-C--:B---3--:R-:W-:Y:S04]  /*122d0*/  HMMA.16816.F32 R20, R112, R128.reuse, R20 ;  /* 0x000000807014723c */ /* 0x088fe80000001814 */
[C---:B------:R-:W-:Y:S01]  /*122e0*/  FMUL.FTZ R34, R0.reuse, R150 ;  /* 0x0000009600227220 */ /* 0x040fe20000410000 */
[----:B------:R2:W3:Y:S01]  /*122f0*/  MUFU.EX2 R177, R31 ;  /* 0x0000001f00b17308 */ /* 0x0004e20000000800 */
[C---:B------:R-:W-:Y:S02]  /*12300*/  FMUL.FTZ R35, R0.reuse, R151 ;  /* 0x0000009700237220 */ /* 0x040fe40000410000 */
[----:B------:R-:W-:Y:S04]  /*12310*/  FADD.FTZ R2, R235, R2 ;  /* 0x00000002eb027221 */ /* 0x000fe80000010000 */
[----:B------:R-:W-:Y:S01]  /*12320*/  FADD.FTZ R2, R139, R2 ;  /* 0x000000028b027221 */ /* 0x000fe20000010000 */
[C---:B------:R-:W-:Y:S02]  /*12330*/  HMMA.16816.F32 R32, R124.reuse, R128, R32 ;  /* 0x000000807c20723c */ /* 0x040fe40000001820 */
[----:B------:R-:W-:Y:S02]  /*12340*/  MUFU.EX2 R211, R171 ;  /* 0x000000ab00d37308 */ /* 0x000fe40000000800 */
[----:B------:R-:W-:Y:S01]  /*12350*/  FFMA.FTZ R0, R0, R227, R207 ;  /* 0x000000e300007223 */ /* 0x000fe200000100cf */
[----:B-1----:R-:W-:Y:S01]  /*12360*/  F2FP.PACK_AB R30, R224, R222 ;  /* 0x000000dee01e723e */ /* 0x002fe200000000ff */
[----:B------:R-:W-:Y:S02]  /*12370*/  FADD.FTZ R2, R221, R2 ;  /* 0x00000002dd027221 */ /* 0x000fe40000010000 */
[-C--:B------:R-:W-:Y:S04]  /*12380*/  HMMA.16816.F32 R36, R124, R130.reuse, R36 ;  /* 0x000000827c24723c */ /* 0x080fe80000001824 */
[----:B------:R-:W1:Y:S01]  /*12390*/  MUFU.EX2 R205, R175 ;  /* 0x000000af00cd7308 */ /* 0x000e620000000800 */
[----:B------:R-:W-:Y:S03]  /*123a0*/  FADD.FTZ R0, R206, R0 ;  /* 0x00000000ce007221 */ /* 0x000fe60000010000 */
[C---:B------:R-:W-:Y:S01]  /*123b0*/  HMMA.16816.F32 R48, R112.reuse, R130, R48 ;  /* 0x000000827030723c */ /* 0x040fe20000001830 */
[----:B------:R-:W4:Y:S03]  /*123c0*/  LDSM.16.MT88.4 R128, [R189+0xc00] ;  /* 0x000c0000bd80783b */ /* 0x000f260000004200 */
[----:B--2---:R-:W-:Y:S01]  /*123d0*/  F2FP.PACK_AB R31, R223, R220 ;  /* 0x000000dcdf1f723e */ /* 0x004fe200000000ff */
[----:B------:R-:W-:Y:S01]  /*123e0*/  FADD.FTZ R0, R228, R0 ;  /* 0x00000000e4007221 */ /* 0x000fe20000010000 */
[----:B---3--:R-:W-:Y:S01]  /*123f0*/  F2FP.PACK_AB R43, R177, R178 ;  /* 0x000000b2b12b723e */ /* 0x008fe200000000ff */
[----:B------:R-:W-:Y:S10]  /*12400*/  MUFU.EX2 R175, R165 ;  /* 0x000000a500af7308 */ /* 0x000ff40000000800 */
[----:B------:R2:W3:Y:S01]  /*12410*/  MUFU.EX2 R165, R133 ;  /* 0x0000008500a57308 */ /* 0x0004e20000000800 */
[----:B-1----:R-:W-:Y:S09]  /*12420*/  F2FP.PACK_AB R42, R205, R211 ;  /* 0x000000d3cd2a723e */ /* 0x002ff200000000ff */
[----:B------:R-:W-:Y:S10]  /*12430*/  MUFU.EX2 R168, R187 ;  /* 0x000000bb00a87308 */ /* 0x000ff40000000800 */
[----:B------:R-:W-:Y:S01]  /*12440*/  MUFU.EX2 R173, R186 ;  /* 0x000000ba00ad7308 */ /* 0x000fe20000000800 */
[-C--:B----4-:R-:W-:Y:S01]  /*12450*/  HMMA.16816.F32 R52, R112, R128.reuse, R52 ;  /* 0x000000807034723c */ /* 0x090fe20000001834 */
[----:B--2---:R-:W-:Y:S02]  /*12460*/  LDSM.16.MT88.4 R132, [R189+0x800] ;  /* 0x00080000bd84783b */ /* 0x004fe40000004200 */
[----:B---3--:R-:W-:Y:S06]  /*12470*/  F2FP.PACK_AB R161, R165, R166 ;  /* 0x000000a6a5a1723e */ /* 0x008fec00000000ff */
[----:B------:R-:W-:Y:S01]  /*12480*/  MUFU.EX2 R170, R183 ;  /* 0x000000b700aa7308 */ /* 0x000fe20000000800 */
[C---:B------:R-:W-:Y:S08]  /*12490*/  HMMA.16816.F32 R56, R124.reuse, R128, R56 ;  /* 0x000000807c38723c */ /* 0x040ff00000001838 */
[-C--:B------:R-:W-:Y:S01]  /*124a0*/  HMMA.16816.F32 R60, R124, R130.reuse, R60 ;  /* 0x000000827c3c723c */ /* 0x080fe2000000183c */
[----:B------:R-:W-:Y:S07]  /*124b0*/  MUFU.EX2 R171, R182 ;  /* 0x000000b600ab7308 */ /* 0x000fee0000000800 */
[C---:B------:R-:W-:Y:S01]  /*124c0*/  HMMA.16816.F32 R64, R112.reuse, R130, R64 ;  /* 0x000000827040723c */ /* 0x040fe20000001840 */
[----:B------:R-:W1:Y:S02]  /*124d0*/  LDSM.16.MT88.4 R128, [R190+0xc00] ;  /* 0x000c0000be80783b */ /* 0x000e640000004200 */
[----:B------:R-:W-:Y:S10]  /*124e0*/  MUFU.EX2 R174, R185 ;  /* 0x000000b900ae7308 */ /* 0x000ff40000000800 */
[----:B------:R-:W-:Y:S10]  /*124f0*/  MUFU.EX2 R172, R181 ;  /* 0x000000b500ac7308 */ /* 0x000ff40000000800 */
[----:B------:R-:W-:Y:S10]  /*12500*/  MUFU.EX2 R167, R180 ;  /* 0x000000b400a77308 */ /* 0x000ff40000000800 */
[----:B------:R-:W2:Y:S01]  /*12510*/  MUFU.EX2 R169, R179 ;  /* 0x000000b300a97308 */ /* 0x000ea20000000800 */
[-C--:B-1----:R-:W-:Y:S08]  /*12520*/  HMMA.16816.F32 R68, R112, R128.reuse, R68 ;  /* 0x000000807044723c */ /* 0x082ff00000001844 */
[C---:B------:R-:W-:Y:S08]  /*12530*/  HMMA.16816.F32 R72, R124.reuse, R128, R72 ;  /* 0x000000807c48723c */ /* 0x040ff00000001848 */
[-C--:B------:R-:W-:Y:S04]  /*12540*/  HMMA.16816.F32 R76, R124, R130.reuse, R76 ;  /* 0x000000827c4c723c */ /* 0x080fe8000000184c */
[----:B--2---:R-:W-:Y:S04]  /*12550*/  F2FP.PACK_AB R160, R169, R167 ;  /* 0x000000a7a9a0723e */ /* 0x004fe800000000ff */
        /* <DEDUP_REMOVED lines=9> */
[-C--:B------:R-:W-:Y:S01]  /*125f0*/  HMMA.16816.F32 R24, R124, R130.reuse, R24 ;  /* 0x000000827c18723c */ /* 0x080fe20000001818 */
[----:B------:R-:W1:Y:S07]  /*12600*/  LDSM.16.MT88.4 R124, [R189+0x400] ;  /* 0x00040000bd7c783b */ /* 0x000e6e0000004200 */
[----:B------:R-:W-:Y:S01]  /*12610*/  HMMA.16816.F32 R108, R112, R130, R108 ;  /* 0x00000082706c723c */ /* 0x000fe2000000186c */
[----:B------:R-:W2:Y:S08]  /*12620*/  LDSM.16.MT88.4 R112, [R190+0x400] ;  /* 0x00040000be70783b */ /* 0x000eb00000004200 */
[----:B------:R-:W3:Y:S01]  /*12630*/  LDSM.16.MT88.4 R128, [R189+0x1000] ;  /* 0x00100000bd80783b */ /* 0x000ee20000004200 */
[-C--:B-1----:R-:W-:Y:S08]  /*12640*/  HMMA.16816.F32 R4, R28, R124.reuse, R4 ;  /* 0x0000007c1c04723c */ /* 0x082ff00000001804 */
        /* <DEDUP_REMOVED lines=9> */
[-C--:B---3--:R-:W-:Y:S08]  /*126e0*/  HMMA.16816.F32 R52, R28, R128.reuse, R52 ;  /* 0x000000801c34723c */ /* 0x088ff00000001834 */
[C---:B------:R-:W-:Y:S08]  /*126f0*/  HMMA.16816.F32 R56, R40.reuse, R128, R56 ;  /* 0x000000802838723c */ /* 0x040ff00000001838 */
[-C--:B------:R-:W-:Y:S08]  /*12700*/  HMMA.16816.F32 R60, R40, R130.reuse, R60 ;  /* 0x00000082283c723c */ /* 0x080ff0000000183c */
[C---:B------:R-:W-:Y:S08]  /*12710*/  HMMA.16816.F32 R64, R28.reuse, R130, R64 ;  /* 0x000000821c40723c */ /* 0x040ff00000001840 */
[-C--:B------:R-:W-:Y:S08]  /*12720*/  HMMA.16816.F32 R68, R28, R44.reuse, R68 ;  /* 0x0000002c1c44723c */ /* 0x080ff00000001844 */
[C---:B------:R-:W-:Y:S01]  /*12730*/  HMMA.16816.F32 R72, R40.reuse, R44, R72 ;  /* 0x0000002c2848723c */ /* 0x040fe20000001848 */
[----:B------:R-:W-:Y:S07]  /*12740*/  MUFU.EX2 R45, R136 ;  /* 0x00000088002d7308 */ /* 0x000fee0000000800 */
[-C--:B------:R-:W-:Y:S03]  /*12750*/  HMMA.16816.F32 R76, R40, R46.reuse, R76 ;  /* 0x0000002e284c723c */ /* 0x080fe6000000184c */
[----:B------:R-:W2:Y:S05]  /*12760*/  MUFU.EX2 R44, R164 ;  /* 0x000000a4002c7308 */ /* 0x000eaa0000000800 */
[C---:B------:R-:W-:Y:S05]  /*12770*/  HMMA.16816.F32 R80, R28.reuse, R46, R80 ;  /* 0x0000002e1c50723c */ /* 0x040fea0000001850 */
[----:B------:R-:W-:Y:S03]  /*12780*/  MUFU.EX2 R47, R184 ;  /* 0x000000b8002f7308 */ /* 0x000fe60000000800 */
[-C--:B-1----:R-:W-:Y:S07]  /*12790*/  HMMA.16816.F32 R84, R28, R112.reuse, R84 ;  /* 0x000000701c54723c */ /* 0x082fee0000001854 */
[----:B------:R-:W1:Y:S01]  /*127a0*/  MUFU.EX2 R46, R204 ;  /* 0x000000cc002e7308 */ /* 0x000e620000000800 */
[C---:B------:R-:W-:Y:S04]  /*127b0*/  HMMA.16816.F32 R88, R40.reuse, R112, R88 ;  /* 0x000000702858723c */ /* 0x040fe80000001858 */
[----:B--2---:R-:W-:Y:S04]  /*127c0*/  F2FP.PACK_AB R163, R44, R45 ;  /* 0x0000002d2ca3723e */ /* 0x004fe800000000ff */
[-C--:B------:R-:W-:Y:S08]  /*127d0*/  HMMA.16816.F32 R92, R40, R114.reuse, R92 ;  /* 0x00000072285c723c */ /* 0x080ff0000000185c */
[C---:B------:R-:W-:Y:S04]  /*127e0*/  HMMA.16816.F32 R96, R28.reuse, R114, R96 ;  /* 0x000000721c60723c */ /* 0x040fe80000001860 */
[----:B-1----:R-:W-:Y:S04]  /*127f0*/  F2FP.PACK_AB R162, R46, R47 ;  /* 0x0000002f2ea2723e */ /* 0x002fe800000000ff */
[-C--:B------:R-:W-:Y:S04]  /*12800*/  HMMA.16816.F32 R100, R28, R124.reuse, R100 ;  /* 0x0000007c1c64723c */ /* 0x080fe80000001864 */
[----:B------:R-:W-:Y:S04]  /*12810*/  MOV R115, R3 ;  /* 0x0000000300737202 */ /* 0x000fe80000000f00 */
[C---:B------:R-:W-:Y:S08]  /*12820*/  HMMA.16816.F32 R104, R40.reuse, R124, R104 ;  /* 0x0000007c2868723c */ /* 0x040ff00000001868 */
[-C--:B------:R-:W-:Y:S07]  /*12830*/  HMMA.16816.F32 R24, R40, R126.reuse, R24 ;  /* 0x0000007e2818723c */ /* 0x080fee0000001818 */
[----:B------:R-:W-:Y:S01]  /*12840*/  FADD.FTZ R40, R234, R138 ;  /* 0x0000008aea287221 */ /* 0x000fe20000010000 */
[----:B------:R-:W-:Y:S01]  /*12850*/  HMMA.16816.F32 R108, R28, R126, R108 ;  /* 0x0000007e1c6c723c */ /* 0x000fe2000000186c */
[----:B------:R-:W1:Y:S03]  /*12860*/  LDSM.16.MT88.4 R124, [R190+0x800] ;  /* 0x00080000be7c783b */ /* 0x000e660000004200 */
[----:B------:R-:W-:Y:S02]  /*12870*/  FADD.FTZ R41, R231, R137 ;  /* 0x00000089e7297221 */ /* 0x000fe40000010000 */
[----:B------:R-:W-:Y:S01]  /*12880*/  FADD.FTZ R42, R233, R40 ;  /* 0x00000028e92a7221 */ /* 0x000fe20000010000 */
[----:B------:R-:W-:Y:S01]  /*12890*/  F2FP.PACK_AB R28, R173, R168 ;  /* 0x000000a8ad1c723e */ /* 0x000fe200000000ff */
[----:B------:R-:W-:Y:S01]  /*128a0*/  FADD.FTZ R41, R232, R41 ;  /* 0x00000029e8297221 */ /* 0x000fe20000010000 */
[----:B------:R-:W-:Y:S03]  /*128b0*/  F2FP.PACK_AB R29, R171, R170 ;  /* 0x000000aaab1d723e */ /* 0x000fe600000000ff */
[----:B------:R-:W-:Y:S01]  /*128c0*/  F2FP.PACK_AB R30, R176, R174 ;  /* 0x000000aeb01e723e */ /* 0x000fe200000000ff */
[----:B------:R-:W-:Y:S01]  /*128d0*/  FADD.FTZ R40, R225, R0 ;  /* 0x00000000e1287221 */ /* 0x000fe20000010000 */
[----:B------:R-:W-:Y:S01]  /*128e0*/  F2FP.PACK_AB R31, R175, R172 ;  /* 0x000000acaf1f723e */ /* 0x000fe200000000ff */
[----:B------:R-:W-:Y:S04]  /*128f0*/  FADD.FTZ R0, R217, R42 ;  /* 0x0000002ad9007221 */ /* 0x000fe80000010000 */
[----:B------:R-:W-:Y:S02]  /*12900*/  FADD.FTZ R0, R219, R0 ;  /* 0x00000000db007221 */ /* 0x000fe40000010000 */
[-C--:B------:R-:W-:Y:S01]  /*12910*/  HMMA.16816.F32 R136, R28, R132.reuse, R4 ;  /* 0x000000841c88723c */ /* 0x080fe20000001804 */
[----:B------:R-:W2:Y:S07]  /*12920*/  LDSM.16.MT88.4 R4, [R189+0x1400] ;  /* 0x00140000bd04783b */ /* 0x000eae0000004200 */
[C---:B------:R-:W-:Y:S01]  /*12930*/  HMMA.16816.F32 R140, R160.reuse, R132, R8 ;  /* 0x00000084a08c723c */ /* 0x040fe20000001808 */
[----:B------:R-:W3:Y:S07]  /*12940*/  LDSM.16.MT88.4 R8, [R190+0x1400] ;  /* 0x00140000be08783b */ /* 0x000eee0000004200 */
[-C--:B------:R-:W-:Y:S01]  /*12950*/  HMMA.16816.F32 R144, R160, R134.reuse, R12 ;  /* 0x00000086a090723c */ /* 0x080fe2000000180c */
[----:B------:R-:W4:Y:S07]  /*12960*/  LDSM.16.MT88.4 R12, [R189+0x2000] ;  /* 0x00200000bd0c783b */ /* 0x000f2e0000004200 */
[C---:B------:R-:W-:Y:S01]  /*12970*/  HMMA.16816.F32 R132, R28.reuse, R134, R16 ;  /* 0x000000861c84723c */ /* 0x040fe20000001810 */
[----:B------:R-:W5:Y:S07]  /*12980*/  LDSM.16.MT88.4 R16, [R190+0x2000] ;  /* 0x00200000be10783b */ /* 0x000f6e0000004200 */
[-C--:B-1----:R-:W-:Y:S08]  /*12990*/  HMMA.16816.F32 R128, R28, R124.reuse, R20 ;  /* 0x0000007c1c80723c */ /* 0x082ff00000001814 */
[C---:B------:R-:W-:Y:S08]  /*129a0*/  HMMA.16816.F32 R148, R160.reuse, R124, R32 ;  /* 0x0000007ca094723c */ /* 0x040ff00000001820 */
[-C--:B------:R-:W-:Y:S08]  /*129b0*/  HMMA.16816.F32 R152, R160, R126.reuse, R36 ;  /* 0x0000007ea098723c */ /* 0x080ff00000001824 */
[C---:B------:R-:W-:Y:S08]  /*129c0*/  HMMA.16816.F32 R124, R28.reuse, R126, R48 ;  /* 0x0000007e1c7c723c */ /* 0x040ff00000001830 */
[-C--:B--2---:R-:W-:Y:S08]  /*129d0*/  HMMA.16816.F32 R52, R28, R4.reuse, R52 ;  /* 0x000000041c34723c */ /* 0x084ff00000001834 */
[C---:B------:R-:W-:Y:S07]  /*129e0*/  HMMA.16816.F32 R56, R160.reuse, R4, R56 ;  /* 0x00000004a038723c */ /* 0x040fee0000001838 */
[----:B------:R-:W-:Y:S01]  /*129f0*/  FADD.FTZ R5, R213, R41 ;  /* 0x00000029d5057221 */ /* 0x000fe20000010000 */
[-C--:B------:R-:W-:Y:S04]  /*12a00*/  HMMA.16816.F32 R60, R160, R6.reuse, R60 ;  /* 0x00000006a03c723c */ /* 0x080fe8000000183c */
[----:B------:R-:W-:Y:S04]  /*12a10*/  FADD.FTZ R4, R212, R40 ;  /* 0x00000028d4047221 */ /* 0x000fe80000010000 */
[C---:B------:R-:W-:Y:S07]  /*12a20*/  HMMA.16816.F32 R64, R28.reuse, R6, R64 ;  /* 0x000000061c40723c */ /* 0x040fee0000001840 */
[----:B------:R-:W-:Y:S01]  /*12a30*/  FADD.FTZ R7, R208, R4 ;  /* 0x00000004d0077221 */ /* 0x000fe20000010000 */
[-C--:B---3--:R-:W-:Y:S04]  /*12a40*/  HMMA.16816.F32 R68, R28, R8.reuse, R68 ;  /* 0x000000081c44723c */ /* 0x088fe80000001844 */
[----:B------:R-:W-:Y:S04]  /*12a50*/  FADD.FTZ R6, R220, R0 ;  /* 0x00000000dc067221 */ /* 0x000fe80000010000 */
[C---:B------:R-:W-:Y:S04]  /*12a60*/  HMMA.16816.F32 R72, R160.reuse, R8, R72 ;  /* 0x00000008a048723c */ /* 0x040fe80000001848 */
[----:B------:R-:W-:Y:S03]  /*12a70*/  FADD.FTZ R6, R223, R6 ;  /* 0x00000006df067221 */ /* 0x000fe60000010000 */
[----:B------:R-:W-:Y:S01]  /*12a80*/  FADD.FTZ R8, R215, R5 ;  /* 0x00000005d7087221 */ /* 0x000fe20000010000 */
[-C--:B------:R-:W-:Y:S04]  /*12a90*/  HMMA.16816.F32 R76, R160, R10.reuse, R76 ;  /* 0x0000000aa04c723c */ /* 0x080fe8000000184c */
[----:B------:R-:W-:Y:S02]  /*12aa0*/  FADD.FTZ R5, R222, R2 ;  /* 0x00000002de057221 */ /* 0x000fe40000010000 */
[----:B------:R-:W-:Y:S02]  /*12ab0*/  FADD.FTZ R4, R211, R8 ;  /* 0x00000008d3047221 */ /* 0x000fe40000010000 */
[C---:B------:R-:W-:Y:S04]  /*12ac0*/  HMMA.16816.F32 R80, R28.reuse, R10, R80 ;  /* 0x0000000a1c50723c */ /* 0x040fe80000001850 */
[----:B------:R-:W-:Y:S02]  /*12ad0*/  FADD.FTZ R2, R178, R7 ;  /* 0x00000007b2027221 */ /* 0x000fe40000010000 */
[----:B------:R-:W-:Y:S02]  /*12ae0*/  FADD.FTZ R0, R224, R5 ;  /* 0x00000005e0007221 */ /* 0x000fe40000010000 */
[-C--:B----4-:R-:W-:Y:S04]  /*12af0*/  HMMA.16816.F32 R84, R28, R12.reuse, R84 ;  /* 0x0000000c1c54723c */ /* 0x090fe80000001854 */
        /* <DEDUP_REMOVED lines=11> */
[-C--:B-----5:R-:W-:Y:S04]  /*12bb0*/  HMMA.16816.F32 R100, R28, R16.reuse, R100 ;  /* 0x000000101c64723c */ /* 0x0a0fe80000001864 */
        /* <DEDUP_REMOVED lines=8> */
[----:B------:R-:W-:Y:S04]  /*12c40*/  HMMA.16816.F32 R108, R28, R18, R108 ;  /* 0x000000121c6c723c */ /* 0x000fe8000000186c */
[----:B------:R-:W-:Y:S02]  /*12c50*/  FADD.FTZ R205, R176, R6 ;  /* 0x00000006b0cd7221 */ /* 0x000fe40000010000 */
[----:B------:R-:W-:Y:S02]  /*12c60*/  FADD.FTZ R208, R175, R4 ;  /* 0x00000004afd07221 */ /* 0x000fe40000010000 */
[----:B------:R-:W-:Y:S04]  /*12c70*/  FADD.FTZ R226, R46, R2 ;  /* 0x000000022ee27221 */ /* 0x000fe80000010000 */
[----:B------:R-:W-:Y:S01]  /*12c80*/  FADD.FTZ R227, R44, R0 ;  /* 0x000000002ce37221 */ /* 0x000fe20000010000 */
[----:B------:R-:W-:-:S05]  /*12c90*/  @P2 BRA `(.L_x_265) ;  /* 0xffffd8d000002947 */ /* 0x000fca000383ffff */
.L_x_262:
[----:B------:R-:W-:Y:S01]  /*12ca0*/  @!UPT UIADD3 URZ, URZ, URZ, URZ ;  /* 0x0000003f3f3ff290 */ /* 0x000fe2000fffe03f */
        /* <DEDUP_REMOVED lines=16> */
.L_x_342:
        /* <DEDUP_REMOVED lines=51> */
[----:B---3--:R-:W-:Y:S01]  /*130e0*/  @P1 FMUL.FTZ R6, R0, 0.69314718246459960938 ;  /* 0x3f31721800061820 */ /* 0x008fe20000410000 */
[----:B------:R-:W-:Y:S01]  /*130f0*/  MOV R0, RZ ;  /* 0x000000ff00007202 */ /* 0x000fe20000000f00 */
[C---:B------:R-:W-:Y:S02]  /*13100*/  FMUL.FTZ R109, R3.reuse, R55 ;  /* 0x00000037036d7220 */ /* 0x040fe40000410000 */
[C---:B------:R-:W-:Y:S02]  /*13110*/  FMUL.FTZ R182, R3.reuse, R86 ;  /* 0x0000005603b67220 */ /* 0x040fe40000410000 */
[C---:B------:R-:W-:Y:S01]  /*13120*/  FMUL.FTZ R183, R3.reuse, R87 ;  /* 0x0000005703b77220 */ /* 0x040fe20000410000 */
[----:B------:R-:W1:Y:S01]  /*13130*/  @P0 MUFU.RCP R0, R4 ;  /* 0x0000000400000308 */ /* 0x000e620000001000 */
[----:B------:R-:W-:-:S02]  /*13140*/  FMUL.FTZ R180, R3, R98 ;  /* 0x0000006203b47220 */ /* 0x000fc40000410000 */
[C---:B------:R-:W-:Y:S02]  /*13150*/  FMUL.FTZ R181, R3.reuse, R99 ;  /* 0x0000006303b57220 */ /* 0x040fe40000410000 */
[C---:B------:R-:W-:Y:S02]  /*13160*/  FMUL.FTZ R64, R2.reuse, R56 ;  /* 0x0000003802407220 */ /* 0x040fe40000410000 */
[C---:B------:R-:W-:Y:S02]  /*13170*/  FMUL.FTZ R65, R2.reuse, R57 ;  /* 0x0000003902417220 */ /* 0x040fe40000410000 */
[C---:B------:R-:W-:Y:S02]  /*13180*/  FMUL.FTZ R50, R2.reuse, R60 ;  /* 0x0000003c02327220 */ /* 0x040fe40000410000 */
[----:B------:R-:W-:Y:S02]  /*13190*/  FMUL.FTZ R51, R2, R61 ;  /* 0x0000003d02337220 */ /* 0x000fe40000410000 */
        /* <DEDUP_REMOVED lines=11> */
[----:B------:R-:W-:Y:S01]  /*13250*/  FMUL.FTZ R87, R3, R111 ;  /* 0x0000006f03577220 */ /* 0x000fe20000410000 */
[----:B------:R-:W-:Y:S01]  /*13260*/  @P3 MOV R3, 0x3f317218 ;  /* 0x3f31721800033802 */ /* 0x000fe20000000f00 */
        /* <DEDUP_REMOVED lines=19> */
[----:B------:R-:W-:Y:S02]  /*133a0*/  FMUL.FTZ R37, R2, R161 ;  /* 0x000000a102257220 */ /* 0x000fe40000410000 */
[----:B------:R2:W3:Y:S01]  /*133b0*/  @P0 MUFU.LG2 R2, R4 ;  /* 0x0000000400020308 */ /* 0x0004e20000000c00 */
[----:B------:R-:W-:Y:S02]  /*133c0*/  @P3 FMUL.FTZ R9, R7, 0.69314718246459960938 ;  /* 0x3f31721807093820 */ /* 0x000fe40000410000 */
[----:B------:R-:W-:Y:S02]  /*133d0*/  @P3 FMUL.FTZ R7, R3, c[0x0][0x2d0] ;  /* 0x0000b40003073a20 */ /* 0x000fe40000410000 */
[----:B------:R-:W-:Y:S02]  /*133e0*/  @P1 FMUL.FTZ R3, R10, c[0x0][0x2d0] ;  /* 0x0000b4000a031a20 */ /* 0x000fe40000410000 */
[----:B------:R-:W-:Y:S02]  /*133f0*/  @P2 FMUL.FTZ R5, R5, c[0x0][0x2d0] ;  /* 0x0000b40005052a20 */ /* 0x000fe40000410000 */
[----:B------:R-:W-:Y:S01]  /*13400*/  @P1 FFMA.FTZ R23, R3, R118, R6 ;  /* 0x0000007603171223 */ /* 0x000fe20000010006 */
[----:B------:R-:W-:Y:S01]  /*13410*/  @P0 MOV R3, 0x3f317218 ;  /* 0x3f31721800030802 */ /* 0x000fe20000000f00 */
[----:B-1----:R-:W-:-:S02]  /*13420*/  FMUL.FTZ R48, R0, R58 ;  /* 0x0000003a00307220 */ /* 0x002fc40000410000 */
[----:B------:R-:W-:Y:S02]  /*13430*/  FMUL.FTZ R49, R0, R59 ;  /* 0x0000003b00317220 */ /* 0x000fe40000410000 */
[----:B------:R-:W-:Y:S01]  /*13440*/  @P0 FMUL.FTZ R3, R3, c[0x0][0x2d0] ;  /* 0x0000b40003030a20 */ /* 0x000fe20000410000 */
[----:B--2---:R-:W-:Y:S01]  /*13450*/  MOV R4, 0x1 ;  /* 0x0000000100047802 */ /* 0x004fe20000000f00 */
[----:B---3--:R-:W-:Y:S02]  /*13460*/  @P0 FMUL.FTZ R2, R2, 0.69314718246459960938 ;  /* 0x3f31721802020820 */ /* 0x008fe40000410000 */
        /* <DEDUP_REMOVED lines=25> */
[----:B------:R-:W-:Y:S02]  /*13600*/  @P0 FFMA.FTZ R20, R3, R115, R2 ;  /* 0x0000007303140223 */ /* 0x000fe40000010002 */
.L_x_207:
[----:B------:R1:W5:Y:S04]  /*13610*/  LDL R6, [R1] ;  /* 0x0000000001067983 */ /* 0x0003680000100800 */
[----:B------:R-:W2:Y:S01]  /*13620*/  S2R R2, SR_TID.X ;  /* 0x0000000000027919 */ /* 0x000ea20000002100 */
[----:B------:R-:W-:Y:S01]  /*13630*/  BSSY B0, `(.L_x_267) ;  /* 0x0000011000007945 */ /* 0x000fe20003800000 */
[----:B--2---:R-:W-:-:S13]  /*13640*/  LOP3.LUT P0, RZ, R2, 0x7f, RZ, 0xc0, !PT ;  /* 0x0000007f02ff7812 */ /* 0x004fda000780c0ff */
[----:B------:R-:W-:Y:S05]  /*13650*/  @P0 BRA `(.L_x_268) ;  /* 0x000000e000000947 */ /* 0x000fea0003800000 */
[----:B-1----:R-:W1:Y:S01]  /*13660*/  S2R R4, SR_LANEID ;  /* 0x0000000000047919 */ /* 0x002e620000000000 */
[----:B------:R-:W-:Y:S01]  /*13670*/  VOTEU.ANY UR4, UPT, PT ;  /* 0x0000000000047886 */ /* 0x000fe200038e0100 */
[----:B------:R-:W-:Y:S01]  /*13680*/  IMAD.MOV.U32 R5, RZ, RZ, c[0x0][0x564] ;  /* 0x00015900ff057624 */ /* 0x000fe200078e00ff */
[----:B------:R-:W1:Y:S08]  /*13690*/  FLO.U32 R3, UR4 ;  /* 0x0000000400037d00 */ /* 0x000e7000080e0000 */
[----:B------:R-:W2:Y:S01]  /*136a0*/  POPC R2, UR4 ;  /* 0x0000000400027d09 */ /* 0x000ea20008000000 */
[----:B-1----:R-:W-:Y:S01]  /*136b0*/  ISETP.EQ.U32.AND P0, PT, R3, R4, PT ;  /* 0x000000040300720c */ /* 0x002fe20003f02070 */
[----:B------:R-:W-:-:S12]  /*136c0*/  IMAD.MOV.U32 R4, RZ, RZ, c[0x0][0x560] ;  /* 0x00015800ff047624 */ /* 0x000fd800078e00ff */
[----:B--2---:R1:W2:Y:S04]  /*136d0*/  @P0 ATOMG.E.ADD.STRONG.GPU PT, R2, [R4.64], R2 ;  /* 0x00000002040209a8 */ /* 0x0042a800081ee1c6 */
[----:B-1----:R-:W1:Y:S04]  /*136e0*/  S2R R4, SR_LTMASK ;  /* 0x0000000000047919 */ /* 0x002e680000003900 */
[----:B--2---:R1:W2:Y:S02]  /*136f0*/  SHFL.IDX PT, R3, R2, R3, 0x1f ;  /* 0x00001f0302037589 */ /* 0x0042a400000e0000 */
[----:B-1----:R-:W-:-:S06]  /*13700*/  LOP3.LUT R2, R4, UR4, RZ, 0xc0, !PT ;  /* 0x0000000404027c12 */ /* 0x002fcc000f8ec0ff */
[----:B------:R-:W2:Y:S02]  /*13710*/  POPC R2, R2 ;  /* 0x0000000200027309 */ /* 0x000ea40000000000 */
[----:B--2--5:R-:W-:-:S05]  /*13720*/  IADD3 R6, R3, c[0x0][0xc], R2 ;  /* 0x0000030003067a10 */ /* 0x024fca0007ffe002 */
[----:B------:R1:W-:Y:S02]  /*13730*/  STL [R1], R6 ;  /* 0x0000000601007387 */ /* 0x0003e40000100800 */
.L_x_268:
[----:B-1----:R-:W-:Y:S05]  /*13740*/  BSYNC B0 ;  /* 0x0000000000007941 */ /* 0x002fea0003800000 */
.L_x_267:
[----:B------:R-:W-:Y:S01]  /*13750*/  PRMT R0, R0, 0x9910, RZ ;  /* 0x0000991000007816 */ /* 0x000fe200000000ff */
[----:B------:R-:W-:Y:S01]  /*13760*/  BSSY B1, `(.L_x_269) ;  /* 0x000034a000017945 */ /* 0x000fe20003800000 */
[----:B-----5:R-:W-:Y:S02]  /*13770*/  IMAD.MOV.U32 R78, RZ, RZ, R6 ;  /* 0x000000ffff4e7224 */ /* 0x020fe400078e0006 */
[----:B------:R-:W-:-:S13]  /*13780*/  ISETP.NE.AND P0, PT, R0, RZ, PT ;  /* 0x000000ff0000720c */ /* 0x000fda0003f05270 */
[----:B------:R-:W-:Y:S05]  /*13790*/  @!P0 BRA `(.L_x_270) ;  /* 0x0000277000008947 */ /* 0x000fea0003800000 */
[----:B------:R-:W2:Y:S04]  /*137a0*/  LDL R9, [R1+0x14] ;  /* 0x0000140001097983 */ /* 0x000ea80000100800 */
[----:B------:R-:W3:Y:S04]  /*137b0*/  LDL R7, [R1+0x18] ;  /* 0x0000180001077983 */ /* 0x000ee80000100800 */
[----:B------:R-:W4:Y:S04]  /*137c0*/  LDL R6, [R1+0x20] ;  /* 0x0000200001067983 */ /* 0x000f280000100800 */
[----:B------:R-:W4:Y:S04]  /*137d0*/  LDL R11, [R1+0x1c] ;  /* 0x00001c00010b7983 */ /* 0x000f280000100800 */
[----:B------:R-:W4:Y:S01]  /*137e0*/  LDL R8, [R1+0x10] ;  /* 0x0000100001087983 */ /* 0x000f220000100800 */
[----:B------:R-:W-:Y:S01]  /*137f0*/  WARPSYNC 0xffffffff ;  /* 0xffffffff00007948 */ /* 0x000fe20003800000 */
[----:B------:R-:W-:-:S02]  /*13800*/  F2FP.PACK_AB R0, R165, R164 ;  /* 0x000000a4a500723e */ /* 0x000fc400000000ff */
[----:B------:R-:W-:Y:S01]  /*13810*/  BAR.SYNC.DEFER_BLOCKING 0x1, 0x80 ;  /* 0x0042000000007b1d */ /* 0x000fe20000010000 */
[----:B------:R-:W-:Y:S02]  /*13820*/  F2FP.PACK_AB R3, R139, R138 ;  /* 0x0000008a8b03723e */ /* 0x000fe400000000ff */
[----:B------:R-:W-:Y:S02]  /*13830*/  F2FP.PACK_AB R2, R133, R132 ;  /* 0x000000848502723e */ /* 0x000fe400000000ff */
[----:B------:R-:W-:Y:S02]  /*13840*/  F2FP.PACK_AB R4, R77, R76 ;  /* 0x0000004c4d04723e */ /* 0x000fe400000000ff */
[----:B------:R-:W-:Y:S02]  /*13850*/  F2FP.PACK_AB R5, R75, R74 ;  /* 0x0000004a4b05723e */ /* 0x000fe400000000ff */
[----:B------:R-:W-:-:S04]  /*13860*/  ISETP.NE.U32.AND P0, PT, RZ, c[0x0][0x508], PT ;  /* 0x00014200ff007a0c */ /* 0x000fc80003f05070 */
[----:B------:R-:W-:Y:S02]  /*13870*/  ISETP.NE.AND.EX P1, PT, RZ, c[0x0][0x50c], PT, P0 ;  /* 0x00014300ff007a0c */ /* 0x000fe40003f25300 */
[----:B------:R-:W-:-:S04]  /*13880*/  ISETP.NE.U32.AND P2, PT, RZ, c[0x0][0x500], PT ;  /* 0x00014000ff007a0c */ /* 0x000fc80003f45070 */
[----:B------:R-:W-:Y:S01]  /*13890*/  ISETP.NE.AND.EX P2, PT, RZ, c[0x0][0x504], PT, P2 ;  /* 0x00014100ff007a0c */ /* 0x000fe20003f45320 */
[----:B------:R-:W-:Y:S01]  /*138a0*/  IMAD.MOV.U32 R10, RZ, RZ, c[0x0][0x388] ;  /* 0x0000e200ff0a7624 */ /* 0x000fe200078e00ff */
        /* <DEDUP_REMOVED lines=8> */
[----:B------:R3:W-:Y:S01]  /*13930*/  STS [R9+0x1280], R2 ;  /* 0x0012800209007388 */ /* 0x0007e20000000800 */
[----:B-1----:R-:W-:Y:S02]  /*13940*/  F2FP.PACK_AB R0, R43, R42 ;  /* 0x0000002a2b00723e */ /* 0x002fe400000000ff */
[----:B--2---:R-:W-:-:S03]  /*13950*/  F2FP.PACK_AB R3, R129, R128 ;  /* 0x000000808103723e */ /* 0x004fc600000000ff */
[----:B------:R1:W-:Y:S01]  /*13960*/  STS [R7+0x1000], R0 ;  /* 0x0010000007007388 */ /* 0x0003e20000000800 */
[----:B---3--:R-:W-:-:S03]  /*13970*/  F2FP.PACK_AB R2, R177, R176 ;  /* 0x000000b0b102723e */ /* 0x008fc600000000ff */
[----:B------:R2:W-:Y:S04]  /*13980*/  STS [R7+0x1200], R4 ;  /* 0x0012000407007388 */ /* 0x0005e80000000800 */
[----:B----4-:R3:W-:Y:S04]  /*13990*/  STS [R6+0x80], R3 ;  /* 0x0000800306007388 */ /* 0x0107e80000000800 */
[----:B------:R4:W-:Y:S01]  /*139a0*/  STS [R6+0x280], R2 ;  /* 0x0002800206007388 */ /* 0x0009e20000000800 */
[----:B-1----:R-:W-:Y:S02]  /*139b0*/  F2FP.PACK_AB R0, R125, R124 ;  /* 0x0000007c7d00723e */ /* 0x002fe400000000ff */
[----:B--2---:R-:W-:-:S03]  /*139c0*/  F2FP.PACK_AB R4, R45, R44 ;  /* 0x0000002c2d04723e */ /* 0x004fc600000000ff */
[----:B------:R1:W-:Y:S01]  /*139d0*/  STS [R11], R0 ;  /* 0x000000000b007388 */ /* 0x0003e20000000800 */
[----:B---3--:R-:W-:Y:S02]  /*139e0*/  F2FP.PACK_AB R3, R101, R100 ;  /* 0x000000646503723e */ /* 0x008fe400000000ff */
[----:B----4-:R-:W-:-:S03]  /*139f0*/  F2FP.PACK_AB R2, R73, R72 ;  /* 0x000000484902723e */ /* 0x010fc600000000ff */
[----:B------:R2:W-:Y:S04]  /*13a00*/  STS [R11+0x200], R3 ;  /* 0x000200030b007388 */ /* 0x0005e80000000800 */
[----:B------:R3:W-:Y:S04]  /*13a10*/  STS [R6+0x1080], R4 ;  /* 0x0010800406007388 */ /* 0x0007e80000000800 */
[----:B------:R4:W-:Y:S01]  /*13a20*/  STS [R6+0x1280], R2 ;  /* 0x0012800206007388 */ /* 0x0009e20000000800 */
[----:B-1----:R-:W-:-:S05]  /*13a30*/  F2FP.PACK_AB R0, R47, R46 ;  /* 0x0000002e2f00723e */ /* 0x002fca00000000ff */
[----:B------:R1:W-:Y:S01]  /*13a40*/  STS [R11+0x1000], R0 ;  /* 0x001000000b007388 */ /* 0x0003e20000000800 */
[----:B--2---:R-:W-:Y:S02]  /*13a50*/  F2FP.PACK_AB R3, R167, R166 ;  /* 0x000000a6a703723e */ /* 0x004fe400000000ff */
        /* <DEDUP_REMOVED lines=19> */
[----:B------:R3:W-:Y:S01]  /*13b90*/  STS [R6+0x2080], R3 ;  /* 0x0020800306007388 */ /* 0x0007e20000000800 */
[----:B-1----:R-:W-:-:S03]  /*13ba0*/  F2FP.PACK_AB R0, R173, R172 ;  /* 0x000000acad00723e */ /* 0x002fc600000000ff */
[----:B------:R1:W-:Y:S04]  /*13bb0*/  STS [R6+0x2280], R2 ;  /* 0x0022800206007388 */ /* 0x0003e80000000800 */
[----:B------:R4:W-:Y:S01]  /*13bc0*/  STS [R11+0x2000], R0 ;  /* 0x002000000b007388 */ /* 0x0009e20000000800 */
[----:B--2---:R-:W-:Y:S02]  /*13bd0*/  F2FP.PACK_AB R4, R53, R52 ;  /* 0x000000343504723e */ /* 0x004fe400000000ff */
[----:B---3--:R-:W-:Y:S02]  /*13be0*/  F2FP.PACK_AB R3, R135, R134 ;  /* 0x000000868703723e */ /* 0x008fe400000000ff */
[----:B-1----:R-:W-:-:S03]  /*13bf0*/  F2FP.PACK_AB R2, R81, R80 ;  /* 0x000000505102723e */ /* 0x002fc600000000ff */
[----:B------:R1:W-:Y:S01]  /*13c00*/  STS [R11+0x2200], R3 ;  /* 0x002200030b007388 */ /* 0x0003e20000000800 */
[----:B----4-:R-:W-:-:S03]  /*13c10*/  F2FP.PACK_AB R0, R55, R54 ;  /* 0x000000363700723e */ /* 0x010fc600000000ff */
[----:B------:R2:W-:Y:S04]  /*13c20*/  STS [R6+0x3080], R4 ;  /* 0x0030800406007388 */ /* 0x0005e80000000800 */
[----:B------:R3:W-:Y:S04]  /*13c30*/  STS [R6+0x3280], R2 ;  /* 0x0032800206007388 */ /* 0x0007e80000000800 */
[----:B------:R4:W-:Y:S04]  /*13c40*/  STS [R11+0x3000], R0 ;  /* 0x003000000b007388 */ /* 0x0009e80000000800 */
[----:B------:R-:W-:Y:S01]  /*13c50*/  STS [R11+0x3200], R5 ;  /* 0x003200050b007388 */ /* 0x000fe20000000800 */
[----:B-1----:R-:W-:-:S02]  /*13c60*/  F2FP.PACK_AB R3, R183, R182 ;  /* 0x000000b6b703723e */ /* 0x002fc400000000ff */
[----:B--2---:R-:W-:Y:S02]  /*13c70*/  F2FP.PACK_AB R4, R113, R112 ;  /* 0x000000707104723e */ /* 0x004fe400000000ff */
[----:B---3--:R-:W-:-:S03]  /*13c80*/  F2FP.PACK_AB R2, R179, R178 ;  /* 0x000000b2b302723e */ /* 0x008fc600000000ff */
[----:B------:R1:W-:Y:S01]  /*13c90*/  STS [R9+0x4080], R4 ;  /* 0x0040800409007388 */ /* 0x0003e20000000800 */
[----:B----4-:R-:W-:-:S03]  /*13ca0*/  F2FP.PACK_AB R0, R181, R180 ;  /* 0x000000b4b500723e */ /* 0x010fc600000000ff */
[----:B------:R2:W-:Y:S04]  /*13cb0*/  STS [R9+0x4280], R3 ;  /* 0x0042800309007388 */ /* 0x0005e80000000800 */
[----:B------:R3:W-:Y:S04]  /*13cc0*/  STS [R7+0x4000], R2 ;  /* 0x0040000207007388 */ /* 0x0007e80000000800 */
[----:B------:R4:W-:Y:S01]  /*13cd0*/  STS [R7+0x4200], R0 ;  /* 0x0042000007007388 */ /* 0x0009e20000000800 */
[----:B-1----:R-:W-:Y:S02]  /*13ce0*/  F2FP.PACK_AB R4, R69, R68 ;  /* 0x000000444504723e */ /* 0x002fe400000000ff */
[----:B--2---:R-:W-:-:S03]  /*13cf0*/  F2FP.PACK_AB R3, R71, R70 ;  /* 0x000000464703723e */ /* 0x004fc600000000ff */
[----:B------:R-:W-:Y:S01]  /*13d00*/  STS [R9+0x5080], R4 ;  /* 0x0050800409007388 */ /* 0x000fe20000000800 */
[----:B---3--:R-:W-:-:S03]  /*13d10*/  F2FP.PACK_AB R2, R61, R60 ;  /* 0x0000003c3d02723e */ /* 0x008fc600000000ff */
[----:B------:R1:W-:Y:S01]  /*13d20*/  STS [R9+0x5280], R3 ;  /* 0x0052800309007388 */ /* 0x0003e20000000800 */
[----:B----4-:R-:W-:-:S03]  /*13d30*/  F2FP.PACK_AB R0, R63, R62 ;  /* 0x0000003e3f00723e */ /* 0x010fc600000000ff */
[----:B------:R2:W-:Y:S04]  /*13d40*/  STS [R7+0x5000], R2 ;  /* 0x0050000207007388 */ /* 0x0005e80000000800 */
[----:B------:R3:W-:Y:S01]  /*13d50*/  STS [R7+0x5200], R0 ;  /* 0x0052000007007388 */ /* 0x0007e20000000800 */
[----:B-1----:R-:W-:-:S03]  /*13d60*/  F2FP.PACK_AB R3, R97, R96 ;  /* 0x000000606103723e */ /* 0x002fc600000000ff */
[----:B------:R-:W4:Y:S01]  /*13d70*/  LDL.LU R9, [R1+0x8] ;  /* 0x0000080001097983 */ /* 0x000f220000300800 */
[----:B------:R-:W-:Y:S02]  /*13d80*/  @P1 LEA R4, P0, R249, c[0x0][0x508], 0x2 ;  /* 0x00014200f9041a11 */ /* 0x000fe400078010ff */
[----:B--2---:R-:W-:Y:S01]  /*13d90*/  F2FP.PACK_AB R2, R99, R98 ;  /* 0x000000626302723e */ /* 0x004fe200000000ff */
[----:B------:R1:W-:Y:S01]  /*13da0*/  STS [R6+0x4080], R3 ;  /* 0x0040800306007388 */ /* 0x0003e20000000800 */
[----:B------:R-:W-:Y:S02]  /*13db0*/  @P1 LEA.HI.X R5, R249, c[0x0][0x50c], R8, 0x2, P0 ;  /* 0x00014300f9051a11 */ /* 0x000fe400000f1408 */
[----:B---3--:R-:W-:Y:S01]  /*13dc0*/  F2FP.PACK_AB R0, R85, R84 ;  /* 0x000000545500723e */ /* 0x008fe200000000ff */
[----:B------:R2:W-:Y:S04]  /*13dd0*/  STS [R6+0x4280], R2 ;  /* 0x0042800206007388 */ /* 0x0005e80000000800 */
[----:B------:R3:W-:Y:S01]  /*13de0*/  STS [R11+0x4000], R0 ;  /* 0x004000000b007388 */ /* 0x0007e20000000800 */
[----:B-1----:R-:W-:-:S02]  /*13df0*/  F2FP.PACK_AB R3, R87, R86 ;  /* 0x000000565703723e */ /* 0x002fc400000000ff */
[----:B--2---:R-:W-:-:S03]  /*13e00*/  F2FP.PACK_AB R2, R57, R56 ;  /* 0x000000383902723e */ /* 0x004fc600000000ff */
[----:B------:R1:W-:Y:S01]  /*13e10*/  STS [R11+0x4200], R3 ;  /* 0x004200030b007388 */ /* 0x0003e20000000800 */
[----:B---3--:R-:W-:-:S03]  /*13e20*/  F2FP.PACK_AB R0, R59, R58 ;  /* 0x0000003a3b00723e */ /* 0x008fc600000000ff */
[----:B------:R2:W-:Y:S04]  /*13e30*/  STS [R6+0x5080], R2 ;  /* 0x0050800206007388 */ /* 0x0005e80000000800 */
[----:B------:R3:W-:Y:S01]  /*13e40*/  STS [R6+0x5280], R0 ;  /* 0x0052800006007388 */ /* 0x0007e20000000800 */
[----:B-1----:R-:W-:Y:S01]  /*13e50*/  F2FP.PACK_AB R3, R37, R36 ;  /* 0x000000242503723e */ /* 0x002fe200000000ff */
[----:B--2---:R-:W-:-:S04]  /*13e60*/  IMAD.MOV.U32 R2, RZ, RZ, RZ ;  /* 0x000000ffff027224 */ /* 0x004fc800078e00ff */
[----:B------:R-:W-:Y:S01]  /*13e70*/  STS [R11+0x5000], R3 ;  /* 0x005000030b007388 */ /* 0x000fe20000000800 */
[----:B---3--:R-:W-:Y:S01]  /*13e80*/  F2FP.PACK_AB R0, R39, R38 ;  /* 0x000000262700723e */ /* 0x008fe200000000ff */
[----:B------:R-:W-:-:S04]  /*13e90*/  IMAD.MOV.U32 R6, RZ, RZ, 0x4 ;  /* 0x00000004ff067424 */ /* 0x000fc800078e00ff */
[----:B------:R1:W-:Y:S01]  /*13ea0*/  STS [R11+0x5200], R0 ;  /* 0x005200000b007388 */ /* 0x0003e20000000800 */
[----:B------:R-:W-:-:S03]  /*13eb0*/  IMAD.WIDE R6, R249, R6, c[0x0][0x500] ;  /* 0x00014000f9067625 */ /* 0x000fc600078e0206 */
[----:B------:R-:W-:Y:S06]  /*13ec0*/  BAR.SYNC.DEFER_BLOCKING 0x1, 0x80 ;  /* 0x0042000000007b1d */ /* 0x000fec0000010000 */
[----:B------:R2:W5:Y:S04]  /*13ed0*/  @P1 LDG.E R10, [R4.64] ;  /* 0x00000006040a1981 */ /* 0x000568000c1e1900 */
[----:B------:R2:W5:Y:S01]  /*13ee0*/  @P2 LDG.E R2, [R6.64] ;  /* 0x0000000606022981 */ /* 0x000562000c1e1900 */
[----:B----4-:R-:W-:-:S04]  /*13ef0*/  ISETP.NE.AND P0, PT, R9, RZ, PT ;  /* 0x000000ff0900720c */ /* 0x010fc80003f05270 */
[----:B-1----:R-:W-:Y:S01]  /*13f00*/  SEL R0, R9, c[0x0][0x3d4], P0 ;  /* 0x0000f50009007a07 */ /* 0x002fe20000000000 */
[----:B------:R-:W-:Y:S05]  /*13f10*/  @P1 BRA `(.L_x_271) ;  /* 0x0000004000001947 */ /* 0x000fea0003800000 */
[----:B--2---:R-:W-:Y:S05]  /*13f20*/  @!P2 BRA `(.L_x_271) ;  /* 0x000000300000a947 */ /* 0x004fea0003800000 */
[----:B-----5:R1:W2:Y:S04]  /*13f30*/  LDG.E R10, [R6.64] ;  /* 0x00000006060a7981 */ /* 0x0202a8000c1e1900 */
[----:B-1----:R-:W2:Y:S02]  /*13f40*/  LDG.E R6, [R6.64+0x4] ;  /* 0x0000040606067981 */ /* 0x002ea4000c1e1900 */
[----:B--2---:R-:W-:Y:S02]  /*13f50*/  IADD3 R10, -R10, R6, RZ ;  /* 0x000000060a0a7210 */ /* 0x004fe40007ffe1ff */
.L_x_271:
[----:B--2---:R-:W2:Y:S04]  /*13f60*/  LDL R3, [R1+0x84] ;  /* 0x0000840001037983 */ /* 0x004ea80000100800 */
[----:B------:R-:W2:Y:S04]  /*13f70*/  LDL R79, [R1+0x4] ;  /* 0x00000400014f7983 */ /* 0x000ea80000100800 */
[----:B------:R-:W3:Y:S04]  /*13f80*/  LDL R13, [R1+0x3c] ;  /* 0x00003c00010d7983 */ /* 0x000ee80000100800 */
[----:B------:R-:W4:Y:S04]  /*13f90*/  LDL R25, [R1+0x80] ;  /* 0x0000800001197983 */ /* 0x000f280000100800 */
[----:B------:R-:W4:Y:S01]  /*13fa0*/  LDL.LU R24, [R1+0x2c] ;  /* 0x00002c0001187983 */ /* 0x000f220000300800 */
[----:B------:R-:W-:Y:S01]  /*13fb0*/  IMAD.MOV.U32 R11, RZ, RZ, 0x368 ;  /* 0x00000368ff0b7424 */ /* 0x000fe200078e00ff */
[----:B------:R-:W-:-:S04]  /*13fc0*/  ISETP.GT.AND P2, PT, R0, 0x1, PT ;  /* 0x000000010000780c */ /* 0x000fc80003f44270 */
[----:B------:R-:W-:-:S04]  /*13fd0*/  SEL R11, R11, 0x328, P2 ;  /* 0x000003280b0b7807 */ /* 0x000fc80001000000 */
[----:B------:R-:W1:Y:S08]  /*13fe0*/  LDC.64 R6, c[0x0][R11+0x170] ;  /* 0x00005c000b067b82 */ /* 0x000e700000000a00 */
[----:B------:R-:W1:Y:S08]  /*13ff0*/  LDC.64 R14, c[0x0][R11+0x168] ;  /* 0x00005a000b0e7b82 */ /* 0x000e700000000a00 */
[----:B------:R1:W2:Y:S08]  /*14000*/  LDC.64 R18, c[0x0][R11+0x178] ;  /* 0x00005e000b127b82 */ /* 0x0002b00000000a00 */
[----:B------:R1:W2:Y:S01]  /*14010*/  LDC.64 R16, c[0x0][R11+0x160] ;  /* 0x000058000b107b82 */ /* 0x0002a20000000a00 */
[----:B------:R-:W-:Y:S01]  /*14020*/  ISETP.NE.U32.AND P0, PT, RZ, c[0x0][0x500], PT ;  /* 0x00014000ff007a0c */ /* 0x000fe20003f05070 */
[----:B------:R-:W-:-:S03]  /*14030*/  IMAD.MOV.U32 R0, RZ, RZ, c[0x0][0x4e8] ;  /* 0x00013a00ff007624 */ /* 0x000fc600078e00ff */
[----:B------:R-:W-:Y:S02]  /*14040*/  ISETP.NE.AND.EX P0, PT, RZ, c[0x0][0x504], PT, P0 ;  /* 0x00014100ff007a0c */ /* 0x000fe40003f05300 */
[----:B------:R-:W-:Y:S02]  /*14050*/  ISETP.NE.AND P5, PT, R0, 0x1, PT ;  /* 0x000000010000780c */ /* 0x000fe40003fa5270 */
[----:B------:R-:W-:Y:S02]  /*14060*/  SEL R0, R249, RZ, !P0 ;  /* 0x000000fff9007207 */ /* 0x000fe40004000000 */
[----:B------:R-:W-:Y:S01]  /*14070*/  SEL R5, R8, RZ, !P0 ;  /* 0x000000ff08057207 */ /* 0x000fe20004000000 */
[----:B------:R-:W1:Y:S02]  /*14080*/  S2R R26, SR_TID.X ;  /* 0x00000000001a7919 */ /* 0x000e640000002100 */
[----:B-1----:R-:W-:-:S04]  /*14090*/  IMAD R4, R7, R0, RZ ;  /* 0x0000000007047224 */ /* 0x002fc800078e02ff */
[C---:B------:R-:W-:Y:S02]  /*140a0*/  IMAD R12, R6.reuse, R5, R4 ;  /* 0x00000005060c7224 */ /* 0x040fe400078e0204 */
[----:B------:R-:W-:-:S04]  /*140b0*/  IMAD.WIDE.U32 R6, R6, R0, RZ ;  /* 0x0000000006067225 */ /* 0x000fc800078e00ff */
[----:B------:R-:W-:-:S04]  /*140c0*/  IMAD.WIDE.U32 R8, R14, R251, RZ ;  /* 0x000000fb0e087225 */ /* 0x000fc800078e00ff */
[----:B------:R-:W-:Y:S01]  /*140d0*/  IMAD R11, R15, R251, RZ ;  /* 0x000000fb0f0b7224 */ /* 0x000fe200078e02ff */
[----:B-----5:R-:W-:Y:S01]  /*140e0*/  SHF.R.S32.HI R14, RZ, 0x1f, R2 ;  /* 0x0000001fff0e7819 */ /* 0x020fe20000011402 */
[----:B------:R-:W-:Y:S01]  /*140f0*/  IMAD.IADD R12, R7, 0x1, R12 ;  /* 0x00000001070c7824 */ /* 0x000fe200078e020c */
[----:B------:R-:W-:-:S04]  /*14100*/  SHF.R.S32.HI R15, RZ, 0x1f, R26 ;  /* 0x0000001fff0f7819 */ /* 0x000fc8000001141a */
[----:B------:R-:W-:-:S04]  /*14110*/  LEA.HI R15, R15, R26, RZ, 0x5 ;  /* 0x0000001a0f0f7211 */ /* 0x000fc800078f28ff */
[----:B------:R-:W-:-:S05]  /*14120*/  LOP3.LUT R15, R15, 0xffffffe0, RZ, 0xc0, !PT ;  /* 0xffffffe00f0f7812 */ /* 0x000fca00078ec0ff */
[----:B------:R-:W-:Y:S02]  /*14130*/  IMAD.IADD R15, R26, 0x1, -R15 ;  /* 0x000000011a0f7824 */ /* 0x000fe400078e0a0f */
[----:B--2---:R-:W-:-:S04]  /*14140*/  IMAD R3, R79, 0x80, R3 ;  /* 0x000000804f037824 */ /* 0x004fc800078e0203 */
[----:B------:R-:W-:-:S04]  /*14150*/  @P5 IMAD.HI.U32 R5, R3, c[0x0][0x4ec], RZ ;  /* 0x00013b0003055a27 */ /* 0x000fc800078e00ff */
[----:B------:R-:W-:Y:S01]  /*14160*/  IMAD.MOV.U32 R4, RZ, RZ, R3 ;  /* 0x000000ffff047224 */ /* 0x000fe200078e0003 */
[----:B------:R-:W-:Y:S02]  /*14170*/  @P5 SHF.R.U32.HI R4, RZ, c[0x0][0x4f0], R5 ;  /* 0x00013c00ff045a19 */ /* 0x000fe40000011605 */
[----:B---3--:R-:W-:Y:S02]  /*14180*/  SEL R5, R13, RZ, P2 ;  /* 0x000000ff0d057207 */ /* 0x008fe40001000000 */
[----:B------:R-:W-:Y:S01]  /*14190*/  IADD3 R13, P1, P0, R6, R8, R2 ;  /* 0x00000008060d7210 */ /* 0x000fe2000783e002 */
[----:B------:R-:W-:Y:S02]  /*141a0*/  IMAD.IADD R8, R9, 0x1, R11 ;  /* 0x0000000109087824 */ /* 0x000fe400078e020b */
[----:B------:R-:W-:Y:S02]  /*141b0*/  IMAD.MOV R9, RZ, RZ, -R4 ;  /* 0x000000ffff097224 */ /* 0x000fe400078e0a04 */
[----:B------:R-:W-:-:S02]  /*141c0*/  IMAD R11, R19, R5, RZ ;  /* 0x00000005130b7224 */ /* 0x000fc400078e02ff */
        /* <DEDUP_REMOVED lines=13> */
[----:B------:R-:W-:Y:S01]  /*142a0*/  IMAD.MOV.U32 R7, RZ, RZ, c[0x0][0x4ac] ;  /* 0x00012b00ff077624 */ /* 0x000fe200078e00ff */
[----:B------:R-:W-:Y:S01]  /*142b0*/  LEA R6, P0, R4, R6, 0x2 ;  /* 0x0000000604067211 */ /* 0x000fe200078010ff */
[----:B------:R-:W-:-:S03]  /*142c0*/  IMAD.IADD R5, R5, 0x1, R8 ;  /* 0x0000000105057824 */ /* 0x000fc600078e0208 */
[----:B------:R-:W-:-:S04]  /*142d0*/  SEL R7, R7, c[0x0][0x454], P2 ;  /* 0x0001150007077a07 */ /* 0x000fc80001000000 */
[----:B------:R-:W-:Y:S01]  /*142e0*/  LEA.HI.X R5, R4, R7, R5, 0x2, P0 ;  /* 0x0000000704057211 */ /* 0x000fe200000f1405 */
[----:B------:R-:W-:Y:S01]  /*142f0*/  IMAD R4, R10, c[0x0][0x4e8], RZ ;  /* 0x00013a000a047a24 */ /* 0x000fe200078e02ff */
[----:B------:R-:W-:Y:S04]  /*14300*/  SHFL.IDX PT, R12, R6, RZ, 0x1c1f ;  /* 0x001c1fff060c7589 */ /* 0x000fe800000e0000 */
[----:B------:R-:W1:Y:S04]  /*14310*/  SHFL.IDX PT, R13, R5, RZ, 0x1c1f ;  /* 0x001c1fff050d7589 */ /* 0x000e6800000e0000 */
[----:B------:R-:W-:Y:S04]  /*14320*/  SHFL.IDX PT, R10, R6, 0x1, 0x1c1f ;  /* 0x003c1f00060a7f89 */ /* 0x000fe800000e0000 */
[----:B------:R-:W2:Y:S04]  /*14330*/  SHFL.IDX PT, R11, R5, 0x1, 0x1c1f ;  /* 0x003c1f00050b7f89 */ /* 0x000ea800000e0000 */
[----:B------:R-:W-:Y:S04]  /*14340*/  SHFL.IDX PT, R9, R5, 0x2, 0x1c1f ;  /* 0x005c1f0005097f89 */ /* 0x000fe800000e0000 */
[----:B------:R4:W-:Y:S01]  /*14350*/  SHFL.IDX PT, R7, R5, 0x3, 0x1c1f ;  /* 0x007c1f0005077f89 */ /* 0x0009e200000e0000 */
[----:B------:R-:W-:-:S03]  /*14360*/  LOP3.LUT P0, RZ, R15, 0x3, RZ, 0xc0, !PT ;  /* 0x000000030fff7812 */ /* 0x000fc6000780c0ff */
[----:B------:R-:W3:Y:S01]  /*14370*/  SHFL.IDX PT, R8, R6, 0x2, 0x1c1f ;  /* 0x005c1f0006087f89 */ /* 0x000ee200000e0000 */
[----:B----4-:R-:W-:-:S05]  /*14380*/  IMAD R5, R79, 0x80, R25 ;  /* 0x000000804f057824 */ /* 0x010fca00078e0219 */
[C---:B------:R-:W-:Y:S02]  /*14390*/  IADD3 R17, R5.reuse, 0x8, RZ ;  /* 0x0000000805117810 */ /* 0x040fe40007ffe0ff */
[CC--:B------:R-:W-:Y:S02]  /*143a0*/  ISETP.GE.OR P4, PT, R5.reuse, R4.reuse, P0 ;  /* 0x000000040500720c */ /* 0x0c0fe40000786670 */
[----:B------:R-:W-:Y:S02]  /*143b0*/  IADD3 R16, R5, 0x40, RZ ;  /* 0x0000004005107810 */ /* 0x000fe40007ffe0ff */
[-C--:B------:R-:W-:Y:S02]  /*143c0*/  ISETP.GE.OR P3, PT, R17, R4.reuse, P0 ;  /* 0x000000041100720c */ /* 0x080fe40000766670 */
[----:B------:R-:W-:Y:S02]  /*143d0*/  ISETP.GE.OR P1, PT, R16, R4, P0 ;  /* 0x000000041000720c */ /* 0x000fe40000726670 */
[----:B------:R-:W-:-:S05]  /*143e0*/  IADD3 R15, R5, 0x48, RZ ;  /* 0x00000048050f7810 */ /* 0x000fca0007ffe0ff */
[----:B-1----:R-:W-:Y:S04]  /*143f0*/  @!P4 ST.E [R12.64], R21 ;  /* 0x000000150c00c985 */ /* 0x002fe8000c101906 */
[----:B--2---:R-:W-:Y:S01]  /*14400*/  @!P3 ST.E [R10.64], R22 ;  /* 0x000000160a00b985 */ /* 0x004fe2000c101906 */
[----:B------:R-:W-:-:S03]  /*14410*/  ISETP.GE.AND P3, PT, R16, R4, PT ;  /* 0x000000041000720c */ /* 0x000fc60003f66270 */
[----:B---3--:R-:W-:Y:S01]  /*14420*/  @!P1 ST.E [R8.64], R23 ;  /* 0x0000001708009985 */ /* 0x008fe2000c101906 */
[----:B------:R-:W-:Y:S02]  /*14430*/  ISETP.GE.AND P1, PT, R15, R4, PT ;  /* 0x000000040f00720c */ /* 0x000fe40003f26270 */
[----:B------:R-:W-:-:S04]  /*14440*/  LOP3.LUT R24, R24, 0xfffffffd, RZ, 0xc0, !PT ;  /* 0xfffffffd18187812 */ /* 0x000fc800078ec0ff */
[----:B------:R-:W-:-:S04]  /*14450*/  LOP3.LUT R24, R24, 0xfffffffe, RZ, 0xc0, !PT ;  /* 0xfffffffe18187812 */ /* 0x000fc800078ec0ff */
[----:B------:R-:W-:Y:S01]  /*14460*/  @P3 LOP3.LUT R24, R24, 0x1, RZ, 0xfc, !PT ;  /* 0x0000000118183812 */ /* 0x000fe200078efcff */
[----:B------:R-:W1:Y:S03]  /*14470*/  SHFL.IDX PT, R6, R6, 0x3, 0x1c1f ;  /* 0x007c1f0006067f89 */ /* 0x000e6600000e0000 */
[----:B------:R-:W-:-:S05]  /*14480*/  @P1 LOP3.LUT R24, R24, 0x2, RZ, 0xfc, !PT ;  /* 0x0000000218181812 */ /* 0x000fca00078efcff */
[----:B------:R2:W-:Y:S01]  /*14490*/  STL [R1+0x2c], R24 ;  /* 0x00002c1801007387 */ /* 0x0005e20000100800 */
[-C--:B------:R-:W-:Y:S02]  /*144a0*/  ISETP.GE.OR P0, PT, R15, R4.reuse, P0 ;  /* 0x000000040f00720c */ /* 0x080fe40000706670 */
[----:B------:R-:W-:-:S11]  /*144b0*/  ISETP.GE.AND P6, PT, R17, R4, PT ;  /* 0x000000041100720c */ /* 0x000fd60003fc6270 */
[----:B-1----:R2:W-:Y:S01]  /*144c0*/  @!P0 ST.E [R6.64], R20 ;  /* 0x0000001406008985 */ /* 0x0025e2000c101906 */
[----:B------:R-:W-:Y:S01]  /*144d0*/  ISETP.GE.AND P0, PT, R5, R4, PT ;  /* 0x000000040500720c */ /* 0x000fe20003f06270 */
[----:B------:R-:W-:Y:S05]  /*144e0*/  @P2 BRA `(.L_x_272) ;  /* 0x000008b000002947 */ /* 0x000fea0003800000 */
[----:B------:R-:W1:Y:S01]  /*144f0*/  S2R R25, SR_TID.X ;  /* 0x0000000000197919 */ /* 0x000e620000002100 */
[----:B------:R-:W-:Y:S01]  /*14500*/  IMAD R14, R14, c[0x0][0x3a0], RZ ;  /* 0x0000e8000e0e7a24 */ /* 0x000fe200078e02ff */
[----:B------:R-:W-:Y:S01]  /*14510*/  LEA R11, R79, R238, 0x7 ;  /* 0x000000ee4f0b7211 */ /* 0x000fe200078e38ff */
[----:B--2---:R-:W-:-:S04]  /*14520*/  IMAD.WIDE.U32 R6, R2, c[0x0][0x3a0], RZ ;  /* 0x0000e80002067a25 */ /* 0x004fc800078e00ff */
[----:B------:R-:W-:-:S05]  /*14530*/  IMAD R2, R2, c[0x0][0x3a4], R14 ;  /* 0x0000e90002027a24 */ /* 0x000fca00078e020e */
[----:B------:R-:W-:Y:S02]  /*14540*/  IADD3 R3, R7, R2, RZ ;  /* 0x0000000207037210 */ /* 0x000fe40007ffe0ff */
[----:B------:R-:W-:-:S05]  /*14550*/  MOV R2, R6 ;  /* 0x0000000600027202 */ /* 0x000fca0000000f00 */
[----:B------:R-:W-:Y:S01]  /*14560*/  IMAD.WIDE.U32 R6, R251, c[0x0][0x3e8], R2 ;  /* 0x0000fa00fb067a25 */ /* 0x000fe200078e0002 */
[----:B------:R-:W-:-:S03]  /*14570*/  SHF.R.S32.HI R3, RZ, 0x1f, R0 ;  /* 0x0000001fff037819 */ /* 0x000fc60000011400 */
[----:B------:R-:W-:Y:S01]  /*14580*/  IMAD R7, R251, c[0x0][0x3ec], R7 ;  /* 0x0000fb00fb077a24 */ /* 0x000fe200078e0207 */
[----:B-1----:R-:W-:Y:S01]  /*14590*/  SHF.R.S32.HI R24, RZ, 0x1f, R25 ;  /* 0x0000001fff187819 */ /* 0x002fe20000011419 */
[----:B------:R-:W-:Y:S01]  /*145a0*/  IMAD R8, R3, c[0x0][0x3f0], RZ ;  /* 0x0000fc0003087a24 */ /* 0x000fe200078e02ff */
[----:B------:R-:W-:Y:S01]  /*145b0*/  SHF.L.U32 R3, R236, 0x1, RZ ;  /* 0x00000001ec037819 */ /* 0x000fe200000006ff */
[----:B------:R-:W-:Y:S01]  /*145c0*/  IMAD.WIDE.U32 R6, R0, c[0x0][0x3f0], R6 ;  /* 0x0000fc0000067a25 */ /* 0x000fe200078e0006 */
[----:B------:R-:W-:-:S03]  /*145d0*/  LEA.HI R24, R24, R25, RZ, 0x2 ;  /* 0x0000001918187211 */ /* 0x000fc600078f10ff */
[----:B------:R-:W1:Y:S01]  /*145e0*/  LDS.128 R36, [R3+0x880] ;  /* 0x0008800003247984 */ /* 0x000e620000000c00 */
[----:B------:R-:W-:-:S03]  /*145f0*/  LOP3.LUT R24, R24, 0xfffffffc, RZ, 0xc0, !PT ;  /* 0xfffffffc18187812 */ /* 0x000fc600078ec0ff */
[----:B------:R-:W2:Y:S01]  /*14600*/  LDS.128 R48, [R3+0x1080] ;  /* 0x0010800003307984 */ /* 0x000ea20000000c00 */
[----:B------:R-:W-:-:S03]  /*14610*/  IADD3 R24, -R24, R25, RZ ;  /* 0x0000001918187210 */ /* 0x000fc60007ffe1ff */
[----:B------:R-:W3:Y:S01]  /*14620*/  LDS.128 R60, [R3+0x1880] ;  /* 0x00188000033c7984 */ /* 0x000ee20000000c00 */
[----:B------:R-:W-:-:S03]  /*14630*/  LEA R5, R24, R238, 0x5 ;  /* 0x000000ee18057211 */ /* 0x000fc600078e28ff */
[----:B------:R-:W4:Y:S01]  /*14640*/  LDS.128 R24, [R3+0x80] ;  /* 0x0000800003187984 */ /* 0x000f220000000c00 */
[----:B------:R-:W-:-:S03]  /*14650*/  LEA R5, R79, R5, 0x7 ;  /* 0x000000054f057211 */ /* 0x000fc600078e38ff */
[----:B------:R-:W1:Y:S02]  /*14660*/  LDS.128 R20, [R3+0x2080] ;  /* 0x0020800003147984 */ /* 0x000e640000000c00 */
[----:B------:R-:W-:Y:S02]  /*14670*/  @P5 IMAD.HI.U32 R9, R5, c[0x0][0x4ec], RZ ;  /* 0x00013b0005095a27 */ /* 0x000fe400078e00ff */
[----:B------:R-:W1:Y:S02]  /*14680*/  LDS.128 R32, [R3+0x2880] ;  /* 0x0028800003207984 */ /* 0x000e640000000c00 */
[----:B------:R-:W-:Y:S01]  /*14690*/  IMAD.MOV.U32 R2, RZ, RZ, R5 ;  /* 0x000000ffff027224 */ /* 0x000fe200078e0005 */
[----:B------:R-:W-:Y:S01]  /*146a0*/  @P5 SHF.R.U32.HI R2, RZ, c[0x0][0x4f0], R9 ;  /* 0x00013c00ff025a19 */ /* 0x000fe20000011609 */
[----:B------:R-:W-:Y:S01]  /*146b0*/  IMAD R9, R0, c[0x0][0x3f4], R8 ;  /* 0x0000fd0000097a24 */ /* 0x000fe200078e0208 */
[----:B------:R-:W1:Y:S02]  /*146c0*/  LDS.128 R44, [R3+0x3080] ;  /* 0x00308000032c7984 */ /* 0x000e640000000c00 */
[----:B------:R-:W-:Y:S01]  /*146d0*/  SHF.R.S32.HI R8, RZ, 0x1f, R2 ;  /* 0x0000001fff087819 */ /* 0x000fe20000011402 */
[----:B------:R-:W-:Y:S01]  /*146e0*/  IMAD.IADD R7, R7, 0x1, R9 ;  /* 0x0000000107077824 */ /* 0x000fe200078e0209 */
[----:B------:R-:W-:Y:S01]  /*146f0*/  IADD3 R0, -R2, RZ, RZ ;  /* 0x000000ff02007210 */ /* 0x000fe20007ffe1ff */
[----:B------:R-:W1:Y:S04]  /*14700*/  LDS.128 R56, [R3+0x3880] ;  /* 0x0038800003387984 */ /* 0x000e680000000c00 */
[----:B------:R-:W1:Y:S01]  /*14710*/  LDS.128 R16, [R3+0x4080] ;  /* 0x0040800003107984 */ /* 0x000e620000000c00 */
[----:B------:R-:W-:-:S03]  /*14720*/  IMAD R0, R0, c[0x0][0x4e8], R5 ;  /* 0x00013a0000007a24 */ /* 0x000fc600078e0205 */
[----:B------:R-:W1:Y:S02]  /*14730*/  LDS.128 R28, [R3+0x4880] ;  /* 0x00488000031c7984 */ /* 0x000e640000000c00 */
[----:B------:R-:W-:Y:S02]  /*14740*/  SHF.R.S32.HI R5, RZ, 0x1f, R0 ;  /* 0x0000001fff057819 */ /* 0x000fe40000011400 */
[----:B------:R-:W1:Y:S03]  /*14750*/  LDS.128 R40, [R3+0x5080] ;  /* 0x0050800003287984 */ /* 0x000e660000000c00 */
[----:B------:R-:W-:Y:S01]  /*14760*/  IMAD R5, R5, c[0x0][0x3d8], RZ ;  /* 0x0000f60005057a24 */ /* 0x000fe200078e02ff */
        /* <DEDUP_REMOVED lines=12> */
.L_x_343:
[----:B------:R-:W-:Y:S05]  /*14830*/  BRA.DIV ~URZ, `(.L_x_274) ;  /* 0x00003a327f007947 */ /* 0x000fea000b800000 */
[----:B------:R3:W4:Y:S02]  /*14840*/  SHFL.IDX PT, R0, R13, RZ, 0x1c1f ;  /* 0x001c1fff0d007589 */ /* 0x00072400000e0000 */
.L_x_344:
        /* <DEDUP_REMOVED lines=17> */
.L_x_276:
[----:B------:R-:W-:Y:S05]  /*14960*/  BSYNC B0 ;  /* 0x0000000000007941 */ /* 0x000fea0003800000 */
.L_x_275:
[----:B------:R-:W-:Y:S05]  /*14970*/  BRA.DIV ~URZ, `(.L_x_277) ;  /* 0x000039527f007947 */ /* 0x000fea000b800000 */
[----:B--2---:R2:W1:Y:S04]  /*14980*/  SHFL.IDX PT, R10, R12, 0x1, 0x1c1f ;  /* 0x003c1f000c0a7f89 */ /* 0x00446800000e0000 */
[----:B----4-:R2:W4:Y:S02]  /*14990*/  SHFL.IDX PT, R0, R13, 0x1, 0x1c1f ;  /* 0x003c1f000d007f89 */ /* 0x01052400000e0000 */
.L_x_345:
        /* <DEDUP_REMOVED lines=18> */
.L_x_279:
[----:B------:R-:W-:Y:S05]  /*14ac0*/  BSYNC B0 ;  /* 0x0000000000007941 */ /* 0x000fea0003800000 */
.L_x_278:
[----:B------:R-:W-:Y:S05]  /*14ad0*/  BRA.DIV ~URZ, `(.L_x_280) ;  /* 0x000038b27f007947 */ /* 0x000fea000b800000 */
[----:B-1----:R1:W2:Y:S02]  /*14ae0*/  SHFL.IDX PT, R10, R12, 0x2, 0x1c1f ;  /* 0x005c1f000c0a7f89 */ /* 0x0022a400000e0000 */
.L_x_346:
[----:B------:R-:W-:Y:S05]  /*14af0*/  BRA.DIV ~URZ, `(.L_x_281) ;  /* 0x000039027f007947 */ /* 0x000fea000b800000 */
[----:B----4-:R4:W1:Y:S02]  /*14b00*/  SHFL.IDX PT, R0, R13, 0x2, 0x1c1f ;  /* 0x005c1f000d007f89 */ /* 0x01086400000e0000 */
.L_x_347:
        /* <DEDUP_REMOVED lines=18> */
.L_x_283:
[----:B------:R-:W-:Y:S05]  /*14c30*/  BSYNC B0 ;  /* 0x0000000000007941 */ /* 0x000fea0003800000 */
.L_x_282:
[----:B------:R-:W-:Y:S05]  /*14c40*/  BRA.DIV ~URZ, `(.L_x_284) ;  /* 0x000038127f007947 */ /* 0x000fea000b800000 */
[----:B-1----:R1:W3:Y:S04]  /*14c50*/  SHFL.IDX PT, R6, R12, 0x3, 0x1c1f ;  /* 0x007c1f000c067f89 */ /* 0x0022e800000e0000 */
[----:B------:R1:W4:Y:S02]  /*14c60*/  SHFL.IDX PT, R0, R13, 0x3, 0x1c1f ;  /* 0x007c1f000d007f89 */ /* 0x00032400000e0000 */
.L_x_348:
        /* <DEDUP_REMOVED lines=19> */
.L_x_272:
[----:B--2---:R-:W2:Y:S01]  /*14da0*/  LDL.LU R7, [R1+0x3c] ;  /* 0x00003c0001077983 */ /* 0x004ea20000300800 */
[----:B------:R-:W-:Y:S02]  /*14db0*/  IMAD R14, R14, c[0x0][0x408], RZ ;  /* 0x000102000e0e7a24 */ /* 0x000fe400078e02ff */
[----:B------:R-:W-:-:S04]  /*14dc0*/  IMAD.WIDE.U32 R4, R2, c[0x0][0x408], RZ ;  /* 0x0001020002047a25 */ /* 0x000fc800078e00ff */
[----:B------:R-:W-:Y:S02]  /*14dd0*/  IMAD R2, R2, c[0x0][0x40c], R14 ;  /* 0x0001030002027a24 */ /* 0x000fe400078e020e */
[----:B------:R-:W-:-:S03]  /*14de0*/  @P5 IMAD.HI.U32 R6, R3, c[0x0][0x4ec], RZ ;  /* 0x00013b0003065a27 */ /* 0x000fc600078e00ff */
[----:B------:R-:W-:Y:S02]  /*14df0*/  IADD3 R5, R5, R2, RZ ;  /* 0x0000000205057210 */ /* 0x000fe40007ffe0ff */
[----:B------:R-:W-:-:S03]  /*14e00*/  SHF.R.S32.HI R2, RZ, 0x1f, R0 ;  /* 0x0000001fff027819 */ /* 0x000fc60000011400 */
[----:B------:R-:W-:-:S04]  /*14e10*/  IMAD.WIDE.U32 R4, R251, c[0x0][0x438], R4 ;  /* 0x00010e00fb047a25 */ /* 0x000fc800078e0004 */
[----:B------:R-:W-:Y:S02]  /*14e20*/  IMAD R2, R2, c[0x0][0x440], RZ ;  /* 0x0001100002027a24 */ /* 0x000fe400078e02ff */
[----:B------:R-:W-:Y:S02]  /*14e30*/  IMAD R5, R251, c[0x0][0x43c], R5 ;  /* 0x00010f00fb057a24 */ /* 0x000fe400078e0205 */
[C---:B------:R-:W-:Y:S02]  /*14e40*/  IMAD R2, R0.reuse, c[0x0][0x444], R2 ;  /* 0x0001110000027a24 */ /* 0x040fe400078e0202 */
[----:B------:R-:W-:Y:S01]  /*14e50*/  IMAD.WIDE.U32 R4, R0, c[0x0][0x440], R4 ;  /* 0x0001100000047a25 */ /* 0x000fe200078e0004 */
[----:B------:R-:W-:Y:S02]  /*14e60*/  MOV R0, R3 ;  /* 0x0000000300007202 */ /* 0x000fe40000000f00 */
[----:B------:R-:W-:Y:S02]  /*14e70*/  @P5 SHF.R.U32.HI R0, RZ, c[0x0][0x4f0], R6 ;  /* 0x00013c00ff005a19 */ /* 0x000fe40000011606 */
[----:B------:R-:W-:-:S02]  /*14e80*/  IADD3 R5, R5, R2, RZ ;  /* 0x0000000205057210 */ /* 0x000fc40007ffe0ff */
[----:B------:R-:W-:Y:S02]  /*14e90*/  SHF.R.S32.HI R2, RZ, 0x1f, R0 ;  /* 0x0000001fff027819 */ /* 0x000fe40000011400 */
[----:B------:R-:W-:-:S03]  /*14ea0*/  IADD3 R6, -R0, RZ, RZ ;  /* 0x000000ff00067210 */ /* 0x000fc60007ffe1ff */
[----:B------:R-:W-:Y:S02]  /*14eb0*/  IMAD R2, R2, c[0x0][0x430], RZ ;  /* 0x00010c0002027a24 */ /* 0x000fe400078e02ff */
[----:B------:R-:W-:Y:S02]  /*14ec0*/  IMAD R6, R6, c[0x0][0x4e8], R3 ;  /* 0x00013a0006067a24 */ /* 0x000fe400078e0203 */
[----:B--2---:R-:W-:-:S04]  /*14ed0*/  IMAD.WIDE.U32 R4, R7, c[0x0][0x448], R4 ;  /* 0x0001120007047a25 */ /* 0x004fc800078e0004 */
[----:B------:R-:W-:Y:S02]  /*14ee0*/  IMAD R5, R7, c[0x0][0x44c], R5 ;  /* 0x0001130007057a24 */ /* 0x000fe400078e0205 */
[C---:B------:R-:W-:Y:S02]  /*14ef0*/  IMAD R7, R0.reuse, c[0x0][0x434], R2 ;  /* 0x00010d0000077a24 */ /* 0x040fe400078e0202 */
        /* <DEDUP_REMOVED lines=11> */
.L_x_349:
[----:B------:R-:W-:Y:S05]  /*14fb0*/  BRA.DIV ~URZ, `(.L_x_287) ;  /* 0x000035d27f007947 */ /* 0x000fea000b800000 */
[----:B------:R3:W4:Y:S02]  /*14fc0*/  SHFL.IDX PT, R0, R24, RZ, 0x1c1f ;  /* 0x001c1fff18007589 */ /* 0x00072400000e0000 */
.L_x_350:
[C---:B------:R-:W-:Y:S01]  /*14fd0*/  IADD3 R16, R252.reuse, 0x20, RZ ;  /* 0x00000020fc107810 */ /* 0x040fe20007ffe0ff */
[----:B------:R-:W-:Y:S01]  /*14fe0*/  BSSY B0, `(.L_x_288) ;  /* 0x0000048000007945 */ /* 0x000fe20003800000 */
[C---:B------:R-:W-:Y:S02]  /*14ff0*/  IADD3 R15, R252.reuse, 0x28, RZ ;  /* 0x00000028fc0f7810 */ /* 0x040fe40007ffe0ff */
[C---:B------:R-:W-:Y:S02]  /*15000*/  IADD3 R14, R252.reuse, 0x30, RZ ;  /* 0x00000030fc0e7810 */ /* 0x040fe40007ffe0ff */
[C---:B------:R-:W-:Y:S02]  /*15010*/  IADD3 R13, R252.reuse, 0x38, RZ ;  /* 0x00000038fc0d7810 */ /* 0x040fe40007ffe0ff */
[C---:B------:R-:W-:Y:S02]  /*15020*/  IADD3 R12, R252.reuse, 0x40, RZ ;  /* 0x00000040fc0c7810 */ /* 0x040fe40007ffe0ff */
[----:B------:R-:W-:-:S02]  /*15030*/  IADD3 R11, R252, 0x48, RZ ;  /* 0x00000048fc0b7810 */ /* 0x000fc40007ffe0ff */
[C---:B------:R-:W-:Y:S02]  /*15040*/  IADD3 R10, R252.reuse, 0x50, RZ ;  /* 0x00000050fc0a7810 */ /* 0x040fe40007ffe0ff */
[C---:B------:R-:W-:Y:S02]  /*15050*/  IADD3 R9, R252.reuse, 0x58, RZ ;  /* 0x00000058fc097810 */ /* 0x040fe40007ffe0ff */
[C---:B------:R-:W-:Y:S02]  /*15060*/  IADD3 R8, R252.reuse, 0x8, RZ ;  /* 0x00000008fc087810 */ /* 0x040fe40007ffe0ff */
[C---:B------:R-:W-:Y:S02]  /*15070*/  IADD3 R7, R252.reuse, 0x10, RZ ;  /* 0x00000010fc077810 */ /* 0x040fe40007ffe0ff */
[----:B------:R-:W-:Y:S02]  /*15080*/  IADD3 R6, R252, 0x18, RZ ;  /* 0x00000018fc067810 */ /* 0x000fe40007ffe0ff */
[----:B------:R-:W-:-:S02]  /*15090*/  SHF.R.S32.HI R28, RZ, 0x1f, R16 ;  /* 0x0000001fff1c7819 */ /* 0x000fc40000011410 */
[----:B------:R-:W-:Y:S02]  /*150a0*/  SHF.R.S32.HI R29, RZ, 0x1f, R15 ;  /* 0x0000001fff1d7819 */ /* 0x000fe4000001140f */
[----:B------:R-:W-:Y:S02]  /*150b0*/  SHF.R.S32.HI R31, RZ, 0x1f, R14 ;  /* 0x0000001fff1f7819 */ /* 0x000fe4000001140e */
[----:B------:R-:W-:Y:S02]  /*150c0*/  SHF.R.S32.HI R30, RZ, 0x1f, R13 ;  /* 0x0000001fff1e7819 */ /* 0x000fe4000001140d */
[----:B------:R-:W-:Y:S02]  /*150d0*/  SHF.R.S32.HI R32, RZ, 0x1f, R12 ;  /* 0x0000001fff207819 */ /* 0x000fe4000001140c */
[----:B------:R-:W-:Y:S02]  /*150e0*/  SHF.R.S32.HI R33, RZ, 0x1f, R11 ;  /* 0x0000001fff217819 */ /* 0x000fe4000001140b */
[----:B------:R-:W-:-:S02]  /*150f0*/  SHF.R.S32.HI R34, RZ, 0x1f, R10 ;  /* 0x0000001fff227819 */ /* 0x000fc4000001140a */
[----:B------:R-:W-:Y:S02]  /*15100*/  SHF.R.S32.HI R35, RZ, 0x1f, R9 ;  /* 0x0000001fff237819 */ /* 0x000fe40000011409 */
[----:B------:R-:W-:Y:S02]  /*15110*/  SHF.R.S32.HI R26, RZ, 0x1f, R8 ;  /* 0x0000001fff1a7819 */ /* 0x000fe40000011408 */
[----:B------:R-:W-:Y:S02]  /*15120*/  SHF.R.S32.HI R25, RZ, 0x1f, R7 ;  /* 0x0000001fff197819 */ /* 0x000fe40000011407 */
[----:B------:R-:W-:Y:S01]  /*15130*/  SHF.R.S32.HI R27, RZ, 0x1f, R6 ;  /* 0x0000001fff1b7819 */ /* 0x000fe20000011406 */
[----:B------:R-:W-:Y:S05]  /*15140*/  @P0 BRA `(.L_x_289) ;  /* 0x0000031000000947 */ /* 0x000fea0003800000 */
[----:B------:R-:W-:Y:S02]  /*15150*/  ISETP.GE.AND P0, PT, R252, c[0x0][0x3c8], PT ;  /* 0x0000f200fc007a0c */ /* 0x000fe40003f06270 */
[----:B------:R-:W-:Y:S02]  /*15160*/  ISETP.GE.AND P1, PT, R8, c[0x0][0x3c8], PT ;  /* 0x0000f20008007a0c */ /* 0x000fe40003f26270 */
[----:B------:R-:W-:-:S02]  /*15170*/  ISETP.GE.AND P3, PT, R7, c[0x0][0x3c8], PT ;  /* 0x0000f20007007a0c */ /* 0x000fc40003f66270 */
[----:B------:R-:W-:-:S07]  /*15180*/  ISETP.GE.AND P4, PT, R6, c[0x0][0x3c8], PT ;  /* 0x0000f20006007a0c */ /* 0x000fce0003f86270 */
[----:B----4-:R-:W-:Y:S02]  /*15190*/  @!P0 IMAD.MOV.U32 R2, RZ, RZ, R0 ;  /* 0x000000ffff028224 */ /* 0x010fe400078e0000 */
[----:B--2---:R-:W-:-:S04]  /*151a0*/  @!P0 IMAD.MOV.U32 R3, RZ, RZ, R4 ;  /* 0x000000ffff038224 */ /* 0x004fc800078e0004 */
[----:B------:R-:W-:Y:S01]  /*151b0*/  @!P0 IMAD.WIDE R18, R252, 0x4, R2 ;  /* 0x00000004fc128825 */ /* 0x000fe200078e0202 */
[----:B------:R-:W-:-:S04]  /*151c0*/  @!P1 LEA R2, P2, R8, R0, 0x2 ;  /* 0x0000000008029211 */ /* 0x000fc800078410ff */
[----:B------:R-:W-:Y:S01]  /*151d0*/  @!P1 LEA.HI.X R3, R8, R4, R26, 0x2, P2 ;  /* 0x0000000408039211 */ /* 0x000fe200010f141a */
[----:B------:R2:W-:Y:S01]  /*151e0*/  @!P0 ST.E.64 [R18.64], R164 ;  /* 0x000000a412008985 */ /* 0x0005e2000c101b06 */
[----:B------:R-:W-:-:S03]  /*151f0*/  ISETP.GE.AND P2, PT, R15, c[0x0][0x3c8], PT ;  /* 0x0000f2000f007a0c */ /* 0x000fc60003f46270 */
[----:B------:R4:W-:Y:S01]  /*15200*/  @!P1 ST.E.64 [R2.64], R132 ;  /* 0x0000008402009985 */ /* 0x0009e2000c101b06 */
[----:B------:R-:W-:Y:S02]  /*15210*/  ISETP.GE.AND P1, PT, R16, c[0x0][0x3c8], PT ;  /* 0x0000f20010007a0c */ /* 0x000fe40003f26270 */
[----:B--2---:R-:W-:-:S04]  /*15220*/  @!P3 LEA R18, P0, R7, R0, 0x2 ;  /* 0x000000000712b211 */ /* 0x004fc800078010ff */
[----:B------:R-:W-:Y:S02]  /*15230*/  @!P3 LEA.HI.X R19, R7, R4, R25, 0x2, P0 ;  /* 0x000000040713b211 */ /* 0x000fe400000f1419 */
[----:B----4-:R-:W-:-:S03]  /*15240*/  @!P4 LEA R2, P0, R6, R0, 0x2 ;  /* 0x000000000602c211 */ /* 0x010fc600078010ff */
[----:B------:R2:W-:Y:S01]  /*15250*/  @!P3 ST.E.64 [R18.64], R128 ;  /* 0x000000801200b985 */ /* 0x0005e2000c101b06 */
[----:B------:R-:W-:Y:S02]  /*15260*/  @!P4 LEA.HI.X R3, R6, R4, R27, 0x2, P0 ;  /* 0x000000040603c211 */ /* 0x000fe400000f141b */
[----:B------:R-:W-:-:S03]  /*15270*/  ISETP.GE.AND P3, PT, R12, c[0x0][0x3c8], PT ;  /* 0x0000f2000c007a0c */ /* 0x000fc60003f66270 */
[----:B------:R4:W-:Y:S01]  /*15280*/  @!P4 ST.E.64 [R2.64], R124 ;  /* 0x0000007c0200c985 */ /* 0x0009e2000c101b06 */
[----:B------:R-:W-:Y:S02]  /*15290*/  ISETP.GE.AND P4, PT, R14, c[0x0][0x3c8], PT ;  /* 0x0000f2000e007a0c */ /* 0x000fe40003f86270 */
[----:B--2---:R-:W-:-:S04]  /*152a0*/  @!P1 LEA R18, P0, R16, R0, 0x2 ;  /* 0x0000000010129211 */ /* 0x004fc800078010ff */
[----:B------:R-:W-:Y:S02]  /*152b0*/  @!P1 LEA.HI.X R19, R16, R4, R28, 0x2, P0 ;  /* 0x0000000410139211 */ /* 0x000fe400000f141c */
[----:B----4-:R-:W-:-:S03]  /*152c0*/  @!P2 LEA R2, P0, R15, R0, 0x2 ;  /* 0x000000000f02a211 */ /* 0x010fc600078010ff */
[----:B------:R2:W-:Y:S01]  /*152d0*/  @!P1 ST.E.64 [R18.64], R166 ;  /* 0x000000a612009985 */ /* 0x0005e2000c101b06 */
[----:B------:R-:W-:Y:S02]  /*152e0*/  ISETP.GE.AND P1, PT, R13, c[0x0][0x3c8], PT ;  /* 0x0000f2000d007a0c */ /* 0x000fe40003f26270 */
[----:B------:R-:W-:Y:S02]  /*152f0*/  @!P2 LEA.HI.X R3, R15, R4, R29, 0x2, P0 ;  /* 0x000000040f03a211 */ /* 0x000fe400000f141d */
[----:B------:R-:W-:-:S03]  /*15300*/  @!P4 LEA R20, P0, R14, R0, 0x2 ;  /* 0x000000000e14c211 */ /* 0x000fc600078010ff */
        /* <DEDUP_REMOVED lines=11> */
[----:B-----5:R-:W-:-:S03]  /*153c0*/  @!P4 LEA R20, P0, R11, R0, 0x2 ;  /* 0x000000000b14c211 */ /* 0x020fc600078010ff */
[----:B------:R4:W-:Y:S01]  /*153d0*/  @!P3 ST.E.64 [R2.64], R112 ;  /* 0x000000700200b985 */ /* 0x0009e2000c101b06 */
[----:B------:R-:W-:-:S05]  /*153e0*/  @!P4 LEA.HI.X R21, R11, R4, R33, 0x2, P0 ;  /* 0x000000040b15c211 */ /* 0x000fca00000f1421 */
[----:B------:R1:W-:Y:S01]  /*153f0*/  @!P4 ST.E.64 [R20.64], R178 ;  /* 0x000000b21400c985 */ /* 0x0003e2000c101b06 */
[----:B--2---:R-:W-:-:S04]  /*15400*/  @!P2 LEA R18, P0, R10, R0, 0x2 ;  /* 0x000000000a12a211 */ /* 0x004fc800078010ff */
[----:B------:R-:W-:Y:S02]  /*15410*/  @!P2 LEA.HI.X R19, R10, R4, R34, 0x2, P0 ;  /* 0x000000040a13a211 */ /* 0x000fe400000f1422 */
[----:B----4-:R-:W-:-:S03]  /*15420*/  @!P1 LEA R2, P0, R9, R0, 0x2 ;  /* 0x0000000009029211 */ /* 0x010fc600078010ff */
[----:B------:R1:W-:Y:S01]  /*15430*/  @!P2 ST.E.64 [R18.64], R96 ;  /* 0x000000601200a985 */ /* 0x0003e2000c101b06 */
[----:B------:R-:W-:-:S05]  /*15440*/  @!P1 LEA.HI.X R3, R9, R4, R35, 0x2, P0 ;  /* 0x0000000409039211 */ /* 0x000fca00000f1423 */
[----:B------:R1:W-:Y:S04]  /*15450*/  @!P1 ST.E.64 [R2.64], R84 ;  /* 0x0000005402009985 */ /* 0x0003e8000c101b06 */
.L_x_289:
[----:B------:R-:W-:Y:S05]  /*15460*/  BSYNC B0 ;  /* 0x0000000000007941 */ /* 0x000fea0003800000 */
.L_x_288:
[----:B------:R-:W-:Y:S05]  /*15470*/  BRA.DIV ~URZ, `(.L_x_290) ;  /* 0x000031727f007947 */ /* 0x000fea000b800000 */
[----:B--2---:R2:W1:Y:S04]  /*15480*/  SHFL.IDX PT, R4, R17, 0x1, 0x1c1f ;  /* 0x003c1f0011047f89 */ /* 0x00446800000e0000 */
[----:B----4-:R2:W4:Y:S02]  /*15490*/  SHFL.IDX PT, R0, R24, 0x1, 0x1c1f ;  /* 0x003c1f0018007f89 */ /* 0x01052400000e0000 */
.L_x_351:
[----:B------:R-:W-:Y:S01]  /*154a0*/  BSSY B0, `(.L_x_291) ;  /* 0x0000033000007945 */ /* 0x000fe20003800000 */
[----:B------:R-:W-:Y:S05]  /*154b0*/  @P6 BRA `(.L_x_292) ;  /* 0x0000031000006947 */ /* 0x000fea0003800000 */
[----:B------:R-:W-:Y:S02]  /*154c0*/  ISETP.GE.AND P1, PT, R252, c[0x0][0x3c8], PT ;  /* 0x0000f200fc007a0c */ /* 0x000fe40003f26270 */
[----:B------:R-:W-:Y:S02]  /*154d0*/  ISETP.GE.AND P0, PT, R8, c[0x0][0x3c8], PT ;  /* 0x0000f20008007a0c */ /* 0x000fe40003f06270 */
[----:B------:R-:W-:Y:S02]  /*154e0*/  ISETP.GE.AND P3, PT, R7, c[0x0][0x3c8], PT ;  /* 0x0000f20007007a0c */ /* 0x000fe40003f66270 */
[----:B------:R-:W-:-:S07]  /*154f0*/  ISETP.GE.AND P4, PT, R6, c[0x0][0x3c8], PT ;  /* 0x0000f20006007a0c */ /* 0x000fce0003f86270 */
[----:B-1--4-:R-:W-:Y:S02]  /*15500*/  @!P1 IMAD.MOV.U32 R18, RZ, RZ, R0 ;  /* 0x000000ffff129224 */ /* 0x012fe400078e0000 */
[----:B------:R-:W-:Y:S01]  /*15510*/  @!P1 IMAD.MOV.U32 R19, RZ, RZ, R4 ;  /* 0x000000ffff139224 */ /* 0x000fe200078e0004 */
[----:B------:R-:W-:-:S03]  /*15520*/  @!P0 LEA R2, P2, R8, R0, 0x2 ;  /* 0x0000000008028211 */ /* 0x000fc600078410ff */
[----:B------:R-:W-:Y:S01]  /*15530*/  @!P1 IMAD.WIDE R18, R252, 0x4, R18 ;  /* 0x00000004fc129825 */ /* 0x000fe200078e0212 */
[----:B------:R-:W-:Y:S02]  /*15540*/  @!P0 LEA.HI.X R3, R8, R4, R26, 0x2, P2 ;  /* 0x0000000408038211 */ /* 0x000fe400010f141a */
[----:B------:R-:W-:Y:S02]  /*15550*/  ISETP.GE.AND P2, PT, R16, c[0x0][0x3c8], PT ;  /* 0x0000f20010007a0c */ /* 0x000fe40003f46270 */
[----:B------:R1:W-:Y:S01]  /*15560*/  @!P1 ST.E.64 [R18.64], R138 ;  /* 0x0000008a12009985 */ /* 0x0003e2000c101b06 */
[----:B------:R-:W-:-:S03]  /*15570*/  ISETP.GE.AND P1, PT, R15, c[0x0][0x3c8], PT ;  /* 0x0000f2000f007a0c */ /* 0x000fc60003f26270 */
[----:B------:R4:W-:Y:S01]  /*15580*/  @!P0 ST.E.64 [R2.64], R174 ;  /* 0x000000ae02008985 */ /* 0x0009e2000c101b06 */
[CC--:B-1----:R-:W-:Y:S02]  /*15590*/  @!P3 LEA R18, P5, R7.reuse, R0.reuse, 0x2 ;  /* 0x000000000712b211 */ /* 0x0c2fe400078a10ff */
[C---:B----4-:R-:W-:Y:S02]  /*155a0*/  @!P4 LEA R2, P0, R6.reuse, R0, 0x2 ;  /* 0x000000000602c211 */ /* 0x050fe400078010ff */
[-C--:B------:R-:W-:Y:S02]  /*155b0*/  @!P3 LEA.HI.X R19, R7, R4.reuse, R25, 0x2, P5 ;  /* 0x000000040713b211 */ /* 0x080fe400028f1419 */
[----:B------:R-:W-:Y:S02]  /*155c0*/  @!P4 LEA.HI.X R3, R6, R4, R27, 0x2, P0 ;  /* 0x000000040603c211 */ /* 0x000fe400000f141b */
[----:B------:R-:W-:Y:S01]  /*155d0*/  ISETP.GE.AND P0, PT, R14, c[0x0][0x3c8], PT ;  /* 0x0000f2000e007a0c */ /* 0x000fe20003f06270 */
[----:B------:R1:W-:Y:S01]  /*155e0*/  @!P3 ST.E.64 [R18.64], R176 ;  /* 0x000000b01200b985 */ /* 0x0003e2000c101b06 */
[----:B------:R-:W-:-:S03]  /*155f0*/  ISETP.GE.AND P5, PT, R12, c[0x0][0x3c8], PT ;  /* 0x0000f2000c007a0c */ /* 0x000fc60003fa6270 */
[----:B------:R4:W-:Y:S01]  /*15600*/  @!P4 ST.E.64 [R2.64], R100 ;  /* 0x000000640200c985 */ /* 0x0009e2000c101b06 */
        /* <DEDUP_REMOVED lines=10> */
[CC--:B----4-:R-:W-:Y:S02]  /*156b0*/  @!P4 LEA R2, P1, R13.reuse, R0.reuse, 0x2 ;  /* 0x000000000d02c211 */ /* 0x0d0fe400078210ff */
[----:B------:R-:W-:Y:S01]  /*156c0*/  ISETP.GE.AND P2, PT, R10, c[0x0][0x3c8], PT ;  /* 0x0000f2000a007a0c */ /* 0x000fe20003f46270 */
[----:B------:R1:W-:Y:S01]  /*156d0*/  @!P0 ST.E.64 [R18.64], R130 ;  /* 0x0000008212008985 */ /* 0x0003e2000c101b06 */
[----:B------:R-:W-:Y:S02]  /*156e0*/  @!P5 LEA R22, P0, R12, R0, 0x2 ;  /* 0x000000000c16d211 */ /* 0x000fe400078010ff */
[----:B------:R-:W-:Y:S02]  /*156f0*/  @!P4 LEA.HI.X R3, R13, R4, R30, 0x2, P1 ;  /* 0x000000040d03c211 */ /* 0x000fe400008f141e */
[----:B------:R-:W-:-:S02]  /*15700*/  ISETP.GE.AND P1, PT, R9, c[0x0][0x3c8], PT ;  /* 0x0000f20009007a0c */ /* 0x000fc40003f26270 */
[----:B------:R-:W-:Y:S01]  /*15710*/  @!P5 LEA.HI.X R23, R12, R4, R32, 0x2, P0 ;  /* 0x000000040c17d211 */ /* 0x000fe200000f1420 */
[----:B------:R4:W-:Y:S01]  /*15720*/  @!P4 ST.E.64 [R2.64], R134 ;  /* 0x000000860200c985 */ /* 0x0009e2000c101b06 */
[----:B------:R-:W-:-:S03]  /*15730*/  @!P3 LEA R20, P0, R11, R0, 0x2 ;  /* 0x000000000b14b211 */ /* 0x000fc600078010ff */
[----:B------:R2:W-:Y:S01]  /*15740*/  @!P5 ST.E.64 [R22.64], R182 ;  /* 0x000000b61600d985 */ /* 0x0005e2000c101b06 */
[----:B------:R-:W-:-:S05]  /*15750*/  @!P3 LEA.HI.X R21, R11, R4, R33, 0x2, P0 ;  /* 0x000000040b15b211 */ /* 0x000fca00000f1421 */
[----:B------:R2:W-:Y:S01]  /*15760*/  @!P3 ST.E.64 [R20.64], R180 ;  /* 0x000000b41400b985 */ /* 0x0005e2000c101b06 */
[----:B-1----:R-:W-:-:S04]  /*15770*/  @!P2 LEA R18, P0, R10, R0, 0x2 ;  /* 0x000000000a12a211 */ /* 0x002fc800078010ff */
[----:B------:R-:W-:Y:S02]  /*15780*/  @!P2 LEA.HI.X R19, R10, R4, R34, 0x2, P0 ;  /* 0x000000040a13a211 */ /* 0x000fe400000f1422 */
[----:B----4-:R-:W-:-:S03]  /*15790*/  @!P1 LEA R2, P0, R9, R0, 0x2 ;  /* 0x0000000009029211 */ /* 0x010fc600078010ff */
[----:B------:R2:W-:Y:S01]  /*157a0*/  @!P2 ST.E.64 [R18.64], R98 ;  /* 0x000000621200a985 */ /* 0x0005e2000c101b06 */
[----:B------:R-:W-:-:S05]  /*157b0*/  @!P1 LEA.HI.X R3, R9, R4, R35, 0x2, P0 ;  /* 0x0000000409039211 */ /* 0x000fca00000f1423 */
[----:B------:R2:W-:Y:S04]  /*157c0*/  @!P1 ST.E.64 [R2.64], R86 ;  /* 0x0000005602009985 */ /* 0x0005e8000c101b06 */
.L_x_292:
[----:B------:R-:W-:Y:S05]  /*157d0*/  BSYNC B0 ;  /* 0x0000000000007941 */ /* 0x000fea0003800000 */
.L_x_291:
[----:B------:R-:W-:Y:S05]  /*157e0*/  BRA.DIV ~URZ, `(.L_x_293) ;  /* 0x00002ec27f007947 */ /* 0x000fea000b800000 */
[----:B-1----:R1:W2:Y:S02]  /*157f0*/  SHFL.IDX PT, R4, R17, 0x2, 0x1c1f ;  /* 0x005c1f0011047f89 */ /* 0x0022a400000e0000 */
.L_x_352:
[----:B------:R-:W-:Y:S05]  /*15800*/  BRA.DIV ~URZ, `(.L_x_294) ;  /* 0x00002f127f007947 */ /* 0x000fea000b800000 */
[----:B----4-:R4:W1:Y:S02]  /*15810*/  SHFL.IDX PT, R0, R24, 0x2, 0x1c1f ;  /* 0x005c1f0018007f89 */ /* 0x01086400000e0000 */
.L_x_353:
[----:B--2---:R-:W2:Y:S01]  /*15820*/  LDL R2, [R1+0x2c] ;  /* 0x00002c0001027983 */ /* 0x004ea20000100800 */
[----:B------:R-:W-:Y:S01]  /*15830*/  BSSY B0, `(.L_x_295) ;  /* 0x0000034000007945 */ /* 0x000fe20003800000 */
[----:B--2---:R-:W-:-:S13]  /*15840*/  LOP3.LUT P0, RZ, R2, 0x1, RZ, 0xc0, !PT ;  /* 0x0000000102ff7812 */ /* 0x004fda000780c0ff */
[----:B------:R-:W-:Y:S05]  /*15850*/  @P0 BRA `(.L_x_296) ;  /* 0x0000031000000947 */ /* 0x000fea0003800000 */
[----:B------:R-:W-:Y:S02]  /*15860*/  ISETP.GE.AND P0, PT, R252, c[0x0][0x3c8], PT ;  /* 0x0000f200fc007a0c */ /* 0x000fe40003f06270 */
[----:B------:R-:W-:Y:S02]  /*15870*/  ISETP.GE.AND P2, PT, R8, c[0x0][0x3c8], PT ;  /* 0x0000f20008007a0c */ /* 0x000fe40003f46270 */
[----:B------:R-:W-:Y:S02]  /*15880*/  ISETP.GE.AND P4, PT, R7, c[0x0][0x3c8], PT ;  /* 0x0000f20007007a0c */ /* 0x000fe40003f86270 */
[----:B------:R-:W-:Y:S02]  /*15890*/  ISETP.GE.AND P3, PT, R6, c[0x0][0x3c8], PT ;  /* 0x0000f20006007a0c */ /* 0x000fe40003f66270 */
[----:B------:R-:W-:-:S05]  /*158a0*/  ISETP.GE.AND P6, PT, R14, c[0x0][0x3c8], PT ;  /* 0x0000f2000e007a0c */ /* 0x000fca0003fc6270 */
[----:B-1----:R-:W-:Y:S02]  /*158b0*/  @!P0 IMAD.MOV.U32 R18, RZ, RZ, R0 ;  /* 0x000000ffff128224 */ /* 0x002fe400078e0000 */
        /* <DEDUP_REMOVED lines=9> */
[C---:B--2---:R-:W-:Y:S02]  /*15950*/  @!P3 LEA R2, P2, R6.reuse, R0, 0x2 ;  /* 0x000000000602b211 */ /* 0x044fe400078410ff */
[-C--:B------:R-:W-:Y:S02]  /*15960*/  @!P4 LEA.HI.X R19, R7, R4.reuse, R25, 0x2, P5 ;  /* 0x000000040713c211 */ /* 0x080fe400028f1419 */
[----:B------:R-:W-:Y:S02]  /*15970*/  @!P3 LEA.HI.X R3, R6, R4, R27, 0x2, P2 ;  /* 0x000000040603b211 */ /* 0x000fe400010f141b */
[----:B------:R-:W-:Y:S01]  /*15980*/  @!P1 LEA R20, P5, R16, R0, 0x2 ;  /* 0x0000000010149211 */ /* 0x000fe200078a10ff */
[----:B------:R1:W-:Y:S01]  /*15990*/  @!P4 ST.E.64 [R18.64], R44 ;  /* 0x0000002c1200c985 */ /* 0x0003e2000c101b06 */
[----:B------:R-:W-:-:S02]  /*159a0*/  ISETP.GE.AND P4, PT, R13, c[0x0][0x3c8], PT ;  /* 0x0000f2000d007a0c */ /* 0x000fc40003f86270 */
[----:B------:R-:W-:Y:S01]  /*159b0*/  @!P1 LEA.HI.X R21, R16, R4, R28, 0x2, P5 ;  /* 0x0000000410159211 */ /* 0x000fe200028f141c */
[----:B------:R2:W-:Y:S01]  /*159c0*/  @!P3 ST.E.64 [R2.64], R46 ;  /* 0x0000002e0200b985 */ /* 0x0005e2000c101b06 */
[----:B------:R-:W-:-:S03]  /*159d0*/  ISETP.GE.AND P3, PT, R12, c[0x0][0x3c8], PT ;  /* 0x0000f2000c007a0c */ /* 0x000fc60003f66270 */
[----:B------:R-:W-:Y:S01]  /*159e0*/  @!P1 ST.E.64 [R20.64], R64 ;  /* 0x0000004014009985 */ /* 0x000fe2000c101b06 */
[----:B------:R-:W-:Y:S02]  /*159f0*/  ISETP.GE.AND P1, PT, R10, c[0x0][0x3c8], PT ;  /* 0x0000f2000a007a0c */ /* 0x000fe40003f26270 */
[CC--:B-1----:R-:W-:Y:S02]  /*15a00*/  @!P6 LEA R18, P5, R14.reuse, R0.reuse, 0x2 ;  /* 0x000000000e12e211 */ /* 0x0c2fe400078a10ff */
[C---:B--2---:R-:W-:Y:S02]  /*15a10*/  @!P0 LEA R2, P2, R15.reuse, R0, 0x2 ;  /* 0x000000000f028211 */ /* 0x044fe400078410ff */
[-C--:B------:R-:W-:Y:S02]  /*15a20*/  @!P6 LEA.HI.X R19, R14, R4.reuse, R31, 0x2, P5 ;  /* 0x000000040e13e211 */ /* 0x080fe400028f141f */
[----:B------:R-:W-:Y:S02]  /*15a30*/  @!P0 LEA.HI.X R3, R15, R4, R29, 0x2, P2 ;  /* 0x000000040f038211 */ /* 0x000fe400010f141d */
[----:B------:R-:W-:-:S03]  /*15a40*/  ISETP.GE.AND P2, PT, R11, c[0x0][0x3c8], PT ;  /* 0x0000f2000b007a0c */ /* 0x000fc60003f46270 */
[----:B------:R1:W-:Y:S01]  /*15a50*/  @!P0 ST.E.64 [R2.64], R50 ;  /* 0x0000003202008985 */ /* 0x0003e2000c101b06 */
[----:B------:R-:W-:-:S03]  /*15a60*/  ISETP.GE.AND P0, PT, R9, c[0x0][0x3c8], PT ;  /* 0x0000f20009007a0c */ /* 0x000fc60003f06270 */
[----:B------:R2:W-:Y:S01]  /*15a70*/  @!P6 ST.E.64 [R18.64], R52 ;  /* 0x000000341200e985 */ /* 0x0005e2000c101b06 */
[----:B-1----:R-:W-:-:S04]  /*15a80*/  @!P4 LEA R2, P5, R13, R0, 0x2 ;  /* 0x000000000d02c211 */ /* 0x002fc800078a10ff */
[----:B------:R-:W-:Y:S02]  /*15a90*/  @!P4 LEA.HI.X R3, R13, R4, R30, 0x2, P5 ;  /* 0x000000040d03c211 */ /* 0x000fe400028f141e */
[----:B------:R-:W-:-:S03]  /*15aa0*/  @!P3 LEA R22, P5, R12, R0, 0x2 ;  /* 0x000000000c16b211 */ /* 0x000fc600078a10ff */
[----:B------:R1:W-:Y:S01]  /*15ab0*/  @!P4 ST.E.64 [R2.64], R54 ;  /* 0x000000360200c985 */ /* 0x0003e2000c101b06 */
[C---:B------:R-:W-:Y:S02]  /*15ac0*/  @!P2 LEA R20, P4, R11.reuse, R0, 0x2 ;  /* 0x000000000b14a211 */ /* 0x040fe400078810ff */
[----:B------:R-:W-:Y:S02]  /*15ad0*/  @!P3 LEA.HI.X R23, R12, R4, R32, 0x2, P5 ;  /* 0x000000040c17b211 */ /* 0x000fe400028f1420 */
[C---:B--2---:R-:W-:Y:S02]  /*15ae0*/  @!P1 LEA R18, P5, R10.reuse, R0, 0x2 ;  /* 0x000000000a129211 */ /* 0x044fe400078a10ff */
[-C--:B------:R-:W-:Y:S01]  /*15af0*/  @!P2 LEA.HI.X R21, R11, R4.reuse, R33, 0x2, P4 ;  /* 0x000000040b15a211 */ /* 0x080fe200020f1421 */
[----:B------:R2:W-:Y:S01]  /*15b00*/  @!P3 ST.E.64 [R22.64], R68 ;  /* 0x000000441600b985 */ /* 0x0005e2000c101b06 */
[----:B------:R-:W-:-:S03]  /*15b10*/  @!P1 LEA.HI.X R19, R10, R4, R34, 0x2, P5 ;  /* 0x000000040a139211 */ /* 0x000fc600028f1422 */
[----:B------:R2:W-:Y:S04]  /*15b20*/  @!P2 ST.E.64 [R20.64], R60 ;  /* 0x0000003c1400a985 */ /* 0x0005e8000c101b06 */
[----:B------:R2:W-:Y:S01]  /*15b30*/  @!P1 ST.E.64 [R18.64], R56 ;  /* 0x0000003812009985 */ /* 0x0005e2000c101b06 */
[----:B-1----:R-:W-:-:S04]  /*15b40*/  @!P0 LEA R2, P4, R9, R0, 0x2 ;  /* 0x0000000009028211 */ /* 0x002fc800078810ff */
[----:B------:R-:W-:-:S05]  /*15b50*/  @!P0 LEA.HI.X R3, R9, R4, R35, 0x2, P4 ;  /* 0x0000000409038211 */ /* 0x000fca00020f1423 */
[----:B------:R2:W-:Y:S04]  /*15b60*/  @!P0 ST.E.64 [R2.64], R36 ;  /* 0x0000002402008985 */ /* 0x0005e8000c101b06 */
.L_x_296:
[----:B------:R-:W-:Y:S05]  /*15b70*/  BSYNC B0 ;  /* 0x0000000000007941 */ /* 0x000fea0003800000 */
.L_x_295:
[----:B------:R-:W-:Y:S05]  /*15b80*/  BRA.DIV ~URZ, `(.L_x_297) ;  /* 0x00002bf27f007947 */ /* 0x000fea000b800000 */
[----:B------:R2:W3:Y:S04]  /*15b90*/  SHFL.IDX PT, R4, R17, 0x3, 0x1c1f ;  /* 0x007c1f0011047f89 */ /* 0x0004e800000e0000 */
[----:B-1----:R2:W1:Y:S02]  /*15ba0*/  SHFL.IDX PT, R0, R24, 0x3, 0x1c1f ;  /* 0x007c1f0018007f89 */ /* 0x00246400000e0000 */
.L_x_354:
[----:B--2---:R-:W2:Y:S02]  /*15bb0*/  LDL R2, [R1+0x2c] ;  /* 0x00002c0001027983 */ /* 0x004ea40000100800 */
[----:B--2---:R-:W-:-:S13]  /*15bc0*/  LOP3.LUT P0, RZ, R2, 0x2, RZ, 0xc0, !PT ;  /* 0x0000000202ff7812 */ /* 0x004fda000780c0ff */
[----:B------:R-:W-:Y:S05]  /*15bd0*/  @P0 BRA `(.L_x_285) ;  /* 0x0000102000000947 */ /* 0x000fea0003800000 */
[----:B------:R-:W-:Y:S02]  /*15be0*/  ISETP.GE.AND P3, PT, R8, c[0x0][0x3c8], PT ;  /* 0x0000f20008007a0c */ /* 0x000fe40003f66270 */
[----:B------:R-:W-:Y:S02]  /*15bf0*/  ISETP.GE.AND P2, PT, R7, c[0x0][0x3c8], PT ;  /* 0x0000f20007007a0c */ /* 0x000fe40003f46270 */
[----:B------:R-:W-:Y:S02]  /*15c00*/  ISETP.GE.AND P1, PT, R6, c[0x0][0x3c8], PT ;  /* 0x0000f20006007a0c */ /* 0x000fe40003f26270 */
[----:B------:R-:W-:Y:S02]  /*15c10*/  ISETP.GE.AND P4, PT, R252, c[0x0][0x3c8], PT ;  /* 0x0000f200fc007a0c */ /* 0x000fe40003f86270 */
[----:B------:R-:W-:-:S05]  /*15c20*/  ISETP.GE.AND P0, PT, R16, c[0x0][0x3c8], PT ;  /* 0x0000f20010007a0c */ /* 0x000fca0003f06270 */
[CC--:B-1----:R-:W-:Y:S02]  /*15c30*/  @!P3 LEA R22, P6, R8.reuse, R0.reuse, 0x2 ;  /* 0x000000000816b211 */ /* 0x0c2fe400078c10ff */
[C---:B------:R-:W-:Y:S02]  /*15c40*/  @!P2 LEA R20, P5, R7.reuse, R0, 0x2 ;  /* 0x000000000714a211 */ /* 0x040fe400078a10ff */
[-C--:B---3--:R-:W-:Y:S02]  /*15c50*/  @!P3 LEA.HI.X R23, R8, R4.reuse, R26, 0x2, P6 ;  /* 0x000000040817b211 */ /* 0x088fe400030f141a */
[----:B------:R-:W-:Y:S01]  /*15c60*/  @!P2 LEA.HI.X R21, R7, R4, R25, 0x2, P5 ;  /* 0x000000040715a211 */ /* 0x000fe200028f1419 */
[----:B----4-:R-:W-:Y:S01]  /*15c70*/  @!P4 IMAD.MOV.U32 R24, RZ, RZ, R0 ;  /* 0x000000ffff18c224 */ /* 0x010fe200078e0000 */
[-C--:B------:R-:W-:Y:S01]  /*15c80*/  @!P1 LEA R18, P6, R6, R0.reuse, 0x2 ;  /* 0x0000000006129211 */ /* 0x080fe200078c10ff */
[----:B------:R-:W-:Y:S01]  /*15c90*/  @!P4 IMAD.MOV.U32 R25, RZ, RZ, R4 ;  /* 0x000000ffff19c224 */ /* 0x000fe200078e0004 */
[----:B------:R-:W-:-:S02]  /*15ca0*/  @!P0 LEA R2, P5, R16, R0, 0x2 ;  /* 0x0000000010028211 */ /* 0x000fc400078a10ff */
[-C--:B------:R-:W-:Y:S01]  /*15cb0*/  @!P1 LEA.HI.X R19, R6, R4.reuse, R27, 0x2, P6 ;  /* 0x0000000406139211 */ /* 0x080fe200030f141b */
[----:B------:R-:W-:Y:S01]  /*15cc0*/  @!P4 IMAD.WIDE R24, R252, 0x4, R24 ;  /* 0x00000004fc18c825 */ /* 0x000fe200078e0218 */
[----:B------:R-:W-:Y:S02]  /*15cd0*/  ISETP.GE.AND P6, PT, R15, c[0x0][0x3c8], PT ;  /* 0x0000f2000f007a0c */ /* 0x000fe40003fc6270 */
[----:B------:R-:W-:Y:S02]  /*15ce0*/  @!P0 LEA.HI.X R3, R16, R4, R28, 0x2, P5 ;  /* 0x0000000410038211 */ /* 0x000fe400028f141c */
[----:B------:R-:W-:Y:S01]  /*15cf0*/  ISETP.GE.AND P5, PT, R14, c[0x0][0x3c8], PT ;  /* 0x0000f2000e007a0c */ /* 0x000fe20003fa6270 */
[----:B------:R-:W-:Y:S01]  /*15d00*/  @!P4 ST.E.64 [R24.64], R82 ;  /* 0x000000521800c985 */ /* 0x000fe2000c101b06 */
[----:B------:R-:W-:-:S03]  /*15d10*/  ISETP.GE.AND P4, PT, R13, c[0x0][0x3c8], PT ;  /* 0x0000f2000d007a0c */ /* 0x000fc60003f86270 */
[----:B------:R-:W-:Y:S01]  /*15d20*/  @!P3 ST.E.64 [R22.64], R76 ;  /* 0x0000004c1600b985 */ /* 0x000fe2000c101b06 */
[----:B------:R-:W-:-:S03]  /*15d30*/  ISETP.GE.AND P3, PT, R12, c[0x0][0x3c8], PT ;  /* 0x0000f2000c007a0c */ /* 0x000fc60003f66270 */
[----:B------:R1:W-:Y:S01]  /*15d40*/  @!P2 ST.E.64 [R20.64], R72 ;  /* 0x000000481400a985 */ /* 0x0003e2000c101b06 */
[----:B------:R-:W-:-:S03]  /*15d50*/  ISETP.GE.AND P2, PT, R11, c[0x0][0x3c8], PT ;  /* 0x0000f2000b007a0c */ /* 0x000fc60003f46270 */
[----:B------:R2:W-:Y:S04]  /*15d60*/  @!P1 ST.E.64 [R18.64], R66 ;  /* 0x0000004212009985 */ /* 0x0005e8000c101b06 */
[----:B------:R3:W-:Y:S01]  /*15d70*/  @!P0 ST.E.64 [R2.64], R48 ;  /* 0x0000003002008985 */ /* 0x0007e2000c101b06 */
[CC--:B-1----:R-:W-:Y:S02]  /*15d80*/  @!P6 LEA R20, P0, R15.reuse, R0.reuse, 0x2 ;  /* 0x000000000f14e211 */ /* 0x0c2fe400078010ff */
[----:B--2---:R-:W-:Y:S02]  /*15d90*/  @!P5 LEA R18, P1, R14, R0, 0x2 ;  /* 0x000000000e12d211 */ /* 0x004fe400078210ff */
[----:B------:R-:W-:Y:S02]  /*15da0*/  @!P6 LEA.HI.X R21, R15, R4, R29, 0x2, P0 ;  /* 0x000000040f15e211 */ /* 0x000fe400000f141d */
[----:B------:R-:W-:-:S02]  /*15db0*/  @!P4 LEA R16, P0, R13, R0, 0x2 ;  /* 0x000000000d10c211 */ /* 0x000fc400078010ff */
[-C--:B------:R-:W-:Y:S01]  /*15dc0*/  @!P5 LEA.HI.X R19, R14, R4.reuse, R31, 0x2, P1 ;  /* 0x000000040e13d211 */ /* 0x080fe200008f141f */
[----:B------:R1:W-:Y:S01]  /*15dd0*/  @!P6 ST.E.64 [R20.64], R88 ;  /* 0x000000581400e985 */ /* 0x0003e2000c101b06 */
[----:B------:R-:W-:Y:S02]  /*15de0*/  ISETP.GE.AND P1, PT, R10, c[0x0][0x3c8], PT ;  /* 0x0000f2000a007a0c */ /* 0x000fe40003f26270 */
[----:B------:R-:W-:Y:S01]  /*15df0*/  @!P4 LEA.HI.X R17, R13, R4, R30, 0x2, P0 ;  /* 0x000000040d11c211 */ /* 0x000fe200000f141e */
[----:B------:R1:W-:Y:S01]  /*15e00*/  @!P5 ST.E.64 [R18.64], R80 ;  /* 0x000000501200d985 */ /* 0x0003e2000c101b06 */
[----:B------:R-:W-:-:S03]  /*15e10*/  @!P3 LEA R14, P0, R12, R0, 0x2 ;  /* 0x000000000c0eb211 */ /* 0x000fc600078010ff */
[----:B------:R1:W-:Y:S01]  /*15e20*/  @!P4 ST.E.64 [R16.64], R74 ;  /* 0x0000004a1000c985 */ /* 0x0003e2000c101b06 */
[----:B------:R-:W-:Y:S02]  /*15e30*/  @!P3 LEA.HI.X R15, R12, R4, R32, 0x2, P0 ;  /* 0x000000040c0fb211 */ /* 0x000fe400000f1420 */
[----:B------:R-:W-:-:S03]  /*15e40*/  @!P2 LEA R6, P0, R11, R0, 0x2 ;  /* 0x000000000b06a211 */ /* 0x000fc600078010ff */
[----:B------:R1:W-:Y:S01]  /*15e50*/  @!P3 ST.E.64 [R14.64], R70 ;  /* 0x000000460e00b985 */ /* 0x0003e2000c101b06 */
[----:B------:R-:W-:Y:S02]  /*15e60*/  @!P2 LEA.HI.X R7, R11, R4, R33, 0x2, P0 ;  /* 0x000000040b07a211 */ /* 0x000fe400000f1421 */
[----:B---3--:R-:W-:-:S03]  /*15e70*/  @!P1 LEA R2, P0, R10, R0, 0x2 ;  /* 0x000000000a029211 */ /* 0x008fc600078010ff */
[----:B------:R1:W-:Y:S01]  /*15e80*/  @!P2 ST.E.64 [R6.64], R62 ;  /* 0x0000003e0600a985 */ /* 0x0003e2000c101b06 */
[----:B------:R-:W-:Y:S02]  /*15e90*/  @!P1 LEA.HI.X R3, R10, R4, R34, 0x2, P0 ;  /* 0x000000040a039211 */ /* 0x000fe400000f1422 */
[----:B------:R-:W-:-:S03]  /*15ea0*/  ISETP.GE.AND P0, PT, R9, c[0x0][0x3c8], PT ;  /* 0x0000f20009007a0c */ /* 0x000fc60003f06270 */
[----:B------:R1:W-:Y:S10]  /*15eb0*/  @!P1 ST.E.64 [R2.64], R58 ;  /* 0x0000003a02009985 */ /* 0x0003f4000c101b06 */
[----:B------:R-:W-:Y:S05]  /*15ec0*/  @P0 BRA `(.L_x_285) ;  /* 0x00000d3000000947 */ /* 0x000fea0003800000 */
[----:B-1----:R-:W-:-:S04]  /*15ed0*/  LEA R2, P0, R9, R0, 0x2 ;  /* 0x0000000009027211 */ /* 0x002fc800078010ff */
[----:B------:R-:W-:-:S05]  /*15ee0*/  LEA.HI.X R3, R9, R4, R35, 0x2, P0 ;  /* 0x0000000409037211 */ /* 0x000fca00000f1423 */
[----:B------:R1:W-:Y:S01]  /*15ef0*/  ST.E.64 [R2.64], R38 ;  /* 0x0000002602007985 */ /* 0x0003e2000c101b06 */
[----:B------:R-:W-:Y:S05]  /*15f00*/  BRA `(.L_x_285) ;  /* 0x00000cf000007947 */ /* 0x000fea0003800000 */
.L_x_270:
[----:B------:R-:W2:Y:S04]  /*15f10*/  LDL.LU R7, [R1+0x8] ;  /* 0x0000080001077983 */ /* 0x000ea80000300800 */
[----:B------:R-:W3:Y:S01]  /*15f20*/  LDL R6, [R1+0x10] ;  /* 0x0000100001067983 */ /* 0x000ee20000100800 */
        /* <DEDUP_REMOVED lines=10> */
[----:B---3--:R-:W-:-:S05]  /*15fd0*/  @P1 LEA.HI.X R3, R249, c[0x0][0x50c], R6, 0x2, P0 ;  /* 0x00014300f9031a11 */ /* 0x008fca00000f1406 */
[----:B------:R1:W5:Y:S01]  /*15fe0*/  @P1 LDG.E R19, [R2.64] ;  /* 0x0000000602131981 */ /* 0x000362000c1e1900 */
[----:B--2---:R-:W-:-:S04]  /*15ff0*/  ISETP.NE.AND P0, PT, R7, RZ, PT ;  /* 0x000000ff0700720c */ /* 0x004fc80003f05270 */
[----:B------:R-:W-:Y:S01]  /*16000*/  SEL R17, R7, c[0x0][0x3d4], P0 ;  /* 0x0000f50007117a07 */ /* 0x000fe20000000000 */
[----:B------:R-:W-:Y:S05]  /*16010*/  @P1 BRA `(.L_x_298) ;  /* 0x0000004000001947 */ /* 0x000fea0003800000 */
[----:B------:R-:W-:Y:S05]  /*16020*/  @!P2 BRA `(.L_x_298) ;  /* 0x000000300000a947 */ /* 0x000fea0003800000 */
[----:B-1----:R1:W2:Y:S04]  /*16030*/  LDG.E R2, [R4.64] ;  /* 0x0000000604027981 */ /* 0x0022a8000c1e1900 */
[----:B-1----:R-:W2:Y:S02]  /*16040*/  LDG.E R4, [R4.64+0x4] ;  /* 0x0000040604047981 */ /* 0x002ea4000c1e1900 */
[----:B--2--5:R-:W-:Y:S02]  /*16050*/  IADD3 R19, -R2, R4, RZ ;  /* 0x0000000402137210 */ /* 0x024fe40007ffe1ff */
.L_x_298:
[----:B-1----:R-:W1:Y:S01]  /*16060*/  S2R R4, SR_TID.X ;  /* 0x0000000000047919 */ /* 0x002e620000002100 */
[----:B------:R-:W-:Y:S01]  /*16070*/  BSSY B0, `(.L_x_299) ;  /* 0x0000037000007945 */ /* 0x000fe20003800000 */
[----:B------:R-:W-:Y:S02]  /*16080*/  SEL R10, R249, RZ, !P2 ;  /* 0x000000fff90a7207 */ /* 0x000fe40005000000 */
[----:B------:R-:W-:-:S02]  /*16090*/  SEL R20, R6, RZ, !P2 ;  /* 0x000000ff06147207 */ /* 0x000fc40005000000 */
[----:B-----5:R-:W-:Y:S02]  /*160a0*/  SHF.R.S32.HI R16, RZ, 0x1f, R0 ;  /* 0x0000001fff107819 */ /* 0x020fe40000011400 */
[----:B-1----:R-:W-:-:S13]  /*160b0*/  ISETP.GT.AND P0, PT, R4, 0x7f, PT ;  /* 0x0000007f0400780c */ /* 0x002fda0003f04270 */
[----:B------:R-:W-:Y:S05]  /*160c0*/  @P0 BRA `(.L_x_300) ;  /* 0x0000031000000947 */ /* 0x000fea0003800000 */
[----:B------:R-:W2:Y:S01]  /*160d0*/  LDL R3, [R1+0x4] ;  /* 0x0000040001037983 */ /* 0x000ea20000100800 */
[----:B------:R-:W-:Y:S01]  /*160e0*/  IMAD R2, R19, c[0x0][0x4e8], RZ ;  /* 0x00013a0013027a24 */ /* 0x000fe200078e02ff */
[----:B--2---:R-:W-:-:S04]  /*160f0*/  LEA R11, R3, R4, 0x7 ;  /* 0x00000004030b7211 */ /* 0x004fc800078e38ff */
[----:B------:R-:W-:-:S13]  /*16100*/  ISETP.GE.AND P0, PT, R11, R2, PT ;  /* 0x000000020b00720c */ /* 0x000fda0003f06270 */
[----:B------:R-:W-:Y:S05]  /*16110*/  @P0 BRA `(.L_x_300) ;  /* 0x000002c000000947 */ /* 0x000fea0003800000 */
[----:B------:R-:W2:Y:S01]  /*16120*/  LDL.LU R21, [R1+0x3c] ;  /* 0x00003c0001157983 */ /* 0x000ea20000300800 */
[----:B------:R-:W-:Y:S01]  /*16130*/  IMAD.MOV.U32 R2, RZ, RZ, 0x368 ;  /* 0x00000368ff027424 */ /* 0x000fe200078e00ff */
[----:B------:R-:W-:-:S04]  /*16140*/  ISETP.GT.AND P2, PT, R17, 0x1, PT ;  /* 0x000000011100780c */ /* 0x000fc80003f44270 */
[----:B------:R-:W-:-:S04]  /*16150*/  SEL R2, R2, 0x328, P2 ;  /* 0x0000032802027807 */ /* 0x000fc80001000000 */
[----:B------:R1:W3:Y:S08]  /*16160*/  LDC.64 R8, c[0x0][R2+0x170] ;  /* 0x00005c0002087b82 */ /* 0x0002f00000000a00 */
[----:B------:R1:W4:Y:S08]  /*16170*/  LDC.64 R6, c[0x0][R2+0x168] ;  /* 0x00005a0002067b82 */ /* 0x0003300000000a00 */
[----:B------:R1:W5:Y:S08]  /*16180*/  LDC.64 R14, c[0x0][R2+0x178] ;  /* 0x00005e00020e7b82 */ /* 0x0003700000000a00 */
[----:B------:R1:W2:Y:S02]  /*16190*/  LDC.64 R12, c[0x0][R2+0x160] ;  /* 0x00005800020c7b82 */ /* 0x0002a40000000a00 */
[----:B-1----:R-:W-:-:S02]  /*161a0*/  IMAD.MOV.U32 R2, RZ, RZ, c[0x0][0x4e8] ;  /* 0x00013a00ff027624 */ /* 0x002fc400078e00ff */
[-C--:B---3--:R-:W-:Y:S02]  /*161b0*/  IMAD R3, R9, R10.reuse, RZ ;  /* 0x0000000a09037224 */ /* 0x088fe400078e02ff */
[----:B------:R-:W-:Y:S01]  /*161c0*/  IMAD.WIDE.U32 R4, R8, R10, RZ ;  /* 0x0000000a08047225 */ /* 0x000fe200078e00ff */
[----:B------:R-:W-:Y:S02]  /*161d0*/  ISETP.NE.AND P0, PT, R2, 0x1, PT ;  /* 0x000000010200780c */ /* 0x000fe40003f05270 */
[----:B------:R-:W-:Y:S01]  /*161e0*/  MOV R2, R11 ;  /* 0x0000000b00027202 */ /* 0x000fe20000000f00 */
[----:B------:R-:W-:Y:S02]  /*161f0*/  IMAD R8, R8, R20, R3 ;  /* 0x0000001408087224 */ /* 0x000fe400078e0203 */
[-C--:B----4-:R-:W-:Y:S02]  /*16200*/  IMAD R9, R7, R251.reuse, RZ ;  /* 0x000000fb07097224 */ /* 0x090fe400078e02ff */
        /* <DEDUP_REMOVED lines=9> */
[-C--:B-----5:R-:W-:Y:S02]  /*162a0*/  IMAD R8, R15, R3.reuse, RZ ;  /* 0x000000030f087224 */ /* 0x0a0fe400078e02ff */
        /* <DEDUP_REMOVED lines=19> */
.L_x_300:
[----:B------:R-:W-:Y:S05]  /*163e0*/  BSYNC B0 ;  /* 0x0000000000007941 */ /* 0x000fea0003800000 */
.L_x_299:
[----:B------:R-:W-:-:S13]  /*163f0*/  ISETP.GT.AND P0, PT, R17, 0x1, PT ;  /* 0x000000011100780c */ /* 0x000fda0003f04270 */
[----:B------:R-:W-:Y:S05]  /*16400*/  @P0 BRA `(.L_x_285) ;  /* 0x000007f000000947 */ /* 0x000fea0003800000 */
[----:B-1----:R-:W2:Y:S01]  /*16410*/  LDL.LU R2, [R1+0x4] ;  /* 0x0000040001027983 */ /* 0x002ea20000300800 */
[----:B------:R-:W-:-:S03]  /*16420*/  IMAD R4, R16, c[0x0][0x3a0], RZ ;  /* 0x0000e80010047a24 */ /* 0x000fc600078e02ff */
[----:B------:R-:W1:Y:S02]  /*16430*/  S2R R3, SR_TID.X ;  /* 0x0000000000037919 */ /* 0x000e640000002100 */
[----:B-1----:R-:W-:-:S04]  /*16440*/  SHF.R.S32.HI R5, RZ, 0x1f, R3 ;  /* 0x0000001fff057819 */ /* 0x002fc80000011403 */
[----:B------:R-:W-:-:S04]  /*16450*/  LEA.HI R5, R5, R3, RZ, 0x2 ;  /* 0x0000000305057211 */ /* 0x000fc800078f10ff */
[----:B------:R-:W-:-:S04]  /*16460*/  LOP3.LUT R5, R5, 0xfffffffc, RZ, 0xc0, !PT ;  /* 0xfffffffc05057812 */ /* 0x000fc800078ec0ff */
[----:B------:R-:W-:Y:S02]  /*16470*/  IADD3 R5, -R5, R3, RZ ;  /* 0x0000000305057210 */ /* 0x000fe40007ffe1ff */
[----:B--2---:R-:W-:Y:S02]  /*16480*/  MOV R8, R2 ;  /* 0x0000000200087202 */ /* 0x004fe40000000f00 */
[----:B------:R-:W-:Y:S02]  /*16490*/  MOV R2, c[0x0][0x4e8] ;  /* 0x00013a0000027a02 */ /* 0x000fe40000000f00 */
[----:B------:R-:W-:Y:S02]  /*164a0*/  LEA R11, R8, R238, 0x7 ;  /* 0x000000ee080b7211 */ /* 0x000fe400078e38ff */
[----:B------:R-:W-:Y:S01]  /*164b0*/  ISETP.NE.AND P0, PT, R2, 0x1, PT ;  /* 0x000000010200780c */ /* 0x000fe20003f05270 */
        /* <DEDUP_REMOVED lines=30> */
.L_x_355:
[----:B------:R-:W-:Y:S05]  /*166a0*/  BRA.DIV ~URZ, `(.L_x_302) ;  /* 0x000022027f007947 */ /* 0x000fea000b800000 */
[----:B------:R3:W4:Y:S02]  /*166b0*/  SHFL.IDX PT, R0, R12, RZ, 0x1c1f ;  /* 0x001c1fff0c007589 */ /* 0x00072400000e0000 */
.L_x_356:
        /* <DEDUP_REMOVED lines=18> */
.L_x_304:
[----:B------:R-:W-:Y:S05]  /*167e0*/  BSYNC B0 ;  /* 0x0000000000007941 */ /* 0x000fea0003800000 */
.L_x_303:
[----:B------:R-:W-:Y:S05]  /*167f0*/  BRA.DIV ~URZ, `(.L_x_305) ;  /* 0x000021127f007947 */ /* 0x000fea000b800000 */
[----:B--2---:R2:W1:Y:S04]  /*16800*/  SHFL.IDX PT, R8, R9, 0x1, 0x1c1f ;  /* 0x003c1f0009087f89 */ /* 0x00446800000e0000 */
[----:B----4-:R2:W4:Y:S02]  /*16810*/  SHFL.IDX PT, R0, R12, 0x1, 0x1c1f ;  /* 0x003c1f000c007f89 */ /* 0x01052400000e0000 */
.L_x_357:
        /* <DEDUP_REMOVED lines=18> */
.L_x_307:
[----:B------:R-:W-:Y:S05]  /*16940*/  BSYNC B0 ;  /* 0x0000000000007941 */ /* 0x000fea0003800000 */
.L_x_306:
[----:B------:R-:W-:Y:S05]  /*16950*/  BRA.DIV ~URZ, `(.L_x_308) ;  /* 0x000020727f007947 */ /* 0x000fea000b800000 */
[----:B-1----:R1:W2:Y:S02]  /*16960*/  SHFL.IDX PT, R8, R9, 0x2, 0x1c1f ;  /* 0x005c1f0009087f89 */ /* 0x0022a400000e0000 */
.L_x_358:
[----:B------:R-:W-:Y:S05]  /*16970*/  BRA.DIV ~URZ, `(.L_x_309) ;  /* 0x000020c27f007947 */ /* 0x000fea000b800000 */
[----:B----4-:R4:W1:Y:S02]  /*16980*/  SHFL.IDX PT, R0, R12, 0x2, 0x1c1f ;  /* 0x005c1f000c007f89 */ /* 0x01086400000e0000 */
.L_x_359:
        /* <DEDUP_REMOVED lines=18> */
.L_x_311:
[----:B------:R-:W-:Y:S05]  /*16ab0*/  BSYNC B0 ;  /* 0x0000000000007941 */ /* 0x000fea0003800000 */
.L_x_310:
[----:B------:R-:W-:Y:S05]  /*16ac0*/  BRA.DIV ~URZ, `(.L_x_312) ;  /* 0x00001fd27f007947 */ /* 0x000fea000b800000 */
[----:B--2---:R2:W3:Y:S04]  /*16ad0*/  SHFL.IDX PT, R8, R9, 0x3, 0x1c1f ;  /* 0x007c1f0009087f89 */ /* 0x0044e800000e0000 */
[----:B-1----:R2:W1:Y:S02]  /*16ae0*/  SHFL.IDX PT, R0, R12, 0x3, 0x1c1f ;  /* 0x007c1f000c007f89 */ /* 0x00246400000e0000 */
.L_x_360:
        /* <DEDUP_REMOVED lines=17> */
.L_x_285:
[----:B------:R-:W-:Y:S05]  /*16c00*/  BSYNC B1 ;  /* 0x0000000000017941 */ /* 0x000fea0003800000 */
.L_x_269:
[----:B-1--4-:R-:W4:Y:S02]  /*16c10*/  LDL R0, [R1+0x7c] ;  /* 0x00007c0001007983 */ /* 0x012f240000100800 */
[----:B----4-:R-:W-:-:S13]  /*16c20*/  ISETP.NE.AND P0, PT, R0, RZ, PT ;  /* 0x000000ff0000720c */ /* 0x010fda0003f05270 */
[----:B------:R-:W-:Y:S01]  /*16c30*/  @P0 WARPSYNC 0xffffffff ;  /* 0xffffffff00000948 */ /* 0x000fe20003800000 */
[----:B------:R-:W-:Y:S06]  /*16c40*/  @P0 BAR.SYNC.DEFER_BLOCKING 0x5, 0x80 ;  /* 0x0142000000000b1d */ /* 0x000fec0000010000 */
[----:B---3--:R-:W1:Y:S04]  /*16c50*/  @P0 LDS.128 R4, [0xc080] ;  /* 0x00c08000ff040984 */ /* 0x008e680000000c00 */
[----:B-1----:R1:W-:Y:S04]  /*16c60*/  @P0 STL.64 [R1], R4 ;  /* 0x0000000401000387 */ /* 0x0023e80000100a00 */
[----:B------:R1:W-:Y:S04]  /*16c70*/  @P0 STL.64 [R1+0x8], R6 ;  /* 0x0000080601000387 */ /* 0x0003e80000100a00 */
[----:B------:R-:W-:Y:S06]  /*16c80*/  @P0 BAR.ARV 0x4, 0x80 ;  /* 0x0102000000000b1d */ /* 0x000fec0000002000 */
[----:B------:R-:W-:Y:S05]  /*16c90*/  @P0 BRA `(.L_x_313) ;  /* 0x00000ba000000947 */ /* 0x000fea0003800000 */
[----:B------:R-:W3:Y:S01]  /*16ca0*/  S2R R0, SR_TID.X ;  /* 0x0000000000007919 */ /* 0x000ee20000002100 */
[----:B-1----:R-:W-:Y:S01]  /*16cb0*/  IMAD.MOV.U32 R7, RZ, RZ, RZ ;  /* 0x000000ffff077224 */ /* 0x002fe200078e00ff */
[----:B---3--:R-:W-:-:S04]  /*16cc0*/  LOP3.LUT R14, R0, 0x1f, RZ, 0xc0, !PT ;  /* 0x0000001f000e7812 */ /* 0x008fc800078ec0ff */
[----:B------:R-:W-:Y:S01]  /*16cd0*/  ISETP.NE.AND P6, PT, R14, 0x1f, PT ;  /* 0x0000001f0e00780c */ /* 0x000fe20003fc5270 */
[----:B------:R-:W-:Y:S10]  /*16ce0*/  BRA.DIV ~URZ, `(.L_x_314) ;  /* 0x00001e727f007947 */ /* 0x000ff4000b800000 */
[----:B--2---:R1:W2:Y:S02]  /*16cf0*/  SHFL.IDX PT, R9, R78, RZ, 0x1f ;  /* 0x00001fff4e097589 */ /* 0x0042a400000e0000 */
.L_x_361:
[----:B------:R-:W-:Y:S05]  /*16d00*/  BRA.DIV ~URZ, `(.L_x_315) ;  /* 0x00001ec27f007947 */ /* 0x000fea000b800000 */
[----:B------:R3:W4:Y:S02]  /*16d10*/  SHFL.IDX PT, R8, R78, 0x1, 0x1f ;  /* 0x00201f004e087f89 */ /* 0x00072400000e0000 */
.L_x_362:
[----:B------:R-:W5:Y:S01]  /*16d20*/  LDL R0, [R1+0xc] ;  /* 0x00000c0001007983 */ /* 0x000f620000100800 */
[----:B------:R-:W-:Y:S02]  /*16d30*/  IMAD.MOV.U32 R6, RZ, RZ, RZ ;  /* 0x000000ffff067224 */ /* 0x000fe400078e00ff */
[----:B-----5:R-:W-:-:S05]  /*16d40*/  IMAD.IADD R0, R0, 0x1, R14 ;  /* 0x0000000100007824 */ /* 0x020fca00078e020e */
[----:B------:R-:W-:-:S13]  /*16d50*/  ISETP.GE.OR P0, PT, R0, c[0x0][0x53c], !P6 ;  /* 0x00014f0000007a0c */ /* 0x000fda0007706670 */
[----:B------:R-:W-:Y:S01]  /*16d60*/  @!P0 MOV R2, 0x4 ;  /* 0x0000000400028802 */ /* 0x000fe20000000f00 */
[----:B------:R-:W-:-:S04]  /*16d70*/  @!P0 IMAD.MOV.U32 R4, RZ, RZ, 0x4 ;  /* 0x00000004ff048424 */ /* 0x000fc800078e00ff */
        /* <DEDUP_REMOVED lines=13> */
.L_x_363:
        /* <DEDUP_REMOVED lines=16> */
.L_x_364:
[----:B---3--:R-:W-:Y:S01]  /*16f50*/  IMAD R0, R0, c[0x0][0x538], RZ ;  /* 0x00014e0000007a24 */ /* 0x008fe200078e02ff */
[----:B------:R-:W-:Y:S04]  /*16f60*/  BSSY B1, `(.L_x_318) ;  /* 0x0000084000017945 */ /* 0x000fe80003800000 */
[----:B----4-:R-:W-:-:S04]  /*16f70*/  IADD3 R8, R0, R8, RZ ;  /* 0x0000000800087210 */ /* 0x010fc80007ffe0ff */
[----:B--2---:R-:W-:-:S13]  /*16f80*/  ISETP.GT.AND P0, PT, R8, R9, PT ;  /* 0x000000090800720c */ /* 0x004fda0003f04270 */
[----:B------:R-:W-:Y:S05]  /*16f90*/  @P0 BRA `(.L_x_319) ;  /* 0x0000025000000947 */ /* 0x000fea0003800000 */
.L_x_323:
[----:B------:R-:W2:Y:S02]  /*16fa0*/  LDL.LU R0, [R1+0xc] ;  /* 0x00000c0001007983 */ /* 0x000ea40000300800 */
[----:B--2---:R-:W-:-:S04]  /*16fb0*/  IADD3 R0, R0, 0x1f, RZ ;  /* 0x0000001f00007810 */ /* 0x004fc80007ffe0ff */
[----:B------:R-:W-:-:S13]  /*16fc0*/  ISETP.GE.AND P0, PT, R0, c[0x0][0x53c], PT ;  /* 0x00014f0000007a0c */ /* 0x000fda0003f06270 */
[----:B------:R-:W-:Y:S05]  /*16fd0*/  @P0 BRA `(.L_x_320) ;  /* 0x0000077000000947 */ /* 0x000fea0003800000 */
[----:B------:R2:W-:Y:S01]  /*16fe0*/  STL [R1+0xc], R0 ;  /* 0x00000c0001007387 */ /* 0x0005e20000100800 */
[----:B------:R-:W-:Y:S01]  /*16ff0*/  CS2R R6, SRZ ;  /* 0x0000000000067805 */ /* 0x000fe2000001ff00 */
[----:B--2---:R-:W-:-:S04]  /*17000*/  IADD3 R0, R0, R14, RZ ;  /* 0x0000000e00007210 */ /* 0x004fc80007ffe0ff */
[----:B------:R-:W-:-:S13]  /*17010*/  ISETP.GE.OR P0, PT, R0, c[0x0][0x53c], !P6 ;  /* 0x00014f0000007a0c */ /* 0x000fda0007706670 */
[----:B-1----:R-:W-:Y:S02]  /*17020*/  @!P0 MOV R4, 0x4 ;  /* 0x0000000400048802 */ /* 0x002fe40000000f00 */
[----:B------:R-:W-:-:S03]  /*17030*/  @!P0 MOV R2, 0x4 ;  /* 0x0000000400028802 */ /* 0x000fc60000000f00 */
[----:B------:R-:W-:-:S04]  /*17040*/  @!P0 IMAD.WIDE R4, R0, R4, c[0x0][0x580] ;  /* 0x0001600000048625 */ /* 0x000fc800078e0204 */
[----:B------:R-:W-:Y:S01]  /*17050*/  @!P0 IMAD.WIDE R2, R0, R2, c[0x0][0x578] ;  /* 0x00015e0000028625 */ /* 0x000fe200078e0202 */
[----:B------:R-:W2:Y:S04]  /*17060*/  @!P0 LDG.E R6, [R4.64] ;  /* 0x0000000604068981 */ /* 0x000ea8000c1e1900 */
[----:B------:R-:W2:Y:S02]  /*17070*/  @!P0 LDG.E R7, [R2.64] ;  /* 0x0000000602078981 */ /* 0x000ea4000c1e1900 */
[----:B--2---:R-:W-:Y:S01]  /*17080*/  IMAD R0, R7, R6, RZ ;  /* 0x0000000607007224 */ /* 0x004fe200078e02ff */
[----:B------:R-:W-:Y:S05]  /*17090*/  BRA.DIV ~URZ, `(.L_x_321) ;  /* 0x00001d827f007947 */ /* 0x000fea000b800000 */
[----:B------:R1:W2:Y:S02]  /*170a0*/  SHFL.UP PT, R2, R0, 0x1, RZ ;  /* 0x0420000000027989 */ /* 0x0002a400000e00ff */
.L_x_365:
        /* <DEDUP_REMOVED lines=16> */
.L_x_366:
[----:B--2---:R-:W-:-:S05]  /*171b0*/  IMAD R0, R0, c[0x0][0x538], RZ ;  /* 0x00014e0000007a24 */ /* 0x004fca00078e02ff */
[----:B------:R-:W-:-:S04]  /*171c0*/  IADD3 R8, R0, R8, RZ ;  /* 0x0000000800087210 */ /* 0x000fc80007ffe0ff */
[----:B------:R-:W-:-:S13]  /*171d0*/  ISETP.GT.AND P0, PT, R8, R9, PT ;  /* 0x000000090800720c */ /* 0x000fda0003f04270 */
[----:B-1----:R-:W-:Y:S05]  /*171e0*/  @!P0 BRA `(.L_x_323) ;  /* 0xfffffdb000008947 */ /* 0x002fea000383ffff */
.L_x_319:
[----:B------:R-:W-:-:S05]  /*171f0*/  IADD3 R12, -R0, R8, RZ ;  /* 0x00000008000c7210 */ /* 0x000fca0007ffe1ff */
[----:B------:R-:W-:-:S05]  /*17200*/  IMAD R0, R4, c[0x0][0x538], R12 ;  /* 0x00014e0004007a24 */ /* 0x000fca00078e020c */
[----:B------:R-:W-:Y:S01]  /*17210*/  ISETP.GT.AND P0, PT, R0, R9, PT ;  /* 0x000000090000720c */ /* 0x000fe20003f04270 */
[----:B------:R-:W-:-:S12]  /*17220*/  BRA.DIV ~URZ, `(.L_x_324) ;  /* 0x00001de27f007947 */ /* 0x000fd8000b800000 */
[----:B------:R-:W-:-:S04]  /*17230*/  VOTE.ANY R11, PT, !P0 ;  /* 0x00000000000b7806 */ /* 0x000fc800040e0100 */
.L_x_367:
[----:B------:R2:W3:Y:S01]  /*17240*/  POPC R10, R11 ;  /* 0x0000000b000a7309 */ /* 0x0004e20000000000 */
[----:B------:R-:W-:Y:S05]  /*17250*/  BRA.DIV ~URZ, `(.L_x_325) ;  /* 0x00001e027f007947 */ /* 0x000fea000b800000 */
[----:B---3--:R3:W4:Y:S04]  /*17260*/  SHFL.IDX PT, R8, R6, R10, 0x1f ;  /* 0x00001f0a06087589 */ /* 0x00872800000e0000 */
[----:B------:R3:W1:Y:S02]  /*17270*/  SHFL.IDX PT, R7, R7, R10, 0x1f ;  /* 0x00001f0a07077589 */ /* 0x00066400000e0000 */
.L_x_368:
[----:B------:R-:W-:Y:S01]  /*17280*/  ISETP.NE.AND P0, PT, R11, RZ, PT ;  /* 0x000000ff0b00720c */ /* 0x000fe20003f05270 */
[----:B------:R-:W-:-:S12]  /*17290*/  BSSY B0, `(.L_x_326) ;  /* 0x0000005000007945 */ /* 0x000fd80003800000 */
[----:B------:R-:W-:Y:S05]  /*172a0*/  @!P0 BRA `(.L_x_327) ;  /* 0x0000003000008947 */ /* 0x000fea0003800000 */
[----:B------:R-:W-:Y:S01]  /*172b0*/  IADD3 R3, R10, -0x1, RZ ;  /* 0xffffffff0a037810 */ /* 0x000fe20007ffe0ff */
[----:B------:R-:W-:Y:S05]  /*172c0*/  BRA.DIV ~URZ, `(.L_x_328) ;  /* 0x00001e627f007947 */ /* 0x000fea000b800000 */
[----:B------:R2:W3:Y:S02]  /*172d0*/  SHFL.IDX PT, R13, R4, R3, 0x1f ;  /* 0x00001f03040d7589 */ /* 0x0004e400000e0000 */
.L_x_327:
[----:B------:R-:W-:Y:S05]  /*172e0*/  BSYNC B0 ;  /* 0x0000000000007941 */ /* 0x000fea0003800000 */
.L_x_326:
[----:B---3--:R-:W-:Y:S01]  /*172f0*/  IMAD R6, R13, c[0x0][0x538], R12 ;  /* 0x00014e000d067a24 */ /* 0x008fe200078e020c */
[----:B----4-:R-:W-:Y:S02]  /*17300*/  IABS R2, R8 ;  /* 0x0000000800027213 */ /* 0x010fe40000000000 */
[----:B-12---:R-:W-:Y:S01]  /*17310*/  IABS R3, R7 ;  /* 0x0000000700037213 */ /* 0x006fe20000000000 */
[----:B------:R-:W-:Y:S01]  /*17320*/  IMAD.IADD R9, R9, 0x1, -R6 ;  /* 0x0000000109097824 */ /* 0x000fe200078e0a06 */
[----:B------:R1:W-:Y:S01]  /*17330*/  STL [R1], R6 ;  /* 0x0000000601007387 */ /* 0x0003e20000100800 */
[----:B------:R-:W2:Y:S03]  /*17340*/  I2F.RP R4, R2 ;  /* 0x0000000200047306 */ /* 0x000ea60000209400 */
[----:B------:R-:W3:Y:S05]  /*17350*/  LDL.LU R13, [R1+0xc] ;  /* 0x00000c00010d7983 */ /* 0x000eea0000300800 */
[----:B--2---:R-:W2:Y:S02]  /*17360*/  MUFU.RCP R4, R4 ;  /* 0x0000000400047308 */ /* 0x004ea40000001000 */
[----:B--2---:R-:W-:-:S06]  /*17370*/  IADD3 R4, R4, 0xffffffe, RZ ;  /* 0x0ffffffe04047810 */ /* 0x004fcc0007ffe0ff */
[----:B------:R-:W2:Y:S01]  /*17380*/  F2I.FTZ.U32.TRUNC.NTZ R5, R4 ;  /* 0x0000000400057305 */ /* 0x000ea2000021f000 */
[----:B-1----:R-:W-:Y:S02]  /*17390*/  MOV R6, R3 ;  /* 0x0000000300067202 */ /* 0x002fe40000000f00 */
[----:B------:R-:W-:Y:S01]  /*173a0*/  IABS R11, R9 ;  /* 0x00000009000b7213 */ /* 0x000fe20000000000 */
[----:B--2---:R-:W-:-:S04]  /*173b0*/  IMAD.MOV R0, RZ, RZ, -R5 ;  /* 0x000000ffff007224 */ /* 0x004fc800078e0a05 */
[----:B------:R-:W-:Y:S01]  /*173c0*/  IMAD.MOV.U32 R4, RZ, RZ, R0 ;  /* 0x000000ffff047224 */ /* 0x000fe200078e0000 */
[----:B------:R-:W-:-:S03]  /*173d0*/  IABS R0, R8 ;  /* 0x0000000800007213 */ /* 0x000fc60000000000 */
[----:B------:R-:W-:Y:S02]  /*173e0*/  IMAD R3, R4, R2, RZ ;  /* 0x0000000204037224 */ /* 0x000fe400078e02ff */
[----:B------:R-:W-:Y:S01]  /*173f0*/  IMAD.MOV.U32 R4, RZ, RZ, RZ ;  /* 0x000000ffff047224 */ /* 0x000fe200078e00ff */
[----:B------:R-:W1:Y:S01]  /*17400*/  I2F.RP R12, R6 ;  /* 0x00000006000c7306 */ /* 0x000e620000209400 */
[----:B------:R-:W-:Y:S02]  /*17410*/  IMAD.MOV R0, RZ, RZ, -R0 ;  /* 0x000000ffff007224 */ /* 0x000fe400078e0a00 */
[----:B------:R-:W-:-:S04]  /*17420*/  IMAD.HI.U32 R5, R5, R3, R4 ;  /* 0x0000000305057227 */ /* 0x000fc800078e0004 */
[----:B------:R-:W-:Y:S01]  /*17430*/  IMAD.MOV.U32 R3, RZ, RZ, R11 ;  /* 0x000000ffff037224 */ /* 0x000fe200078e000b */
[----:B------:R-:W-:-:S03]  /*17440*/  MOV R4, R0 ;  /* 0x0000000000047202 */ /* 0x000fc60000000f00 */
[----:B------:R-:W-:-:S04]  /*17450*/  IMAD.HI.U32 R0, R5, R3, RZ ;  /* 0x0000000305007227 */ /* 0x000fc800078e00ff */
[----:B------:R-:W-:Y:S02]  /*17460*/  IMAD R3, R0, R4, R3 ;  /* 0x0000000400037224 */ /* 0x000fe400078e0203 */
[----:B-1----:R-:W1:Y:S03]  /*17470*/  MUFU.RCP R4, R12 ;  /* 0x0000000c00047308 */ /* 0x002e660000001000 */
[----:B------:R-:W-:-:S13]  /*17480*/  ISETP.GT.U32.AND P0, PT, R2, R3, PT ;  /* 0x000000030200720c */ /* 0x000fda0003f04070 */
[----:B------:R-:W-:Y:S01]  /*17490*/  @!P0 IMAD.IADD R3, R3, 0x1, -R2 ;  /* 0x0000000103038824 */ /* 0x000fe200078e0a02 */
[----:B-1----:R-:W-:-:S04]  /*174a0*/  IADD3 R4, R4, 0xffffffe, RZ ;  /* 0x0ffffffe04047810 */ /* 0x002fc80007ffe0ff */
[----:B------:R-:W-:Y:S02]  /*174b0*/  ISETP.GE.U32.AND P2, PT, R3, R2, PT ;  /* 0x000000020300720c */ /* 0x000fe40003f46070 */
[----:B------:R-:W1:Y:S01]  /*174c0*/  F2I.FTZ.U32.TRUNC.NTZ R3, R4 ;  /* 0x0000000400037305 */ /* 0x000e62000021f000 */
[----:B------:R-:W-:Y:S02]  /*174d0*/  LOP3.LUT R2, R9, R8, RZ, 0x3c, !PT ;  /* 0x0000000809027212 */ /* 0x000fe400078e3cff */
[----:B------:R-:W-:Y:S02]  /*174e0*/  @!P0 IADD3 R0, R0, 0x1, RZ ;  /* 0x0000000100008810 */ /* 0x000fe40007ffe0ff */
[----:B------:R-:W-:Y:S02]  /*174f0*/  ISETP.GE.AND P1, PT, R2, RZ, PT ;  /* 0x000000ff0200720c */ /* 0x000fe40003f26270 */
[----:B------:R-:W-:-:S04]  /*17500*/  ISETP.NE.AND P0, PT, R8, RZ, PT ;  /* 0x000000ff0800720c */ /* 0x000fc80003f05270 */
[----:B------:R-:W-:Y:S01]  /*17510*/  @P2 IADD3 R0, R0, 0x1, RZ ;  /* 0x0000000100002810 */ /* 0x000fe20007ffe0ff */
[----:B-1----:R-:W-:-:S06]  /*17520*/  IMAD.MOV R2, RZ, RZ, -R3 ;  /* 0x000000ffff027224 */ /* 0x002fcc00078e0a03 */
[----:B------:R-:W-:Y:S01]  /*17530*/  @!P1 IMAD.MOV R0, RZ, RZ, -R0 ;  /* 0x000000ffff009224 */ /* 0x000fe200078e0a00 */
[----:B------:R-:W-:Y:S02]  /*17540*/  MOV R4, R2 ;  /* 0x0000000200047202 */ /* 0x000fe40000000f00 */
[----:B------:R-:W-:Y:S02]  /*17550*/  IABS R2, R7 ;  /* 0x0000000700027213 */ /* 0x000fe40000000000 */
[----:B------:R-:W-:Y:S01]  /*17560*/  @!P0 LOP3.LUT R0, RZ, R8, RZ, 0x33, !PT ;  /* 0x00000008ff008212 */ /* 0x000fe200078e33ff */
[----:B------:R-:W-:Y:S02]  /*17570*/  IMAD R4, R4, R6, RZ ;  /* 0x0000000604047224 */ /* 0x000fe400078e02ff */
[----:B------:R-:W-:Y:S01]  /*17580*/  IMAD.MOV R5, RZ, RZ, -R2 ;  /* 0x000000ffff057224 */ /* 0x000fe200078e0a02 */
[----:B------:R-:W-:Y:S01]  /*17590*/  IABS R11, R0 ;  /* 0x00000000000b7213 */ /* 0x000fe20000000000 */
[----:B------:R-:W-:-:S04]  /*175a0*/  IMAD.MOV.U32 R2, RZ, RZ, RZ ;  /* 0x000000ffff027224 */ /* 0x000fc800078e00ff */
[----:B------:R-:W-:Y:S01]  /*175b0*/  IMAD.HI.U32 R2, R3, R4, R2 ;  /* 0x0000000403027227 */ /* 0x000fe200078e0002 */
[----:B------:R-:W-:-:S03]  /*175c0*/  MOV R4, R5 ;  /* 0x0000000500047202 */ /* 0x000fc60000000f00 */
[----:B------:R-:W-:-:S04]  /*175d0*/  IMAD.MOV.U32 R3, RZ, RZ, R11 ;  /* 0x000000ffff037224 */ /* 0x000fc800078e000b */
[----:B------:R-:W-:-:S04]  /*175e0*/  IMAD.HI.U32 R2, R2, R3, RZ ;  /* 0x0000000302027227 */ /* 0x000fc800078e00ff */
[----:B------:R-:W-:-:S05]  /*175f0*/  IMAD R3, R2, R4, R3 ;  /* 0x0000000402037224 */ /* 0x000fca00078e0203 */
[----:B------:R-:W-:-:S13]  /*17600*/  ISETP.GT.U32.AND P0, PT, R6, R3, PT ;  /* 0x000000030600720c */ /* 0x000fda0003f04070 */
[----:B------:R-:W-:-:S05]  /*17610*/  @!P0 IMAD.IADD R3, R3, 0x1, -R6 ;  /* 0x0000000103038824 */ /* 0x000fca00078e0a06 */
[----:B------:R-:W-:Y:S02]  /*17620*/  ISETP.GE.U32.AND P2, PT, R3, R6, PT ;  /* 0x000000060300720c */ /* 0x000fe40003f46070 */
[----:B------:R-:W-:Y:S02]  /*17630*/  LOP3.LUT R3, R0, R7, RZ, 0x3c, !PT ;  /* 0x0000000700037212 */ /* 0x000fe400078e3cff */
[----:B------:R-:W-:Y:S02]  /*17640*/  @!P0 IADD3 R2, R2, 0x1, RZ ;  /* 0x0000000102028810 */ /* 0x000fe40007ffe0ff */
[----:B------:R-:W-:Y:S02]  /*17650*/  ISETP.GE.AND P1, PT, R3, RZ, PT ;  /* 0x000000ff0300720c */ /* 0x000fe40003f26270 */
[----:B------:R-:W-:-:S05]  /*17660*/  ISETP.NE.AND P0, PT, R7, RZ, PT ;  /* 0x000000ff0700720c */ /* 0x000fca0003f05270 */
[----:B------:R-:W-:-:S06]  /*17670*/  @P2 IADD3 R2, R2, 0x1, RZ ;  /* 0x0000000102022810 */ /* 0x000fcc0007ffe0ff */
[----:B------:R-:W-:Y:S02]  /*17680*/  @!P1 IMAD.MOV R2, RZ, RZ, -R2 ;  /* 0x000000ffff029224 */ /* 0x000fe400078e0a02 */
[----:B------:R-:W-:-:S04]  /*17690*/  @!P0 LOP3.LUT R2, RZ, R7, RZ, 0x33, !PT ;  /* 0x00000007ff028212 */ /* 0x000fc800078e33ff */
[----:B------:R-:W-:Y:S01]  /*176a0*/  IADD3 R3, -R2, RZ, RZ ;  /* 0x000000ff02037210 */ /* 0x000fe20007ffe1ff */
[----:B------:R-:W-:Y:S02]  /*176b0*/  IMAD R4, R0, R8, RZ ;  /* 0x0000000800047224 */ /* 0x000fe400078e02ff */
[C---:B------:R-:W-:Y:S02]  /*176c0*/  IMAD R2, R7.reuse, 0x1000000, R2 ;  /* 0x0100000007027824 */ /* 0x040fe400078e0202 */
[----:B------:R-:W-:Y:S01]  /*176d0*/  IMAD R0, R7, R3, R0 ;  /* 0x0000000307007224 */ /* 0x000fe200078e0200 */
[----:B------:R-:W-:-:S03]  /*176e0*/  IADD3 R3, R9, -R4, RZ ;  /* 0x8000000409037210 */ /* 0x000fc60007ffe0ff */
[----:B------:R-:W-:-:S05]  /*176f0*/  IMAD R0, R0, 0x10000, R2 ;  /* 0x0001000000007824 */ /* 0x000fca00078e0202 */
[----:B------:R1:W-:Y:S01]  /*17700*/  STL [R1+0x8], R0 ;  /* 0x0000080001007387 */ /* 0x0003e20000100800 */
[----:B---3--:R-:W-:-:S05]  /*17710*/  IMAD.IADD R13, R10, 0x1, R13 ;  /* 0x000000010a0d7824 */ /* 0x008fca00078e020d */
[----:B------:R1:W-:Y:S04]  /*17720*/  STL [R1+0xc], R13 ;  /* 0x00000c0d01007387 */ /* 0x0003e80000100800 */
[----:B------:R1:W-:Y:S01]  /*17730*/  STL [R1+0x4], R3 ;  /* 0x0000040301007387 */ /* 0x0003e20000100800 */
[----:B------:R-:W-:Y:S05]  /*17740*/  BRA `(.L_x_329) ;  /* 0x0000005000007947 */ /* 0x000fea0003800000 */
.L_x_320:
[----:B------:R-:W-:Y:S01]  /*17750*/  MOV R0, c[0x0][0x53c] ;  /* 0x00014f0000007a02 */ /* 0x000fe20000000f00 */
[----:B------:R2:W-:Y:S04]  /*17760*/  STL [R1], R9 ;  /* 0x0000000901007387 */ /* 0x0005e80000100800 */
[----:B------:R2:W-:Y:S04]  /*17770*/  STL [R1+0x4], RZ ;  /* 0x000004ff01007387 */ /* 0x0005e80000100800 */
[----:B------:R2:W-:Y:S04]  /*17780*/  STL [R1+0x8], RZ ;  /* 0x000008ff01007387 */ /* 0x0005e80000100800 */
[----:B------:R2:W-:Y:S02]  /*17790*/  STL [R1+0xc], R0 ;  /* 0x00000c0001007387 */ /* 0x0005e40000100800 */
.L_x_329:
[----:B------:R-:W-:Y:S05]  /*177a0*/  BSYNC B1 ;  /* 0x0000000000017941 */ /* 0x000fea0003800000 */
.L_x_318:
[----:B-1----:R-:W3:Y:S04]  /*177b0*/  LDL R4, [R1] ;  /* 0x0000000001047983 */ /* 0x002ee80000100800 */
[----:B------:R-:W3:Y:S04]  /*177c0*/  LDL R5, [R1+0x4] ;  /* 0x0000040001057983 */ /* 0x000ee80000100800 */
[----:B------:R-:W3:Y:S04]  /*177d0*/  LDL R6, [R1+0x8] ;  /* 0x0000080001067983 */ /* 0x000ee80000100800 */
[----:B------:R-:W3:Y:S01]  /*177e0*/  LDL R7, [R1+0xc] ;  /* 0x00000c0001077983 */ /* 0x000ee20000100800 */
[----:B------:R-:W-:Y:S03]  /*177f0*/  WARPSYNC 0xffffffff ;  /* 0xffffffff00007948 */ /* 0x000fe60003800000 */
[----:B------:R-:W-:Y:S01]  /*17800*/  BAR.SYNC.DEFER_BLOCKING 0x4, 0x80 ;  /* 0x0102000000007b1d */ /* 0x000fe20000010000 */
[----:B------:R-:W-:-:S13]  /*17810*/  ISETP.NE.AND P0, PT, R14, RZ, PT ;  /* 0x000000ff0e00720c */ /* 0x000fda0003f05270 */
[----:B---3--:R1:W-:Y:S04]  /*17820*/  @!P0 STS.128 [0xc080], R4 ;  /* 0x00c08004ff008388 */ /* 0x0083e80000000c00 */
[----:B------:R-:W-:Y:S06]  /*17830*/  BAR.ARV 0x5, 0x80 ;  /* 0x0142000000007b1d */ /* 0x000fec0000002000 */
.L_x_313:
[----:B--2---:R-:W2:Y:S02]  /*17840*/  LDL R0, [R1+0xc] ;  /* 0x00000c0001007983 */ /* 0x004ea40000100800 */
[----:B--2---:R-:W-:-:S13]  /*17850*/  ISETP.GE.AND P0, PT, R0, c[0x0][0x53c], PT ;  /* 0x00014f0000007a0c */ /* 0x004fda0003f06270 */
[----:B-1----:R-:W-:Y:S01]  /*17860*/  @P0 CALL.REL.NOINC `(.L_x_330) ;  /* 0x0000001000000944 */ /* 0x002fe20003c00000 */
[----:B------:R-:W-:Y:S05]  /*17870*/  BRA `(.L_x_331) ;  /* 0xfffea31000007947 */ /* 0x000fea000383ffff */
.L_x_330:
[----:B------:R-:W-:Y:S05]  /*17880*/  EXIT ;  /* 0x000000000000794d */ /* 0x000fea0003800000 */
.L_x_163:
[----:B------:R-:W-:Y:S01]  /*17890*/  IMAD.MOV.U32 R0, RZ, RZ, R5 ;  /* 0x000000ffff007224 */ /* 0x000fe200078e0005 */
[----:B------:R-:W-:Y:S02]  /*178a0*/  MOV R2, 0x1 ;  /* 0x0000000100027802 */ /* 0x000fe40000000f00 */
[----:B------:R-:W-:Y:S02]  /*178b0*/  MOV R3, 0x178d0 ;  /* 0x000178d000037802 */ /* 0x000fe40000000f00 */
[----:B------:R-:W-:Y:S05]  /*178c0*/  CALL.REL.NOINC `($__internal_6_$__cuda_sm70_shflsync_up_p) ;  /* 0x0000195000007944 */ /* 0x000fea0003c00000 */
[----:B------:R-:W-:Y:S01]  /*178d0*/  MOV R0, R4 ;  /* 0x0000000400007202 */ /* 0x000fe20000000f00 */
[----:B------:R-:W-:Y:S05]  /*178e0*/  BRA `(.L_x_332) ;  /* 0xfffe8b8000007947 */ /* 0x000fea000383ffff */
.L_x_164:
[----:B------:R-:W-:Y:S01]  /*178f0*/  IMAD.MOV.U32 R0, RZ, RZ, R5 ;  /* 0x000000ffff007224 */ /* 0x000fe200078e0005 */
[----:B------:R-:W-:Y:S02]  /*17900*/  MOV R2, 0x2 ;  /* 0x0000000200027802 */ /* 0x000fe40000000f00 */
[----:B------:R-:W-:Y:S02]  /*17910*/  MOV R3, 0x17930 ;  /* 0x0001793000037802 */ /* 0x000fe40000000f00 */
[----:B------:R-:W-:Y:S05]  /*17920*/  CALL.REL.NOINC `($__internal_6_$__cuda_sm70_shflsync_up_p) ;  /* 0x000018f000007944 */ /* 0x000fea0003c00000 */
[----:B------:R-:W-:Y:S01]  /*17930*/  SEL R0, R4, RZ, P4 ;  /* 0x000000ff04007207 */ /* 0x000fe20002000000 */
[----:B------:R-:W-:Y:S01]  /*17940*/  IMAD.MOV.U32 R2, RZ, RZ, 0x4 ;  /* 0x00000004ff027424 */ /* 0x000fe200078e00ff */
[----:B------:R-:W-:-:S03]  /*17950*/  MOV R3, 0x17980 ;  /* 0x0001798000037802 */ /* 0x000fc60000000f00 */
[----:B------:R-:W-:Y:S02]  /*17960*/  IMAD.IADD R0, R5, 0x1, R0 ;  /* 0x0000000105007824 */ /* 0x000fe400078e0200 */
        /* <DEDUP_REMOVED lines=14> */
[----:B------:R-:W-:Y:S01]  /*17a50*/  IMAD.IADD R4, R0, 0x1, R4 ;  /* 0x0000000100047824 */ /* 0x000fe200078e0204 */
[----:B------:R-:W-:-:S03]  /*17a60*/  MOV R0, 0x1f ;  /* 0x0000001f00007802 */ /* 0x000fc60000000f00 */
[----:B------:R-:W-:Y:S02]  /*17a70*/  IMAD.MOV.U32 R5, RZ, RZ, R4 ;  /* 0x000000ffff057224 */ /* 0x000fe400078e0004 */
[----:B------:R-:W-:Y:S05]  /*17a80*/  CALL.REL.NOINC `($__internal_5_$__cuda_sm70_shflsync_idx_p) ;  /* 0x0000174000007944 */ /* 0x000fea0003c00000 */
[----:B------:R-:W-:Y:S05]  /*17a90*/  BRA `(.L_x_333) ;  /* 0xfffe8ad000007947 */ /* 0x000fea000383ffff */
.L_x_166:
[----:B------:R-:W-:Y:S02]  /*17aa0*/  SEL R0, RZ, 0x1, P0 ;  /* 0x00000001ff007807 */ /* 0x000fe40000000000 */
[----:B------:R-:W-:Y:S02]  /*17ab0*/  MOV R2, 0x17ad0 ;  /* 0x00017ad000027802 */ /* 0x000fe40000000f00 */
[----:B------:R-:W-:Y:S05]  /*17ac0*/  CALL.REL.NOINC `($__internal_7_$__cuda_sm70_votesync_ballot) ;  /* 0x000017c000007944 */ /* 0x000fea0003c00000 */
[----:B------:R-:W-:Y:S01]  /*17ad0*/  MOV R6, R0 ;  /* 0x0000000000067202 */ /* 0x000fe20000000f00 */
[----:B------:R-:W-:Y:S05]  /*17ae0*/  BRA `(.L_x_334) ;  /* 0xfffe8b1000007947 */ /* 0x000fea000383ffff */
.L_x_167:
[----:B------:R-:W-:Y:S01]  /*17af0*/  IMAD.MOV.U32 R5, RZ, RZ, R8 ;  /* 0x000000ffff057224 */ /* 0x000fe200078e0008 */
[----:B--2---:R-:W-:Y:S01]  /*17b00*/  MOV R3, R13 ;  /* 0x0000000d00037202 */ /* 0x004fe20000000f00 */
[----:B------:R-:W-:Y:S01]  /*17b10*/  IMAD.MOV.U32 R0, RZ, RZ, 0x1f ;  /* 0x0000001fff007424 */ /* 0x000fe200078e00ff */
[----:B------:R-:W-:Y:S02]  /*17b20*/  MOV R2, 0x17b40 ;  /* 0x00017b4000027802 */ /* 0x000fe40000000f00 */
[----:B-1----:R-:W-:Y:S05]  /*17b30*/  CALL.REL.NOINC `($__internal_5_$__cuda_sm70_shflsync_idx_p) ;  /* 0x0000169000007944 */ /* 0x002fea0003c00000 */
[----:B------:R-:W-:Y:S01]  /*17b40*/  IMAD.MOV.U32 R11, RZ, RZ, R0 ;  /* 0x000000ffff0b7224 */ /* 0x000fe200078e0000 */
[----:B------:R-:W-:Y:S01]  /*17b50*/  MOV R5, R7 ;  /* 0x0000000700057202 */ /* 0x000fe20000000f00 */
[----:B------:R-:W-:Y:S01]  /*17b60*/  IMAD.MOV.U32 R7, RZ, RZ, RZ ;  /* 0x000000ffff077224 */ /* 0x000fe200078e00ff */
[----:B------:R-:W-:Y:S01]  /*17b70*/  MOV R3, R13 ;  /* 0x0000000d00037202 */ /* 0x000fe20000000f00 */
[----:B------:R-:W-:Y:S01]  /*17b80*/  IMAD.MOV.U32 R0, RZ, RZ, 0x1f ;  /* 0x0000001fff007424 */ /* 0x000fe200078e00ff */
[----:B------:R-:W-:-:S02]  /*17b90*/  MOV R2, 0x17bb0 ;  /* 0x00017bb000027802 */ /* 0x000fc40000000f00 */
[----:B------:R-:W-:Y:S05]  /*17ba0*/  CALL.REL.NOINC `($__internal_5_$__cuda_sm70_shflsync_idx_p) ;  /* 0x0000162000007944 */ /* 0x000fea0003c00000 */
[----:B------:R-:W-:Y:S01]  /*17bb0*/  MOV R10, R0 ;  /* 0x00000000000a7202 */ /* 0x000fe20000000f00 */
[----:B------:R-:W-:Y:S05]  /*17bc0*/  BRA `(.L_x_335) ;  /* 0xfffe8a8000007947 */ /* 0x000fea000383ffff */
.L_x_170:
[----:B------:R-:W-:Y:S01]  /*17bd0*/  IMAD.MOV.U32 R5, RZ, RZ, R4 ;  /* 0x000000ffff057224 */ /* 0x000fe200078e0004 */
[----:B------:R-:W-:-:S02]  /*17be0*/  MOV R0, 0x1f ;  /* 0x0000001f00007802 */ /* 0x000fc40000000f00 */
[----:B------:R-:W-:Y:S02]  /*17bf0*/  MOV R2, 0x17c10 ;  /* 0x00017c1000027802 */ /* 0x000fe40000000f00 */
[----:B-1----:R-:W-:Y:S05]  /*17c00*/  CALL.REL.NOINC `($__internal_5_$__cuda_sm70_shflsync_idx_p) ;  /* 0x000015c000007944 */ /* 0x002fea0003c00000 */
[----:B------:R-:W-:Y:S01]  /*17c10*/  MOV R7, R0 ;  /* 0x0000000000077202 */ /* 0x000fe20000000f00 */
[----:B------:R-:W-:Y:S05]  /*17c20*/  BRA `(.L_x_169) ;  /* 0xfffe8a8000007947 */ /* 0x000fea000383ffff */
.L_x_208:
[----:B------:R-:W-:Y:S01]  /*17c30*/  IMAD.MOV.U32 R5, RZ, RZ, R10 ;  /* 0x000000ffff057224 */ /* 0x000fe200078e000a */
[----:B------:R-:W-:Y:S01]  /*17c40*/  MOV R3, RZ ;  /* 0x000000ff00037202 */ /* 0x000fe20000000f00 */
[----:B------:R-:W-:Y:S01]  /*17c50*/  IMAD.MOV.U32 R0, RZ, RZ, 0x1c1f ;  /* 0x00001c1fff007424 */ /* 0x000fe200078e00ff */
[----:B------:R-:W-:Y:S02]  /*17c60*/  MOV R2, 0x17c80 ;  /* 0x00017c8000027802 */ /* 0x000fe40000000f00 */
[----:B-----5:R-:W-:Y:S05]  /*17c70*/  CALL.REL.NOINC `($__internal_5_$__cuda_sm70_shflsync_idx_p) ;  /* 0x0000155000007944 */ /* 0x020fea0003c00000 */
[----:B------:R-:W-:Y:S01]  /*17c80*/  MOV R8, R0 ;  /* 0x0000000000087202 */ /* 0x000fe20000000f00 */
[----:B------:R-:W-:Y:S05]  /*17c90*/  BRA `(.L_x_336) ;  /* 0xffff030000007947 */ /* 0x000fea000383ffff */
.L_x_209:
[----:B------:R-:W-:Y:S01]  /*17ca0*/  IMAD.MOV.U32 R5, RZ, RZ, R11 ;  /* 0x000000ffff057224 */ /* 0x000fe200078e000b */
[----:B------:R-:W-:Y:S01]  /*17cb0*/  MOV R3, RZ ;  /* 0x000000ff00037202 */ /* 0x000fe20000000f00 */
[----:B------:R-:W-:Y:S01]  /*17cc0*/  IMAD.MOV.U32 R0, RZ, RZ, 0x1c1f ;  /* 0x00001c1fff007424 */ /* 0x000fe200078e00ff */
[----:B------:R-:W-:Y:S02]  /*17cd0*/  MOV R2, 0x17cf0 ;  /* 0x00017cf000027802 */ /* 0x000fe40000000f00 */
[----:B-12--5:R-:W-:Y:S05]  /*17ce0*/  CALL.REL.NOINC `($__internal_5_$__cuda_sm70_shflsync_idx_p) ;  /* 0x000014e000007944 */ /* 0x026fea0003c00000 */
[----:B------:R-:W-:Y:S05]  /*17cf0*/  BRA `(.L_x_337) ;  /* 0xffff02c000007947 */ /* 0x000fea000383ffff */
.L_x_212:
[----:B--2---:R-:W-:Y:S01]  /*17d00*/  IMAD.MOV.U32 R5, RZ, RZ, R10 ;  /* 0x000000ffff057224 */ /* 0x004fe200078e000a */
[----:B------:R-:W-:Y:S01]  /*17d10*/  MOV R3, 0x1 ;  /* 0x0000000100037802 */ /* 0x000fe20000000f00 */
[----:B----4-:R-:W-:Y:S01]  /*17d20*/  IMAD.MOV.U32 R0, RZ, RZ, 0x1c1f ;  /* 0x00001c1fff007424 */ /* 0x010fe200078e00ff */
[----:B------:R-:W-:-:S02]  /*17d30*/  MOV R2, 0x17d50 ;  /* 0x00017d5000027802 */ /* 0x000fc40000000f00 */
[----:B-1-3-5:R-:W-:Y:S05]  /*17d40*/  CALL.REL.NOINC `($__internal_5_$__cuda_sm70_shflsync_idx_p) ;  /* 0x0000148000007944 */ /* 0x02afea0003c00000 */
[----:B------:R-:W-:Y:S01]  /*17d50*/  IMAD.MOV.U32 R8, RZ, RZ, R0 ;  /* 0x000000ffff087224 */ /* 0x000fe200078e0000 */
[----:B------:R-:W-:Y:S01]  /*17d60*/  MOV R3, 0x1 ;  /* 0x0000000100037802 */ /* 0x000fe20000000f00 */
[----:B------:R-:W-:Y:S01]  /*17d70*/  IMAD.MOV.U32 R5, RZ, RZ, R11 ;  /* 0x000000ffff057224 */ /* 0x000fe200078e000b */
[----:B------:R-:W-:-:S02]  /*17d80*/  MOV R0, 0x1c1f ;  /* 0x00001c1f00007802 */ /* 0x000fc40000000f00 */
[----:B------:R-:W-:Y:S02]  /*17d90*/  MOV R2, 0x17db0 ;  /* 0x00017db000027802 */ /* 0x000fe40000000f00 */
[----:B------:R-:W-:Y:S05]  /*17da0*/  CALL.REL.NOINC `($__internal_5_$__cuda_sm70_shflsync_idx_p) ;  /* 0x0000142000007944 */ /* 0x000fea0003c00000 */
[----:B------:R-:W-:Y:S05]  /*17db0*/  BRA `(.L_x_338) ;  /* 0xffff037000007947 */ /* 0x000fea000383ffff */
.L_x_215:
[----:B-1----:R-:W-:Y:S01]  /*17dc0*/  IMAD.MOV.U32 R5, RZ, RZ, R10 ;  /* 0x000000ffff057224 */ /* 0x002fe200078e000a */
[----:B------:R-:W-:Y:S01]  /*17dd0*/  MOV R3, 0x2 ;  /* 0x0000000200037802 */ /* 0x000fe20000000f00 */
[----:B----4-:R-:W-:Y:S01]  /*17de0*/  IMAD.MOV.U32 R0, RZ, RZ, 0x1c1f ;  /* 0x00001c1fff007424 */ /* 0x010fe200078e00ff */
[----:B------:R-:W-:Y:S02]  /*17df0*/  MOV R2, 0x17e10 ;  /* 0x00017e1000027802 */ /* 0x000fe40000000f00 */
[----:B--23-5:R-:W-:Y:S05]  /*17e00*/  CALL.REL.NOINC `($__internal_5_$__cuda_sm70_shflsync_idx_p) ;  /* 0x000013c000007944 */ /* 0x02cfea0003c00000 */
[----:B------:R-:W-:Y:S01]  /*17e10*/  MOV R8, R0 ;  /* 0x0000000000087202 */ /* 0x000fe20000000f00 */
[----:B------:R-:W-:Y:S05]  /*17e20*/  BRA `(.L_x_339) ;  /* 0xffff046000007947 */ /* 0x000fea000383ffff */
.L_x_216:
[----:B------:R-:W-:Y:S01]  /*17e30*/  IMAD.MOV.U32 R5, RZ, RZ, R11 ;  /* 0x000000ffff057224 */ /* 0x000fe200078e000b */
[----:B------:R-:W-:Y:S01]  /*17e40*/  MOV R3, 0x2 ;  /* 0x0000000200037802 */ /* 0x000fe20000000f00 */
[----:B----4-:R-:W-:Y:S01]  /*17e50*/  IMAD.MOV.U32 R0, RZ, RZ, 0x1c1f ;  /* 0x00001c1fff007424 */ /* 0x010fe200078e00ff */
[----:B------:R-:W-:Y:S02]  /*17e60*/  MOV R2, 0x17e80 ;  /* 0x00017e8000027802 */ /* 0x000fe40000000f00 */
[----:B-123-5:R-:W-:Y:S05]  /*17e70*/  CALL.REL.NOINC `($__internal_5_$__cuda_sm70_shflsync_idx_p) ;  /* 0x0000135000007944 */ /* 0x02efea0003c00000 */
[----:B------:R-:W-:Y:S05]  /*17e80*/  BRA `(.L_x_340) ;  /* 0xffff042000007947 */ /* 0x000fea000383ffff */
.L_x_219:
[----:B-1----:R-:W-:Y:S01]  /*17e90*/  IMAD.MOV.U32 R5, RZ, RZ, R10 ;  /* 0x000000ffff057224 */ /* 0x002fe200078e000a */
[----:B------:R-:W-:Y:S01]  /*17ea0*/  MOV R3, 0x3 ;  /* 0x0000000300037802 */ /* 0x000fe20000000f00 */
[----:B------:R-:W-:Y:S01]  /*17eb0*/  IMAD.MOV.U32 R0, RZ, RZ, 0x1c1f ;  /* 0x00001c1fff007424 */ /* 0x000fe200078e00ff */
[----:B------:R-:W-:-:S02]  /*17ec0*/  MOV R2, 0x17ee0 ;  /* 0x00017ee000027802 */ /* 0x000fc40000000f00 */
[----:B--2345:R-:W-:Y:S05]  /*17ed0*/  CALL.REL.NOINC `($__internal_5_$__cuda_sm70_shflsync_idx_p) ;  /* 0x000012f000007944 */ /* 0x03cfea0003c00000 */
[----:B------:R-:W-:Y:S01]  /*17ee0*/  IMAD.MOV.U32 R8, RZ, RZ, R0 ;  /* 0x000000ffff087224 */ /* 0x000fe200078e0000 */
[----:B------:R-:W-:Y:S01]  /*17ef0*/  MOV R3, 0x3 ;  /* 0x0000000300037802 */ /* 0x000fe20000000f00 */
[----:B------:R-:W-:Y:S01]  /*17f00*/  IMAD.MOV.U32 R5, RZ, RZ, R11 ;  /* 0x000000ffff057224 */ /* 0x000fe200078e000b */
[----:B------:R-:W-:-:S02]  /*17f10*/  MOV R0, 0x1c1f ;  /* 0x00001c1f00007802 */ /* 0x000fc40000000f00 */
[----:B------:R-:W-:Y:S02]  /*17f20*/  MOV R2, 0x17f40 ;  /* 0x00017f4000027802 */ /* 0x000fe40000000f00 */
[----:B------:R-:W-:Y:S05]  /*17f30*/  CALL.REL.NOINC `($__internal_5_$__cuda_sm70_shflsync_idx_p) ;  /* 0x0000129000007944 */ /* 0x000fea0003c00000 */
[----:B------:R-:W-:Y:S05]  /*17f40*/  BRA `(.L_x_341) ;  /* 0xffff04d000007947 */ /* 0x000fea000383ffff */
.L_x_266:
[----:B------:R-:W-:Y:S01]  /*17f50*/  IMAD.MOV.U32 R0, RZ, RZ, R205 ;  /* 0x000000ffff007224 */ /* 0x000fe200078e00cd */
[----:B------:R-:W-:Y:S01]  /*17f60*/  MOV R9, 0x1f ;  /* 0x0000001f00097802 */ /* 0x000fe20000000f00 */
[----:B------:R-:W-:Y:S01]  /*17f70*/  IMAD.MOV.U32 R3, RZ, RZ, 0x2 ;  /* 0x00000002ff037424 */ /* 0x000fe200078e00ff */
[----:B------:R-:W-:Y:S02]  /*17f80*/  MOV R8, 0xffffffff ;  /* 0xffffffff00087802 */ /* 0x000fe40000000f00 */
[----:B------:R-:W-:Y:S02]  /*17f90*/  MOV R2, 0x17fb0 ;  /* 0x00017fb000027802 */ /* 0x000fe40000000f00 */
[----:B------:R-:W-:Y:S05]  /*17fa0*/  CALL.REL.NOINC `($__internal_4_$__cuda_sm70_shflsync_bfly_p) ;  /* 0x000011e000007944 */ /* 0x000fea0003c00000 */
[----:B------:R-:W-:Y:S01]  /*17fb0*/  FADD.FTZ R7, R205, R0 ;  /* 0x00000000cd077221 */ /* 0x000fe20000010000 */
[----:B------:R-:W-:Y:S02]  /*17fc0*/  MOV R3, 0x1 ;  /* 0x0000000100037802 */ /* 0x000fe40000000f00 */
[----:B------:R-:W-:Y:S02]  /*17fd0*/  MOV R2, 0x18000 ;  /* 0x0001800000027802 */ /* 0x000fe40000000f00 */
[----:B------:R-:W-:-:S02]  /*17fe0*/  MOV R0, R7 ;  /* 0x0000000700007202 */ /* 0x000fc40000000f00 */
[----:B------:R-:W-:Y:S05]  /*17ff0*/  CALL.REL.NOINC `($__internal_4_$__cuda_sm70_shflsync_bfly_p) ;  /* 0x0000119000007944 */ /* 0x000fea0003c00000 */
[----:B------:R-:W-:Y:S01]  /*18000*/  FADD.FTZ R7, R7, R0 ;  /* 0x0000000007077221 */ /* 0x000fe20000010000 */
[----:B------:R-:W-:-:S02]  /*18010*/  MOV R0, R208 ;  /* 0x000000d000007202 */ /* 0x000fc40000000f00 */
[----:B------:R-:W-:Y:S02]  /*18020*/  MOV R3, 0x2 ;  /* 0x0000000200037802 */ /* 0x000fe40000000f00 */
[----:B------:R-:W-:Y:S02]  /*18030*/  MOV R2, 0x18050 ;  /* 0x0001805000027802 */ /* 0x000fe40000000f00 */
[----:B------:R-:W-:Y:S05]  /*18040*/  CALL.REL.NOINC `($__internal_4_$__cuda_sm70_shflsync_bfly_p) ;  /* 0x0000114000007944 */ /* 0x000fea0003c00000 */
[----:B------:R-:W-:Y:S01]  /*18050*/  FADD.FTZ R6, R208, R0 ;  /* 0x00000000d0067221 */ /* 0x000fe20000010000 */
[----:B------:R-:W-:Y:S02]  /*18060*/  MOV R3, 0x1 ;  /* 0x0000000100037802 */ /* 0x000fe40000000f00 */
[----:B------:R-:W-:Y:S02]  /*18070*/  MOV R2, 0x180a0 ;  /* 0x000180a000027802 */ /* 0x000fe40000000f00 */
[----:B------:R-:W-:Y:S02]  /*18080*/  MOV R0, R6 ;  /* 0x0000000600007202 */ /* 0x000fe40000000f00 */
[----:B------:R-:W-:Y:S05]  /*18090*/  CALL.REL.NOINC `($__internal_4_$__cuda_sm70_shflsync_bfly_p) ;  /* 0x000010f000007944 */ /* 0x000fea0003c00000 */
[----:B------:R-:W-:Y:S01]  /*180a0*/  FADD.FTZ R6, R6, R0 ;  /* 0x0000000006067221 */ /* 0x000fe20000010000 */
[----:B------:R-:W-:Y:S02]  /*180b0*/  MOV R0, R226 ;  /* 0x000000e200007202 */ /* 0x000fe40000000f00 */
[----:B------:R-:W-:-:S02]  /*180c0*/  MOV R3, 0x2 ;  /* 0x0000000200037802 */ /* 0x000fc40000000f00 */
        /* <DEDUP_REMOVED lines=9> */
[----:B------:R-:W-:Y:S02]  /*18160*/  MOV R3, 0x2 ;  /* 0x0000000200037802 */ /* 0x000fe40000000f00 */
[----:B------:R-:W-:-:S02]  /*18170*/  MOV R2, 0x18190 ;  /* 0x0001819000027802 */ /* 0x000fc40000000f00 */
[----:B------:R-:W-:Y:S05]  /*18180*/  CALL.REL.NOINC `($__internal_4_$__cuda_sm70_shflsync_bfly_p) ;  /* 0x0000100000007944 */ /* 0x000fea0003c00000 */
[----:B------:R-:W-:Y:S01]  /*18190*/  FADD.FTZ R4, R227, R0 ;  /* 0x00000000e3047221 */ /* 0x000fe20000010000 */
[----:B------:R-:W-:-:S02]  /*181a0*/  MOV R3, 0x1 ;  /* 0x0000000100037802 */ /* 0x000fc40000000f00 */
[----:B------:R-:W-:Y:S02]  /*181b0*/  MOV R2, 0x181e0 ;  /* 0x000181e000027802 */ /* 0x000fe40000000f00 */
[----:B------:R-:W-:Y:S02]  /*181c0*/  MOV R0, R4 ;  /* 0x0000000400007202 */ /* 0x000fe40000000f00 */
[----:B------:R-:W-:Y:S05]  /*181d0*/  CALL.REL.NOINC `($__internal_4_$__cuda_sm70_shflsync_bfly_p) ;  /* 0x00000fb000007944 */ /* 0x000fea0003c00000 */
[----:B------:R-:W-:Y:S01]  /*181e0*/  MOV R8, R0 ;  /* 0x0000000000087202 */ /* 0x000fe20000000f00 */
[----:B------:R-:W-:Y:S05]  /*181f0*/  BRA `(.L_x_342) ;  /* 0xffffabb000007947 */ /* 0x000fea000383ffff */
.L_x_273:
[----:B-1234-:R-:W-:Y:S01]  /*18200*/  IMAD.MOV.U32 R5, RZ, RZ, R12 ;  /* 0x000000ffff057224 */ /* 0x01efe200078e000c */
[----:B------:R-:W-:Y:S01]  /*18210*/  MOV R3, RZ ;  /* 0x000000ff00037202 */ /* 0x000fe20000000f00 */
[----:B------:R-:W-:Y:S01]  /*18220*/  IMAD.MOV.U32 R0, RZ, RZ, 0x1c1f ;  /* 0x00001c1fff007424 */ /* 0x000fe200078e00ff */
[----:B------:R-:W-:Y:S02]  /*18230*/  MOV R2, 0x18250 ;  /* 0x0001825000027802 */ /* 0x000fe40000000f00 */
[----:B------:R-:W-:Y:S05]  /*18240*/  CALL.REL.NOINC `($__internal_5_$__cuda_sm70_shflsync_idx_p) ;  /* 0x00000f8000007944 */ /* 0x000fea0003c00000 */
[----:B------:R-:W-:Y:S01]  /*18250*/  MOV R10, R0 ;  /* 0x00000000000a7202 */ /* 0x000fe20000000f00 */
[----:B------:R-:W-:Y:S05]  /*18260*/  BRA `(.L_x_343) ;  /* 0xffffc5c000007947 */ /* 0x000fea000383ffff */
.L_x_274:
[----:B------:R-:W-:Y:S01]  /*18270*/  IMAD.MOV.U32 R5, RZ, RZ, R13 ;  /* 0x000000ffff057224 */ /* 0x000fe200078e000d */
[----:B------:R-:W-:Y:S01]  /*18280*/  MOV R3, RZ ;  /* 0x000000ff00037202 */ /* 0x000fe20000000f00 */
[----:B------:R-:W-:Y:S01]  /*18290*/  IMAD.MOV.U32 R0, RZ, RZ, 0x1c1f ;  /* 0x00001c1fff007424 */ /* 0x000fe200078e00ff */
[----:B------:R-:W-:-:S02]  /*182a0*/  MOV R2, 0x182c0 ;  /* 0x000182c000027802 */ /* 0x000fc40000000f00 */
[----:B-12---:R-:W-:Y:S05]  /*182b0*/  CALL.REL.NOINC `($__internal_5_$__cuda_sm70_shflsync_idx_p) ;  /* 0x00000f1000007944 */ /* 0x006fea0003c00000 */
[----:B------:R-:W-:Y:S05]  /*182c0*/  BRA `(.L_x_344) ;  /* 0xffffc58000007947 */ /* 0x000fea000383ffff */
.L_x_277:
[----:B------:R-:W-:Y:S01]  /*182d0*/  IMAD.MOV.U32 R5, RZ, RZ, R12 ;  /* 0x000000ffff057224 */ /* 0x000fe200078e000c */
[----:B--2---:R-:W-:Y:S01]  /*182e0*/  MOV R3, 0x1 ;  /* 0x0000000100037802 */ /* 0x004fe20000000f00 */
[----:B----4-:R-:W-:Y:S01]  /*182f0*/  IMAD.MOV.U32 R0, RZ, RZ, 0x1c1f ;  /* 0x00001c1fff007424 */ /* 0x010fe200078e00ff */
[----:B------:R-:W-:-:S02]  /*18300*/  MOV R2, 0x18320 ;  /* 0x0001832000027802 */ /* 0x000fc40000000f00 */
[----:B-1-3--:R-:W-:Y:S05]  /*18310*/  CALL.REL.NOINC `($__internal_5_$__cuda_sm70_shflsync_idx_p) ;  /* 0x00000eb000007944 */ /* 0x00afea0003c00000 */
[----:B------:R-:W-:Y:S01]  /*18320*/  IMAD.MOV.U32 R10, RZ, RZ, R0 ;  /* 0x000000ffff0a7224 */ /* 0x000fe200078e0000 */
[----:B------:R-:W-:Y:S01]  /*18330*/  MOV R3, 0x1 ;  /* 0x0000000100037802 */ /* 0x000fe20000000f00 */
[----:B------:R-:W-:Y:S01]  /*18340*/  IMAD.MOV.U32 R5, RZ, RZ, R13 ;  /* 0x000000ffff057224 */ /* 0x000fe200078e000d */
[----:B------:R-:W-:-:S02]  /*18350*/  MOV R0, 0x1c1f ;  /* 0x00001c1f00007802 */ /* 0x000fc40000000f00 */
[----:B------:R-:W-:Y:S02]  /*18360*/  MOV R2, 0x18380 ;  /* 0x0001838000027802 */ /* 0x000fe40000000f00 */
[----:B------:R-:W-:Y:S05]  /*18370*/  CALL.REL.NOINC `($__internal_5_$__cuda_sm70_shflsync_idx_p) ;  /* 0x00000e5000007944 */ /* 0x000fea0003c00000 */
[----:B------:R-:W-:Y:S05]  /*18380*/  BRA `(.L_x_345) ;  /* 0xffffc61000007947 */ /* 0x000fea000383ffff */
.L_x_280:
[----:B------:R-:W-:Y:S01]  /*18390*/  IMAD.MOV.U32 R5, RZ, RZ, R12 ;  /* 0x000000ffff057224 */ /* 0x000fe200078e000c */
[----:B-1----:R-:W-:Y:S01]  /*183a0*/  MOV R3, 0x2 ;  /* 0x0000000200037802 */ /* 0x002fe20000000f00 */
[----:B----4-:R-:W-:Y:S01]  /*183b0*/  IMAD.MOV.U32 R0, RZ, RZ, 0x1c1f ;  /* 0x00001c1fff007424 */ /* 0x010fe200078e00ff */
[----:B------:R-:W-:Y:S02]  /*183c0*/  MOV R2, 0x183e0 ;  /* 0x000183e000027802 */ /* 0x000fe40000000f00 */
[----:B--23--:R-:W-:Y:S05]  /*183d0*/  CALL.REL.NOINC `($__internal_5_$__cuda_sm70_shflsync_idx_p) ;  /* 0x00000df000007944 */ /* 0x00cfea0003c00000 */
[----:B------:R-:W-:Y:S01]  /*183e0*/  MOV R10, R0 ;  /* 0x00000000000a7202 */ /* 0x000fe20000000f00 */
[----:B------:R-:W-:Y:S05]  /*183f0*/  BRA `(.L_x_346) ;  /* 0xffffc6f000007947 */ /* 0x000fea000383ffff */
.L_x_281:
[----:B------:R-:W-:Y:S01]  /*18400*/  IMAD.MOV.U32 R5, RZ, RZ, R13 ;  /* 0x000000ffff057224 */ /* 0x000fe200078e000d */
[----:B------:R-:W-:Y:S01]  /*18410*/  MOV R3, 0x2 ;  /* 0x0000000200037802 */ /* 0x000fe20000000f00 */
[----:B----4-:R-:W-:Y:S01]  /*18420*/  IMAD.MOV.U32 R0, RZ, RZ, 0x1c1f ;  /* 0x00001c1fff007424 */ /* 0x010fe200078e00ff */
[----:B------:R-:W-:Y:S02]  /*18430*/  MOV R2, 0x18450 ;  /* 0x0001845000027802 */ /* 0x000fe40000000f00 */
[----:B-123--:R-:W-:Y:S05]  /*18440*/  CALL.REL.NOINC `($__internal_5_$__cuda_sm70_shflsync_idx_p) ;  /* 0x00000d8000007944 */ /* 0x00efea0003c00000 */
[----:B------:R-:W-:Y:S05]  /*18450*/  BRA `(.L_x_347) ;  /* 0xffffc6b000007947 */ /* 0x000fea000383ffff */
.L_x_284:
[----:B------:R-:W-:Y:S01]  /*18460*/  IMAD.MOV.U32 R5, RZ, RZ, R12 ;  /* 0x000000ffff057224 */ /* 0x000fe200078e000c */
[----:B-1----:R-:W-:Y:S01]  /*18470*/  MOV R3, 0x3 ;  /* 0x0000000300037802 */ /* 0x002fe20000000f00 */
[----:B------:R-:W-:Y:S01]  /*18480*/  IMAD.MOV.U32 R0, RZ, RZ, 0x1c1f ;  /* 0x00001c1fff007424 */ /* 0x000fe200078e00ff */
[----:B------:R-:W-:-:S02]  /*18490*/  MOV R2, 0x184b0 ;  /* 0x000184b000027802 */ /* 0x000fc40000000f00 */
[----:B--234-:R-:W-:Y:S05]  /*184a0*/  CALL.REL.NOINC `($__internal_5_$__cuda_sm70_shflsync_idx_p) ;  /* 0x00000d2000007944 */ /* 0x01cfea0003c00000 */
[----:B------:R-:W-:Y:S01]  /*184b0*/  IMAD.MOV.U32 R6, RZ, RZ, R0 ;  /* 0x000000ffff067224 */ /* 0x000fe200078e0000 */
[----:B------:R-:W-:Y:S01]  /*184c0*/  MOV R3, 0x3 ;  /* 0x0000000300037802 */ /* 0x000fe20000000f00 */
[----:B------:R-:W-:Y:S01]  /*184d0*/  IMAD.MOV.U32 R5, RZ, RZ, R13 ;  /* 0x000000ffff057224 */ /* 0x000fe200078e000d */
[----:B------:R-:W-:-:S02]  /*184e0*/  MOV R0, 0x1c1f ;  /* 0x00001c1f00007802 */ /* 0x000fc40000000f00 */
[----:B------:R-:W-:Y:S02]  /*184f0*/  MOV R2, 0x18510 ;  /* 0x0001851000027802 */ /* 0x000fe40000000f00 */
[----:B------:R-:W-:Y:S05]  /*18500*/  CALL.REL.NOINC `($__internal_5_$__cuda_sm70_shflsync_idx_p) ;  /* 0x00000cc000007944 */ /* 0x000fea0003c00000 */
[----:B------:R-:W-:Y:S05]  /*18510*/  BRA `(.L_x_348) ;  /* 0xffffc75000007947 */ /* 0x000fea000383ffff */
.L_x_286:
[----:B------:R-:W-:Y:S01]  /*18520*/  IMAD.MOV.U32 R5, RZ, RZ, R17 ;  /* 0x000000ffff057224 */ /* 0x000fe200078e0011 */
[----:B------:R-:W-:Y:S01]  /*18530*/  MOV R3, RZ ;  /* 0x000000ff00037202 */ /* 0x000fe20000000f00 */
[----:B------:R-:W-:Y:S01]  /*18540*/  IMAD.MOV.U32 R0, RZ, RZ, 0x1c1f ;  /* 0x00001c1fff007424 */ /* 0x000fe200078e00ff */
[----:B------:R-:W-:Y:S02]  /*18550*/  MOV R2, 0x18570 ;  /* 0x0001857000027802 */ /* 0x000fe40000000f00 */
[----:B------:R-:W-:Y:S05]  /*18560*/  CALL.REL.NOINC `($__internal_5_$__cuda_sm70_shflsync_idx_p) ;  /* 0x00000c6000007944 */ /* 0x000fea0003c00000 */
[----:B------:R-:W-:Y:S01]  /*18570*/  MOV R4, R0 ;  /* 0x0000000000047202 */ /* 0x000fe20000000f00 */
[----:B------:R-:W-:Y:S05]  /*18580*/  BRA `(.L_x_349) ;  /* 0xffffca2000007947 */ /* 0x000fea000383ffff */
.L_x_287:
[----:B------:R-:W-:Y:S01]  /*18590*/  IMAD.MOV.U32 R5, RZ, RZ, R24 ;  /* 0x000000ffff057224 */ /* 0x000fe200078e0018 */
[----:B------:R-:W-:Y:S01]  /*185a0*/  MOV R3, RZ ;  /* 0x000000ff00037202 */ /* 0x000fe20000000f00 */
[----:B------:R-:W-:Y:S01]  /*185b0*/  IMAD.MOV.U32 R0, RZ, RZ, 0x1c1f ;  /* 0x00001c1fff007424 */ /* 0x000fe200078e00ff */
[----:B------:R-:W-:Y:S02]  /*185c0*/  MOV R2, 0x185e0 ;  /* 0x000185e000027802 */ /* 0x000fe40000000f00 */
[----:B-12---:R-:W-:Y:S05]  /*185d0*/  CALL.REL.NOINC `($__internal_5_$__cuda_sm70_shflsync_idx_p) ;  /* 0x00000bf000007944 */ /* 0x006fea0003c00000 */
[----:B------:R-:W-:Y:S05]  /*185e0*/  BRA `(.L_x_350) ;  /* 0xffffc9e000007947 */ /* 0x000fea000383ffff */
.L_x_290:
[----:B------:R-:W-:Y:S01]  /*185f0*/  IMAD.MOV.U32 R5, RZ, RZ, R17 ;  /* 0x000000ffff057224 */ /* 0x000fe200078e0011 */
[----:B-1----:R-:W-:Y:S01]  /*18600*/  MOV R3, 0x1 ;  /* 0x0000000100037802 */ /* 0x002fe20000000f00 */
[----:B----4-:R-:W-:Y:S01]  /*18610*/  IMAD.MOV.U32 R0, RZ, RZ, 0x1c1f ;  /* 0x00001c1fff007424 */ /* 0x010fe200078e00ff */
[----:B------:R-:W-:-:S02]  /*18620*/  MOV R2, 0x18640 ;  /* 0x0001864000027802 */ /* 0x000fc40000000f00 */
[----:B--23--:R-:W-:Y:S05]  /*18630*/  CALL.REL.NOINC `($__internal_5_$__cuda_sm70_shflsync_idx_p) ;  /* 0x00000b9000007944 */ /* 0x00cfea0003c00000 */
[----:B------:R-:W-:Y:S01]  /*18640*/  IMAD.MOV.U32 R4, RZ, RZ, R0 ;  /* 0x000000ffff047224 */ /* 0x000fe200078e0000 */
[----:B------:R-:W-:Y:S01]  /*18650*/  MOV R3, 0x1 ;  /* 0x0000000100037802 */ /* 0x000fe20000000f00 */
[----:B------:R-:W-:Y:S01]  /*18660*/  IMAD.MOV.U32 R5, RZ, RZ, R24 ;  /* 0x000000ffff057224 */ /* 0x000fe200078e0018 */
[----:B------:R-:W-:-:S02]  /*18670*/  MOV R0, 0x1c1f ;  /* 0x00001c1f00007802 */ /* 0x000fc40000000f00 */
[----:B------:R-:W-:Y:S02]  /*18680*/  MOV R2, 0x186a0 ;  /* 0x000186a000027802 */ /* 0x000fe40000000f00 */
[----:B------:R-:W-:Y:S05]  /*18690*/  CALL.REL.NOINC `($__internal_5_$__cuda_sm70_shflsync_idx_p) ;  /* 0x00000b3000007944 */ /* 0x000fea0003c00000 */
[----:B------:R-:W-:Y:S05]  /*186a0*/  BRA `(.L_x_351) ;  /* 0xffffcdf000007947 */ /* 0x000fea000383ffff */
.L_x_293:
[----:B------:R-:W-:Y:S01]  /*186b0*/  IMAD.MOV.U32 R5, RZ, RZ, R17 ;  /* 0x000000ffff057224 */ /* 0x000fe200078e0011 */
[----:B-12---:R-:W-:Y:S01]  /*186c0*/  MOV R3, 0x2 ;  /* 0x0000000200037802 */ /* 0x006fe20000000f00 */
[----:B----4-:R-:W-:Y:S01]  /*186d0*/  IMAD.MOV.U32 R0, RZ, RZ, 0x1c1f ;  /* 0x00001c1fff007424 */ /* 0x010fe200078e00ff */
[----:B------:R-:W-:Y:S02]  /*186e0*/  MOV R2, 0x18700 ;  /* 0x0001870000027802 */ /* 0x000fe40000000f00 */
[----:B---3--:R-:W-:Y:S05]  /*186f0*/  CALL.REL.NOINC `($__internal_5_$__cuda_sm70_shflsync_idx_p) ;  /* 0x00000ad000007944 */ /* 0x008fea0003c00000 */
[----:B------:R-:W-:Y:S01]  /*18700*/  MOV R4, R0 ;  /* 0x0000000000047202 */ /* 0x000fe20000000f00 */
[----:B------:R-:W-:Y:S05]  /*18710*/  BRA `(.L_x_352) ;  /* 0xffffd0e000007947 */ /* 0x000fea000383ffff */
.L_x_294:
[----:B------:R-:W-:Y:S01]  /*18720*/  IMAD.MOV.U32 R5, RZ, RZ, R24 ;  /* 0x000000ffff057224 */ /* 0x000fe200078e0018 */
[----:B--2---:R-:W-:Y:S01]  /*18730*/  MOV R3, 0x2 ;  /* 0x0000000200037802 */ /* 0x004fe20000000f00 */
[----:B----4-:R-:W-:Y:S01]  /*18740*/  IMAD.MOV.U32 R0, RZ, RZ, 0x1c1f ;  /* 0x00001c1fff007424 */ /* 0x010fe200078e00ff */
[----:B------:R-:W-:Y:S02]  /*18750*/  MOV R2, 0x18770 ;  /* 0x0001877000027802 */ /* 0x000fe40000000f00 */
[----:B-1-3--:R-:W-:Y:S05]  /*18760*/  CALL.REL.NOINC `($__internal_5_$__cuda_sm70_shflsync_idx_p) ;  /* 0x00000a6000007944 */ /* 0x00afea0003c00000 */
[----:B------:R-:W-:Y:S05]  /*18770*/  BRA `(.L_x_353) ;  /* 0xffffd0a000007947 */ /* 0x000fea000383ffff */
.L_x_297:
[----:B------:R-:W-:Y:S01]  /*18780*/  IMAD.MOV.U32 R5, RZ, RZ, R17 ;  /* 0x000000ffff057224 */ /* 0x000fe200078e0011 */
[----:B--2---:R-:W-:Y:S01]  /*18790*/  MOV R3, 0x3 ;  /* 0x0000000300037802 */ /* 0x004fe20000000f00 */
[----:B-1----:R-:W-:Y:S01]  /*187a0*/  IMAD.MOV.U32 R0, RZ, RZ, 0x1c1f ;  /* 0x00001c1fff007424 */ /* 0x002fe200078e00ff */
[----:B------:R-:W-:-:S02]  /*187b0*/  MOV R2, 0x187d0 ;  /* 0x000187d000027802 */ /* 0x000fc40000000f00 */
[----:B---34-:R-:W-:Y:S05]  /*187c0*/  CALL.REL.NOINC `($__internal_5_$__cuda_sm70_shflsync_idx_p) ;  /* 0x00000a0000007944 */ /* 0x018fea0003c00000 */
[----:B------:R-:W-:Y:S01]  /*187d0*/  IMAD.MOV.U32 R4, RZ, RZ, R0 ;  /* 0x000000ffff047224 */ /* 0x000fe200078e0000 */
[----:B------:R-:W-:Y:S01]  /*187e0*/  MOV R3, 0x3 ;  /* 0x0000000300037802 */ /* 0x000fe20000000f00 */
[----:B------:R-:W-:Y:S01]  /*187f0*/  IMAD.MOV.U32 R5, RZ, RZ, R24 ;  /* 0x000000ffff057224 */ /* 0x000fe200078e0018 */
[----:B------:R-:W-:-:S02]  /*18800*/  MOV R0, 0x1c1f ;  /* 0x00001c1f00007802 */ /* 0x000fc40000000f00 */
[----:B------:R-:W-:Y:S02]  /*18810*/  MOV R2, 0x18830 ;  /* 0x0001883000027802 */ /* 0x000fe40000000f00 */
[----:B------:R-:W-:Y:S05]  /*18820*/  CALL.REL.NOINC `($__internal_5_$__cuda_sm70_shflsync_idx_p) ;  /* 0x000009a000007944 */ /* 0x000fea0003c00000 */
[----:B------:R-:W-:Y:S05]  /*18830*/  BRA `(.L_x_354) ;  /* 0xffffd37000007947 */ /* 0x000fea000383ffff */
.L_x_301:
[----:B------:R-:W-:Y:S01]  /*18840*/  IMAD.MOV.U32 R5, RZ, RZ, R9 ;  /* 0x000000ffff057224 */ /* 0x000fe200078e0009 */
[----:B------:R-:W-:Y:S01]  /*18850*/  MOV R3, RZ ;  /* 0x000000ff00037202 */ /* 0x000fe20000000f00 */
[----:B------:R-:W-:Y:S01]  /*18860*/  IMAD.MOV.U32 R0, RZ, RZ, 0x1c1f ;  /* 0x00001c1fff007424 */ /* 0x000fe200078e00ff */
[----:B------:R-:W-:Y:S02]  /*18870*/  MOV R2, 0x18890 ;  /* 0x0001889000027802 */ /* 0x000fe40000000f00 */
[----:B------:R-:W-:Y:S05]  /*18880*/  CALL.REL.NOINC `($__internal_5_$__cuda_sm70_shflsync_idx_p) ;  /* 0x0000094000007944 */ /* 0x000fea0003c00000 */
[----:B------:R-:W-:Y:S01]  /*18890*/  MOV R8, R0 ;  /* 0x0000000000087202 */ /* 0x000fe20000000f00 */
[----:B------:R-:W-:Y:S05]  /*188a0*/  BRA `(.L_x_355) ;  /* 0xffffddf000007947 */ /* 0x000fea000383ffff */
.L_x_302:
[----:B------:R-:W-:Y:S01]  /*188b0*/  IMAD.MOV.U32 R5, RZ, RZ, R12 ;  /* 0x000000ffff057224 */ /* 0x000fe200078e000c */
[----:B------:R-:W-:Y:S01]  /*188c0*/  MOV R3, RZ ;  /* 0x000000ff00037202 */ /* 0x000fe20000000f00 */
[----:B------:R-:W-:Y:S01]  /*188d0*/  IMAD.MOV.U32 R0, RZ, RZ, 0x1c1f ;  /* 0x00001c1fff007424 */ /* 0x000fe200078e00ff */
[----:B------:R-:W-:Y:S02]  /*188e0*/  MOV R2, 0x18900 ;  /* 0x0001890000027802 */ /* 0x000fe40000000f00 */
[----:B-12---:R-:W-:Y:S05]  /*188f0*/  CALL.REL.NOINC `($__internal_5_$__cuda_sm70_shflsync_idx_p) ;  /* 0x000008d000007944 */ /* 0x006fea0003c00000 */
[----:B------:R-:W-:Y:S05]  /*18900*/  BRA `(.L_x_356) ;  /* 0xffffddb000007947 */ /* 0x000fea000383ffff */
.L_x_305:
[----:B--2---:R-:W-:Y:S01]  /*18910*/  IMAD.MOV.U32 R5, RZ, RZ, R9 ;  /* 0x000000ffff057224 */ /* 0x004fe200078e0009 */
[----:B------:R-:W-:Y:S01]  /*18920*/  MOV R3, 0x1 ;  /* 0x0000000100037802 */ /* 0x000fe20000000f00 */
        /* <DEDUP_REMOVED lines=10> */
.L_x_308:
[----:B-1----:R-:W-:Y:S01]  /*189d0*/  IMAD.MOV.U32 R5, RZ, RZ, R9 ;  /* 0x000000ffff057224 */ /* 0x002fe200078e0009 */
[----:B------:R-:W-:Y:S01]  /*189e0*/  MOV R3, 0x2 ;  /* 0x0000000200037802 */ /* 0x000fe20000000f00 */
[----:B----4-:R-:W-:Y:S01]  /*189f0*/  IMAD.MOV.U32 R0, RZ, RZ, 0x1c1f ;  /* 0x00001c1fff007424 */ /* 0x010fe200078e00ff */
[----:B------:R-:W-:Y:S02]  /*18a00*/  MOV R2, 0x18a20 ;  /* 0x00018a2000027802 */ /* 0x000fe40000000f00 */
[----:B--23--:R-:W-:Y:S05]  /*18a10*/  CALL.REL.NOINC `($__internal_5_$__cuda_sm70_shflsync_idx_p) ;  /* 0x000007b000007944 */ /* 0x00cfea0003c00000 */
[----:B------:R-:W-:Y:S01]  /*18a20*/  MOV R8, R0 ;  /* 0x0000000000087202 */ /* 0x000fe20000000f00 */
[----:B------:R-:W-:Y:S05]  /*18a30*/  BRA `(.L_x_358) ;  /* 0xffffdf3000007947 */ /* 0x000fea000383ffff */
.L_x_309:
[----:B------:R-:W-:Y:S01]  /*18a40*/  IMAD.MOV.U32 R5, RZ, RZ, R12 ;  /* 0x000000ffff057224 */ /* 0x000fe200078e000c */
[----:B------:R-:W-:Y:S01]  /*18a50*/  MOV R3, 0x2 ;  /* 0x0000000200037802 */ /* 0x000fe20000000f00 */
[----:B----4-:R-:W-:Y:S01]  /*18a60*/  IMAD.MOV.U32 R0, RZ, RZ, 0x1c1f ;  /* 0x00001c1fff007424 */ /* 0x010fe200078e00ff */
[----:B------:R-:W-:Y:S02]  /*18a70*/  MOV R2, 0x18a90 ;  /* 0x00018a9000027802 */ /* 0x000fe40000000f00 */
[----:B-123--:R-:W-:Y:S05]  /*18a80*/  CALL.REL.NOINC `($__internal_5_$__cuda_sm70_shflsync_idx_p) ;  /* 0x0000074000007944 */ /* 0x00efea0003c00000 */
[----:B------:R-:W-:Y:S05]  /*18a90*/  BRA `(.L_x_359) ;  /* 0xffffdef000007947 */ /* 0x000fea000383ffff */
.L_x_312:
[----:B-1----:R-:W-:Y:S01]  /*18aa0*/  IMAD.MOV.U32 R5, RZ, RZ, R9 ;  /* 0x000000ffff057224 */ /* 0x002fe200078e0009 */
[----:B------:R-:W-:Y:S01]  /*18ab0*/  MOV R3, 0x3 ;  /* 0x0000000300037802 */ /* 0x000fe20000000f00 */
        /* <DEDUP_REMOVED lines=10> */
.L_x_314:
[----:B------:R-:W-:Y:S01]  /*18b60*/  IMAD.MOV.U32 R5, RZ, RZ, R78 ;  /* 0x000000ffff057224 */ /* 0x000fe200078e004e */
[----:B------:R-:W-:Y:S01]  /*18b70*/  MOV R3, RZ ;  /* 0x000000ff00037202 */ /* 0x000fe20000000f00 */
[----:B------:R-:W-:Y:S01]  /*18b80*/  IMAD.MOV.U32 R0, RZ, RZ, 0x1f ;  /* 0x0000001fff007424 */ /* 0x000fe200078e00ff */
[----:B------:R-:W-:Y:S02]  /*18b90*/  MOV R2, 0x18bb0 ;  /* 0x00018bb000027802 */ /* 0x000fe40000000f00 */
[----:B--2---:R-:W-:Y:S05]  /*18ba0*/  CALL.REL.NOINC `($__internal_5_$__cuda_sm70_shflsync_idx_p) ;  /* 0x0000062000007944 */ /* 0x004fea0003c00000 */
[----:B------:R-:W-:Y:S01]  /*18bb0*/  MOV R9, R0 ;  /* 0x0000000000097202 */ /* 0x000fe20000000f00 */
[----:B------:R-:W-:Y:S05]  /*18bc0*/  BRA `(.L_x_361) ;  /* 0xffffe13000007947 */ /* 0x000fea000383ffff */
.L_x_315:
[----:B------:R-:W-:Y:S01]  /*18bd0*/  IMAD.MOV.U32 R5, RZ, RZ, R78 ;  /* 0x000000ffff057224 */ /* 0x000fe200078e004e */
[----:B------:R-:W-:Y:S01]  /*18be0*/  MOV R3, 0x1 ;  /* 0x0000000100037802 */ /* 0x000fe20000000f00 */
[----:B------:R-:W-:Y:S01]  /*18bf0*/  IMAD.MOV.U32 R0, RZ, RZ, 0x1f ;  /* 0x0000001fff007424 */ /* 0x000fe200078e00ff */
[----:B------:R-:W-:Y:S02]  /*18c00*/  MOV R2, 0x18c20 ;  /* 0x00018c2000027802 */ /* 0x000fe40000000f00 */
[----:B-12---:R-:W-:Y:S05]  /*18c10*/  CALL.REL.NOINC `($__internal_5_$__cuda_sm70_shflsync_idx_p) ;  /* 0x000005b000007944 */ /* 0x006fea0003c00000 */
[----:B------:R-:W-:Y:S01]  /*18c20*/  MOV R8, R0 ;  /* 0x0000000000087202 */ /* 0x000fe20000000f00 */
[----:B------:R-:W-:Y:S05]  /*18c30*/  BRA `(.L_x_362) ;  /* 0xffffe0e000007947 */ /* 0x000fea000383ffff */
.L_x_316:
[----:B------:R-:W-:Y:S02]  /*18c40*/  MOV R2, 0x1 ;  /* 0x0000000100027802 */ /* 0x000fe40000000f00 */
[----:B------:R-:W-:-:S02]  /*18c50*/  MOV R3, 0x18c70 ;  /* 0x00018c7000037802 */ /* 0x000fc40000000f00 */
[----:B-1234-:R-:W-:Y:S05]  /*18c60*/  CALL.REL.NOINC `($__internal_6_$__cuda_sm70_shflsync_up_p) ;  /* 0x000005b000007944 */ /* 0x01efea0003c00000 */
[----:B------:R-:W-:Y:S05]  /*18c70*/  BRA `(.L_x_363) ;  /* 0xffffe1d000007947 */ /* 0x000fea000383ffff */
.L_x_317:
[----:B------:R-:W-:Y:S02]  /*18c80*/  MOV R2, 0x2 ;  /* 0x0000000200027802 */ /* 0x000fe40000000f00 */
[----:B------:R-:W-:-:S02]  /*18c90*/  MOV R3, 0x18cb0 ;  /* 0x00018cb000037802 */ /* 0x000fc40000000f00 */
[----:B--2-4-:R-:W-:Y:S05]  /*18ca0*/  CALL.REL.NOINC `($__internal_6_$__cuda_sm70_shflsync_up_p) ;  /* 0x0000057000007944 */ /* 0x014fea0003c00000 */
        /* <DEDUP_REMOVED lines=23> */
.L_x_321:
[----:B------:R-:W-:Y:S02]  /*18e20*/  MOV R2, 0x1 ;  /* 0x0000000100027802 */ /* 0x000fe40000000f00 */
[----:B------:R-:W-:Y:S02]  /*18e30*/  MOV R3, 0x18e50 ;  /* 0x00018e5000037802 */ /* 0x000fe40000000f00 */
[----:B------:R-:W-:Y:S05]  /*18e40*/  CALL.REL.NOINC `($__internal_6_$__cuda_sm70_shflsync_up_p) ;  /* 0x000003d000007944 */ /* 0x000fea0003c00000 */
[----:B------:R-:W-:Y:S01]  /*18e50*/  MOV R2, R4 ;  /* 0x0000000400027202 */ /* 0x000fe20000000f00 */
[----:B------:R-:W-:Y:S05]  /*18e60*/  BRA `(.L_x_365) ;  /* 0xffffe24000007947 */ /* 0x000fea000383ffff */
.L_x_322:
        /* <DEDUP_REMOVED lines=26> */
.L_x_324:
[----:B------:R-:W-:Y:S02]  /*19010*/  SEL R0, RZ, 0x1, P0 ;  /* 0x00000001ff007807 */ /* 0x000fe40000000000 */
[----:B------:R-:W-:Y:S02]  /*19020*/  MOV R2, 0x19040 ;  /* 0x0001904000027802 */ /* 0x000fe40000000f00 */
[----:B-1----:R-:W-:Y:S05]  /*19030*/  CALL.REL.NOINC `($__internal_7_$__cuda_sm70_votesync_ballot) ;  /* 0x0000025000007944 */ /* 0x002fea0003c00000 */
[----:B------:R-:W-:Y:S01]  /*19040*/  MOV R11, R0 ;  /* 0x00000000000b7202 */ /* 0x000fe20000000f00 */
[----:B------:R-:W-:Y:S05]  /*19050*/  BRA `(.L_x_367) ;  /* 0xffffe1e000007947 */ /* 0x000fea000383ffff */
.L_x_325:
[----:B------:R-:W-:Y:S01]  /*19060*/  IMAD.MOV.U32 R5, RZ, RZ, R6 ;  /* 0x000000ffff057224 */ /* 0x000fe200078e0006 */
[----:B---3--:R-:W-:Y:S01]  /*19070*/  MOV R3, R10 ;  /* 0x0000000a00037202 */ /* 0x008fe20000000f00 */
[----:B------:R-:W-:Y:S01]  /*19080*/  IMAD.MOV.U32 R0, RZ, RZ, 0x1f ;  /* 0x0000001fff007424 */ /* 0x000fe200078e00ff */
[----:B------:R-:W-:Y:S02]  /*19090*/  MOV R2, 0x190b0 ;  /* 0x000190b000027802 */ /* 0x000fe40000000f00 */
[----:B-12---:R-:W-:Y:S05]  /*190a0*/  CALL.REL.NOINC `($__internal_5_$__cuda_sm70_shflsync_idx_p) ;  /* 0x0000012000007944 */ /* 0x006fea0003c00000 */
[----:B------:R-:W-:Y:S01]  /*190b0*/  IMAD.MOV.U32 R8, RZ, RZ, R0 ;  /* 0x000000ffff087224 */ /* 0x000fe200078e0000 */
[----:B------:R-:W-:Y:S01]  /*190c0*/  MOV R3, R10 ;  /* 0x0000000a00037202 */ /* 0x000fe20000000f00 */
[----:B------:R-:W-:Y:S01]  /*190d0*/  IMAD.MOV.U32 R5, RZ, RZ, R7 ;  /* 0x000000ffff057224 */ /* 0x000fe200078e0007 */
[----:B------:R-:W-:Y:S02]  /*190e0*/  MOV R0, 0x1f ;  /* 0x0000001f00007802 */ /* 0x000fe40000000f00 */
[----:B------:R-:W-:-:S02]  /*190f0*/  MOV R2, 0x19110 ;  /* 0x0001911000027802 */ /* 0x000fc40000000f00 */
[----:B------:R-:W-:Y:S05]  /*19100*/  CALL.REL.NOINC `($__internal_5_$__cuda_sm70_shflsync_idx_p) ;  /* 0x000000c000007944 */ /* 0x000fea0003c00000 */
[----:B------:R-:W-:Y:S01]  /*19110*/  MOV R7, R0 ;  /* 0x0000000000077202 */ /* 0x000fe20000000f00 */
[----:B------:R-:W-:Y:S05]  /*19120*/  BRA `(.L_x_368) ;  /* 0xffffe15000007947 */ /* 0x000fea000383ffff */
.L_x_328:
[----:B------:R-:W-:Y:S01]  /*19130*/  IMAD.MOV.U32 R5, RZ, RZ, R4 ;  /* 0x000000ffff057224 */ /* 0x000fe200078e0004 */
[----:B------:R-:W-:-:S02]  /*19140*/  MOV R0, 0x1f ;  /* 0x0000001f00007802 */ /* 0x000fc40000000f00 */
[----:B------:R-:W-:Y:S02]  /*19150*/  MOV R2, 0x19170 ;  /* 0x0001917000027802 */ /* 0x000fe40000000f00 */
[----:B-1234-:R-:W-:Y:S05]  /*19160*/  CALL.REL.NOINC `($__internal_5_$__cuda_sm70_shflsync_idx_p) ;  /* 0x0000006000007944 */ /* 0x01efea0003c00000 */
[----:B------:R-:W-:Y:S01]  /*19170*/  MOV R13, R0 ;  /* 0x00000000000d7202 */ /* 0x000fe20000000f00 */
[----:B------:R-:W-:Y:S05]  /*19180*/  BRA `(.L_x_327) ;  /* 0xffffe15000007947 */ /* 0x000fea000383ffff */
        .weak           $__internal_4_$__cuda_sm70_shflsync_bfly_p
        .type           $__internal_4_$__cuda_sm70_shflsync_bfly_p,@function
        .size           $__internal_4_$__cuda_sm70_shflsync_bfly_p,($__internal_5_$__cuda_sm70_shflsync_idx_p - $__internal_4_$__cuda_sm70_shflsync_bfly_p)
$__internal_4_$__cuda_sm70_shflsync_bfly_p:
[----:B------:R-:W-:Y:S04]  /*19190*/  WARPSYNC R8 ;  /* 0x0000000800007348 */ /* 0x000fe80003800000 */
[----:B------:R1:W2:Y:S02]  /*191a0*/  SHFL.BFLY PT, R0, R0, R3, R9 ;  /* 0x0c00000300007389 */ /* 0x0002a400000e0009 */
[----:B-1----:R-:W-:-:S04]  /*191b0*/  MOV R3, 0x0 ;  /* 0x0000000000037802 */ /* 0x002fc80000000f00 */
[----:B--2---:R-:W-:Y:S05]  /*191c0*/  RET.REL.NODEC R2 `(_ZN7cutlass13device_kernelIN5flash19enable_sm80_to_sm89INS1_16FlashAttnFwdSm80INS1_25CollectiveMainloopFwdSm80ILi4ELi1ELb0EN4cute5tupleIJNS5_1CILi128EEENS7_ILi48EEENS7_ILi96EEEEEELi96ENS_6half_tEfNS_4arch4Sm80ELb0ELb0ELb0ELb1ELb0ELb1ELb1ELb1EEENS1_21CollectiveEpilogueFwdINS6_IJS8_SA_S9_EEENS6_IJNS7_ILi1EEESI_SI_EEESC_SE_Li128ELb1ELb1ELb1ELb0EEENS1_36VarlenDynamicPersistentTileSchedulerILi128ELi48ELi128ELi128ELb1ELb1ELb0ELb0ELb1ELb1EEEEEEEEEvNT_6ParamsE) ;  /* 0xfffe6e3002007950 */ /* 0x004fea0003c3ffff */
        .weak           $__internal_5_$__cuda_sm70_shflsync_idx_p
        .type           $__internal_5_$__cuda_sm70_shflsync_idx_p,@function
        .size           $__internal_5_$__cuda_sm70_shflsync_idx_p,($__internal_6_$__cuda_sm70_shflsync_up_p - $__internal_5_$__cuda_sm70_shflsync_idx_p)
$__internal_5_$__cuda_sm70_shflsync_idx_p:
[----:B------:R-:W-:-:S04]  /*191d0*/  MOV R79, 0xffffffff ;  /* 0xffffffff004f7802 */ /* 0x000fc80000000f00 */
[----:B------:R-:W-:Y:S04]  /*191e0*/  WARPSYNC R79 ;  /* 0x0000004f00007348 */ /* 0x000fe80003800000 */
[----:B------:R1:W2:Y:S02]  /*191f0*/  SHFL.IDX PT, R0, R5, R3, R0 ;  /* 0x0000000305007389 */ /* 0x0002a400000e0000 */
[----:B-1----:R-:W-:-:S04]  /*19200*/  MOV R3, 0x0 ;  /* 0x0000000000037802 */ /* 0x002fc80000000f00 */
[----:B--2---:R-:W-:Y:S05]  /*19210*/  RET.REL.NODEC R2 `(_ZN7cutlass13device_kernelIN5flash19enable_sm80_to_sm89INS1_16FlashAttnFwdSm80INS1_25CollectiveMainloopFwdSm80ILi4ELi1ELb0EN4cute5tupleIJNS5_1CILi128EEENS7_ILi48EEENS7_ILi96EEEEEELi96ENS_6half_tEfNS_4arch4Sm80ELb0ELb0ELb0ELb1ELb0ELb1ELb1ELb1EEENS1_21CollectiveEpilogueFwdINS6_IJS8_SA_S9_EEENS6_IJNS7_ILi1EEESI_SI_EEESC_SE_Li128ELb1ELb1ELb1ELb0EEENS1_36VarlenDynamicPersistentTileSchedulerILi128ELi48ELi128ELi128ELb1ELb1ELb0ELb0ELb1ELb1EEEEEEEEEvNT_6ParamsE) ;  /* 0xfffe6de002007950 */ /* 0x004fea0003c3ffff */
        .weak           $__internal_6_$__cuda_sm70_shflsync_up_p
        .type           $__internal_6_$__cuda_sm70_shflsync_up_p,@function
        .size           $__internal_6_$__cuda_sm70_shflsync_up_p,($__internal_7_$__cuda_sm70_votesync_ballot - $__internal_6_$__cuda_sm70_shflsync_up_p)
$__internal_6_$__cuda_sm70_shflsync_up_p:
[----:B------:R-:W-:Y:S02]  /*19220*/  IMAD.MOV.U32 R4, RZ, RZ, RZ ;  /* 0x000000ffff047224 */ /* 0x000fe400078e00ff */
[----:B------:R-:W-:-:S04]  /*19230*/  IMAD.MOV.U32 R10, RZ, RZ, -0x1 ;  /* 0xffffffffff0a7424 */ /* 0x000fc800078e00ff */
[----:B------:R-:W-:Y:S04]  /*19240*/  WARPSYNC R10 ;  /* 0x0000000a00007348 */ /* 0x000fe80003800000 */
[----:B------:R1:W2:Y:S02]  /*19250*/  SHFL.UP PT, R4, R0, R2, R4 ;  /* 0x0400000200047389 */ /* 0x0002a400000e0004 */
[----:B-1----:R-:W-:Y:S02]  /*19260*/  MOV R2, R3 ;  /* 0x0000000300027202 */ /* 0x002fe40000000f00 */
[----:B------:R-:W-:-:S04]  /*19270*/  MOV R3, 0x0 ;  /* 0x0000000000037802 */ /* 0x000fc80000000f00 */
[----:B--2---:R-:W-:Y:S05]  /*19280*/  RET.REL.NODEC R2 `(_ZN7cutlass13device_kernelIN5flash19enable_sm80_to_sm89INS1_16FlashAttnFwdSm80INS1_25CollectiveMainloopFwdSm80ILi4ELi1ELb0EN4cute5tupleIJNS5_1CILi128EEENS7_ILi48EEENS7_ILi96EEEEEELi96ENS_6half_tEfNS_4arch4Sm80ELb0ELb0ELb0ELb1ELb0ELb1ELb1ELb1EEENS1_21CollectiveEpilogueFwdINS6_IJS8_SA_S9_EEENS6_IJNS7_ILi1EEESI_SI_EEESC_SE_Li128ELb1ELb1ELb1ELb0EEENS1_36VarlenDynamicPersistentTileSchedulerILi128ELi48ELi128ELi128ELb1ELb1ELb0ELb0ELb1ELb1EEEEEEEEEvNT_6ParamsE) ;  /* 0xfffe6d7002007950 */ /* 0x004fea0003c3ffff */
        .weak           $__internal_7_$__cuda_sm70_votesync_ballot
        .type           $__internal_7_$__cuda_sm70_votesync_ballot,@function
        .size           $__internal_7_$__cuda_sm70_votesync_ballot,(.L_x_1430 - $__internal_7_$__cuda_sm70_votesync_ballot)
$__internal_7_$__cuda_sm70_votesync_ballot:
[----:B------:R-:W-:Y:S01]  /*19290*/  ISETP.NE.U32.AND P0, PT, R0, 0x1, PT ;  /* 0x000000010000780c */ /* 0x000fe20003f05070 */
[----:B------:R-:W-:-:S04]  /*192a0*/  IMAD.MOV.U32 R3, RZ, RZ, -0x1 ;  /* 0xffffffffff037424 */ /* 0x000fc800078e00ff */
[----:B------:R-:W-:Y:S08]  /*192b0*/  WARPSYNC R3 ;  /* 0x0000000300007348 */ /* 0x000ff00003800000 */
[----:B------:R-:W-:-:S04]  /*192c0*/  VOTE.ANY R0, PT, !P0 ;  /* 0x0000000000007806 */ /* 0x000fc800040e0100 */
[----:B------:R-:W-:Y:S01]  /*192d0*/  LOP3.LUT R0, R0, R3, RZ, 0xc0, !PT ;  /* 0x0000000300007212 */ /* 0x000fe200078ec0ff */
[----:B------:R-:W-:-:S04]  /*192e0*/  IMAD.MOV.U32 R3, RZ, RZ, 0x0 ;  /* 0x00000000ff037424 */ /* 0x000fc800078e00ff */
[----:B------:R-:W-:Y:S05]  /*192f0*/  RET.REL.NODEC R2 `(_ZN7cutlass13device_kernelIN5flash19enable_sm80_to_sm89INS1_16FlashAttnFwdSm80INS1_25CollectiveMainloopFwdSm80ILi4ELi1ELb0EN4cute5tupleIJNS5_1CILi128EEENS7_ILi48EEENS7_ILi96EEEEEELi96ENS_6half_tEfNS_4arch4Sm80ELb0ELb0ELb0ELb1ELb0ELb1ELb1ELb1EEENS1_21CollectiveEpilogueFwdINS6_IJS8_SA_S9_EEENS6_IJNS7_ILi1EEESI_SI_EEESC_SE_Li128ELb1ELb1ELb1ELb0EEENS1_36VarlenDynamicPersistentTileSchedulerILi128ELi48ELi128ELi128ELb1ELb1ELb0ELb0ELb1ELb1EEEEEEEEEvNT_6ParamsE) ;  /* 0xfffe6d0002007950 */ /* 0x000fea0003c3ffff */
.L_x_369:
        /* <DEDUP_REMOVED lines=16> */
.L_x_1430:


//--------------------- .text._ZN7cutlass13device_kernelIN5flash19enable_sm80_to_sm89INS1_16FlashAttnFwdSm80INS1_25CollectiveMainloopFwdSm80ILi4ELi1ELb0EN4cute5tupleIJNS5_1CILi128EEENS7_ILi48EEENS7_ILi96EEEEEELi96ENS_6half_tEfNS_4arch4Sm80ELb0ELb1ELb0ELb0ELb0ELb0ELb1ELb1EEENS1_21CollectiveEpilogueFwdINS6_IJS8_SA_S9_EEENS6_IJNS7_ILi1EEESI_SI_EEESC_SE_Li128ELb0ELb1ELb1ELb0EEENS1_19SingleTileSchedulerILb0ELb1ELb1ELi128EEEEEEEEEvNT_6ParamsE --------------------------
	.section	.text._ZN7cutlass13device_kernelIN5flash19enable_sm80_to_sm89INS1_16FlashAttnFwdSm80INS1_25CollectiveMainloopFwdSm80ILi4ELi1ELb0EN4cute5tupleIJNS5_1CILi128EEENS7_ILi48EEENS7_ILi96EEEEEELi96ENS_6half_tEfNS_4arch4Sm80ELb0ELb1ELb0ELb0ELb0ELb0ELb1ELb1EEENS1_21CollectiveEpilogueFwdINS6_IJS8_SA_S9_EEENS6_IJNS7_ILi1EEESI_SI_EEESC_SE_Li128ELb0ELb1ELb1ELb0EEENS1_19SingleTileSchedulerILb0ELb1ELb1ELi128EEEEEEEEEvNT_6ParamsE,"ax",@progbits
	.sectioninfo	@"SHI_REGISTERS=255"
	.align	128
.text._ZN7cutlass13device_kernelIN5flash19enable_sm80_to_sm89INS1_16FlashAttnFwdSm80INS1_25CollectiveMainloopFwdSm80ILi4ELi1ELb0EN4cute5tupleIJNS5_1CILi128EEENS7_ILi48EEENS7_ILi96EEEEEELi96ENS_6half_tEfNS_4arch4Sm80ELb0ELb1ELb0ELb0ELb0ELb0ELb1ELb1EEENS1_21CollectiveEpilogueFwdINS6_IJS8_SA_S9_EEENS6_IJNS7_ILi1EEESI_SI_EEESC_SE_Li128ELb0ELb1ELb1ELb0EEENS1_19SingleTileSchedulerILb0ELb1ELb1ELi128EEEEEEEEEvNT_6ParamsE:
        .type           _ZN7cutlass13device_kernelIN5flash19enable_sm80_to_sm89INS1_16FlashAttnFwdSm80INS1_25CollectiveMainloopFwdSm80ILi4ELi1ELb0EN4cute5tupleIJNS5_1CILi128EEENS7_ILi48EEENS7_ILi96EEEEEELi96ENS_6half_tEfNS_4arch4Sm80ELb0ELb1ELb0ELb0ELb0ELb0ELb1ELb1EEENS1_21CollectiveEpilogueFwdINS6_IJS8_SA_S9_EEENS6_IJNS7_ILi1EEESI_SI_EEESC_SE_Li128ELb0ELb1ELb1ELb0EEENS1_19SingleTileSchedulerILb0ELb1ELb1ELi128EEEEEEEEEvNT_6ParamsE,@function
        .size           _ZN7cutlass13device_kernelIN5flash19enable_sm80_to_sm89INS1_16FlashAttnFwdSm80INS1_25CollectiveMainloopFwdSm80ILi4ELi1ELb0EN4cute5tupleIJNS5_1CILi128EEENS7_ILi48EEENS7_ILi96EEEEEELi96ENS_6half_tEfNS_4arch4Sm80ELb0ELb1ELb0ELb0ELb0ELb0ELb1ELb1EEENS1_21CollectiveEpilogueFwdINS6_IJS8_SA_S9_EEENS6_IJNS7_ILi1EEESI_SI_EEESC_SE_Li128ELb0ELb1ELb1ELb0EEENS1_19SingleTileSchedulerILb0ELb1ELb1ELi128EEEEEEEEEvNT_6ParamsE,(.L_x_1435 - _ZN7cutlass13device_kernelIN5flash19enable_sm80_to_sm89INS1_16FlashAttnFwdSm80INS1_25CollectiveMainloopFwdSm80ILi4ELi1ELb0EN4cute5tupleIJNS5_1CILi128EEENS7_ILi48EEENS7_ILi96EEEEEELi96ENS_6half_tEfNS_4arch4Sm80ELb0ELb1ELb0ELb0ELb0ELb0ELb1ELb1EEENS1_21CollectiveEpilogueFwdINS6_IJS8_SA_S9_EEENS6_IJNS7_ILi1EEESI_SI_EEESC_SE_Li128ELb0ELb1ELb1ELb0EEENS1_19SingleTileSchedulerILb0ELb1ELb1ELi128EEEEEEEEEvNT_6ParamsE)
        .other          _ZN7cutlass13device_kernelIN5flash19enable_sm80_to_sm89INS1_16FlashAttnFwdSm80INS1_25CollectiveMainloopFwdSm80ILi4ELi1ELb0EN4cute5tupleIJNS5_1CILi128EEENS7_ILi48EEENS7_ILi96EEEEEELi96ENS_6half_tEfNS_4arch4Sm80ELb0ELb1ELb0ELb0ELb0ELb0ELb1ELb1EEENS1_21CollectiveEpilogueFwdINS6_IJS8_SA_S9_EEENS6_IJNS7_ILi1EEESI_SI_EEESC_SE_Li128ELb0ELb1ELb1ELb0EEENS1_19SingleTileSchedulerILb0ELb1ELb1ELi128EEEEEEEEEvNT_6ParamsE,@"STO_CUDA_ENTRY STV_DEFAULT"
_ZN7cutlass13device_kernelIN5flash19enable_sm80_to_sm89INS1_16FlashAttnFwdSm80INS1_25CollectiveMainloopFwdSm80ILi4ELi1ELb0EN4cute5tupleIJNS5_1CILi128EEENS7_ILi48EEENS7_ILi96EEEEEELi96ENS_6half_tEfNS_4arch4Sm80ELb0ELb1ELb0ELb0ELb0ELb0ELb1ELb1EEENS1_21CollectiveEpilogueFwdINS6_IJS8_SA_S9_EEENS6_IJNS7_ILi1EEESI_SI_EEESC_SE_Li128ELb0ELb1ELb1ELb0EEENS1_19SingleTileSchedulerILb0ELb1ELb1ELi128EEEEEEEEEvNT_6ParamsE:
[----:B------:R-:W-:Y:S02]  /*0000*/  MOV R1, c[0x0][0x28] ;  /* 0x00000a0000017a02 */ /* 0x000fe40000000f00 */
[----:B------:R-:W1:Y:S01]  /*0010*/  S2R R93, SR_TID.X ;  /* 0x00000000005d7919 */ /* 0x000e620000002100 */
[----:B------:R-:W2:Y:S03]  /*0020*/  S2UR UR6, SR_CTAID.Y ;  /* 0x00000000000679c3 */ /* 0x000ea60000002600 */
[----:B------:R-:W3:Y:S01]  /*0030*/  S2R R0, SR_CTAID.Z ;  /* 0x0000000000007919 */ /* 0x000ee20000002700 */
[----:B-1----:R-:W-:-:S06]  /*0040*/  SHF.R.U32.HI R2, RZ, 0x5, R93 ;  /* 0x00000005ff027819 */ /* 0x002fcc000001165d */
[----:B------:R-:W1:Y:S02]  /*0050*/  SHFL.IDX PT, R2, R2, RZ, 0x1f ;  /* 0x00001fff02027589 */ /* 0x000e6400000e0000 */
[----:B-1----:R-:W-:-:S13]  /*0060*/  ISETP.NE.AND P0, PT, R2, RZ, PT ;  /* 0x000000ff0200720c */ /* 0x002fda0003f05270 */
[----:B--2---:R-:W-:Y:S05]  /*0070*/  @!P0 BRA `(.L_x_370) ;  /* 0x0000009000008947 */ /* 0x004fea0003800000 */
[----:B---3--:R-:W-:Y:S01]  /*0080*/  MOV R2, c[0x0][0x550] ;  /* 0x0001540000027a02 */ /* 0x008fe20000000f00 */
[----:B------:R-:W-:-:S03]  /*0090*/  UMOV UR9, UR6 ;  /* 0x0000000600097c82 */ /* 0x000fc60008000000 */
[----:B------:R-:W-:-:S13]  /*00a0*/  ISETP.NE.AND P0, PT, R2, 0x1, PT ;  /* 0x000000010200780c */ /* 0x000fda0003f05270 */
[----:B------:R-:W-:Y:S05]  /*00b0*/  @!P0 BRA `(.L_x_371) ;  /* 0x000000b000008947 */ /* 0x000fea0003800000 */
[----:B------:R-:W-:Y:S02]  /*00c0*/  ULDC UR4, c[0x0][0x554] ;  /* 0x0001550000047ab9 */ /* 0x000fe40000000800 */
[----:B------:R-:W-:Y:S02]  /*00d0*/  UIMAD.WIDE.U32 UR4, UR6, UR4, URZ ;  /* 0x00000004060472a5 */ /* 0x000fe4000f8e003f */
[----:B------:R-:W-:Y:S02]  /*00e0*/  ULDC UR9, c[0x0][0x558] ;  /* 0x0001560000097ab9 */ /* 0x000fe40000000800 */
[----:B------:R-:W-:Y:S01]  /*00f0*/  USHF.R.U32.HI UR9, URZ, UR9, UR5 ;  /* 0x000000093f097299 */ /* 0x000fe20008011605 */
[----:B------:R-:W-:Y:S05]  /*0100*/  BRA `(.L_x_371) ;  /* 0x0000006000007947 */ /* 0x000fea0003800000 */
.L_x_370:
[----:B---3--:R-:W-:Y:S02]  /*0110*/  ULDC.64 UR4, c[0x0][0x550] ;  /* 0x0001540000047ab9 */ /* 0x008fe40000000a00 */
[----:B------:R-:W-:Y:S02]  /*0120*/  UISETP.NE.AND UP0, UPT, UR4, 0x1, UPT ;  /* 0x000000010400788c */ /* 0x000fe4000bf05270 */
[----:B------:R-:W-:-:S02]  /*0130*/  UIMAD.WIDE.U32 UR10, UR6, UR5, URZ ;  /* 0x00000005060a72a5 */ /* 0x000fc4000f8e003f */
[----:B------:R-:W-:Y:S02]  /*0140*/  ULDC UR4, c[0x0][0x558] ;  /* 0x0001560000047ab9 */ /* 0x000fe40000000800 */
[----:B------:R-:W-:-:S05]  /*0150*/  UMOV UR9, UR6 ;  /* 0x0000000600097c82 */ /* 0x000fca0008000000 */
[----:B------:R-:W-:-:S03]  /*0160*/  @UP0 USHF.R.U32.HI UR9, URZ, UR4, UR11 ;  /* 0x000000043f090299 */ /* 0x000fc6000801160b */
.L_x_371:
[----:B------:R-:W-:Y:S01]  /*0170*/  ISETP.GE.AND P0, PT, R0, RZ, PT ;  /* 0x000000ff0000720c */ /* 0x000fe20003f06270 */
[----:B------:R-:W-:Y:S02]  /*0180*/  UIADD3 UR4, -UR9, URZ, URZ ;  /* 0x0000003f09047290 */ /* 0x000fe4000fffe13f */
[----:B------:R-:W-:Y:S02]  /*0190*/  ULDC UR8, c[0x0][0x550] ;  /* 0x0001540000087ab9 */ /* 0x000fe40000000800 */
[----:B------:R-:W-:-:S08]  /*01a0*/  UIMAD UR8, UR4, UR8, UR6 ;  /* 0x00000008040872a4 */ /* 0x000fd0000f8e0206 */
[----:B------:R-:W-:Y:S05]  /*01b0*/  @!P0 EXIT ;  /* 0x000000000000894d */ /* 0x000fea0003800000 */
[----:B------:R-:W1:Y:S01]  /*01c0*/  S2UR UR13, SR_CTAID.X ;  /* 0x00000000000d79c3 */ /* 0x000e620000002500 */
[----:B------:R-:W-:Y:S02]  /*01d0*/  ULDC UR4, c[0x0][0x2c4] ;  /* 0x0000b10000047ab9 */ /* 0x000fe40000000800 */
[----:B------:R-:W-:Y:S02]  /*01e0*/  UISETP.NE.AND UP2, UPT, UR4, 0x1, UPT ;  /* 0x000000010400788c */ /* 0x000fe4000bf45270 */
[----:B------:R-:W-:Y:S02]  /*01f0*/  UMOV UR10, 0x1 ;  /* 0x00000001000a7882 */ /* 0x000fe40000000000 */
[----:B------:R-:W-:Y:S02]  /*0200*/  ULDC.64 UR4, c[0x0][0x328] ;  /* 0x0000ca0000047ab9 */ /* 0x000fe40000000a00 */
[----:B------:R-:W-:Y:S02]  /*0210*/  UISETP.LE.AND UP1, UPT, UR10, UR5, UPT ;  /* 0x000000050a00728c */ /* 0x000fe4000bf23270 */
[----:B------:R-:W-:-:S02]  /*0220*/  ULDC.64 UR6, c[0x0][0x2c8] ;  /* 0x0000b20000067ab9 */ /* 0x000fc40000000a00 */
[----:B------:R-:W-:Y:S02]  /*0230*/  ULDC UR11, c[0x0][0x168] ;  /* 0x00005a00000b7ab9 */ /* 0x000fe40000000800 */
[----:B------:R-:W-:Y:S01]  /*0240*/  PLOP3.LUT P0, PT, PT, PT, UP1, 0x40, 0x0 ;  /* 0x000000000000781c */ /* 0x000fe20003f0e818 */
[----:B------:R-:W-:Y:S02]  /*0250*/  UIADD3 UR11, UR10, -UR11, URZ ;  /* 0x8000000b0a0b7290 */ /* 0x000fe4000fffe03f */
[----:B------:R-:W-:Y:S02]  /*0260*/  ULDC UR5, c[0x0][0x1d0] ;  /* 0x0000740000057ab9 */ /* 0x000fe40000000800 */
[----:B-1----:R-:W-:-:S04]  /*0270*/  USHF.L.U32 UR13, UR13, 0x7, URZ ;  /* 0x000000070d0d7899 */ /* 0x002fc8000800063f */
[----:B------:R-:W-:-:S04]  /*0280*/  @UP2 UIADD3 UR14, UR13, 0x7f, URZ ;  /* 0x0000007f0d0e2890 */ /* 0x000fc8000fffe03f */
[----:B------:R-:W-:Y:S02]  /*0290*/  UIMAD.WIDE.U32 UR14, UR14, UR6, URZ ;  /* 0x000000060e0e72a5 */ /* 0x000fe4000f8e003f */
[----:B------:R-:W-:Y:S02]  /*02a0*/  UIADD3 UR6, UR13, 0x7f, URZ ;  /* 0x0000007f0d067890 */ /* 0x000fe4000fffe03f */
[----:B------:R-:W-:-:S04]  /*02b0*/  @UP2 USHF.R.U32.HI UR6, URZ, UR7, UR15 ;  /* 0x000000073f062299 */ /* 0x000fc8000801160f */
[----:B------:R-:W-:-:S04]  /*02c0*/  UIADD3 UR5, UR6, UR5, UR11 ;  /* 0x0000000506057290 */ /* 0x000fc8000fffe00b */
[----:B------:R-:W-:Y:S01]  /*02d0*/  UIADD3 UR6, UR5, UR4, URZ ;  /* 0x0000000405067290 */ /* 0x000fe2000fffe03f */
[----:B------:R-:W-:Y:S05]  /*02e0*/  @P0 BRA `(.L_x_372) ;  /* 0x0000014000000947 */ /* 0x000fea0003800000 */
[----:B------:R-:W-:Y:S01]  /*02f0*/  ISETP.LT.AND P0, PT, RZ, UR5, PT ;  /* 0x00000005ff007c0c */ /* 0x000fe2000bf01270 */
[----:B------:R-:W-:-:S12]  /*0300*/  UIADD3 UR7, UR5, -0x1, URZ ;  /* 0xffffffff05077890 */ /* 0x000fd8000fffe03f */
[----:B------:R-:W-:Y:S05]  /*0310*/  @P0 BRA `(.L_x_373) ;  /* 0x0000008000000947 */ /* 0x000fea0003800000 */
[----:B------:R-:W-:Y:S02]  /*0320*/  ULDC UR4, c[0x0][0x32c] ;  /* 0x0000cb0000047ab9 */ /* 0x000fe40000000800 */
[----:B------:R-:W-:Y:S02]  /*0330*/  UISETP.NE.AND UP0, UPT, UR10, UR4, UPT ;  /* 0x000000040a00728c */ /* 0x000fe4000bf05270 */
[----:B------:R-:W-:-:S03]  /*0340*/  UIADD3 UR7, -UR5, URZ, URZ ;  /* 0x0000003f05077290 */ /* 0x000fc6000fffe13f */
[----:B------:R-:W-:Y:S02]  /*0350*/  ULDC.64 UR4, c[0x0][0x330] ;  /* 0x0000cc0000047ab9 */ /* 0x000fe40000000a00 */
[----:B------:R-:W-:-:S04]  /*0360*/  UIMAD.WIDE.U32 UR10, UR7, UR4, URZ ;  /* 0x00000004070a72a5 */ /* 0x000fc8000f8e003f */
[----:B------:R-:W-:-:S04]  /*0370*/  @UP0 USHF.R.U32.HI UR7, URZ, UR5, UR11 ;  /* 0x000000053f070299 */ /* 0x000fc8000801160b */
[----:B------:R-:W-:Y:S01]  /*0380*/  ULOP3.LUT UR7, URZ, UR7, URZ, 0x33, !UPT ;  /* 0x000000073f077292 */ /* 0x000fe2000f8e333f */
[----:B------:R-:W-:Y:S05]  /*0390*/  BRA `(.L_x_374) ;  /* 0x0000005000007947 */ /* 0x000fea0003800000 */
.L_x_373:
[----:B------:R-:W-:Y:S02]  /*03a0*/  ULDC UR4, c[0x0][0x32c] ;  /* 0x0000cb0000047ab9 */ /* 0x000fe40000000800 */
[----:B------:R-:W-:-:S03]  /*03b0*/  UISETP.NE.AND UP0, UPT, UR10, UR4, UPT ;  /* 0x000000040a00728c */ /* 0x000fc6000bf05270 */
[----:B------:R-:W-:Y:S02]  /*03c0*/  ULDC.64 UR4, c[0x0][0x330] ;  /* 0x0000cc0000047ab9 */ /* 0x000fe40000000a00 */
[----:B------:R-:W-:-:S06]  /*03d0*/  UIMAD.WIDE.U32 UR10, UR7, UR4, URZ ;  /* 0x00000004070a72a5 */ /* 0x000fcc000f8e003f */
[----:B------:R-:W-:Y:S02]  /*03e0*/  @UP0 USHF.R.U32.HI UR7, URZ, UR5, UR11 ;  /* 0x000000053f070299 */ /* 0x000fe4000801160b */
.L_x_374:
[----:B------:R-:W-:Y:S02]  /*03f0*/  ULDC UR4, c[0x0][0x32c] ;  /* 0x0000cb0000047ab9 */ /* 0x000fe40000000800 */
[----:B------:R-:W-:-:S04]  /*0400*/  UIMAD UR4, UR7, UR4, UR4 ;  /* 0x00000004070472a4 */ /* 0x000fc8000f8e0204 */
[----:B------:R-:W-:-:S04]  /*0410*/  UISETP.LT.AND UP0, UPT, UR6, UR4, UPT ;  /* 0x000000040600728c */ /* 0x000fc8000bf01270 */
[----:B------:R-:W-:-:S03]  /*0420*/  USEL UR6, UR6, UR4, UP0 ;  /* 0x0000000406067287 */ /* 0x000fc60008000000 */
.L_x_372:
[----:B------:R-:W-:Y:S01]  /*0430*/  ULDC.64 UR4, c[0x0][0x2c8] ;  /* 0x0000b20000047ab9 */ /* 0x000fe20000000a00 */
[----:B------:R-:W-:Y:S01]  /*0440*/  PLOP3.LUT P0, PT, PT, PT, UP1, 0x40, 0x0 ;  /* 0x000000000000781c */ /* 0x000fe20003f0e818 */
[----:B------:R-:W-:Y:S02]  /*0450*/  UIMAD.WIDE.U32 UR14, UR13, UR4, URZ ;  /* 0x000000040d0e72a5 */ /* 0x000fe4000f8e003f */
[----:B------:R-:W-:Y:S02]  /*0460*/  UMOV UR10, 0x2f ;  /* 0x0000002f000a7882 */ /* 0x000fe40000000000 */
[----:B------:R-:W-:Y:S02]  /*0470*/  ULDC UR12, c[0x0][0x1d0] ;  /* 0x00007400000c7ab9 */ /* 0x000fe40000000800 */
[----:B------:R-:W-:Y:S02]  /*0480*/  UIADD3 UR6, UR6, 0x2f, URZ ;  /* 0x0000002f06067890 */ /* 0x000fe4000fffe03f */
[----:B------:R-:W-:-:S02]  /*0490*/  UIADD3 UR10, UR10, UR12, URZ ;  /* 0x0000000c0a0a7290 */ /* 0x000fc4000fffe03f */
[----:B------:R-:W-:Y:S02]  /*04a0*/  UIMAD.WIDE UR6, UR6, 0x2aaaaaab, URZ ;  /* 0x2aaaaaab060678a5 */ /* 0x000fe4000f8e023f */
[----:B------:R-:W-:Y:S02]  /*04b0*/  UIMAD.WIDE UR10, UR10, 0x2aaaaaab, URZ ;  /* 0x2aaaaaab0a0a78a5 */ /* 0x000fe4000f8e023f */
[----:B------:R-:W-:Y:S02]  /*04c0*/  ULDC UR14, c[0x0][0x168] ;  /* 0x00005a00000e7ab9 */ /* 0x000fe40000000800 */
[----:B------:R-:W-:Y:S02]  /*04d0*/  UMOV UR4, UR13 ;  /* 0x0000000d00047c82 */ /* 0x000fe40008000000 */
[----:B------:R-:W-:Y:S02]  /*04e0*/  @UP2 USHF.R.U32.HI UR4, URZ, UR5, UR15 ;  /* 0x000000053f042299 */ /* 0x000fe4000801160f */
[----:B------:R-:W-:-:S02]  /*04f0*/  UIADD3 UR12, UR12, -UR14, URZ ;  /* 0x8000000e0c0c7290 */ /* 0x000fc4000fffe03f */
[----:B------:R-:W-:Y:S02]  /*0500*/  USHF.R.U32.HI UR6, URZ, 0x1f, UR7 ;  /* 0x0000001f3f067899 */ /* 0x000fe40008011607 */
[----:B------:R-:W-:Y:S02]  /*0510*/  USHF.R.U32.HI UR10, URZ, 0x1f, UR11 ;  /* 0x0000001f3f0a7899 */ /* 0x000fe4000801160b */
[----:B------:R-:W-:Y:S02]  /*0520*/  UIADD3 UR4, UR12, UR4, URZ ;  /* 0x000000040c047290 */ /* 0x000fe4000fffe03f */
[----:B------:R-:W-:Y:S02]  /*0530*/  ULDC UR5, c[0x0][0x324] ;  /* 0x0000c90000057ab9 */ /* 0x000fe40000000800 */
[----:B------:R-:W-:Y:S02]  /*0540*/  ULEA.HI.SX32 UR6, UR7, UR6, 0x1d ;  /* 0x0000000607067291 */ /* 0x000fe4000f8fea3f */
[----:B------:R-:W-:-:S02]  /*0550*/  ULEA.HI.SX32 UR10, UR11, UR10, 0x1d ;  /* 0x0000000a0b0a7291 */ /* 0x000fc4000f8fea3f */
[----:B------:R-:W-:Y:S02]  /*0560*/  UIADD3 UR5, UR4, -UR5, URZ ;  /* 0x8000000504057290 */ /* 0x000fe4000fffe03f */
[----:B------:R-:W-:-:S04]  /*0570*/  UISETP.LT.AND UP0, UPT, UR10, UR6, UPT ;  /* 0x000000060a00728c */ /* 0x000fc8000bf01270 */
[----:B------:R-:W-:Y:S01]  /*0580*/  USEL UR6, UR10, UR6, UP0 ;  /* 0x000000060a067287 */ /* 0x000fe20008000000 */
[----:B------:R-:W-:Y:S01]  /*0590*/  MOV R3, UR5 ;  /* 0x0000000500037c02 */ /* 0x000fe20008000f00 */
[----:B------:R-:W-:Y:S05]  /*05a0*/  @P0 BRA `(.L_x_375) ;  /* 0x0000010000000947 */ /* 0x000fea0003800000 */
[----:B------:R-:W-:-:S04]  /*05b0*/  MOV R4, UR4 ;  /* 0x0000000400047c02 */ /* 0x000fc80008000f00 */
[----:B------:R-:W-:-:S13]  /*05c0*/  ISETP.GT.AND P0, PT, R4, -0x1, PT ;  /* 0xffffffff0400780c */ /* 0x000fda0003f04270 */
[----:B------:R-:W-:Y:S05]  /*05d0*/  @P0 BRA `(.L_x_376) ;  /* 0x0000007000000947 */ /* 0x000fea0003800000 */
[----:B------:R-:W-:Y:S01]  /*05e0*/  IMAD.MOV.U32 R2, RZ, RZ, c[0x0][0x32c] ;  /* 0x0000cb00ff027624 */ /* 0x000fe200078e00ff */
[----:B------:R-:W-:-:S04]  /*05f0*/  LOP3.LUT R4, RZ, R4, RZ, 0x33, !PT ;  /* 0x00000004ff047212 */ /* 0x000fc800078e33ff */
[----:B------:R-:W-:-:S13]  /*0600*/  ISETP.NE.AND P0, PT, R2, 0x1, PT ;  /* 0x000000010200780c */ /* 0x000fda0003f05270 */
[----:B------:R-:W-:-:S05]  /*0610*/  @P0 IMAD.HI.U32 R2, R4, c[0x0][0x330], RZ ;  /* 0x0000cc0004020a27 */ /* 0x000fca00078e00ff */
[----:B------:R-:W-:-:S04]  /*0620*/  @P0 SHF.R.U32.HI R4, RZ, c[0x0][0x334], R2 ;  /* 0x0000cd00ff040a19 */ /* 0x000fc80000011602 */
[----:B------:R-:W-:Y:S01]  /*0630*/  LOP3.LUT R4, RZ, R4, RZ, 0x33, !PT ;  /* 0x00000004ff047212 */ /* 0x000fe200078e33ff */
[----:B------:R-:W-:Y:S05]  /*0640*/  BRA `(.L_x_377) ;  /* 0x0000004000007947 */ /* 0x000fea0003800000 */
.L_x_376:
[----:B------:R-:W-:-:S04]  /*0650*/  MOV R2, c[0x0][0x32c] ;  /* 0x0000cb0000027a02 */ /* 0x000fc80000000f00 */
[----:B------:R-:W-:-:S13]  /*0660*/  ISETP.NE.AND P0, PT, R2, 0x1, PT ;  /* 0x000000010200780c */ /* 0x000fda0003f05270 */
[----:B------:R-:W-:-:S05]  /*0670*/  @P0 IMAD.HI.U32 R2, R4, c[0x0][0x330], RZ ;  /* 0x0000cc0004020a27 */ /* 0x000fca00078e00ff */
[----:B------:R-:W-:-:S05]  /*0680*/  @P0 SHF.R.U32.HI R4, RZ, c[0x0][0x334], R2 ;  /* 0x0000cd00ff040a19 */ /* 0x000fca0000011602 */
.L_x_377:
[----:B------:R-:W-:-:S05]  /*0690*/  IMAD R4, R4, c[0x0][0x32c], RZ ;  /* 0x0000cb0004047a24 */ /* 0x000fca00078e02ff */
[----:B------:R-:W-:-:S05]  /*06a0*/  IMNMX R3, R3, R4, !PT ;  /* 0x0000000403037217 */ /* 0x000fca0007800200 */
.L_x_375:
[----:B------:R-:W-:Y:S01]  /*06b0*/  IMAD.HI R3, R3, 0x2aaaaaab, RZ ;  /* 0x2aaaaaab03037827 */ /* 0x000fe200078e02ff */
[----:B------:R-:W-:Y:S02]  /*06c0*/  USHF.R.U32.HI UR5, URZ, 0x10, UR8 ;  /* 0x000000103f057899 */ /* 0x000fe40008011608 */
[----:B------:R-:W-:Y:S01]  /*06d0*/  ULDC UR4, c[0x0][0x338] ;  /* 0x0000ce0000047ab9 */ /* 0x000fe20000000800 */
[----:B------:R-:W-:Y:S01]  /*06e0*/  IMAD.MOV.U32 R148, RZ, RZ, RZ ;  /* 0x000000ffff947224 */ /* 0x000fe200078e00ff */
[----:B------:R-:W-:Y:S01]  /*06f0*/  SHF.R.U32.HI R2, RZ, 0x1f, R3 ;  /* 0x0000001fff027819 */ /* 0x000fe20000011603 */
[----:B------:R-:W-:-:S03]  /*0700*/  UISETP.NE.AND UP0, UPT, UR5, URZ, UPT ;  /* 0x0000003f0500728c */ /* 0x000fc6000bf05270 */
[----:B------:R-:W-:Y:S01]  /*0710*/  LEA.HI.SX32 R2, R3, R2, 0x1d ;  /* 0x0000000203027211 */ /* 0x000fe200078feaff */
[----:B------:R-:W-:-:S03]  /*0720*/  USEL UR4, UR5, UR4, UP0 ;  /* 0x0000000405047287 */ /* 0x000fc60008000000 */
[----:B------:R-:W-:-:S04]  /*0730*/  IMNMX R219, RZ, R2, !PT ;  /* 0x00000002ffdb7217 */ /* 0x000fc80007800200 */
[----:B------:R-:W-:-:S13]  /*0740*/  ISETP.LT.AND P0, PT, R219, UR6, PT ;  /* 0x00000006db007c0c */ /* 0x000fda000bf01270 */
[----:B------:R-:W-:Y:S05]  /*0750*/  @!P0 BRA `(.L_x_378) ;  /* 0x000001c000008947 */ /* 0x000fea0003800000 */
[----:B------:R-:W-:Y:S01]  /*0760*/  IMAD.U32 R2, RZ, RZ, UR4 ;  /* 0x00000004ff027e24 */ /* 0x000fe2000f8e00ff */
[----:B------:R-:W-:-:S04]  /*0770*/  UIADD3 UR5, UR4, -0x1, UR6 ;  /* 0xffffffff04057890 */ /* 0x000fc8000fffe006 */
[-C--:B------:R-:W-:Y:S02]  /*0780*/  IABS R5, R2.reuse ;  /* 0x0000000200057213 */ /* 0x080fe40000000000 */
[----:B------:R-:W-:Y:S02]  /*0790*/  IADD3 R6, -R219, UR5, RZ ;  /* 0x00000005db067c10 */ /* 0x000fe4000fffe1ff */
[----:B------:R-:W1:Y:S01]  /*07a0*/  I2F.RP R7, R5 ;  /* 0x0000000500077306 */ /* 0x000e620000209400 */
[----:B------:R-:W-:Y:S02]  /*07b0*/  IABS R2, R2 ;  /* 0x0000000200027213 */ /* 0x000fe40000000000 */
[----:B------:R-:W-:Y:S02]  /*07c0*/  IABS R3, R6 ;  /* 0x0000000600037213 */ /* 0x000fe40000000000 */
[----:B------:R-:W-:Y:S01]  /*07d0*/  LOP3.LUT R6, R6, UR4, RZ, 0x3c, !PT ;  /* 0x0000000406067c12 */ /* 0x000fe2000f8e3cff */
[----:B------:R-:W-:-:S03]  /*07e0*/  IMAD.MOV R2, RZ, RZ, -R2 ;  /* 0x000000ffff027224 */ /* 0x000fc600078e0a02 */
[----:B------:R-:W-:Y:S01]  /*07f0*/  ISETP.GE.AND P0, PT, R6, RZ, PT ;  /* 0x000000ff0600720c */ /* 0x000fe20003f06270 */
[----:B-1----:R-:W1:Y:S02]  /*0800*/  MUFU.RCP R8, R7 ;  /* 0x0000000700087308 */ /* 0x002e640000001000 */
[----:B-1----:R-:W-:-:S06]  /*0810*/  IADD3 R8, R8, 0xffffffe, RZ ;  /* 0x0ffffffe08087810 */ /* 0x002fcc0007ffe0ff */
[----:B------:R-:W1:Y:S02]  /*0820*/  F2I.FTZ.U32.TRUNC.NTZ R9, R8 ;  /* 0x0000000800097305 */ /* 0x000e64000021f000 */
[----:B-1----:R-:W-:Y:S02]  /*0830*/  IMAD.MOV R4, RZ, RZ, -R9 ;  /* 0x000000ffff047224 */ /* 0x002fe400078e0a09 */
[----:B------:R-:W-:Y:S02]  /*0840*/  IMAD.MOV.U32 R8, RZ, RZ, RZ ;  /* 0x000000ffff087224 */ /* 0x000fe400078e00ff */
[----:B------:R-:W-:-:S04]  /*0850*/  IMAD R4, R4, R5, RZ ;  /* 0x0000000504047224 */ /* 0x000fc800078e02ff */
[----:B------:R-:W-:-:S06]  /*0860*/  IMAD.HI.U32 R4, R9, R4, R8 ;  /* 0x0000000409047227 */ /* 0x000fcc00078e0008 */
[----:B------:R-:W-:-:S04]  /*0870*/  IMAD.HI.U32 R4, R4, R3, RZ ;  /* 0x0000000304047227 */ /* 0x000fc800078e00ff */
[----:B------:R-:W-:-:S05]  /*0880*/  IMAD R2, R4, R2, R3 ;  /* 0x0000000204027224 */ /* 0x000fca00078e0203 */
[----:B------:R-:W-:-:S13]  /*0890*/  ISETP.GT.U32.AND P1, PT, R5, R2, PT ;  /* 0x000000020500720c */ /* 0x000fda0003f24070 */
[----:B------:R-:W-:Y:S01]  /*08a0*/  @!P1 IMAD.IADD R2, R2, 0x1, -R5 ;  /* 0x0000000102029824 */ /* 0x000fe200078e0a05 */
[----:B------:R-:W-:Y:S02]  /*08b0*/  @!P1 IADD3 R4, R4, 0x1, RZ ;  /* 0x0000000104049810 */ /* 0x000fe40007ffe0ff */
[----:B------:R-:W-:Y:S02]  /*08c0*/  ISETP.NE.AND P1, PT, RZ, UR4, PT ;  /* 0x00000004ff007c0c */ /* 0x000fe4000bf25270 */
[----:B------:R-:W-:-:S13]  /*08d0*/  ISETP.GE.U32.AND P2, PT, R2, R5, PT ;  /* 0x000000050200720c */ /* 0x000fda0003f46070 */
[----:B------:R-:W-:-:S05]  /*08e0*/  @P2 IADD3 R4, R4, 0x1, RZ ;  /* 0x0000000104042810 */ /* 0x000fca0007ffe0ff */
[----:B------:R-:W-:Y:S01]  /*08f0*/  @!P0 IMAD.MOV R4, RZ, RZ, -R4 ;  /* 0x000000ffff048224 */ /* 0x000fe200078e0a04 */
[----:B------:R-:W-:-:S05]  /*0900*/  @!P1 LOP3.LUT R4, RZ, UR4, RZ, 0x33, !PT ;  /* 0x00000004ff049c12 */ /* 0x000fca000f8e33ff */
[----:B------:R-:W-:Y:S02]  /*0910*/  IMAD.MOV.U32 R148, RZ, RZ, R4 ;  /* 0x000000ffff947224 */ /* 0x000fe400078e0004 */
.L_x_378:
[----:B------:R-:W-:Y:S01]  /*0920*/  ULOP3.LUT UR8, UR8, 0xffff, URZ, 0xc0, !UPT ;  /* 0x0000ffff08087892 */ /* 0x000fe2000f8ec03f */
[----:B------:R-:W-:Y:S01]  /*0930*/  PLOP3.LUT P4, PT, PT, PT, PT, 0x80, 0x0 ;  /* 0x000000000000781c */ /* 0x000fe20003f8f070 */
[----:B------:R-:W-:Y:S01]  /*0940*/  ULDC.64 UR10, c[0x0][0x118] ;  /* 0x00004600000a7ab9 */ /* 0x000fe20000000a00 */
[----:B------:R-:W-:Y:S01]  /*0950*/  IMAD.MOV.U32 R10, RZ, RZ, RZ ;  /* 0x000000ffff0a7224 */ /* 0x000fe200078e00ff */
[----:B------:R-:W-:Y:S01]  /*0960*/  CS2R R8, SRZ ;  /* 0x0000000000087805 */ /* 0x000fe2000001ff00 */
[----:B------:R-:W-:Y:S01]  /*0970*/  MOV R2, RZ ;  /* 0x000000ff00027202 */ /* 0x000fe20000000f00 */
[----:B------:R-:W-:Y:S01]  /*0980*/  IMAD R219, R148, UR8, R219 ;  /* 0x0000000894db7c24 */ /* 0x000fe2000f8e02db */
[----:B------:R-:W-:Y:S01]  /*0990*/  CS2R R94, SRZ ;  /* 0x00000000005e7805 */ /* 0x000fe2000001ff00 */
[----:B------:R-:W-:Y:S01]  /*09a0*/  CS2R R4, SRZ ;  /* 0x0000000000047805 */ /* 0x000fe2000001ff00 */
[----:B------:R-:W-:Y:S01]  /*09b0*/  CS2R R98, SRZ ;  /* 0x0000000000627805 */ /* 0x000fe2000001ff00 */
[----:B------:R-:W-:Y:S01]  /*09c0*/  IMAD.IADD R148, R219, 0x1, R148 ;  /* 0x00000001db947824 */ /* 0x000fe200078e0294 */
[----:B------:R-:W-:Y:S01]  /*09d0*/  CS2R R96, SRZ ;  /* 0x0000000000607805 */ /* 0x000fe2000001ff00 */
[----:B------:R-:W-:Y:S01]  /*09e0*/  CS2R R90, SRZ ;  /* 0x00000000005a7805 */ /* 0x000fe2000001ff00 */
[----:B------:R-:W-:Y:S01]  /*09f0*/  CS2R R88, SRZ ;  /* 0x0000000000587805 */ /* 0x000fe2000001ff00 */
[----:B------:R-:W-:Y:S01]  /*0a00*/  CS2R R86, SRZ ;  /* 0x0000000000567805 */ /* 0x000fe2000001ff00 */
[----:B------:R-:W-:Y:S01]  /*0a10*/  IMNMX R148, R148, UR6, PT ;  /* 0x0000000694947c17 */ /* 0x000fe2000b800200 */
        /* <DEDUP_REMOVED lines=43> */
[----:B------:R-:W-:Y:S02]  /*0cd0*/  ISETP.NE.U32.AND P0, PT, RZ, c[0x0][0x340], PT ;  /* 0x0000d000ff007a0c */ /* 0x000fe40003f05070 */
[----:B------:R-:W-:Y:S01]  /*0ce0*/  SHF.R.S32.HI R96, RZ, 0x1f, R93 ;  /* 0x0000001fff607819 */ /* 0x000fe2000001145d */
[----:B------:R-:W-:Y:S01]  /*0cf0*/  USHF.R.S32.HI UR8, URZ, 0x1f, UR9 ;  /* 0x0000001f3f087899 */ /* 0x000fe20008011409 */
[----:B------:R-:W-:Y:S01]  /*0d00*/  ISETP.NE.AND.EX P0, PT, RZ, c[0x0][0x344], PT, P0 ;  /* 0x0000d100ff007a0c */ /* 0x000fe20003f05300 */
[----:B------:R-:W-:-:S12]  /*0d10*/  ULDC.64 UR4, c[0x0][0x1b8] ;  /* 0x00006e0000047ab9 */ /* 0x000fd80000000a00 */
[----:B------:R-:W-:-:S04]  /*0d20*/  @P0 IMAD.MOV.U32 R3, RZ, RZ, 0x4 ;  /* 0x00000004ff030424 */ /* 0x000fc800078e00ff */
[----:B------:R-:W-:-:S06]  /*0d30*/  @P0 IMAD.WIDE R20, R0, R3, c[0x0][0x340] ;  /* 0x0000d00000140625 */ /* 0x000fcc00078e0203 */
[----:B------:R-:W2:Y:S01]  /*0d40*/  @P0 LDG.E R20, [R20.64] ;  /* 0x0000000a14140981 */ /* 0x000ea2000c1e1900 */
[CC--:B------:R-:W-:Y:S01]  /*0d50*/  LEA.HI R9, R96.reuse, R93.reuse, RZ, 0x2 ;  /* 0x0000005d60097211 */ /* 0x0c0fe200078f10ff */
[----:B------:R-:W-:Y:S01]  /*0d60*/  UIMAD.WIDE.U32 UR6, UR9, UR4, URZ ;  /* 0x00000004090672a5 */ /* 0x000fe2000f8e003f */
[----:B------:R-:W-:Y:S01]  /*0d70*/  PLOP3.LUT P2, PT, PT, PT, UP2, 0x80, 0x0 ;  /* 0x000000000000781c */ /* 0x000fe20003f4f028 */
[----:B------:R-:W-:Y:S01]  /*0d80*/  UIMAD UR4, UR8, UR4, URZ ;  /* 0x00000004080472a4 */ /* 0x000fe2000f8e023f */
[----:B------:R-:W-:Y:S01]  /*0d90*/  LOP3.LUT R2, R9, 0xfffffffc, RZ, 0xc0, !PT ;  /* 0xfffffffc09027812 */ /* 0x000fe200078ec0ff */
[----:B------:R-:W-:Y:S01]  /*0da0*/  IMAD.U32 R220, RZ, RZ, UR9 ;  /* 0x00000009ffdc7e24 */ /* 0x000fe2000f8e00ff */
[----:B------:R-:W-:Y:S01]  /*0db0*/  SHF.R.S32.HI R232, RZ, 0x2, R9 ;  /* 0x00000002ffe87819 */ /* 0x000fe20000011409 */
[----:B------:R-:W-:Y:S01]  /*0dc0*/  UIMAD UR4, UR9, UR5, UR4 ;  /* 0x00000005090472a4 */ /* 0x000fe2000f8e0204 */
[----:B------:R-:W-:Y:S01]  /*0dd0*/  PLOP3.LUT P1, PT, PT, PT, UP2, 0x80, 0x0 ;  /* 0x000000000000781c */ /* 0x000fe20003f2f028 */
[----:B------:R-:W-:Y:S01]  /*0de0*/  IMAD.IADD R97, R93, 0x1, -R2 ;  /* 0x000000015d617824 */ /* 0x000fe200078e0a02 */
[----:B------:R-:W-:Y:S01]  /*0df0*/  SHF.R.S32.HI R7, RZ, 0x1f, R0 ;  /* 0x0000001fff077819 */ /* 0x000fe20000011400 */
[----:B------:R-:W-:Y:S01]  /*0e00*/  UIADD3 UR4, UR7, UR4, URZ ;  /* 0x0000000407047290 */ /* 0x000fe2000fffe03f */
[----:B------:R-:W-:Y:S01]  /*0e10*/  LEA.HI R8, R96, R93, RZ, 0x3 ;  /* 0x0000005d60087211 */ /* 0x000fe200078f18ff */
[--C-:B------:R-:W-:Y:S01]  /*0e20*/  IMAD R6, R97, 0x20, R232.reuse ;  /* 0x0000002061067824 */ /* 0x100fe200078e02e8 */
[----:B------:R-:W-:Y:S01]  /*0e30*/  SHF.R.S32.HI R13, RZ, 0x1f, R232 ;  /* 0x0000001fff0d7819 */ /* 0x000fe200000114e8 */
[----:B------:R-:W-:Y:S01]  /*0e40*/  IMAD R3, R7, c[0x0][0x1c0], RZ ;  /* 0x0000700007037a24 */ /* 0x000fe200078e02ff */
[----:B------:R-:W-:Y:S01]  /*0e50*/  SHF.R.S32.HI R4, RZ, 0x3, R8 ;  /* 0x00000003ff047819 */ /* 0x000fe20000011408 */
[----:B------:R-:W-:Y:S01]  /*0e60*/  IMAD.U32 R11, RZ, RZ, UR7 ;  /* 0x00000007ff0b7e24 */ /* 0x000fe2000f8e00ff */
[----:B------:R-:W-:Y:S01]  /*0e70*/  IADD3 R6, R6, UR13, RZ ;  /* 0x0000000d06067c10 */ /* 0x000fe2000fffe0ff */
[----:B------:R-:W-:Y:S01]  /*0e80*/  IMAD R15, R13, c[0x0][0x1e0], RZ ;  /* 0x000078000d0f7a24 */ /* 0x000fe200078e02ff */
[----:B------:R-:W-:Y:S01]  /*0e90*/  SHF.L.U32 R16, R97, 0x3, RZ ;  /* 0x0000000361107819 */ /* 0x000fe200000006ff */
[----:B------:R-:W-:Y:S01]  /*0ea0*/  IMAD R13, R13, c[0x0][0x208], RZ ;  /* 0x000082000d0d7a24 */ /* 0x000fe200078e02ff */
[----:B------:R-:W-:Y:S01]  /*0eb0*/  BSSY B0, `(.L_x_380) ;  /* 0x0000073000007945 */ /* 0x000fe20003800000 */
[----:B------:R-:W-:Y:S01]  /*0ec0*/  @P2 IMAD.HI.U32 R2, R6, c[0x0][0x2c8], RZ ;  /* 0x0000b20006022a27 */ /* 0x000fe200078e00ff */
[----:B------:R-:W-:-:S02]  /*0ed0*/  SHF.R.S32.HI R17, RZ, 0x1f, R16 ;  /* 0x0000001fff117819 */ /* 0x000fc40000011410 */
[----:B------:R-:W-:Y:S01]  /*0ee0*/  ISETP.GE.AND P6, PT, R16, c[0x0][0x1d4], PT ;  /* 0x0000750010007a0c */ /* 0x000fe20003fc6270 */
[----:B------:R-:W-:Y:S01]  /*0ef0*/  IMAD.MOV.U32 R5, RZ, RZ, R6 ;  /* 0x000000ffff057224 */ /* 0x000fe200078e0006 */
[----:B------:R-:W-:Y:S01]  /*0f00*/  @P1 SHF.R.U32.HI R5, RZ, c[0x0][0x2cc], R2 ;  /* 0x0000b300ff051a19 */ /* 0x000fe20000011602 */
[----:B------:R-:W-:Y:S02]  /*0f10*/  IMAD R2, R0, c[0x0][0x1c4], R3 ;  /* 0x0000710000027a24 */ /* 0x000fe400078e0203 */
[----:B------:R-:W-:Y:S01]  /*0f20*/  IMAD.SHL.U32 R3, R4, 0x40, RZ ;  /* 0x0000004004037824 */ /* 0x000fe200078e00ff */
[----:B------:R-:W-:Y:S01]  /*0f30*/  SHF.R.S32.HI R18, RZ, 0x1f, R5 ;  /* 0x0000001fff127819 */ /* 0x000fe20000011405 */
[----:B------:R-:W-:Y:S01]  /*0f40*/  IMAD.U32 R10, RZ, RZ, UR6 ;  /* 0x00000006ff0a7e24 */ /* 0x000fe2000f8e00ff */
[----:B------:R-:W-:Y:S01]  /*0f50*/  ULDC.64 UR6, c[0x0][0x1e8] ;  /* 0x00007a0000067ab9 */ /* 0x000fe20000000a00 */
[----:B------:R-:W-:Y:S01]  /*0f60*/  IMAD.U32 R11, RZ, RZ, UR4 ;  /* 0x00000004ff0b7e24 */ /* 0x000fe2000f8e00ff */
[----:B------:R-:W-:Y:S01]  /*0f70*/  LOP3.LUT R3, R3, 0xc0, RZ, 0xc0, !PT ;  /* 0x000000c003037812 */ /* 0x000fe200078ec0ff */
[C---:B------:R-:W-:Y:S01]  /*0f80*/  IMAD R22, R232.reuse, c[0x0][0x1e4], R15 ;  /* 0x00007900e8167a24 */ /* 0x040fe200078e020f */
[----:B------:R-:W-:Y:S01]  /*0f90*/  ULDC.64 UR4, c[0x0][0x210] ;  /* 0x0000840000047ab9 */ /* 0x000fe20000000a00 */
[----:B------:R-:W-:Y:S01]  /*0fa0*/  IMAD R14, R232, c[0x0][0x20c], R13 ;  /* 0x00008300e80e7a24 */ /* 0x000fe200078e020d */
[----:B------:R-:W-:Y:S01]  /*0fb0*/  LOP3.LUT R15, R3, 0x18, R16, 0xf8, !PT ;  /* 0x00000018030f7812 */ /* 0x000fe200078ef810 */
[----:B------:R-:W-:Y:S01]  /*0fc0*/  IMAD.WIDE.U32 R10, R0, c[0x0][0x1c0], R10 ;  /* 0x00007000000a7a25 */ /* 0x000fe200078e000a */
[----:B------:R-:W-:Y:S01]  /*0fd0*/  SHF.R.U32.HI R218, RZ, 0x3, R3 ;  /* 0x00000003ffda7819 */ /* 0x000fe20000011603 */
[----:B------:R-:W-:-:S02]  /*0fe0*/  UIMAD UR4, UR8, UR4, URZ ;  /* 0x00000004080472a4 */ /* 0x000fc4000f8e023f */
[----:B------:R-:W-:Y:S01]  /*0ff0*/  IMAD.WIDE.U32 R12, R232, c[0x0][0x208], R16 ;  /* 0x00008200e80c7a25 */ /* 0x000fe200078e0010 */
[----:B------:R-:W-:Y:S01]  /*1000*/  LOP3.LUT R218, R15, R218, RZ, 0x3c, !PT ;  /* 0x000000da0fda7212 */ /* 0x000fe200078e3cff */
[----:B------:R-:W-:Y:S02]  /*1010*/  UIMAD UR4, UR9, UR5, UR4 ;  /* 0x00000005090472a4 */ /* 0x000fe4000f8e0204 */
[----:B------:R-:W-:Y:S01]  /*1020*/  IMAD.IADD R3, R11, 0x1, R2 ;  /* 0x000000010b037824 */ /* 0x000fe200078e0202 */
[----:B------:R-:W-:Y:S01]  /*1030*/  ULDC UR5, c[0x0][0x2c4] ;  /* 0x0000b10000057ab9 */ /* 0x000fe20000000800 */
[----:B------:R-:W-:Y:S01]  /*1040*/  IMAD.IADD R15, R13, 0x1, R14 ;  /* 0x000000010d0f7824 */ /* 0x000fe200078e020e */
[----:B------:R-:W-:Y:S01]  /*1050*/  MOV R14, R12 ;  /* 0x0000000c000e7202 */ /* 0x000fe20000000f00 */
[----:B------:R-:W-:Y:S01]  /*1060*/  IMAD.MOV R11, RZ, RZ, -R5 ;  /* 0x000000ffff0b7224 */ /* 0x000fe200078e0a05 */
[-C--:B------:R-:W-:Y:S01]  /*1070*/  LEA.HI R12, R96, R93.reuse, RZ, 0x4 ;  /* 0x0000005d600c7211 */ /* 0x080fe200078f20ff */
[----:B------:R-:W-:Y:S01]  /*1080*/  IMAD.MOV.U32 R2, RZ, RZ, R10 ;  /* 0x000000ffff027224 */ /* 0x000fe200078e000a */
[----:B------:R-:W-:Y:S01]  /*1090*/  UIMAD UR6, UR8, UR6, URZ ;  /* 0x00000006080672a4 */ /* 0x000fe2000f8e023f */
[----:B------:R-:W-:Y:S01]  /*10a0*/  IMAD R10, R11, c[0x0][0x2c4], R6 ;  /* 0x0000b1000b0a7a24 */ /* 0x000fe200078e0206 */
[----:B------:R-:W-:Y:S01]  /*10b0*/  LOP3.LUT R6, R12, 0xfffffff0, RZ, 0xc0, !PT ;  /* 0xfffffff00c067812 */ /* 0x000fe200078ec0ff */
[----:B------:R-:W-:Y:S01]  /*10c0*/  IMAD R18, R18, c[0x0][0x1b0], RZ ;  /* 0x00006c0012127a24 */ /* 0x000fe200078e02ff */
[----:B------:R-:W-:Y:S01]  /*10d0*/  IADD3 R13, R232, UR13, RZ ;  /* 0x0000000de80d7c10 */ /* 0x000fe2000fffe0ff */
[----:B------:R-:W-:Y:S01]  /*10e0*/  IMAD.WIDE.U32 R220, R220, c[0x0][0x210], R14 ;  /* 0x00008400dcdc7a25 */ /* 0x000fe200078e000e */
[----:B------:R-:W-:Y:S01]  /*10f0*/  SHF.R.S32.HI R11, RZ, 0x1f, R10 ;  /* 0x0000001fff0b7819 */ /* 0x000fe2000001140a */
[----:B------:R-:W-:Y:S01]  /*1100*/  UIMAD UR6, UR9, UR7, UR6 ;  /* 0x00000007090672a4 */ /* 0x000fe2000f8e0206 */
[----:B------:R-:W-:Y:S01]  /*1110*/  LEA.HI R96, R96, R93, RZ, 0x5 ;  /* 0x0000005d60607211 */ /* 0x000fe200078f28ff */
[----:B------:R-:W-:Y:S01]  /*1120*/  IMAD.IADD R6, R93, 0x1, -R6 ;  /* 0x000000015d067824 */ /* 0x000fe200078e0a06 */
[----:B------:R-:W-:Y:S01]  /*1130*/  IADD3 R221, R221, UR4, RZ ;  /* 0x00000004dddd7c10 */ /* 0x000fe2000fffe0ff */
[C---:B------:R-:W-:Y:S01]  /*1140*/  IMAD.WIDE.U32 R2, R5.reuse, c[0x0][0x1b0], R2 ;  /* 0x00006c0005027a25 */ /* 0x040fe200078e0002 */
[----:B------:R-:W-:Y:S01]  /*1150*/  ULDC UR4, c[0x0][0x168] ;  /* 0x00005a0000047ab9 */ /* 0x000fe20000000800 */
[----:B------:R-:W-:Y:S01]  /*1160*/  SHF.R.S32.HI R95, RZ, 0x5, R96 ;  /* 0x00000005ff5f7819 */ /* 0x000fe20000011460 */
[----:B------:R-:W-:Y:S01]  /*1170*/  UIMAD UR4, UR5, UR4, URZ ;  /* 0x00000004050472a4 */ /* 0x000fe2000f8e023f */
[----:B------:R-:W-:Y:S01]  /*1180*/  LEA.HI R101, R6, R6, RZ, 0x1 ;  /* 0x0000000606657211 */ /* 0x000fe200078f08ff */
[----:B------:R-:W-:-:S02]  /*1190*/  IMAD R18, R5, c[0x0][0x1b4], R18 ;  /* 0x00006d0005127a24 */ /* 0x000fc400078e0212 */
[----:B------:R-:W-:Y:S01]  /*11a0*/  IMAD R11, R11, c[0x0][0x1a8], RZ ;  /* 0x00006a000b0b7a24 */ /* 0x000fe200078e02ff */
[--C-:B------:R-:W-:Y:S01]  /*11b0*/  SHF.R.S32.HI R14, RZ, 0x1, R101.reuse ;  /* 0x00000001ff0e7819 */ /* 0x100fe20000011465 */
[----:B------:R-:W-:Y:S01]  /*11c0*/  IMAD.IADD R19, R3, 0x1, R18 ;  /* 0x0000000103137824 */ /* 0x000fe200078e0212 */
[----:B------:R-:W-:Y:S01]  /*11d0*/  SHF.R.S32.HI R5, RZ, 0x1f, R101 ;  /* 0x0000001fff057819 */ /* 0x000fe20000011465 */
[----:B------:R-:W-:Y:S01]  /*11e0*/  IMAD.WIDE.U32 R24, R232, c[0x0][0x1e0], R16 ;  /* 0x00007800e8187a25 */ /* 0x000fe200078e0010 */
[----:B------:R-:W-:Y:S02]  /*11f0*/  IADD3 R3, R16, 0x40, RZ ;  /* 0x0000004010037810 */ /* 0x000fe40007ffe0ff */
[----:B------:R-:W-:Y:S01]  /*1200*/  LEA.HI R5, R5, R14, RZ, 0x2 ;  /* 0x0000000e05057211 */ /* 0x000fe200078f10ff */
[----:B------:R-:W-:Y:S01]  /*1210*/  IMAD.MOV.U32 R18, RZ, RZ, R2 ;  /* 0x000000ffff127224 */ /* 0x000fe200078e0002 */
[----:B------:R-:W-:Y:S01]  /*1220*/  ISETP.GE.AND P4, PT, R3, c[0x0][0x1d4], PT ;  /* 0x0000750003007a0c */ /* 0x000fe20003f86270 */
[----:B------:R-:W-:Y:S01]  /*1230*/  IMAD R2, R10, c[0x0][0x1ac], R11 ;  /* 0x00006b000a027a24 */ /* 0x000fe200078e020b */
[----:B------:R-:W-:Y:S01]  /*1240*/  LOP3.LUT R5, R5, 0xfffffffc, RZ, 0xc0, !PT ;  /* 0xfffffffc05057812 */ /* 0x000fe200078ec0ff */
[----:B------:R-:W-:-:S02]  /*1250*/  IMAD.IADD R23, R25, 0x1, R22 ;  /* 0x0000000119177824 */ /* 0x000fc400078e0216 */
[----:B------:R-:W-:Y:S01]  /*1260*/  IMAD.WIDE.U32 R10, R10, c[0x0][0x1a8], R18 ;  /* 0x00006a000a0a7a25 */ /* 0x000fe200078e0012 */
[----:B------:R-:W-:Y:S02]  /*1270*/  IADD3 R5, R14, -R5, RZ ;  /* 0x800000050e057210 */ /* 0x000fe40007ffe0ff */
[----:B------:R-:W-:Y:S01]  /*1280*/  IADD3 R14, R16, 0x20, RZ ;  /* 0x00000020100e7810 */ /* 0x000fe20007ffe0ff */
[----:B------:R-:W-:Y:S01]  /*1290*/  IMAD.MOV.U32 R22, RZ, RZ, R24 ;  /* 0x000000ffff167224 */ /* 0x000fe200078e0018 */
[----:B------:R-:W-:Y:S01]  /*12a0*/  LEA R3, P1, R10, c[0x0][0x160], 0x1 ;  /* 0x000058000a037a11 */ /* 0x000fe200078208ff */
[----:B------:R-:W-:Y:S01]  /*12b0*/  IMAD.U32 R224, RZ, RZ, UR9 ;  /* 0x00000009ffe07e24 */ /* 0x000fe2000f8e00ff */
[C---:B------:R-:W-:Y:S01]  /*12c0*/  ISETP.GE.AND P2, PT, R14.reuse, c[0x0][0x198], PT ;  /* 0x000066000e007a0c */ /* 0x040fe20003f46270 */
[----:B------:R-:W-:Y:S01]  /*12d0*/  IMAD.IADD R2, R11, 0x1, R2 ;  /* 0x000000010b027824 */ /* 0x000fe200078e0202 */
[----:B------:R-:W-:Y:S01]  /*12e0*/  ISETP.GE.AND P5, PT, R14, c[0x0][0x1d4], PT ;  /* 0x000075000e007a0c */ /* 0x000fe20003fa6270 */
[----:B------:R-:W-:Y:S01]  /*12f0*/  IMAD.WIDE.U32 R224, R224, c[0x0][0x1e8], R22 ;  /* 0x00007a00e0e07a25 */ /* 0x000fe200078e0016 */
[----:B------:R-:W-:Y:S01]  /*1300*/  P2R R15, PR, RZ, 0x4 ;  /* 0x00000004ff0f7803 */ /* 0x000fe20000000000 */
[----:B------:R1:W3:Y:S01]  /*1310*/  SHFL.IDX PT, R18, R3, RZ, 0x1c1f ;  /* 0x001c1fff03127589 */ /* 0x0002e200000e0000 */
[----:B------:R-:W-:Y:S01]  /*1320*/  LEA.HI.X R2, R10, c[0x0][0x164], R2, 0x1, P1 ;  /* 0x000059000a027a11 */ /* 0x000fe200008f0c02 */
[----:B------:R-:W-:Y:S01]  /*1330*/  IMAD.SHL.U32 R11, R97, 0x8, RZ ;  /* 0x00000008610b7824 */ /* 0x000fe200078e00ff */
[----:B------:R-:W-:-:S02]  /*1340*/  IADD3 R225, R225, UR6, RZ ;  /* 0x00000006e1e17c10 */ /* 0x000fc4000fffe0ff */
[----:B------:R-:W-:Y:S01]  /*1350*/  LOP3.LUT P1, RZ, R5, 0x2, RZ, 0xc0, !PT ;  /* 0x0000000205ff7812 */ /* 0x000fe2000782c0ff */
[----:B------:R1:W4:Y:S01]  /*1360*/  SHFL.IDX PT, R19, R2, RZ, 0x1c1f ;  /* 0x001c1fff02137589 */ /* 0x00032200000e0000 */
[----:B------:R-:W-:Y:S02]  /*1370*/  ISETP.GE.AND P3, PT, R11, c[0x0][0x198], PT ;  /* 0x000066000b007a0c */ /* 0x000fe40003f66270 */
[----:B--2---:R-:W-:Y:S01]  /*1380*/  @P0 SHF.R.S32.HI R21, RZ, 0x1f, R20 ;  /* 0x0000001fff150819 */ /* 0x004fe20000011414 */
[----:B------:R-:W-:Y:S01]  /*1390*/  @!P0 IMAD.MOV.U32 R21, RZ, RZ, R7 ;  /* 0x000000ffff158224 */ /* 0x000fe200078e0007 */
[----:B------:R-:W-:Y:S01]  /*13a0*/  LEA.HI R7, R9, R232, RZ, 0x1 ;  /* 0x000000e809077211 */ /* 0x000fe200078f08ff */
[----:B------:R-:W-:Y:S01]  /*13b0*/  @!P0 IMAD.MOV.U32 R20, RZ, RZ, R0 ;  /* 0x000000ffff148224 */ /* 0x000fe200078e0000 */
[----:B------:R-:W-:Y:S01]  /*13c0*/  ISETP.GE.AND P0, PT, R13, UR4, PT ;  /* 0x000000040d007c0c */ /* 0x000fe2000bf06270 */
[----:B------:R-:W-:Y:S01]  /*13d0*/  IMAD R229, R21, c[0x0][0x1f0], RZ ;  /* 0x00007c0015e57a24 */ /* 0x000fe200078e02ff */
[----:B------:R-:W-:Y:S01]  /*13e0*/  LOP3.LUT R7, R7, 0x7fffffe, RZ, 0xc0, !PT ;  /* 0x07fffffe07077812 */ /* 0x000fe200078ec0ff */
[----:B------:R-:W-:-:S02]  /*13f0*/  IMAD R227, R21, c[0x0][0x218], RZ ;  /* 0x0000860015e37a24 */ /* 0x000fc400078e02ff */
[----:B------:R-:W-:Y:S01]  /*1400*/  IMAD.MOV.U32 R0, RZ, RZ, 0x10 ;  /* 0x00000010ff007424 */ /* 0x000fe200078e00ff */
[----:B------:R-:W-:Y:S01]  /*1410*/  IADD3 R10, R232, -R7, RZ ;  /* 0x80000007e80a7210 */ /* 0x000fe20007ffe0ff */
[C---:B------:R-:W-:Y:S01]  /*1420*/  IMAD R229, R20.reuse, c[0x0][0x1f4], R229 ;  /* 0x00007d0014e57a24 */ /* 0x040fe200078e02e5 */
[----:B------:R-:W-:Y:S01]  /*1430*/  IADD3 R7, R11, 0x40, RZ ;  /* 0x000000400b077810 */ /* 0x000fe20007ffe0ff */
[----:B------:R-:W-:Y:S01]  /*1440*/  IMAD R227, R20, c[0x0][0x21c], R227 ;  /* 0x0000870014e37a24 */ /* 0x000fe200078e02e3 */
[----:B------:R-:W-:Y:S01]  /*1450*/  SEL R0, R0, 0xfffffff0, !P1 ;  /* 0xfffffff000007807 */ /* 0x000fe20004800000 */
[----:B------:R-:W-:Y:S01]  /*1460*/  IMAD R9, R95, 0x8, R10 ;  /* 0x000000085f097824 */ /* 0x000fe200078e020a */
[----:B------:R-:W-:Y:S01]  /*1470*/  ISETP.NE.AND P1, PT, R15, RZ, PT ;  /* 0x000000ff0f00720c */ /* 0x000fe20003f25270 */
[----:B------:R-:W-:Y:S01]  /*1480*/  IMAD.WIDE.U32 R224, R20, c[0x0][0x1f0], R224 ;  /* 0x00007c0014e07a25 */ /* 0x000fe200078e00e0 */
[----:B------:R-:W-:-:S03]  /*1490*/  ISETP.GE.AND P2, PT, R7, c[0x0][0x198], PT ;  /* 0x0000660007007a0c */ /* 0x000fc60003f46270 */
[----:B------:R-:W-:-:S04]  /*14a0*/  IMAD.WIDE.U32 R220, R20, c[0x0][0x218], R220 ;  /* 0x0000860014dc7a25 */ /* 0x000fc800078e00dc */
[----:B------:R-:W-:Y:S02]  /*14b0*/  IMAD.U32 R218, R9, 0x20, R218 ;  /* 0x0000002009da7824 */ /* 0x000fe400078e00da */
[----:B------:R-:W-:Y:S02]  /*14c0*/  IMAD.IADD R229, R225, 0x1, R229 ;  /* 0x00000001e1e57824 */ /* 0x000fe400078e02e5 */
[----:B------:R-:W-:Y:S01]  /*14d0*/  IMAD.IADD R227, R221, 0x1, R227 ;  /* 0x00000001dde37824 */ /* 0x000fe200078e02e3 */
[----:B------:R-:W-:Y:S05]  /*14e0*/  @P0 BRA `(.L_x_381) ;  /* 0x000000f000000947 */ /* 0x000fea0003800000 */
[----:B-1-34-:R-:W-:Y:S02]  /*14f0*/  SHF.R.S32.HI R9, RZ, 0x1f, R14 ;  /* 0x0000001fff097819 */ /* 0x01afe4000001140e */
[----:B------:R-:W-:Y:S02]  /*1500*/  SHF.R.S32.HI R10, RZ, 0x1f, R7 ;  /* 0x0000001fff0a7819 */ /* 0x000fe40000011407 */
[----:B------:R-:W-:Y:S02]  /*1510*/  LEA.HI R9, R9, R14, RZ, 0x3 ;  /* 0x0000000e09097211 */ /* 0x000fe400078f18ff */
[----:B------:R-:W-:Y:S01]  /*1520*/  LEA.HI R10, R10, R7, RZ, 0x3 ;  /* 0x000000070a0a7211 */ /* 0x000fe200078f18ff */
[----:B------:R-:W-:Y:S01]  /*1530*/  IMAD.SHL.U32 R7, R218, 0x2, RZ ;  /* 0x00000002da077824 */ /* 0x000fe200078e00ff */
[----:B------:R-:W-:-:S02]  /*1540*/  LEA R20, P0, R11, R18, 0x1 ;  /* 0x000000120b147211 */ /* 0x000fc400078008ff */
[----:B------:R-:W-:Y:S02]  /*1550*/  LOP3.LUT R9, R9, 0xfffffff8, RZ, 0xc0, !PT ;  /* 0xfffffff809097812 */ /* 0x000fe400078ec0ff */
[----:B------:R-:W-:Y:S02]  /*1560*/  LOP3.LUT R10, R10, 0xfffffff8, RZ, 0xc0, !PT ;  /* 0xfffffff80a0a7812 */ /* 0x000fe400078ec0ff */
[----:B------:R-:W-:Y:S01]  /*1570*/  LEA.HI.X R21, R11, R19, R17, 0x1, P0 ;  /* 0x000000130b157211 */ /* 0x000fe200000f0c11 */
[----:B------:R-:W-:-:S04]  /*1580*/  IMAD.WIDE R22, R9, 0x2, R18 ;  /* 0x0000000209167825 */ /* 0x000fc800078e0212 */
[----:B------:R-:W-:Y:S01]  /*1590*/  IMAD.WIDE R18, R10, 0x2, R18 ;  /* 0x000000020a127825 */ /* 0x000fe200078e0212 */
[----:B------:R-:W-:Y:S01]  /*15a0*/  @!PT LDS RZ, [RZ] ;  /* 0x00000000fffff984 */ /* 0x000fe20000000800 */
[----:B------:R1:W-:Y:S04]  /*15b0*/  LDGSTS.E.BYPASS.LTC128B.128 [R7+0x4900], [R20.64], !P3 ;  /* 0x0490000014077fae */ /* 0x0003e8000d901d4a */
[----:B------:R1:W-:Y:S04]  /*15c0*/  LDGSTS.E.BYPASS.LTC128B.128 [R7+0x6900], [R22.64], !P1 ;  /* 0x0690000016077fae */ /* 0x0003e8000c901d4a */
[----:B------:R1:W-:Y:S02]  /*15d0*/  LDGSTS.E.BYPASS.LTC128B.128 [R7+0x8900], [R18.64], !P2 ;  /* 0x0890000012077fae */ /* 0x0003e4000d101d4a */
.L_x_381:
[----:B-1-34-:R-:W-:Y:S05]  /*15e0*/  BSYNC B0 ;  /* 0x0000000000007941 */ /* 0x01afea0003800000 */
.L_x_380:
[----:B------:R-:W-:Y:S01]  /*15f0*/  IADD3 R7, R13, 0x20, RZ ;  /* 0x000000200d077810 */ /* 0x000fe20007ffe0ff */
[----:B------:R1:W2:Y:S01]  /*1600*/  SHFL.IDX PT, R19, R2, 0x1, 0x1c1f ;  /* 0x003c1f0002137f89 */ /* 0x0002a200000e0000 */
[----:B------:R-:W-:Y:S02]  /*1610*/  BSSY B0, `(.L_x_382) ;  /* 0x0000014000007945 */ /* 0x000fe40003800000 */
[----:B------:R-:W-:Y:S01]  /*1620*/  ISETP.GE.AND P0, PT, R7, UR4, PT ;  /* 0x0000000407007c0c */ /* 0x000fe2000bf06270 */
[----:B------:R1:W3:-:S12]  /*1630*/  SHFL.IDX PT, R18, R3, 0x1, 0x1c1f ;  /* 0x003c1f0003127f89 */ /* 0x0002d800000e0000 */
[----:B------:R-:W-:Y:S05]  /*1640*/  @P0 BRA `(.L_x_383) ;  /* 0x0000010000000947 */ /* 0x000fea0003800000 */
[----:B------:R-:W-:Y:S02]  /*1650*/  IADD3 R10, R11, 0x40, RZ ;  /* 0x000000400b0a7810 */ /* 0x000fe40007ffe0ff */
[----:B------:R-:W-:Y:S02]  /*1660*/  SHF.R.S32.HI R9, RZ, 0x1f, R14 ;  /* 0x0000001fff097819 */ /* 0x000fe4000001140e */
[----:B------:R-:W-:Y:S02]  /*1670*/  SHF.R.S32.HI R7, RZ, 0x1f, R10 ;  /* 0x0000001fff077819 */ /* 0x000fe4000001140a */
[----:B------:R-:W-:Y:S02]  /*1680*/  LEA.HI R9, R9, R14, RZ, 0x3 ;  /* 0x0000000e09097211 */ /* 0x000fe400078f18ff */
[----:B------:R-:W-:Y:S01]  /*1690*/  LEA.HI R7, R7, R10, RZ, 0x3 ;  /* 0x0000000a07077211 */ /* 0x000fe200078f18ff */
[----:B------:R-:W-:Y:S01]  /*16a0*/  IMAD.SHL.U32 R10, R218, 0x2, RZ ;  /* 0x00000002da0a7824 */ /* 0x000fe200078e00ff */
[----:B---3--:R-:W-:-:S02]  /*16b0*/  LEA R20, P0, R11, R18, 0x1 ;  /* 0x000000120b147211 */ /* 0x008fc400078008ff */
[----:B------:R-:W-:Y:S02]  /*16c0*/  LOP3.LUT R9, R9, 0xfffffff8, RZ, 0xc0, !PT ;  /* 0xfffffff809097812 */ /* 0x000fe400078ec0ff */
[----:B------:R-:W-:Y:S02]  /*16d0*/  LOP3.LUT R7, R7, 0xfffffff8, RZ, 0xc0, !PT ;  /* 0xfffffff807077812 */ /* 0x000fe400078ec0ff */
[----:B--2---:R-:W-:Y:S01]  /*16e0*/  LEA.HI.X R21, R11, R19, R17, 0x1, P0 ;  /* 0x000000130b157211 */ /* 0x004fe200000f0c11 */
[----:B------:R-:W-:-:S04]  /*16f0*/  IMAD.WIDE R22, R9, 0x2, R18 ;  /* 0x0000000209167825 */ /* 0x000fc800078e0212 */
[----:B------:R-:W-:Y:S01]  /*1700*/  IMAD.WIDE R18, R7, 0x2, R18 ;  /* 0x0000000207127825 */ /* 0x000fe200078e0212 */
[----:B------:R-:W-:Y:S01]  /*1710*/  @!PT LDS RZ, [RZ] ;  /* 0x00000000fffff984 */ /* 0x000fe20000000800 */
[----:B------:R2:W-:Y:S04]  /*1720*/  LDGSTS.E.BYPASS.LTC128B.128 [R10+0x5100], [R20.64], !P3 ;  /* 0x05100000140a7fae */ /* 0x0005e8000d901d4a */
[----:B------:R2:W-:Y:S04]  /*1730*/  LDGSTS.E.BYPASS.LTC128B.128 [R10+0x7100], [R22.64], !P1 ;  /* 0x07100000160a7fae */ /* 0x0005e8000c901d4a */
[----:B------:R2:W-:Y:S02]  /*1740*/  LDGSTS.E.BYPASS.LTC128B.128 [R10+0x9100], [R18.64], !P2 ;  /* 0x09100000120a7fae */ /* 0x0005e4000d101d4a */
.L_x_383:
[----:B------:R-:W-:Y:S05]  /*1750*/  BSYNC B0 ;  /* 0x0000000000007941 */ /* 0x000fea0003800000 */
.L_x_382:
[----:B------:R-:W-:Y:S01]  /*1760*/  IADD3 R7, R13, 0x40, RZ ;  /* 0x000000400d077810 */ /* 0x000fe20007ffe0ff */
[----:B--2---:R2:W4:Y:S01]  /*1770*/  SHFL.IDX PT, R19, R2, 0x2, 0x1c1f ;  /* 0x005c1f0002137f89 */ /* 0x00452200000e0000 */
[----:B------:R-:W-:Y:S02]  /*1780*/  BSSY B0, `(.L_x_384) ;  /* 0x0000014000007945 */ /* 0x000fe40003800000 */
[----:B------:R-:W-:Y:S01]  /*1790*/  ISETP.GE.AND P0, PT, R7, UR4, PT ;  /* 0x0000000407007c0c */ /* 0x000fe2000bf06270 */
[----:B---3--:R2:W3:-:S12]  /*17a0*/  SHFL.IDX PT, R18, R3, 0x2, 0x1c1f ;  /* 0x005c1f0003127f89 */ /* 0x0084d800000e0000 */
        /* <DEDUP_REMOVED lines=10> */
[----:B----4-:R-:W-:Y:S01]  /*1850*/  LEA.HI.X R21, R11, R19, R17, 0x1, P0 ;  /* 0x000000130b157211 */ /* 0x010fe200000f0c11 */
[----:B------:R-:W-:-:S04]  /*1860*/  IMAD.WIDE R22, R9, 0x2, R18 ;  /* 0x0000000209167825 */ /* 0x000fc800078e0212 */
[----:B------:R-:W-:Y:S01]  /*1870*/  IMAD.WIDE R18, R7, 0x2, R18 ;  /* 0x0000000207127825 */ /* 0x000fe200078e0212 */
[----:B------:R-:W-:Y:S01]  /*1880*/  @!PT LDS RZ, [RZ] ;  /* 0x00000000fffff984 */ /* 0x000fe20000000800 */
[----:B------:R3:W-:Y:S04]  /*1890*/  LDGSTS.E.BYPASS.LTC128B.128 [R10+0x5900], [R20.64], !P3 ;  /* 0x05900000140a7fae */ /* 0x0007e8000d901d4a */
[----:B------:R3:W-:Y:S04]  /*18a0*/  LDGSTS.E.BYPASS.LTC128B.128 [R10+0x7900], [R22.64], !P1 ;  /* 0x07900000160a7fae */ /* 0x0007e8000c901d4a */
[----:B------:R3:W-:Y:S02]  /*18b0*/  LDGSTS.E.BYPASS.LTC128B.128 [R10+0x9900], [R18.64], !P2 ;  /* 0x09900000120a7fae */ /* 0x0007e4000d101d4a */
.L_x_385:
[----:B------:R-:W-:Y:S05]  /*18c0*/  BSYNC B0 ;  /* 0x0000000000007941 */ /* 0x000fea0003800000 */
.L_x_384:
[----:B---3--:R3:W5:Y:S01]  /*18d0*/  SHFL.IDX PT, R18, R3, 0x3, 0x1c1f ;  /* 0x007c1f0003127f89 */ /* 0x00876200000e0000 */
[----:B------:R-:W-:Y:S01]  /*18e0*/  IADD3 R13, R13, 0x60, RZ ;  /* 0x000000600d0d7810 */ /* 0x000fe20007ffe0ff */
[----:B------:R-:W-:Y:S01]  /*18f0*/  IMAD.MOV.U32 R99, RZ, RZ, 0x30 ;  /* 0x00000030ff637424 */ /* 0x000fe200078e00ff */
[----:B------:R-:W-:Y:S01]  /*1900*/  UMOV UR6, 0x5 ;  /* 0x0000000500067882 */ /* 0x000fe20000000000 */
[----:B----4-:R-:W4:Y:S01]  /*1910*/  SHFL.IDX PT, R19, R2, 0x3, 0x1c1f ;  /* 0x007c1f0002137f89 */ /* 0x010f2200000e0000 */
[----:B------:R-:W-:Y:S01]  /*1920*/  ISETP.GE.AND P1, PT, R13, UR4, PT ;  /* 0x000000040d007c0c */ /* 0x000fe2000bf26270 */
[----:B------:R-:W-:Y:S01]  /*1930*/  IMAD R94, R148, -0x30, R99 ;  /* 0xffffffd0945e7824 */ /* 0x000fe200078e0263 */
[----:B------:R-:W-:Y:S01]  /*1940*/  ULDC.64 UR4, c[0x0][0x1e0] ;  /* 0x0000780000047ab9 */ /* 0x000fe20000000a00 */
[----:B------:R-:W-:Y:S01]  /*1950*/  IMAD.SHL.U32 R218, R218, 0x2, RZ ;  /* 0x00000002dada7824 */ /* 0x000fe200078e00ff */
[----:B------:R-:W-:Y:S01]  /*1960*/  USHF.L.U32 UR7, UR4, 0x5, URZ ;  /* 0x0000000504077899 */ /* 0x000fe2000800063f */
[----:B------:R-:W-:Y:S01]  /*1970*/  IMAD.MOV.U32 R228, RZ, RZ, R224 ;  /* 0x000000ffffe47224 */ /* 0x000fe200078e00e0 */
[----:B------:R-:W-:Y:S01]  /*1980*/  IADD3 R92, R94, c[0x0][0x1d0], RZ ;  /* 0x000074005e5c7a10 */ /* 0x000fe20007ffe0ff */
[----:B------:R-:W-:Y:S01]  /*1990*/  USHF.L.U64.HI UR6, UR4, UR6, UR5 ;  /* 0x0000000604067299 */ /* 0x000fe20008010205 */
[----:B------:R-:W-:Y:S01]  /*19a0*/  IMAD.SHL.U32 R4, R4, 0x8, RZ ;  /* 0x0000000804047824 */ /* 0x000fe200078e00ff */
[----:B------:R-:W-:Y:S01]  /*19b0*/  LOP3.LUT R101, R101, 0x7fffffe, RZ, 0xc0, !PT ;  /* 0x07fffffe65657812 */ /* 0x000fe200078ec0ff */
[----:B------:R-:W-:Y:S01]  /*19c0*/  IMAD.MOV.U32 R226, RZ, RZ, R220 ;  /* 0x000000ffffe27224 */ /* 0x000fe200078e00dc */
[----:B------:R-:W-:-:S02]  /*19d0*/  SEL R73, RZ, 0x1, P6 ;  /* 0x00000001ff497807 */ /* 0x000fc40003000000 */
[----:B------:R-:W-:Y:S01]  /*19e0*/  @!P1 SHF.R.S32.HI R9, RZ, 0x1f, R14 ;  /* 0x0000001fff099819 */ /* 0x000fe2000001140e */
[----:B------:R-:W-:Y:S01]  /*19f0*/  IMAD.IADD R101, R6, 0x1, -R101 ;  /* 0x0000000106657824 */ /* 0x000fe200078e0a65 */
[----:B------:R-:W-:Y:S02]  /*1a00*/  @!P1 IADD3 R10, R11, 0x40, RZ ;  /* 0x000000400b0a9810 */ /* 0x000fe40007ffe0ff */
[----:B------:R-:W-:Y:S01]  /*1a10*/  @!P1 LEA.HI R9, R9, R14, RZ, 0x3 ;  /* 0x0000000e09099211 */ /* 0x000fe200078f18ff */
[----:B-123--:R-:W-:Y:S01]  /*1a20*/  IMAD R3, R99, c[0x0][0x1e4], RZ ;  /* 0x0000790063037a24 */ /* 0x00efe200078e02ff */
[----:B-----5:R-:W-:Y:S01]  /*1a30*/  @!P1 LEA R16, P0, R11, R18, 0x1 ;  /* 0x000000120b109211 */ /* 0x020fe200078008ff */
[----:B------:R-:W-:Y:S01]  /*1a40*/  IMAD.WIDE.U32 R98, R99, c[0x0][0x1e0], RZ ;  /* 0x0000780063627a25 */ /* 0x000fe200078e00ff */
[----:B------:R-:W-:Y:S02]  /*1a50*/  @!P1 SHF.R.S32.HI R7, RZ, 0x1f, R10 ;  /* 0x0000001fff079819 */ /* 0x000fe4000001140a */
[----:B----4-:R-:W-:Y:S01]  /*1a60*/  @!P1 LEA.HI.X R17, R11, R19, R17, 0x1, P0 ;  /* 0x000000130b119211 */ /* 0x010fe200000f0c11 */
[----:B------:R-:W-:Y:S01]  /*1a70*/  IMAD.IADD R3, R99, 0x1, R3 ;  /* 0x0000000163037824 */ /* 0x000fe200078e0203 */
[----:B------:R-:W-:-:S02]  /*1a80*/  @!P1 LOP3.LUT R9, R9, 0xfffffff8, RZ, 0xc0, !PT ;  /* 0xfffffff809099812 */ /* 0x000fc400078ec0ff */
[----:B------:R-:W-:Y:S01]  /*1a90*/  ISETP.NE.AND P0, PT, R15, RZ, PT ;  /* 0x000000ff0f00720c */ /* 0x000fe20003f05270 */
[----:B------:R-:W-:Y:S01]  /*1aa0*/  @!PT LDS RZ, [RZ] ;  /* 0x00000000fffff984 */ /* 0x000fe20000000800 */
[----:B------:R1:W-:Y:S01]  /*1ab0*/  @!P1 LDGSTS.E.BYPASS.LTC128B.128 [R218+0x6100], [R16.64], !P3 ;  /* 0x0610000010da9fae */ /* 0x0003e2000d901d4a */
[----:B------:R-:W-:Y:S01]  /*1ac0*/  @!P1 LEA.HI R7, R7, R10, RZ, 0x3 ;  /* 0x0000000a07079211 */ /* 0x000fe200078f18ff */
[----:B------:R-:W-:Y:S01]  /*1ad0*/  @!P1 IMAD.WIDE R14, R9, 0x2, R18 ;  /* 0x00000002090e9825 */ /* 0x000fe200078e0212 */
[----:B------:R-:W-:Y:S02]  /*1ae0*/  IMNMX R9, R92, 0x30, PT ;  /* 0x000000305c097817 */ /* 0x000fe40003800200 */
[----:B------:R-:W-:Y:S02]  /*1af0*/  @!P1 LOP3.LUT R7, R7, 0xfffffff8, RZ, 0xc0, !PT ;  /* 0xfffffff807079812 */ /* 0x000fe400078ec0ff */
[----:B------:R-:W-:Y:S01]  /*1b00*/  IADD3 R2, R148, -0x1, RZ ;  /* 0xffffffff94027810 */ /* 0x000fe20007ffe0ff */
[----:B------:R-:W-:Y:S01]  /*1b10*/  IMAD.IADD R9, R9, 0x1, -R232 ;  /* 0x0000000109097824 */ /* 0x000fe200078e0ae8 */
[----:B------:R-:W-:Y:S01]  /*1b20*/  SEL R54, RZ, 0x2, P5 ;  /* 0x00000002ff367807 */ /* 0x000fe20002800000 */
[----:B------:R-:W-:Y:S01]  /*1b30*/  @!P1 IMAD.WIDE R20, R7, 0x2, R18 ;  /* 0x0000000207149825 */ /* 0x000fe200078e0212 */
[----:B------:R-:W-:Y:S01]  /*1b40*/  SEL R76, RZ, 0x4, P4 ;  /* 0x00000004ff4c7807 */ /* 0x000fe20002000000 */
[----:B------:R2:W-:Y:S01]  /*1b50*/  @!P1 LDGSTS.E.BYPASS.LTC128B.128 [R218+0x8100], [R14.64], !P0 ;  /* 0x081000000eda9fae */ /* 0x0005e2000c101d4a */
[----:B------:R-:W-:Y:S01]  /*1b60*/  ISETP.GE.AND P3, PT, R9, 0x1, PT ;  /* 0x000000010900780c */ /* 0x000fe20003f66270 */
[----:B------:R-:W-:Y:S01]  /*1b70*/  IMAD R10, R3, R2, RZ ;  /* 0x00000002030a7224 */ /* 0x000fe200078e02ff */
[----:B------:R-:W-:Y:S01]  /*1b80*/  ISETP.GE.AND P0, PT, R9, 0x21, PT ;  /* 0x000000210900780c */ /* 0x000fe20003f06270 */
[----:B------:R3:W-:Y:S01]  /*1b90*/  @!P1 LDGSTS.E.BYPASS.LTC128B.128 [R218+0xa100], [R20.64], !P2 ;  /* 0x0a10000014da9fae */ /* 0x0007e2000d101d4a */
[----:B------:R-:W-:Y:S01]  /*1ba0*/  SHF.R.S32.HI R9, RZ, 0x1f, R2 ;  /* 0x0000001fff097819 */ /* 0x000fe20000011402 */
[----:B------:R-:W-:Y:S01]  /*1bb0*/  IMAD.WIDE.U32 R78, R2, c[0x0][0x208], RZ ;  /* 0x00008200024e7a25 */ /* 0x000fe200078e00ff */
[----:B------:R-:W-:Y:S01]  /*1bc0*/  IADD3 R72, R94, c[0x0][0x1d0], -R232 ;  /* 0x000074005e487a10 */ /* 0x000fe20007ffe8e8 */
[----:B------:R-:W0:Y:S02]  /*1bd0*/  LDGDEPBAR ;  /* 0x00000000000079af */ /* 0x000e240000000000 */
[C---:B------:R-:W-:Y:S01]  /*1be0*/  IMAD R7, R9.reuse, R98, R10 ;  /* 0x0000006209077224 */ /* 0x040fe200078e020a */
[----:B------:R-:W-:Y:S01]  /*1bf0*/  LOP3.LUT R10, R8, 0xfffffff8, RZ, 0xc0, !PT ;  /* 0xfffffff8080a7812 */ /* 0x000fe200078ec0ff */
[----:B------:R-:W-:-:S02]  /*1c00*/  IMAD R53, R9, c[0x0][0x208], RZ ;  /* 0x0000820009357a24 */ /* 0x000fc400078e02ff */
[----:B------:R-:W-:Y:S01]  /*1c10*/  IMAD.IADD R73, R54, 0x1, R73 ;  /* 0x0000000136497824 */ /* 0x000fe200078e0249 */
[----:B-1----:R-:W-:Y:S01]  /*1c20*/  SHF.R.S32.HI R17, RZ, 0x4, R12 ;  /* 0x00000004ff117819 */ /* 0x002fe2000001140c */
[----:B------:R-:W-:Y:S02]  /*1c30*/  IMAD.IADD R13, R93, 0x1, -R10 ;  /* 0x000000015d0d7824 */ /* 0x000fe400078e0a0a */
[----:B------:R-:W-:Y:S01]  /*1c40*/  IMAD R53, R2, c[0x0][0x20c], R53 ;  /* 0x0000830002357a24 */ /* 0x000fe200078e0235 */
[----:B------:R-:W-:Y:S01]  /*1c50*/  LEA.HI R12, R12, R17, RZ, 0x1 ;  /* 0x000000110c0c7211 */ /* 0x000fe200078f08ff */
[----:B------:R-:W-:Y:S01]  /*1c60*/  IMAD.IADD R76, R76, 0x1, R73 ;  /* 0x000000014c4c7824 */ /* 0x000fe200078e0249 */
[----:B------:R-:W-:Y:S01]  /*1c70*/  LEA.HI R11, R13, R13, RZ, 0x1 ;  /* 0x0000000d0d0b7211 */ /* 0x000fe200078f08ff */
[----:B------:R-:W-:Y:S01]  /*1c80*/  IMAD.IADD R53, R79, 0x1, R53 ;  /* 0x000000014f357824 */ /* 0x000fe200078e0235 */
[----:B------:R-:W-:Y:S01]  /*1c90*/  LOP3.LUT R12, R12, 0xfffffffe, RZ, 0xc0, !PT ;  /* 0xfffffffe0c0c7812 */ /* 0x000fe200078ec0ff */
[----:B------:R-:W-:Y:S01]  /*1ca0*/  IMAD.WIDE.U32 R78, R78, 0x30, R226 ;  /* 0x000000304e4e7825 */ /* 0x000fe200078e00e2 */
[----:B------:R-:W-:-:S03]  /*1cb0*/  LOP3.LUT R10, R11, 0x3fffffe, RZ, 0xc0, !PT ;  /* 0x03fffffe0b0a7812 */ /* 0x000fc600078ec0ff */
[----:B--2---:R-:W-:-:S04]  /*1cc0*/  IMAD.WIDE.U32 R14, R2, R98, R228 ;  /* 0x00000062020e7225 */ /* 0x004fc800078e00e4 */
[----:B------:R-:W-:Y:S01]  /*1cd0*/  IMAD.IADD R7, R15, 0x1, R7 ;  /* 0x000000010f077824 */ /* 0x000fe200078e0207 */
[----:B------:R-:W-:Y:S01]  /*1ce0*/  BAR.SYNC.DEFER_BLOCKING 0x0 ;  /* 0x0000000000007b1d */ /* 0x000fe20000010000 */
[C---:B------:R-:W-:Y:S01]  /*1cf0*/  @P3 LEA R18, P2, R14.reuse, c[0x0][0x1c8], 0x1 ;  /* 0x000072000e123a11 */ /* 0x040fe200078408ff */
[----:B------:R-:W-:Y:S01]  /*1d00*/  IMAD.IADD R12, R17, 0x1, -R12 ;  /* 0x00000001110c7824 */ /* 0x000fe200078e0a0c */
[C---:B------:R-:W-:Y:S01]  /*1d10*/  @P0 IADD3 R8, P1, R14.reuse, UR7, RZ ;  /* 0x000000070e080c10 */ /* 0x040fe2000ff3e0ff */
[----:B------:R-:W-:Y:S01]  /*1d20*/  IMAD.IADD R13, R13, 0x1, -R10 ;  /* 0x000000010d0d7824 */ /* 0x000fe200078e0a0a */
[----:B------:R-:W-:Y:S01]  /*1d30*/  @P3 LEA.HI.X R19, R14, c[0x0][0x1cc], R7, 0x1, P2 ;  /* 0x000073000e133a11 */ /* 0x000fe200010f0c07 */
[C---:B------:R-:W-:Y:S01]  /*1d40*/  IMAD.SHL.U32 R100, R12.reuse, 0x8, RZ ;  /* 0x000000080c647824 */ /* 0x040fe200078e00ff */
[----:B------:R-:W-:Y:S01]  /*1d50*/  @P0 IADD3.X R7, R7, UR6, RZ, P1, !PT ;  /* 0x0000000607070c10 */ /* 0x000fe20008ffe4ff */
[----:B------:R-:W-:Y:S01]  /*1d60*/  IMAD R13, R12, 0x8, R13 ;  /* 0x000000080c0d7824 */ /* 0x000fe200078e020d */
[----:B------:R-:W-:Y:S01]  /*1d70*/  @P0 LEA R16, P1, R8, c[0x0][0x1c8], 0x1 ;  /* 0x0000720008100a11 */ /* 0x000fe200078208ff */
[----:B------:R-:W-:Y:S01]  /*1d80*/  IMAD R53, R53, 0x30, RZ ;  /* 0x0000003035357824 */ /* 0x000fe200078e02ff */
[----:B------:R-:W-:-:S02]  /*1d90*/  SHF.R.S32.HI R15, RZ, 0x1f, R6 ;  /* 0x0000001fff0f7819 */ /* 0x000fc40000011406 */
[----:B------:R-:W-:Y:S01]  /*1da0*/  @P0 LEA.HI.X R17, R8, c[0x0][0x1cc], R7, 0x1, P1 ;  /* 0x0000730008110a11 */ /* 0x000fe200008f0c07 */
[----:B------:R-:W-:Y:S01]  /*1db0*/  IMAD.SHL.U32 R7, R5, 0x40, RZ ;  /* 0x0000004005077824 */ /* 0x000fe200078e00ff */
[----:B------:R-:W-:Y:S01]  /*1dc0*/  SHF.R.S32.HI R8, RZ, 0x1, R11 ;  /* 0x00000001ff087819 */ /* 0x000fe2000001140b */
[----:B------:R-:W-:Y:S01]  /*1dd0*/  IMAD.IADD R52, R79, 0x1, R53 ;  /* 0x000000014f347824 */ /* 0x000fe200078e0235 */
[----:B------:R-:W-:Y:S02]  /*1de0*/  LEA.HI R15, R15, R6, RZ, 0x3 ;  /* 0x000000060f0f7211 */ /* 0x000fe400078f18ff */
[----:B------:R-:W-:Y:S01]  /*1df0*/  LOP3.LUT R7, R7, 0xc0, RZ, 0xc0, !PT ;  /* 0x000000c007077812 */ /* 0x000fe200078ec0ff */
[----:B------:R-:W-:Y:S01]  /*1e00*/  IMAD.SHL.U32 R5, R8, 0x40, RZ ;  /* 0x0000004008057824 */ /* 0x000fe200078e00ff */
[----:B------:R-:W-:Y:S01]  /*1e10*/  LOP3.LUT P1, RZ, R76, 0x1, RZ, 0xc0, !PT ;  /* 0x000000014cff7812 */ /* 0x000fe2000782c0ff */
[----:B------:R-:W-:Y:S01]  /*1e20*/  IMAD.SHL.U32 R15, R15, 0x20, RZ ;  /* 0x000000200f0f7824 */ /* 0x000fe200078e00ff */
[----:B------:R-:W-:Y:S01]  /*1e30*/  LOP3.LUT R100, R7, 0x8, R100, 0xf8, !PT ;  /* 0x0000000807647812 */ /* 0x000fe200078ef864 */
[----:B------:R-:W-:Y:S01]  /*1e40*/  @!PT LDS RZ, [RZ] ;  /* 0x00000000fffff984 */ /* 0x000fe20000000800 */
[----:B------:R-:W-:Y:S01]  /*1e50*/  @!PT LDS RZ, [RZ] ;  /* 0x00000000fffff984 */ /* 0x000fe20000000800 */
[----:B------:R-:W-:Y:S01]  /*1e60*/  @!PT LDS RZ, [RZ] ;  /* 0x00000000fffff984 */ /* 0x000fe20000000800 */
[----:B------:R1:W-:Y:S01]  /*1e70*/  @P3 LDGSTS.E.BYPASS.LTC128B.128 [R218+0x2500], [R18.64], !P6 ;  /* 0x0250000012da3fae */ /* 0x0003e2000f101d4a */
[----:B------:R-:W-:-:S02]  /*1e80*/  LOP3.LUT R5, R5, 0xc0, RZ, 0xc0, !PT ;  /* 0x000000c005057812 */ /* 0x000fc400078ec0ff */
[----:B------:R-:W-:Y:S01]  /*1e90*/  LOP3.LUT R102, R15, 0xffffff00, RZ, 0xc0, !PT ;  /* 0xffffff000f667812 */ /* 0x000fe200078ec0ff */
[----:B------:R1:W-:Y:S01]  /*1ea0*/  @P3 LDGSTS.E.BYPASS.LTC128B.128 [R218+0x3100], [R18.64+0x40], !P5 ;  /* 0x0310004012da3fae */ /* 0x0003e2000e901d4a */
[----:B------:R-:W-:Y:S02]  /*1eb0*/  LOP3.LUT R4, R5, 0x8, R4, 0xf8, !PT ;  /* 0x0000000805047812 */ /* 0x000fe400078ef804 */
[----:B------:R-:W-:Y:S01]  /*1ec0*/  SHF.R.U32.HI R7, RZ, 0x3, R7 ;  /* 0x00000003ff077819 */ /* 0x000fe20000011607 */
[----:B------:R1:W-:Y:S01]  /*1ed0*/  @P3 LDGSTS.E.BYPASS.LTC128B.128 [R218+0x3d00], [R18.64+0x80], !P4 ;  /* 0x03d0008012da3fae */ /* 0x0003e2000e101d4a */
[----:B------:R-:W-:Y:S01]  /*1ee0*/  SHF.R.U32.HI R5, RZ, 0x3, R5 ;  /* 0x00000003ff057819 */ /* 0x000fe20000011605 */
[----:B------:R-:W-:Y:S01]  /*1ef0*/  IMAD R6, R95, 0x200, R102 ;  /* 0x000002005f067824 */ /* 0x000fe200078e0266 */
[----:B------:R-:W-:Y:S01]  /*1f00*/  LOP3.LUT R100, R100, R7, RZ, 0x3c, !PT ;  /* 0x0000000764647212 */ /* 0x000fe200078e3cff */
[----:B------:R1:W-:Y:S01]  /*1f10*/  @P0 LDGSTS.E.BYPASS.LTC128B.128 [R218+0x2d00], [R16.64], !P6 ;  /* 0x02d0000010da0fae */ /* 0x0003e2000f101d4a */
[----:B------:R-:W-:Y:S01]  /*1f20*/  LOP3.LUT R4, R4, R5, RZ, 0x3c, !PT ;  /* 0x0000000504047212 */ /* 0x000fe200078e3cff */
[----:B------:R-:W-:Y:S01]  /*1f30*/  IMAD R217, R101, 0x20, R6 ;  /* 0x0000002065d97824 */ /* 0x000fe200078e0206 */
[----:B------:R-:W-:Y:S01]  /*1f40*/  ISETP.GT.AND P3, PT, R93, 0x3f, PT ;  /* 0x0000003f5d00780c */ /* 0x000fe20003f64270 */
[----:B------:R1:W-:Y:S01]  /*1f50*/  @P0 LDGSTS.E.BYPASS.LTC128B.128 [R218+0x3900], [R16.64+0x40], !P5 ;  /* 0x0390004010da0fae */ /* 0x0003e2000e901d4a */
[----:B------:R-:W-:Y:S01]  /*1f60*/  ISETP.LT.OR P1, PT, R72, 0x1, !P1 ;  /* 0x000000014800780c */ /* 0x000fe20004f21670 */
[----:B------:R-:W-:Y:S01]  /*1f70*/  IMAD.IADD R217, R100, 0x1, R217 ;  /* 0x0000000164d97824 */ /* 0x000fe200078e02d9 */
[----:B------:R-:W-:Y:S01]  /*1f80*/  LOP3.LUT P2, RZ, R76, 0x4, RZ, 0xc0, !PT ;  /* 0x000000044cff7812 */ /* 0x000fe2000784c0ff */
[----:B------:R1:W-:Y:S01]  /*1f90*/  @P0 LDGSTS.E.BYPASS.LTC128B.128 [R218+0x4500], [R16.64+0x80], !P4 ;  /* 0x0450008010da0fae */ /* 0x0003e2000e101d4a */
[----:B------:R-:W-:Y:S01]  /*1fa0*/  IMAD.U32 R216, R13, 0x20, R4 ;  /* 0x000000200dd87824 */ /* 0x000fe200078e0004 */
[----:B------:R-:W-:Y:S01]  /*1fb0*/  LOP3.LUT P0, RZ, R8, 0x2, RZ, 0xc0, !PT ;  /* 0x0000000208ff7812 */ /* 0x000fe2000780c0ff */
[----:B------:R-:W-:Y:S01]  /*1fc0*/  IMAD.SHL.U32 R217, R217, 0x2, RZ ;  /* 0x00000002d9d97824 */ /* 0x000fe200078e00ff */
[----:B------:R-:W0:Y:S01]  /*1fd0*/  LDGDEPBAR ;  /* 0x00000000000079af */ /* 0x000e220000000000 */
[----:B------:R-:W-:Y:S01]  /*1fe0*/  IMAD.SHL.U32 R216, R216, 0x2, RZ ;  /* 0x00000002d8d87824 */ /* 0x000fe200078e00ff */
[----:B------:R-:W-:Y:S01]  /*1ff0*/  ISETP.LT.OR P2, PT, R72, 0x1, !P2 ;  /* 0x000000014800780c */ /* 0x000fe20005741670 */
[----:B------:R-:W-:-:S02]  /*2000*/  IMAD R213, R0, 0x2, R217 ;  /* 0x0000000200d57824 */ /* 0x000fc400078e02d9 */
[----:B------:R-:W-:Y:S01]  /*2010*/  @!P3 IMAD.MOV.U32 R79, RZ, RZ, c[0x0][0x208] ;  /* 0x00008200ff4fb624 */ /* 0x000fe200078e00ff */
[C---:B------:R-:W-:Y:S01]  /*2020*/  IADD3 R8, R216.reuse, 0x2500, RZ ;  /* 0x00002500d8087810 */ /* 0x040fe20007ffe0ff */
[----:B------:R-:W-:Y:S01]  /*2030*/  @!P3 IMAD.MOV.U32 R77, RZ, RZ, c[0x0][0x20c] ;  /* 0x00008300ff4db624 */ /* 0x000fe200078e00ff */
[----:B------:R-:W-:Y:S01]  /*2040*/  IADD3 R215, R216, 0x2520, RZ ;  /* 0x00002520d8d77810 */ /* 0x000fe20007ffe0ff */
[----:B------:R-:W-:Y:S02]  /*2050*/  IMAD R101, R101, 0x20, R102 ;  /* 0x0000002065657824 */ /* 0x000fe400078e0266 */
[----:B------:R-:W-:Y:S02]  /*2060*/  @P0 IADD3 R215, R8, -0x20, RZ ;  /* 0xffffffe008d70810 */ /* 0x000fe40007ffe0ff */
[----:B------:R-:W-:Y:S02]  /*2070*/  LEA R74, P0, R78, c[0x0][0x1f8], 0x1 ;  /* 0x00007e004e4a7a11 */ /* 0x000fe400078008ff */
[----:B------:R-:W-:-:S02]  /*2080*/  IADD3 R211, R215, 0x400, RZ ;  /* 0x00000400d7d37810 */ /* 0x000fc40007ffe0ff */
[----:B------:R-:W-:Y:S02]  /*2090*/  LEA.HI.X R75, R78, c[0x0][0x1fc], R52, 0x1, P0 ;  /* 0x00007f004e4b7a11 */ /* 0x000fe400000f0c34 */
[----:B------:R-:W-:Y:S02]  /*20a0*/  @!P3 LEA R104, P0, R79, R74, 0x6 ;  /* 0x0000004a4f68b211 */ /* 0x000fe400078030ff */
[----:B------:R-:W-:Y:S02]  /*20b0*/  IADD3 R210, R215, 0x800, RZ ;  /* 0x00000800d7d27810 */ /* 0x000fe40007ffe0ff */
[----:B------:R-:W-:Y:S01]  /*20c0*/  @!P3 LEA.HI.X R105, R79, R75, R77, 0x6, P0 ;  /* 0x0000004b4f69b211 */ /* 0x000fe200000f344d */
[----:B------:R-:W-:-:S04]  /*20d0*/  DEPBAR.LE SB0, 0x1 ;  /* 0x000080400000791a */ /* 0x000fc80000000000 */
[----:B------:R-:W-:-:S04]  /*20e0*/  DEPBAR.LE SB0, 0x0 ;  /* 0x000080000000791a */ /* 0x000fc80000000000 */
[----:B------:R-:W-:Y:S01]  /*20f0*/  BAR.SYNC.DEFER_BLOCKING 0x0 ;  /* 0x0000000000007b1d */ /* 0x000fe20000010000 */
[----:B------:R-:W-:Y:S02]  /*2100*/  LOP3.LUT P0, RZ, R76, 0x2, RZ, 0xc0, !PT ;  /* 0x000000024cff7812 */ /* 0x000fe4000780c0ff */
[C---:B------:R-:W-:Y:S02]  /*2110*/  IADD3 R209, R215.reuse, 0xc00, RZ ;  /* 0x00000c00d7d17810 */ /* 0x040fe40007ffe0ff */
[----:B------:R-:W-:Y:S02]  /*2120*/  ISETP.LT.OR P0, PT, R72, 0x1, !P0 ;  /* 0x000000014800780c */ /* 0x000fe40004701670 */
[C---:B------:R-:W-:Y:S02]  /*2130*/  IADD3 R208, R215.reuse, 0x1000, RZ ;  /* 0x00001000d7d07810 */ /* 0x040fe40007ffe0ff */
[C---:B------:R-:W-:Y:S02]  /*2140*/  IADD3 R207, R215.reuse, 0x1400, RZ ;  /* 0x00001400d7cf7810 */ /* 0x040fe40007ffe0ff */
[----:B------:R-:W-:-:S02]  /*2150*/  IADD3 R206, R215, 0x1800, RZ ;  /* 0x00001800d7ce7810 */ /* 0x000fc40007ffe0ff */
[C---:B------:R-:W-:Y:S02]  /*2160*/  IADD3 R205, R215.reuse, 0x1c00, RZ ;  /* 0x00001c00d7cd7810 */ /* 0x040fe40007ffe0ff */
[----:B------:R-:W-:Y:S01]  /*2170*/  IADD3 R204, R215, 0x2000, RZ ;  /* 0x00002000d7cc7810 */ /* 0x000fe20007ffe0ff */
[----:B------:R-:W-:Y:S04]  /*2180*/  LDSM.16.M88.4 R48, [R217+0x5900] ;  /* 0x00590000d930783b */ /* 0x000fe80000000200 */
[----:B------:R-:W2:Y:S04]  /*2190*/  LDSM.16.M88.4 R64, [R216+0x2500] ;  /* 0x00250000d840783b */ /* 0x000ea80000000200 */
[----:B------:R-:W4:Y:S04]  /*21a0*/  LDSM.16.M88.4 R56, [R216+0x2900] ;  /* 0x00290000d838783b */ /* 0x000f280000000200 */
[----:B------:R-:W5:Y:S04]  /*21b0*/  LDSM.16.M88.4 R44, [R217+0x4900] ;  /* 0x00490000d92c783b */ /* 0x000f680000000200 */
[----:B------:R-:W5:Y:S04]  /*21c0*/  LDSM.16.M88.4 R4, [R216+0x2d00] ;  /* 0x002d0000d804783b */ /* 0x000f680000000200 */
[----:B------:R-:W-:Y:S04]  /*21d0*/  LDSM.16.M88.4 R40, [R213+0x5900] ;  /* 0x00590000d528783b */ /* 0x000fe80000000200 */
[----:B-1----:R-:W1:Y:S04]  /*21e0*/  LDSM.16.M88.4 R16, [R215+0x400] ;  /* 0x00040000d710783b */ /* 0x002e680000000200 */
[----:B------:R-:W1:Y:S04]  /*21f0*/  LDSM.16.M88.4 R8, [R215+0x800] ;  /* 0x00080000d708783b */ /* 0x000e680000000200 */
[----:B---3--:R-:W3:Y:S01]  /*2200*/  LDSM.16.M88.4 R20, [R215] ;  /* 0x00000000d714783b */ /* 0x008ee20000000200 */
[C---:B--2---:R-:W-:Y:S08]  /*2210*/  HMMA.16816.F32 R36, R48.reuse, R64, RZ ;  /* 0x000000403024723c */ /* 0x044ff000000018ff */
[C---:B----4-:R-:W-:Y:S08]  /*2220*/  HMMA.16816.F32 R28, R48.reuse, R56, RZ ;  /* 0x00000038301c723c */ /* 0x050ff000000018ff */
[C---:B------:R-:W-:Y:S08]  /*2230*/  HMMA.16816.F32 R32, R48.reuse, R66, RZ ;  /* 0x000000423020723c */ /* 0x040ff000000018ff */
[----:B------:R-:W-:Y:S08]  /*2240*/  HMMA.16816.F32 R24, R48, R58, RZ ;  /* 0x0000003a3018723c */ /* 0x000ff000000018ff */
[C---:B-----5:R-:W-:Y:S08]  /*2250*/  HMMA.16816.F32 R68, R44.reuse, R64, RZ ;  /* 0x000000402c44723c */ /* 0x060ff000000018ff */
[----:B------:R-:W-:Y:S08]  /*2260*/  HMMA.16816.F32 R60, R44, R56, RZ ;  /* 0x000000382c3c723c */ /* 0x000ff000000018ff */
[----:B------:R-:W-:Y:S08]  /*2270*/  HMMA.16816.F32 R12, R48, R4, RZ ;  /* 0x00000004300c723c */ /* 0x000ff000000018ff */
[C---:B------:R-:W-:Y:S08]  /*2280*/  HMMA.16816.F32 R64, R44.reuse, R66, RZ ;  /* 0x000000422c40723c */ /* 0x040ff000000018ff */
[C---:B------:R-:W-:Y:S08]  /*2290*/  HMMA.16816.F32 R56, R44.reuse, R58, RZ ;  /* 0x0000003a2c38723c */ /* 0x040ff000000018ff */
[----:B------:R-:W-:Y:S08]  /*22a0*/  HMMA.16816.F32 R52, R44, R4, RZ ;  /* 0x000000042c34723c */ /* 0x000ff000000018ff */
[-C--:B------:R-:W-:Y:S08]  /*22b0*/  HMMA.16816.F32 R48, R48, R6.reuse, RZ ;  /* 0x000000063030723c */ /* 0x080ff000000018ff */
[----:B------:R-:W-:Y:S01]  /*22c0*/  HMMA.16816.F32 R44, R44, R6, RZ ;  /* 0x000000062c2c723c */ /* 0x000fe200000018ff */
[----:B------:R-:W2:Y:S04]  /*22d0*/  LDSM.16.M88.4 R4, [R213+0x4900] ;  /* 0x00490000d504783b */ /* 0x000ea80000000200 */
[----:B------:R-:W-:Y:S01]  /*22e0*/  @!PT LDS RZ, [RZ] ;  /* 0x00000000fffff984 */ /* 0x000fe20000000800 */
[----:B------:R-:W-:Y:S01]  /*22f0*/  @!PT LDS RZ, [RZ] ;  /* 0x00000000fffff984 */ /* 0x000fe20000000800 */
[----:B------:R-:W-:Y:S01]  /*2300*/  @!PT LDS RZ, [RZ] ;  /* 0x00000000fffff984 */ /* 0x000fe20000000800 */
[----:B------:R4:W-:Y:S01]  /*2310*/  LDGSTS.E.BYPASS.LTC128B.128 [R218+0x100], [R74.64], !P1 ;  /* 0x001000004ada7fae */ /* 0x0009e2000c901d4a */
[----:B------:R-:W-:-:S02]  /*2320*/  @!P3 LOP3.LUT P1, RZ, R73, 0x1, RZ, 0xc0, !PT ;  /* 0x0000000149ffb812 */ /* 0x000fc4000782c0ff */
[C---:B-1----:R-:W-:Y:S01]  /*2330*/  HMMA.16816.F32 R24, R40.reuse, R18, R24 ;  /* 0x000000122818723c */ /* 0x042fe20000001818 */
[----:B------:R4:W-:Y:S01]  /*2340*/  LDGSTS.E.BYPASS.LTC128B.128 [R218+0xd00], [R74.64+0x40], !P0 ;  /* 0x00d000404ada7fae */ /* 0x0009e2000c101d4a */
[----:B------:R-:W-:Y:S02]  /*2350*/  @!P3 LOP3.LUT P0, RZ, R73, 0x2, RZ, 0xc0, !PT ;  /* 0x0000000249ffb812 */ /* 0x000fe4000780c0ff */
[C---:B------:R-:W-:Y:S01]  /*2360*/  @!P3 ISETP.LT.OR P1, PT, R72.reuse, 0x21, !P1 ;  /* 0x000000214800b80c */ /* 0x040fe20004f21670 */
[----:B------:R4:W-:Y:S01]  /*2370*/  LDGSTS.E.BYPASS.LTC128B.128 [R218+0x1900], [R74.64+0x80], !P2 ;  /* 0x019000804ada7fae */ /* 0x0009e2000d101d4a */
[C---:B------:R-:W-:Y:S02]  /*2380*/  @!P3 ISETP.LT.OR P2, PT, R72.reuse, 0x21, !P0 ;  /* 0x000000214800b80c */ /* 0x040fe40004741670 */
[----:B------:R-:W-:Y:S01]  /*2390*/  @!P3 ISETP.LT.OR P0, PT, R72, 0x21, P4 ;  /* 0x000000214800b80c */ /* 0x000fe20002701670 */
[C---:B------:R-:W-:Y:S08]  /*23a0*/  HMMA.16816.F32 R12, R40.reuse, R8, R12 ;  /* 0x00000008280c723c */ /* 0x040ff0000000180c */
[----:B------:R1:W-:Y:S01]  /*23b0*/  @!P3 LDGSTS.E.BYPASS.LTC128B.128 [R218+0x900], [R104.64], !P1 ;  /* 0x0090000068dabfae */ /* 0x0003e2000c901d4a */
[C---:B---3--:R-:W-:Y:S03]  /*23c0*/  HMMA.16816.F32 R36, R40.reuse, R20, R36 ;  /* 0x000000142824723c */ /* 0x048fe60000001824 */
[----:B------:R1:W-:Y:S04]  /*23d0*/  @!P3 LDGSTS.E.BYPASS.LTC128B.128 [R218+0x1500], [R104.64+0x40], !P2 ;  /* 0x0150004068dabfae */ /* 0x0003e8000d101d4a */
[----:B------:R1:W-:Y:S01]  /*23e0*/  @!P3 LDGSTS.E.BYPASS.LTC128B.128 [R218+0x2100], [R104.64+0x80], !P0 ;  /* 0x0210008068dabfae */ /* 0x0003e2000c101d4a */
[C---:B------:R-:W-:Y:S01]  /*23f0*/  HMMA.16816.F32 R28, R40.reuse, R16, R28 ;  /* 0x00000010281c723c */ /* 0x040fe2000000181c */
[----:B------:R-:W-:Y:S01]  /*2400*/  ISETP.GT.AND P0, PT, R2, R219, PT ;  /* 0x000000db0200720c */ /* 0x000fe20003f04270 */
[----:B------:R-:W-:Y:S01]  /*2410*/  IMAD.IADD R2, R100, 0x1, R101 ;  /* 0x0000000164027824 */ /* 0x000fe200078e0265 */
[----:B------:R-:W-:Y:S04]  /*2420*/  LDSM.16.M88.4 R88, [R217+0x7900] ;  /* 0x00790000d958783b */ /* 0x000fe80000000200 */
[----:B------:R-:W3:Y:S01]  /*2430*/  LDSM.16.M88.4 R80, [R216+0x3500] ;  /* 0x00350000d850783b */ /* 0x000ee20000000200 */
[C---:B------:R-:W-:Y:S03]  /*2440*/  HMMA.16816.F32 R32, R40.reuse, R22, R32 ;  /* 0x000000162820723c */ /* 0x040fe60000001820 */
[----:B------:R-:W5:Y:S04]  /*2450*/  LDSM.16.M88.4 R76, [R216+0x3900] ;  /* 0x00390000d84c783b */ /* 0x000f680000000200 */
[----:B------:R-:W1:Y:S01]  /*2460*/  LDSM.16.M88.4 R84, [R216+0x3100] ;  /* 0x00310000d854783b */ /* 0x000e620000000200 */
[----:B------:R-:W-:Y:S03]  /*2470*/  HMMA.16816.F32 R48, R40, R10, R48 ;  /* 0x0000000a2830723c */ /* 0x000fe60000001830 */
[----:B----4-:R-:W4:Y:S04]  /*2480*/  LDSM.16.M88.4 R72, [R217+0x6900] ;  /* 0x00690000d948783b */ /* 0x010f280000000200 */
[----:B------:R-:W-:Y:S01]  /*2490*/  LDSM.16.M88.4 R40, [R213+0x7900] ;  /* 0x00790000d528783b */ /* 0x000fe20000000200 */
[C---:B--2---:R-:W-:Y:S03]  /*24a0*/  HMMA.16816.F32 R68, R4.reuse, R20, R68 ;  /* 0x000000140444723c */ /* 0x044fe60000001844 */
[----:B------:R-:W0:Y:S05]  /*24b0*/  LDGDEPBAR ;  /* 0x00000000000079af */ /* 0x000e2a0000000000 */
[C---:B------:R-:W-:Y:S08]  /*24c0*/  HMMA.16816.F32 R60, R4.reuse, R16, R60 ;  /* 0x00000010043c723c */ /* 0x040ff0000000183c */
[C---:B------:R-:W-:Y:S08]  /*24d0*/  HMMA.16816.F32 R52, R4.reuse, R8, R52 ;  /* 0x000000080434723c */ /* 0x040ff00000001834 */
[C---:B------:R-:W-:Y:S01]  /*24e0*/  HMMA.16816.F32 R64, R4.reuse, R22, R64 ;  /* 0x000000160440723c */ /* 0x040fe20000001840 */
[----:B------:R-:W-:Y:S07]  /*24f0*/  LDSM.16.M88.4 R20, [R215+0x1400] ;  /* 0x00140000d714783b */ /* 0x000fee0000000200 */
[C---:B------:R-:W-:Y:S01]  /*2500*/  HMMA.16816.F32 R56, R4.reuse, R18, R56 ;  /* 0x000000120438723c */ /* 0x040fe20000001838 */
[----:B------:R-:W-:Y:S07]  /*2510*/  LDSM.16.M88.4 R16, [R215+0xc00] ;  /* 0x000c0000d710783b */ /* 0x000fee0000000200 */
[----:B------:R-:W-:Y:S01]  /*2520*/  HMMA.16816.F32 R44, R4, R10, R44 ;  /* 0x0000000a042c723c */ /* 0x000fe2000000182c */
[----:B------:R-:W2:Y:S04]  /*2530*/  LDSM.16.M88.4 R8, [R215+0x1000] ;  /* 0x00100000d708783b */ /* 0x000ea80000000200 */
[----:B------:R-:W2:Y:S03]  /*2540*/  LDSM.16.M88.4 R4, [R213+0x6900] ;  /* 0x00690000d504783b */ /* 0x000ea60000000200 */
[C---:B---3--:R-:W-:Y:S08]  /*2550*/  HMMA.16816.F32 R24, R88.reuse, R82, R24 ;  /* 0x000000525818723c */ /* 0x048ff00000001818 */
[C---:B-----5:R-:W-:Y:S08]  /*2560*/  HMMA.16816.F32 R12, R88.reuse, R76, R12 ;  /* 0x0000004c580c723c */ /* 0x060ff0000000180c */
[C---:B-1----:R-:W-:Y:S08]  /*2570*/  HMMA.16816.F32 R36, R88.reuse, R84, R36 ;  /* 0x000000545824723c */ /* 0x042ff00000001824 */
[C---:B------:R-:W-:Y:S08]  /*2580*/  HMMA.16816.F32 R28, R88.reuse, R80, R28 ;  /* 0x00000050581c723c */ /* 0x040ff0000000181c */
[C---:B------:R-:W-:Y:S08]  /*2590*/  HMMA.16816.F32 R32, R88.reuse, R86, R32 ;  /* 0x000000565820723c */ /* 0x040ff00000001820 */
[----:B------:R-:W-:Y:S01]  /*25a0*/  HMMA.16816.F32 R48, R88, R78, R48 ;  /* 0x0000004e5830723c */ /* 0x000fe20000001830 */
[----:B------:R-:W-:Y:S07]  /*25b0*/  LDSM.16.M88.4 R88, [R217+0x8900] ;  /* 0x00890000d958783b */ /* 0x000fee0000000200 */
[C---:B----4-:R-:W-:Y:S08]  /*25c0*/  HMMA.16816.F32 R68, R72.reuse, R84, R68 ;  /* 0x000000544844723c */ /* 0x050ff00000001844 */
[C---:B------:R-:W-:Y:S01]  /*25d0*/  HMMA.16816.F32 R64, R72.reuse, R86, R64 ;  /* 0x000000564840723c */ /* 0x040fe20000001840 */
[----:B------:R-:W-:Y:S07]  /*25e0*/  LDSM.16.M88.4 R84, [R217+0x9900] ;  /* 0x00990000d954783b */ /* 0x000fee0000000200 */
[C---:B------:R-:W-:Y:S08]  /*25f0*/  HMMA.16816.F32 R60, R72.reuse, R80, R60 ;  /* 0x00000050483c723c */ /* 0x040ff0000000183c */
[C---:B------:R-:W-:Y:S01]  /*2600*/  HMMA.16816.F32 R56, R72.reuse, R82, R56 ;  /* 0x000000524838723c */ /* 0x040fe20000001838 */
[----:B------:R-:W-:Y:S07]  /*2610*/  LDSM.16.M88.4 R80, [R216+0x3d00] ;  /* 0x003d0000d850783b */ /* 0x000fee0000000200 */
[C---:B------:R-:W-:Y:S08]  /*2620*/  HMMA.16816.F32 R52, R72.reuse, R76, R52 ;  /* 0x0000004c4834723c */ /* 0x040ff00000001834 */
[----:B------:R-:W-:Y:S01]  /*2630*/  HMMA.16816.F32 R44, R72, R78, R44 ;  /* 0x0000004e482c723c */ /* 0x000fe2000000182c */
[----:B------:R-:W1:Y:S04]  /*2640*/  LDSM.16.M88.4 R76, [R216+0x4100] ;  /* 0x00410000d84c783b */ /* 0x000e680000000200 */
[----:B------:R-:W3:Y:S03]  /*2650*/  LDSM.16.M88.4 R72, [R216+0x4500] ;  /* 0x00450000d848783b */ /* 0x000ee60000000200 */
[C---:B--2---:R-:W-:Y:S08]  /*2660*/  HMMA.16816.F32 R24, R40.reuse, R10, R24 ;  /* 0x0000000a2818723c */ /* 0x044ff00000001818 */
[C---:B------:R-:W-:Y:S08]  /*2670*/  HMMA.16816.F32 R12, R40.reuse, R20, R12 ;  /* 0x00000014280c723c */ /* 0x040ff0000000180c */
[C---:B------:R-:W-:Y:S08]  /*2680*/  HMMA.16816.F32 R36, R40.reuse, R16, R36 ;  /* 0x000000102824723c */ /* 0x040ff00000001824 */
[C---:B------:R-:W-:Y:S08]  /*2690*/  HMMA.16816.F32 R32, R40.reuse, R18, R32 ;  /* 0x000000122820723c */ /* 0x040ff00000001820 */
[C---:B------:R-:W-:Y:S08]  /*26a0*/  HMMA.16816.F32 R28, R40.reuse, R8, R28 ;  /* 0x00000008281c723c */ /* 0x040ff0000000181c */
[----:B------:R-:W-:Y:S01]  /*26b0*/  HMMA.16816.F32 R48, R40, R22, R48 ;  /* 0x000000162830723c */ /* 0x000fe20000001830 */
[----:B------:R-:W-:Y:S07]  /*26c0*/  LDSM.16.M88.4 R40, [R213+0x9900] ;  /* 0x00990000d528783b */ /* 0x000fee0000000200 */
[C---:B------:R-:W-:Y:S08]  /*26d0*/  HMMA.16816.F32 R68, R4.reuse, R16, R68 ;  /* 0x000000100444723c */ /* 0x040ff00000001844 */
[C---:B------:R-:W-:Y:S01]  /*26e0*/  HMMA.16816.F32 R64, R4.reuse, R18, R64 ;  /* 0x000000120440723c */ /* 0x040fe20000001840 */
[----:B------:R-:W-:Y:S07]  /*26f0*/  LDSM.16.M88.4 R16, [R215+0x1800] ;  /* 0x00180000d710783b */ /* 0x000fee0000000200 */
[C---:B------:R-:W-:Y:S08]  /*2700*/  HMMA.16816.F32 R60, R4.reuse, R8, R60 ;  /* 0x00000008043c723c */ /* 0x040ff0000000183c */
[C---:B------:R-:W-:Y:S01]  /*2710*/  HMMA.16816.F32 R56, R4.reuse, R10, R56 ;  /* 0x0000000a0438723c */ /* 0x040fe20000001838 */
[----:B------:R-:W2:Y:S07]  /*2720*/  LDSM.16.M88.4 R8, [R215+0x1c00] ;  /* 0x001c0000d708783b */ /* 0x000eae0000000200 */
[C---:B------:R-:W-:Y:S08]  /*2730*/  HMMA.16816.F32 R52, R4.reuse, R20, R52 ;  /* 0x000000140434723c */ /* 0x040ff00000001834 */
[----:B------:R-:W-:Y:S01]  /*2740*/  HMMA.16816.F32 R44, R4, R22, R44 ;  /* 0x00000016042c723c */ /* 0x000fe2000000182c */
[----:B------:R-:W4:Y:S04]  /*2750*/  LDSM.16.M88.4 R4, [R215+0x2000] ;  /* 0x00200000d704783b */ /* 0x000f280000000200 */
[----:B------:R-:W5:Y:S01]  /*2760*/  LDSM.16.M88.4 R20, [R213+0x8900] ;  /* 0x00890000d514783b */ /* 0x000f620000000200 */
[----:B------:R-:W-:-:S04]  /*2770*/  DEPBAR.LE SB0, 0x0 ;  /* 0x000080000000791a */ /* 0x000fc80000000000 */
[C---:B-1----:R-:W-:Y:S08]  /*2780*/  HMMA.16816.F32 R24, R84.reuse, R78, R24 ;  /* 0x0000004e5418723c */ /* 0x042ff00000001818 */
[C---:B---3--:R-:W-:Y:S08]  /*2790*/  HMMA.16816.F32 R12, R84.reuse, R72, R12 ;  /* 0x00000048540c723c */ /* 0x048ff0000000180c */
        /* <DEDUP_REMOVED lines=8> */
[C---:B------:R-:W-:Y:S08]  /*2820*/  HMMA.16816.F32 R52, R88.reuse, R72, R52 ;  /* 0x000000485834723c */ /* 0x040ff00000001834 */
[----:B------:R-:W-:Y:S08]  /*2830*/  HMMA.16816.F32 R44, R88, R74, R44 ;  /* 0x0000004a582c723c */ /* 0x000ff0000000182c */
[C---:B--2---:R-:W-:Y:S08]  /*2840*/  HMMA.16816.F32 R72, R40.reuse, R10, R24 ;  /* 0x0000000a2848723c */ /* 0x044ff00000001818 */
[C---:B----4-:R-:W-:Y:S08]  /*2850*/  HMMA.16816.F32 R24, R40.reuse, R4, R12 ;  /* 0x000000042818723c */ /* 0x050ff0000000180c */
[C---:B------:R-:W-:Y:S08]  /*2860*/  HMMA.16816.F32 R36, R40.reuse, R16, R36 ;  /* 0x000000102824723c */ /* 0x040ff00000001824 */
[C---:B------:R-:W-:Y:S08]  /*2870*/  HMMA.16816.F32 R32, R40.reuse, R18, R32 ;  /* 0x000000122820723c */ /* 0x040ff00000001820 */
[C---:B------:R-:W-:Y:S08]  /*2880*/  HMMA.16816.F32 R28, R40.reuse, R8, R28 ;  /* 0x00000008281c723c */ /* 0x040ff0000000181c */
[----:B------:R-:W-:Y:S08]  /*2890*/  HMMA.16816.F32 R12, R40, R6, R48 ;  /* 0x00000006280c723c */ /* 0x000ff00000001830 */
[C---:B-----5:R-:W-:Y:S08]  /*28a0*/  HMMA.16816.F32 R68, R20.reuse, R16, R68 ;  /* 0x000000101444723c */ /* 0x060ff00000001844 */
[C---:B------:R-:W-:Y:S08]  /*28b0*/  HMMA.16816.F32 R64, R20.reuse, R18, R64 ;  /* 0x000000121440723c */ /* 0x040ff00000001840 */
[C---:B------:R-:W-:Y:S08]  /*28c0*/  HMMA.16816.F32 R60, R20.reuse, R8, R60 ;  /* 0x00000008143c723c */ /* 0x040ff0000000183c */
[C---:B------:R-:W-:Y:S08]  /*28d0*/  HMMA.16816.F32 R56, R20.reuse, R10, R56 ;  /* 0x0000000a1438723c */ /* 0x040ff00000001838 */
[C---:B------:R-:W-:Y:S08]  /*28e0*/  HMMA.16816.F32 R52, R20.reuse, R4, R52 ;  /* 0x000000041434723c */ /* 0x040ff00000001834 */
[----:B------:R-:W-:Y:S01]  /*28f0*/  HMMA.16816.F32 R44, R20, R6, R44 ;  /* 0x00000006142c723c */ /* 0x000fe2000000182c */
[----:B------:R-:W-:Y:S06]  /*2900*/  BAR.SYNC.DEFER_BLOCKING 0x0 ;  /* 0x0000000000007b1d */ /* 0x000fec0000010000 */
[----:B------:R-:W-:Y:S05]  /*2910*/  @!P0 BRA `(.L_x_386) ;  /* 0x000001a000008947 */ /* 0x000fea0003800000 */
[----:B------:R-:W-:Y:S02]  /*2920*/  IADD3 R4, -R232, 0x30, RZ ;  /* 0x00000030e8047810 */ /* 0x000fe40007ffe1ff */
[----:B------:R-:W-:-:S02]  /*2930*/  IADD3 R6, R148, -0x2, RZ ;  /* 0xfffffffe94067810 */ /* 0x000fc40007ffe0ff */
[----:B------:R-:W-:Y:S02]  /*2940*/  ISETP.GE.AND P2, PT, R4, 0x21, PT ;  /* 0x000000210400780c */ /* 0x000fe40003f46270 */
[----:B------:R-:W-:Y:S01]  /*2950*/  SHF.R.S32.HI R5, RZ, 0x1f, R6 ;  /* 0x0000001fff057819 */ /* 0x000fe20000011406 */
[-C--:B------:R-:W-:Y:S02]  /*2960*/  IMAD R3, R3, R6.reuse, RZ ;  /* 0x0000000603037224 */ /* 0x080fe400078e02ff */
[----:B------:R-:W-:-:S04]  /*2970*/  IMAD.WIDE.U32 R8, R98, R6, RZ ;  /* 0x0000000662087225 */ /* 0x000fc800078e00ff */
[----:B------:R-:W-:-:S04]  /*2980*/  IMAD R3, R5, R98, R3 ;  /* 0x0000006205037224 */ /* 0x000fc800078e0203 */
[----:B------:R-:W-:Y:S01]  /*2990*/  IMAD.IADD R3, R9, 0x1, R3 ;  /* 0x0000000109037824 */ /* 0x000fe200078e0203 */
[----:B------:R-:W-:-:S04]  /*29a0*/  @P2 IADD3 R6, P1, P0, R224, UR7, R8 ;  /* 0x00000007e0062c10 */ /* 0x000fc8000f83e008 */
[----:B------:R-:W-:Y:S02]  /*29b0*/  @P2 IADD3.X R5, R229, UR6, R3, P1, P0 ;  /* 0x00000006e5052c10 */ /* 0x000fe40008fe0403 */
[----:B------:R-:W-:-:S13]  /*29c0*/  ISETP.GE.AND P1, PT, R4, 0x1, PT ;  /* 0x000000010400780c */ /* 0x000fda0003f26270 */
[----:B------:R-:W-:-:S05]  /*29d0*/  @P1 IADD3 R8, P0, R224, R8, RZ ;  /* 0x00000008e0081210 */ /* 0x000fca0007f1e0ff */
[----:B------:R-:W-:Y:S01]  /*29e0*/  @P1 IMAD.X R3, R3, 0x1, R229, P0 ;  /* 0x0000000103031824 */ /* 0x000fe200000e06e5 */
[----:B------:R-:W-:-:S04]  /*29f0*/  @P2 LEA R4, P0, R6, c[0x0][0x1c8], 0x1 ;  /* 0x0000720006042a11 */ /* 0x000fc800078008ff */
[----:B------:R-:W-:Y:S02]  /*2a00*/  @P2 LEA.HI.X R5, R6, c[0x0][0x1cc], R5, 0x1, P0 ;  /* 0x0000730006052a11 */ /* 0x000fe400000f0c05 */
[----:B------:R-:W-:-:S04]  /*2a10*/  @P1 LEA R6, P0, R8, c[0x0][0x1c8], 0x1 ;  /* 0x0000720008061a11 */ /* 0x000fc800078008ff */
[----:B------:R-:W-:-:S05]  /*2a20*/  @P1 LEA.HI.X R7, R8, c[0x0][0x1cc], R3, 0x1, P0 ;  /* 0x0000730008071a11 */ /* 0x000fca00000f0c03 */
        /* <DEDUP_REMOVED lines=9> */
.L_x_386:
[----:B------:R-:W-:Y:S01]  /*2ac0*/  LOP3.LUT R96, R96, 0xffffffe0, RZ, 0xc0, !PT ;  /* 0xffffffe060607812 */ /* 0x000fe200078ec0ff */
[----:B------:R-:W-:Y:S01]  /*2ad0*/  ULDC UR8, c[0x0][0x324] ;  /* 0x0000c90000087ab9 */ /* 0x000fe20000000800 */
[----:B------:R-:W-:Y:S01]  /*2ae0*/  SHF.R.S32.HI R8, RZ, 0x1f, R95 ;  /* 0x0000001fff087819 */ /* 0x000fe2000001145f */
[----:B------:R-:W-:Y:S01]  /*2af0*/  ULOP3.LUT UR8, URZ, UR8, URZ, 0x33, !UPT ;  /* 0x000000083f087292 */ /* 0x000fe2000f8e333f */
[----:B------:R-:W-:Y:S01]  /*2b00*/  PLOP3.LUT P1, PT, PT, PT, UP2, 0x80, 0x0 ;  /* 0x000000000000781c */ /* 0x000fe20003f2f028 */
[----:B------:R-:W-:Y:S01]  /*2b10*/  IMAD.IADD R93, R93, 0x1, -R96 ;  /* 0x000000015d5d7824 */ /* 0x000fe200078e0a60 */
[----:B------:R-:W-:Y:S01]  /*2b20*/  LEA.HI R8, R8, R95, RZ, 0x2 ;  /* 0x0000005f08087211 */ /* 0x000fe200078f10ff */
[----:B------:R-:W0:Y:S01]  /*2b30*/  LDGDEPBAR ;  /* 0x00000000000079af */ /* 0x000e220000000000 */
[----:B------:R-:W-:-:S02]  /*2b40*/  PLOP3.LUT P0, PT, PT, PT, UP2, 0x80, 0x0 ;  /* 0x000000000000781c */ /* 0x000fc40003f0f028 */
[----:B-1----:R-:W-:Y:S02]  /*2b50*/  SHF.R.S32.HI R4, RZ, 0x1f, R93 ;  /* 0x0000001fff047819 */ /* 0x002fe4000001145d */
[----:B------:R-:W-:Y:S02]  /*2b60*/  LOP3.LUT R8, R8, 0xffffffc, RZ, 0xc0, !PT ;  /* 0x0ffffffc08087812 */ /* 0x000fe400078ec0ff */
[----:B------:R-:W-:Y:S02]  /*2b70*/  LEA.HI R3, R4, R93, RZ, 0x2 ;  /* 0x0000005d04037211 */ /* 0x000fe400078f10ff */
[----:B------:R-:W-:Y:S01]  /*2b80*/  LEA.HI R4, R97, R97, RZ, 0x1 ;  /* 0x0000006161047211 */ /* 0x000fe200078f08ff */
[----:B------:R-:W-:Y:S01]  /*2b90*/  IMAD.IADD R8, R95, 0x1, -R8 ;  /* 0x000000015f087824 */ /* 0x000fe200078e0a08 */
[----:B------:R-:W-:-:S03]  /*2ba0*/  LEA.HI.SX32 R5, R3, UR13, 0x1e ;  /* 0x0000000d03057c11 */ /* 0x000fc6000f8ff2ff */
[C---:B------:R-:W-:Y:S01]  /*2bb0*/  IMAD.SHL.U32 R6, R4.reuse, 0x20, RZ ;  /* 0x0000002004067824 */ /* 0x040fe200078e00ff */
[----:B------:R-:W-:Y:S01]  /*2bc0*/  LOP3.LUT R4, R4, 0x1ffffffe, RZ, 0xc0, !PT ;  /* 0x1ffffffe04047812 */ /* 0x000fe200078ec0ff */
[----:B------:R-:W-:-:S03]  /*2bd0*/  IMAD R5, R8, 0x10, R5 ;  /* 0x0000001008057824 */ /* 0x000fc600078e0205 */
[----:B------:R-:W-:Y:S01]  /*2be0*/  LOP3.LUT R6, R6, 0xffffffc0, RZ, 0xc0, !PT ;  /* 0xffffffc006067812 */ /* 0x000fe200078ec0ff */
[----:B------:R-:W-:-:S04]  /*2bf0*/  IMAD.IADD R4, R97, 0x1, -R4 ;  /* 0x0000000161047824 */ /* 0x000fc800078e0a04 */
[----:B------:R-:W-:-:S04]  /*2c00*/  IMAD.IADD R5, R6, 0x1, R5 ;  /* 0x0000000106057824 */ /* 0x000fc800078e0205 */
[----:B------:R-:W-:-:S04]  /*2c10*/  IMAD R222, R4, 0x8, R5 ;  /* 0x0000000804de7824 */ /* 0x000fc800078e0205 */
[----:B------:R-:W-:-:S04]  /*2c20*/  @P1 IMAD.HI.U32 R4, R222, c[0x0][0x2c8], RZ ;  /* 0x0000b200de041a27 */ /* 0x000fc800078e00ff */
[----:B------:R-:W-:Y:S01]  /*2c30*/  IMAD.MOV.U32 R49, RZ, RZ, R222 ;  /* 0x000000ffff317224 */ /* 0x000fe200078e00de */
[----:B------:R-:W-:Y:S02]  /*2c40*/  @P0 SHF.R.U32.HI R49, RZ, c[0x0][0x2cc], R4 ;  /* 0x0000b300ff310a19 */ /* 0x000fe40000011604 */
[----:B------:R-:W-:Y:S02]  /*2c50*/  LOP3.LUT R4, R3, 0x7ffffffc, RZ, 0xc0, !PT ;  /* 0x7ffffffc03047812 */ /* 0x000fe400078ec0ff */
[----:B------:R-:W-:Y:S01]  /*2c60*/  PLOP3.LUT P0, PT, PT, PT, UP1, 0x40, 0x0 ;  /* 0x000000000000781c */ /* 0x000fe20003f0e818 */
[----:B------:R-:W1:Y:S02]  /*2c70*/  SHFL.IDX PT, R3, R49, RZ, 0x1c1f ;  /* 0x001c1fff31037589 */ /* 0x000e6400000e0000 */
[----:B------:R-:W-:-:S04]  /*2c80*/  IMAD.IADD R4, R93, 0x1, -R4 ;  /* 0x000000015d047824 */ /* 0x000fc800078e0a04 */
[----:B------:R-:W-:-:S04]  /*2c90*/  IMAD.SHL.U32 R223, R4, 0x2, RZ ;  /* 0x0000000204df7824 */ /* 0x000fc800078e00ff */
[----:B------:R-:W-:Y:S01]  /*2ca0*/  IMAD.IADD R48, R94, 0x1, -R223 ;  /* 0x000000015e307824 */ /* 0x000fe200078e0adf */
[C---:B------:R-:W-:Y:S02]  /*2cb0*/  IADD3 R23, -R223.reuse, 0x1, R92 ;  /* 0x00000001df177810 */ /* 0x040fe40007ffe15c */
[----:B------:R-:W-:Y:S02]  /*2cc0*/  IADD3 R77, -R223, c[0x0][0x1d0], R94 ;  /* 0x00007400df4d7a10 */ /* 0x000fe40007ffe15e */
[----:B------:R-:W-:-:S04]  /*2cd0*/  IADD3 R23, R23, -c[0x0][0x168], RZ ;  /* 0x80005a0017177a10 */ /* 0x000fc80007ffe0ff */
[C---:B------:R-:W-:Y:S02]  /*2ce0*/  IADD3 R78, R23.reuse, c[0x0][0x328], RZ ;  /* 0x0000ca00174e7a10 */ /* 0x040fe40007ffe0ff */
[----:B------:R-:W-:-:S03]  /*2cf0*/  IADD3 R23, R23, UR8, RZ ;  /* 0x0000000817177c10 */ /* 0x000fc6000fffe0ff */
[--C-:B-1----:R-:W-:Y:S02]  /*2d00*/  IMAD.IADD R4, R78, 0x1, R3.reuse ;  /* 0x000000014e047824 */ /* 0x102fe400078e0203 */
[----:B------:R-:W-:-:S03]  /*2d10*/  IMAD.IADD R5, R23, 0x1, R3 ;  /* 0x0000000117057824 */ /* 0x000fc600078e0203 */
[----:B------:R-:W-:Y:S01]  /*2d20*/  IMNMX R9, R4, R77, PT ;  /* 0x0000004d04097217 */ /* 0x000fe20003800200 */
[----:B------:R-:W-:Y:S05]  /*2d30*/  @P0 BRA `(.L_x_387) ;  /* 0x0000015000000947 */ /* 0x000fea0003800000 */
[----:B------:R-:W-:Y:S01]  /*2d40*/  IADD3 R3, R3, c[0x0][0x1d0], RZ ;  /* 0x0000740003037a10 */ /* 0x000fe20007ffe0ff */
[----:B------:R-:W-:Y:S03]  /*2d50*/  BSSY B0, `(.L_x_388) ;  /* 0x000000f000007945 */ /* 0x000fe60003800000 */
[----:B------:R-:W-:-:S04]  /*2d60*/  IADD3 R7, R3, -c[0x0][0x168], RZ ;  /* 0x80005a0003077a10 */ /* 0x000fc80007ffe0ff */
        /* <DEDUP_REMOVED lines=9> */
.L_x_389:
[----:B------:R-:W-:-:S04]  /*2e00*/  MOV R3, c[0x0][0x32c] ;  /* 0x0000cb0000037a02 */ /* 0x000fc80000000f00 */
[----:B------:R-:W-:-:S13]  /*2e10*/  ISETP.NE.AND P0, PT, R3, 0x1, PT ;  /* 0x000000010300780c */ /* 0x000fda0003f05270 */
[----:B------:R-:W-:-:S05]  /*2e20*/  @P0 IMAD.HI.U32 R3, R7, c[0x0][0x330], RZ ;  /* 0x0000cc0007030a27 */ /* 0x000fca00078e00ff */
[----:B------:R-:W-:Y:S02]  /*2e30*/  @P0 SHF.R.U32.HI R7, RZ, c[0x0][0x334], R3 ;  /* 0x0000cd00ff070a19 */ /* 0x000fe40000011603 */
.L_x_390:
[----:B------:R-:W-:Y:S05]  /*2e40*/  BSYNC B0 ;  /* 0x0000000000007941 */ /* 0x000fea0003800000 */
.L_x_388:
[----:B------:R-:W-:-:S05]  /*2e50*/  IMAD R6, R7, c[0x0][0x32c], R48 ;  /* 0x0000cb0007067a24 */ /* 0x000fca00078e0230 */
[----:B------:R-:W-:Y:S02]  /*2e60*/  IADD3 R4, R6, c[0x0][0x32c], RZ ;  /* 0x0000cb0006047a10 */ /* 0x000fe40007ffe0ff */
[----:B------:R-:W-:Y:S02]  /*2e70*/  IMNMX R5, R5, R6, !PT ;  /* 0x0000000605057217 */ /* 0x000fe40007800200 */
[----:B------:R-:W-:Y:S02]  /*2e80*/  IMNMX R9, R9, R4, PT ;  /* 0x0000000409097217 */ /* 0x000fe40003800200 */
.L_x_387:
[----:B------:R-:W1:Y:S01]  /*2e90*/  SHFL.IDX PT, R4, R49, 0x1, 0x1c1f ;  /* 0x003c1f0031047f89 */ /* 0x000e6200000e0000 */
[----:B------:R-:W-:Y:S01]  /*2ea0*/  PLOP3.LUT P0, PT, PT, PT, UP1, 0x40, 0x0 ;  /* 0x000000000000781c */ /* 0x000fe20003f0e818 */
[--C-:B-1----:R-:W-:Y:S02]  /*2eb0*/  IMAD.IADD R6, R78, 0x1, R4.reuse ;  /* 0x000000014e067824 */ /* 0x102fe400078e0204 */
[----:B------:R-:W-:-:S03]  /*2ec0*/  IMAD.IADD R3, R23, 0x1, R4 ;  /* 0x0000000117037824 */ /* 0x000fc600078e0204 */
[----:B------:R-:W-:-:S07]  /*2ed0*/  IMNMX R79, R6, R77, PT ;  /* 0x0000004d064f7217 */ /* 0x000fce0003800200 */
        /* <DEDUP_REMOVED lines=13> */
.L_x_393:
[----:B------:R-:W-:-:S04]  /*2fb0*/  MOV R4, c[0x0][0x32c] ;  /* 0x0000cb0000047a02 */ /* 0x000fc80000000f00 */
[----:B------:R-:W-:-:S13]  /*2fc0*/  ISETP.NE.AND P0, PT, R4, 0x1, PT ;  /* 0x000000010400780c */ /* 0x000fda0003f05270 */
[----:B------:R-:W-:-:S05]  /*2fd0*/  @P0 IMAD.HI.U32 R4, R7, c[0x0][0x330], RZ ;  /* 0x0000cc0007040a27 */ /* 0x000fca00078e00ff */
[----:B------:R-:W-:Y:S02]  /*2fe0*/  @P0 SHF.R.U32.HI R7, RZ, c[0x0][0x334], R4 ;  /* 0x0000cd00ff070a19 */ /* 0x000fe40000011604 */
.L_x_394:
[----:B------:R-:W-:Y:S05]  /*2ff0*/  BSYNC B0 ;  /* 0x0000000000007941 */ /* 0x000fea0003800000 */
.L_x_392:
[----:B------:R-:W-:-:S05]  /*3000*/  IMAD R6, R7, c[0x0][0x32c], R48 ;  /* 0x0000cb0007067a24 */ /* 0x000fca00078e0230 */
[----:B------:R-:W-:Y:S02]  /*3010*/  IADD3 R4, R6, c[0x0][0x32c], RZ ;  /* 0x0000cb0006047a10 */ /* 0x000fe40007ffe0ff */
[----:B------:R-:W-:Y:S02]  /*3020*/  IMNMX R3, R3, R6, !PT ;  /* 0x0000000603037217 */ /* 0x000fe40007800200 */
[----:B------:R-:W-:Y:S02]  /*3030*/  IMNMX R79, R79, R4, PT ;  /* 0x000000044f4f7217 */ /* 0x000fe40003800200 */
.L_x_391:
[C---:B------:R-:W-:Y:S02]  /*3040*/  ISETP.GE.AND P0, PT, R94.reuse, 0x2, PT ;  /* 0x000000025e00780c */ /* 0x040fe40003f06270 */
[----:B------:R-:W-:Y:S02]  /*3050*/  ISETP.GE.AND P1, PT, R94, 0x9, PT ;  /* 0x000000095e00780c */ /* 0x000fe40003f26270 */
[----:B------:R-:W-:Y:S02]  /*3060*/  P2R R7, PR, RZ, 0x1 ;  /* 0x00000001ff077803 */ /* 0x000fe40000000000 */
[----:B------:R-:W-:-:S02]  /*3070*/  ISETP.GT.AND P0, PT, R5, 0x1, !P0 ;  /* 0x000000010500780c */ /* 0x000fc40004704270 */
[----:B------:R-:W-:Y:S02]  /*3080*/  P2R R76, PR, RZ, 0x2 ;  /* 0x00000002ff4c7803 */ /* 0x000fe40000000000 */
[----:B------:R-:W-:Y:S02]  /*3090*/  ISETP.LT.OR P0, PT, R9, 0x2, P0 ;  /* 0x000000020900780c */ /* 0x000fe40000701670 */
[C---:B------:R-:W-:Y:S02]  /*30a0*/  ISETP.GE.AND P2, PT, R94.reuse, 0x29, PT ;  /* 0x000000295e00780c */ /* 0x040fe40003f46270 */
[----:B------:R-:W-:Y:S02]  /*30b0*/  FSEL R6, R69, -INF , !P0 ;  /* 0xff80000045067808 */ /* 0x000fe40004000000 */
[----:B------:R-:W-:Y:S02]  /*30c0*/  ISETP.GT.AND P0, PT, R5, 0x8, !P1 ;  /* 0x000000080500780c */ /* 0x000fe40004f04270 */
[----:B------:R-:W-:-:S02]  /*30d0*/  ISETP.GE.AND P1, PT, R94, 0xa, PT ;  /* 0x0000000a5e00780c */ /* 0x000fc40003f26270 */
[----:B------:R-:W-:Y:S02]  /*30e0*/  ISETP.LT.OR P0, PT, R9, 0x9, P0 ;  /* 0x000000090900780c */ /* 0x000fe40000701670 */
[----:B------:R-:W-:Y:S02]  /*30f0*/  P2R R69, PR, RZ, 0x2 ;  /* 0x00000002ff457803 */ /* 0x000fe40000000000 */
[----:B------:R-:W-:Y:S02]  /*3100*/  FSEL R64, R64, -INF , !P0 ;  /* 0xff80000040407808 */ /* 0x000fe40004000000 */
[----:B------:R-:W-:Y:S02]  /*3110*/  ISETP.GT.AND P0, PT, R5, 0x9, !P1 ;  /* 0x000000090500780c */ /* 0x000fe40004f04270 */
[----:B------:R-:W-:Y:S02]  /*3120*/  ISETP.GE.AND P1, PT, R94, 0x11, PT ;  /* 0x000000115e00780c */ /* 0x000fe40003f26270 */
[----:B------:R-:W-:-:S04]  /*3130*/  ISETP.LT.OR P0, PT, R9, 0xa, P0 ;  /* 0x0000000a0900780c */ /* 0x000fc80000701670 */
[----:B------:R-:W-:Y:S02]  /*3140*/  FSEL R4, R65, -INF , !P0 ;  /* 0xff80000041047808 */ /* 0x000fe40004000000 */
[----:B------:R-:W-:Y:S02]  /*3150*/  ISETP.GT.AND P0, PT, R5, 0x10, !P1 ;  /* 0x000000100500780c */ /* 0x000fe40004f04270 */
[----:B------:R-:W-:Y:S02]  /*3160*/  P2R R65, PR, RZ, 0x2 ;  /* 0x00000002ff417803 */ /* 0x000fe40000000000 */
[----:B------:R-:W-:Y:S02]  /*3170*/  ISETP.LT.OR P0, PT, R9, 0x11, P0 ;  /* 0x000000110900780c */ /* 0x000fe40000701670 */
[----:B------:R-:W-:Y:S02]  /*3180*/  ISETP.GE.AND P1, PT, R94, 0x12, PT ;  /* 0x000000125e00780c */ /* 0x000fe40003f26270 */
[----:B------:R-:W-:-:S02]  /*3190*/  FSEL R40, R60, -INF , !P0 ;  /* 0xff8000003c287808 */ /* 0x000fc40004000000 */
[----:B------:R-:W-:Y:S02]  /*31a0*/  ISETP.GT.AND P0, PT, R5, 0x11, !P1 ;  /* 0x000000110500780c */ /* 0x000fe40004f04270 */
[----:B------:R-:W-:Y:S02]  /*31b0*/  P2R R60, PR, RZ, 0x2 ;  /* 0x00000002ff3c7803 */ /* 0x000fe40000000000 */
[----:B------:R-:W-:Y:S02]  /*31c0*/  ISETP.LT.OR P0, PT, R9, 0x12, P0 ;  /* 0x000000120900780c */ /* 0x000fe40000701670 */
[----:B------:R-:W-:Y:S02]  /*31d0*/  ISETP.GE.AND P1, PT, R94, 0x19, PT ;  /* 0x000000195e00780c */ /* 0x000fe40003f26270 */
[----:B------:R-:W-:Y:S02]  /*31e0*/  FSEL R10, R61, -INF , !P0 ;  /* 0xff8000003d0a7808 */ /* 0x000fe40004000000 */
[----:B------:R-:W-:-:S02]  /*31f0*/  ISETP.GT.AND P0, PT, R5, 0x18, !P1 ;  /* 0x000000180500780c */ /* 0x000fc40004f04270 */
[----:B------:R-:W-:Y:S02]  /*3200*/  P2R R51, PR, RZ, 0x2 ;  /* 0x00000002ff337803 */ /* 0x000fe40000000000 */
[----:B------:R-:W-:Y:S02]  /*3210*/  ISETP.LT.OR P0, PT, R9, 0x19, P0 ;  /* 0x000000190900780c */ /* 0x000fe40000701670 */
[----:B------:R-:W-:Y:S02]  /*3220*/  ISETP.GE.AND P1, PT, R94, 0x1a, PT ;  /* 0x0000001a5e00780c */ /* 0x000fe40003f26270 */
[----:B------:R-:W-:Y:S02]  /*3230*/  FSEL R56, R56, -INF , !P0 ;  /* 0xff80000038387808 */ /* 0x000fe40004000000 */
[----:B------:R-:W-:Y:S02]  /*3240*/  ISETP.GT.AND P0, PT, R5, 0x19, !P1 ;  /* 0x000000190500780c */ /* 0x000fe40004f04270 */
[----:B------:R-:W-:-:S02]  /*3250*/  P2R R50, PR, RZ, 0x2 ;  /* 0x00000002ff327803 */ /* 0x000fc40000000000 */
[----:B------:R-:W-:Y:S02]  /*3260*/  ISETP.LT.OR P0, PT, R9, 0x1a, P0 ;  /* 0x0000001a0900780c */ /* 0x000fe40000701670 */
[----:B------:R-:W-:Y:S02]  /*3270*/  ISETP.GE.AND P1, PT, R94, 0x21, PT ;  /* 0x000000215e00780c */ /* 0x000fe40003f26270 */
[----:B------:R-:W-:Y:S02]  /*3280*/  FSEL R8, R57, -INF , !P0 ;  /* 0xff80000039087808 */ /* 0x000fe40004000000 */
[----:B------:R-:W-:Y:S02]  /*3290*/  ISETP.GT.AND P0, PT, R5, 0x20, !P1 ;  /* 0x000000200500780c */ /* 0x000fe40004f04270 */
[----:B------:R-:W-:Y:S02]  /*32a0*/  P2R R43, PR, RZ, 0x2 ;  /* 0x00000002ff2b7803 */ /* 0x000fe40000000000 */
[----:B------:R-:W-:-:S02]  /*32b0*/  ISETP.LT.OR P0, PT, R9, 0x21, P0 ;  /* 0x000000210900780c */ /* 0x000fc40000701670 */
[----:B------:R-:W-:Y:S02]  /*32c0*/  ISETP.GE.AND P1, PT, R94, 0x22, PT ;  /* 0x000000225e00780c */ /* 0x000fe40003f26270 */
[----:B------:R-:W-:Y:S02]  /*32d0*/  FSEL R22, R52, -INF , !P0 ;  /* 0xff80000034167808 */ /* 0x000fe40004000000 */
[----:B------:R-:W-:Y:S02]  /*32e0*/  ISETP.GT.AND P0, PT, R5, 0x21, !P1 ;  /* 0x000000210500780c */ /* 0x000fe40004f04270 */
[----:B------:R-:W-:Y:S02]  /*32f0*/  P2R R42, PR, RZ, 0x2 ;  /* 0x00000002ff2a7803 */ /* 0x000fe40000000000 */
[----:B------:R-:W-:Y:S02]  /*3300*/  ISETP.LT.OR P0, PT, R9, 0x22, P0 ;  /* 0x000000220900780c */ /* 0x000fe40000701670 */
[----:B------:R-:W-:-:S02]  /*3310*/  ISETP.GE.AND P1, PT, R94, 0x1, PT ;  /* 0x000000015e00780c */ /* 0x000fc40003f26270 */
[----:B------:R-:W-:Y:S02]  /*3320*/  FSEL R21, R53, -INF , !P0 ;  /* 0xff80000035157808 */ /* 0x000fe40004000000 */
[----:B------:R-:W-:-:S04]  /*3330*/  ISETP.GT.AND P0, PT, R5, 0x28, !P2 ;  /* 0x000000280500780c */ /* 0x000fc80005704270 */
[----:B------:R-:W-:-:S04]  /*3340*/  ISETP.LT.OR P0, PT, R9, 0x29, P0 ;  /* 0x000000290900780c */ /* 0x000fc80000701670 */
[----:B------:R-:W-:Y:S02]  /*3350*/  FSEL R20, R44, -INF , !P0 ;  /* 0xff8000002c147808 */ /* 0x000fe40004000000 */
[----:B------:R-:W-:Y:S02]  /*3360*/  ISETP.GT.AND P0, PT, R5, RZ, !P1 ;  /* 0x000000ff0500720c */ /* 0x000fe40004f04270 */
[----:B------:R-:W-:Y:S02]  /*3370*/  P2R R44, PR, RZ, 0x2 ;  /* 0x00000002ff2c7803 */ /* 0x000fe40000000000 */
[----:B------:R-:W-:Y:S02]  /*3380*/  ISETP.LT.OR P0, PT, R9, 0x1, P0 ;  /* 0x000000010900780c */ /* 0x000fe40000701670 */
[----:B------:R-:W-:Y:S02]  /*3390*/  ISETP.GE.AND P1, PT, R94, 0x2a, PT ;  /* 0x0000002a5e00780c */ /* 0x000fe40003f26270 */
[----:B------:R-:W-:-:S02]  /*33a0*/  FSEL R68, R68, -INF , !P0 ;  /* 0xff80000044447808 */ /* 0x000fc40004000000 */
[----:B------:R-:W-:Y:S02]  /*33b0*/  ISETP.GT.AND P0, PT, R5, 0x29, !P1 ;  /* 0x000000290500780c */ /* 0x000fe40004f04270 */
[----:B------:R-:W1:Y:S02]  /*33c0*/  SHFL.IDX PT, R5, R49, 0x2, 0x1c1f ;  /* 0x005c1f0031057f89 */ /* 0x000e6400000e0000 */
[----:B------:R-:W-:-:S04]  /*33d0*/  ISETP.LT.OR P0, PT, R9, 0x2a, P0 ;  /* 0x0000002a0900780c */ /* 0x000fc80000701670 */
[----:B------:R-:W-:Y:S02]  /*33e0*/  FSEL R18, R45, -INF , !P0 ;  /* 0xff8000002d127808 */ /* 0x000fe40004000000 */
        /* <DEDUP_REMOVED lines=17> */
.L_x_397:
[----:B------:R-:W-:-:S04]  /*3500*/  MOV R5, c[0x0][0x32c] ;  /* 0x0000cb0000057a02 */ /* 0x000fc80000000f00 */
[----:B------:R-:W-:-:S13]  /*3510*/  ISETP.NE.AND P0, PT, R5, 0x1, PT ;  /* 0x000000010500780c */ /* 0x000fda0003f05270 */
[----:B------:R-:W-:-:S05]  /*3520*/  @P0 IMAD.HI.U32 R5, R9, c[0x0][0x330], RZ ;  /* 0x0000cc0009050a27 */ /* 0x000fca00078e00ff */
[----:B------:R-:W-:Y:S02]  /*3530*/  @P0 SHF.R.U32.HI R9, RZ, c[0x0][0x334], R5 ;  /* 0x0000cd00ff090a19 */ /* 0x000fe40000011605 */
.L_x_398:
[----:B------:R-:W-:Y:S05]  /*3540*/  BSYNC B0 ;  /* 0x0000000000007941 */ /* 0x000fea0003800000 */
.L_x_396:
[----:B------:R-:W-:-:S05]  /*3550*/  IMAD R16, R9, c[0x0][0x32c], R48 ;  /* 0x0000cb0009107a24 */ /* 0x000fca00078e0230 */
[----:B------:R-:W-:Y:S02]  /*3560*/  IADD3 R5, R16, c[0x0][0x32c], RZ ;  /* 0x0000cb0010057a10 */ /* 0x000fe40007ffe0ff */
[----:B------:R-:W-:Y:S02]  /*3570*/  IMNMX R45, R45, R16, !PT ;  /* 0x000000102d2d7217 */ /* 0x000fe40007800200 */
[----:B------:R-:W-:Y:S02]  /*3580*/  IMNMX R52, R52, R5, PT ;  /* 0x0000000534347217 */ /* 0x000fe40003800200 */
.L_x_395:
[----:B------:R-:W-:Y:S02]  /*3590*/  ISETP.NE.AND P0, PT, R76, RZ, PT ;  /* 0x000000ff4c00720c */ /* 0x000fe40003f05270 */
[----:B------:R-:W-:Y:S02]  /*35a0*/  P2R R80, PR, RZ, 0x40 ;  /* 0x00000040ff507803 */ /* 0x000fe40000000000 */
[----:B------:R-:W-:Y:S02]  /*35b0*/  ISETP.GT.AND P0, PT, R3, 0x8, !P0 ;  /* 0x000000080300780c */ /* 0x000fe40004704270 */
[----:B------:R-:W-:-:S02]  /*35c0*/  ISETP.NE.AND P6, PT, R51, RZ, PT ;  /* 0x000000ff3300720c */ /* 0x000fc40003fc5270 */
[----:B------:R-:W-:Y:S02]  /*35d0*/  ISETP.LT.OR P0, PT, R79, 0x9, P0 ;  /* 0x000000094f00780c */ /* 0x000fe40000701670 */
[----:B------:R-:W-:Y:S02]  /*35e0*/  P2R R61, PR, RZ, 0x20 ;  /* 0x00000020ff3d7803 */ /* 0x000fe40000000000 */
[----:B------:R-:W-:Y:S02]  /*35f0*/  FSEL R5, R66, -INF , !P0 ;  /* 0xff80000042057808 */ /* 0x000fe40004000000 */
[----:B------:R-:W-:Y:S02]  /*3600*/  ISETP.NE.AND P0, PT, R69, RZ, PT ;  /* 0x000000ff4500720c */ /* 0x000fe40003f05270 */
[----:B------:R-:W-:Y:S02]  /*3610*/  ISETP.NE.AND P5, PT, R50, RZ, PT ;  /* 0x000000ff3200720c */ /* 0x000fe40003fa5270 */
[----:B------:R-:W-:-:S02]  /*3620*/  ISETP.GT.AND P0, PT, R3, 0x9, !P0 ;  /* 0x000000090300780c */ /* 0x000fc40004704270 */
[----:B------:R-:W-:Y:S02]  /*3630*/  P2R R57, PR, RZ, 0x10 ;  /* 0x00000010ff397803 */ /* 0x000fe40000000000 */
[----:B------:R-:W-:Y:S02]  /*3640*/  ISETP.LT.OR P0, PT, R79, 0xa, P0 ;  /* 0x0000000a4f00780c */ /* 0x000fe40000701670 */
[----:B------:R-:W-:Y:S02]  /*3650*/  ISETP.NE.AND P4, PT, R43, RZ, PT ;  /* 0x000000ff2b00720c */ /* 0x000fe40003f85270 */
[----:B------:R-:W-:Y:S02]  /*3660*/  FSEL R67, R67, -INF , !P0 ;  /* 0xff80000043437808 */ /* 0x000fe40004000000 */
[----:B------:R-:W-:Y:S02]  /*3670*/  ISETP.NE.AND P0, PT, R65, RZ, PT ;  /* 0x000000ff4100720c */ /* 0x000fe40003f05270 */
[----:B------:R-:W-:-:S02]  /*3680*/  P2R R53, PR, RZ, 0x8 ;  /* 0x00000008ff357803 */ /* 0x000fc40000000000 */
[----:B------:R-:W-:Y:S02]  /*3690*/  ISETP.GT.AND P0, PT, R3, 0x10, !P0 ;  /* 0x000000100300780c */ /* 0x000fe40004704270 */
[----:B------:R-:W-:Y:S02]  /*36a0*/  ISETP.NE.AND P3, PT, R42, RZ, PT ;  /* 0x000000ff2a00720c */ /* 0x000fe40003f65270 */
[----:B------:R-:W-:-:S04]  /*36b0*/  ISETP.LT.OR P0, PT, R79, 0x11, P0 ;  /* 0x000000114f00780c */ /* 0x000fc80000701670 */
[----:B------:R-:W-:Y:S02]  /*36c0*/  FSEL R41, R62, -INF , !P0 ;  /* 0xff8000003e297808 */ /* 0x000fe40004000000 */
[----:B------:R-:W-:Y:S02]  /*36d0*/  ISETP.NE.AND P0, PT, R60, RZ, PT ;  /* 0x000000ff3c00720c */ /* 0x000fe40003f05270 */
[----:B------:R-:W-:Y:S02]  /*36e0*/  P2R R62, PR, RZ, 0x40 ;  /* 0x00000040ff3e7803 */ /* 0x000fe40000000000 */
[----:B------:R-:W-:-:S04]  /*36f0*/  ISETP.GT.AND P0, PT, R3, 0x11, !P0 ;  /* 0x000000110300780c */ /* 0x000fc80004704270 */
[----:B------:R-:W-:-:S04]  /*3700*/  ISETP.LT.OR P0, PT, R79, 0x12, P0 ;  /* 0x000000124f00780c */ /* 0x000fc80000701670 */
[----:B------:R-:W-:Y:S02]  /*3710*/  FSEL R11, R63, -INF , !P0 ;  /* 0xff8000003f0b7808 */ /* 0x000fe40004000000 */
[----:B------:R-:W-:Y:S02]  /*3720*/  ISETP.GT.AND P0, PT, R3, 0x18, !P6 ;  /* 0x000000180300780c */ /* 0x000fe40007704270 */
[----:B------:R-:W-:Y:S02]  /*3730*/  ISETP.NE.AND P6, PT, R44, RZ, PT ;  /* 0x000000ff2c00720c */ /* 0x000fe40003fc5270 */
[----:B------:R-:W-:-:S04]  /*3740*/  ISETP.LT.OR P0, PT, R79, 0x19, P0 ;  /* 0x000000194f00780c */ /* 0x000fc80000701670 */
[----:B------:R-:W-:Y:S02]  /*3750*/  FSEL R9, R58, -INF , !P0 ;  /* 0xff8000003a097808 */ /* 0x000fe40004000000 */
[----:B------:R-:W-:-:S04]  /*3760*/  ISETP.GT.AND P0, PT, R3, 0x19, !P5 ;  /* 0x000000190300780c */ /* 0x000fc80006f04270 */
        /* <DEDUP_REMOVED lines=8> */
[----:B------:R-:W-:-:S04]  /*37f0*/  ISETP.NE.AND P0, PT, R7, RZ, PT ;  /* 0x000000ff0700720c */ /* 0x000fc80003f05270 */
[----:B------:R-:W-:-:S04]  /*3800*/  ISETP.GT.AND P0, PT, R3, 0x1, !P0 ;  /* 0x000000010300780c */ /* 0x000fc80004704270 */
[----:B------:R-:W-:-:S04]  /*3810*/  ISETP.LT.OR P0, PT, R79, 0x2, P0 ;  /* 0x000000024f00780c */ /* 0x000fc80000701670 */
[----:B------:R-:W-:Y:S02]  /*3820*/  FSEL R71, R71, -INF , !P0 ;  /* 0xff80000047477808 */ /* 0x000fe40004000000 */
[----:B------:R-:W-:-:S04]  /*3830*/  ISETP.GT.AND P0, PT, R3, RZ, !P6 ;  /* 0x000000ff0300720c */ /* 0x000fc80007704270 */
        /* <DEDUP_REMOVED lines=8> */
[----:B------:R-:W-:Y:S02]  /*38c0*/  ISETP.GT.AND P0, PT, R45, RZ, !P6 ;  /* 0x000000ff2d00720c */ /* 0x000fe40007704270 */
[----:B------:R-:W-:Y:S02]  /*38d0*/  ISETP.NE.AND P6, PT, R62, RZ, PT ;  /* 0x000000ff3e00720c */ /* 0x000fe40003fc5270 */
[----:B------:R-:W-:-:S04]  /*38e0*/  ISETP.LT.OR P0, PT, R52, 0x1, P0 ;  /* 0x000000013400780c */ /* 0x000fc80000701670 */
[----:B------:R-:W-:Y:S02]  /*38f0*/  FSEL R110, R36, -INF , !P0 ;  /* 0xff800000246e7808 */ /* 0x000fe40004000000 */
[----:B------:R-:W-:-:S04]  /*3900*/  ISETP.NE.AND P0, PT, R7, RZ, PT ;  /* 0x000000ff0700720c */ /* 0x000fc80003f05270 */
[----:B------:R-:W-:-:S04]  /*3910*/  ISETP.GT.AND P0, PT, R45, 0x1, !P0 ;  /* 0x000000012d00780c */ /* 0x000fc80004704270 */
        /* <DEDUP_REMOVED lines=18> */
[----:B------:R-:W-:Y:S02]  /*3a40*/  ISETP.GT.AND P0, PT, R45, 0x18, !P6 ;  /* 0x000000182d00780c */ /* 0x000fe40007704270 */
[----:B------:R-:W-:Y:S02]  /*3a50*/  ISETP.NE.AND P6, PT, R80, RZ, PT ;  /* 0x000000ff5000720c */ /* 0x000fe40003fc5270 */
        /* <DEDUP_REMOVED lines=17> */
[----:B------:R-:W1:Y:S01]  /*3b70*/  SHFL.IDX PT, R12, R49, 0x3, 0x1c1f ;  /* 0x007c1f00310c7f89 */ /* 0x000e6200000e0000 */
[----:B------:R-:W-:-:S04]  /*3b80*/  ISETP.GT.AND P0, PT, R45, 0x29, !P1 ;  /* 0x000000292d00780c */ /* 0x000fc80004f04270 */
        /* <DEDUP_REMOVED lines=19> */
.L_x_401:
[----:B------:R-:W-:-:S04]  /*3cc0*/  MOV R12, c[0x0][0x32c] ;  /* 0x0000cb00000c7a02 */ /* 0x000fc80000000f00 */
[----:B------:R-:W-:-:S13]  /*3cd0*/  ISETP.NE.AND P0, PT, R12, 0x1, PT ;  /* 0x000000010c00780c */ /* 0x000fda0003f05270 */
[----:B------:R-:W-:-:S05]  /*3ce0*/  @P0 IMAD.HI.U32 R12, R25, c[0x0][0x330], RZ ;  /* 0x0000cc00190c0a27 */ /* 0x000fca00078e00ff */
[----:B------:R-:W-:Y:S02]  /*3cf0*/  @P0 SHF.R.U32.HI R25, RZ, c[0x0][0x334], R12 ;  /* 0x0000cd00ff190a19 */ /* 0x000fe4000001160c */
.L_x_402:
[----:B------:R-:W-:Y:S05]  /*3d00*/  BSYNC B0 ;  /* 0x0000000000007941 */ /* 0x000fea0003800000 */
.L_x_400:
[----:B------:R-:W-:-:S05]  /*3d10*/  IMAD R48, R25, c[0x0][0x32c], R48 ;  /* 0x0000cb0019307a24 */ /* 0x000fca00078e0230 */
[----:B------:R-:W-:Y:S02]  /*3d20*/  IADD3 R12, R48, c[0x0][0x32c], RZ ;  /* 0x0000cb00300c7a10 */ /* 0x000fe40007ffe0ff */
[----:B------:R-:W-:Y:S02]  /*3d30*/  IMNMX R23, R23, R48, !PT ;  /* 0x0000003017177217 */ /* 0x000fe40007800200 */
[----:B------:R-:W-:Y:S02]  /*3d40*/  IMNMX R13, R13, R12, PT ;  /* 0x0000000c0d0d7217 */ /* 0x000fe40003800200 */
.L_x_399:
[----:B------:R-:W-:Y:S01]  /*3d50*/  ISETP.NE.AND P0, PT, R76, RZ, PT ;  /* 0x000000ff4c00720c */ /* 0x000fe20003f05270 */
[----:B------:R-:W-:Y:S01]  /*3d60*/  IMAD.SHL.U32 R214, R2, 0x2, RZ ;  /* 0x0000000202d67824 */ /* 0x000fe200078e00ff */
[C---:B------:R-:W-:Y:S01]  /*3d70*/  ISETP.GT.AND P2, PT, R23.reuse, 0x28, !P2 ;  /* 0x000000281700780c */ /* 0x040fe20005744270 */
[----:B------:R-:W-:Y:S01]  /*3d80*/  ULDC.64 UR4, c[0x0][0x2c8] ;  /* 0x0000b20000047ab9 */ /* 0x000fe20000000a00 */
[C---:B------:R-:W-:Y:S01]  /*3d90*/  ISETP.GT.AND P0, PT, R23.reuse, 0x8, !P0 ;  /* 0x000000081700780c */ /* 0x040fe20004704270 */
[----:B------:R-:W-:Y:S01]  /*3da0*/  IMAD R212, R0, 0x2, R214 ;  /* 0x0000000200d47824 */ /* 0x000fe200078e02d6 */
[----:B------:R-:W-:Y:S01]  /*3db0*/  ISETP.GT.AND P1, PT, R23, 0x29, !P1 ;  /* 0x000000291700780c */ /* 0x000fe20004f24270 */
[----:B------:R-:W-:Y:S01]  /*3dc0*/  LDSM.16.MT88.4 R136, [R214+0x100] ;  /* 0x00010000d688783b */ /* 0x000fe20000004200 */
[C---:B------:R-:W-:Y:S01]  /*3dd0*/  ISETP.LT.OR P0, PT, R13.reuse, 0x9, P0 ;  /* 0x000000090d00780c */ /* 0x040fe20000701670 */
[----:B------:R-:W-:Y:S01]  /*3de0*/  UIMAD.WIDE.U32 UR14, UR13, UR4, URZ ;  /* 0x000000040d0e72a5 */ /* 0x000fe2000f8e003f */
[----:B------:R-:W-:Y:S01]  /*3df0*/  ISETP.LT.OR P2, PT, R13, 0x29, P2 ;  /* 0x000000290d00780c */ /* 0x000fe20001741670 */
[----:B------:R-:W-:Y:S01]  /*3e00*/  LDSM.16.MT88.4 R112, [R212+0x100] ;  /* 0x00010000d470783b */ /* 0x000fe20000004200 */
[----:B------:R-:W-:Y:S01]  /*3e10*/  FSEL R92, R34, -INF , !P0 ;  /* 0xff800000225c7808 */ /* 0x000fe20004000000 */
[----:B------:R-:W-:Y:S01]  /*3e20*/  @UP2 USHF.R.U32.HI UR13, URZ, UR5, UR15 ;  /* 0x000000053f0d2299 */ /* 0x000fe2000801160f */
[----:B------:R-:W-:Y:S01]  /*3e30*/  ISETP.NE.AND P0, PT, R69, RZ, PT ;  /* 0x000000ff4500720c */ /* 0x000fe20003f05270 */
[----:B------:R-:W-:Y:S01]  /*3e40*/  LDSM.16.MT88.4 R132, [R214+0xd00] ;  /* 0x000d0000d684783b */ /* 0x000fe20000004200 */
[----:B------:R-:W-:Y:S01]  /*3e50*/  ISETP.LT.OR P1, PT, R13, 0x2a, P1 ;  /* 0x0000002a0d00780c */ /* 0x000fe20000f21670 */
[----:B------:R-:W-:Y:S01]  /*3e60*/  UIADD3 UR4, UR12, UR13, URZ ;  /* 0x0000000d0c047290 */ /* 0x000fe2000fffe03f */
[----:B------:R-:W-:Y:S01]  /*3e70*/  ISETP.GT.AND P0, PT, R23, 0x9, !P0 ;  /* 0x000000091700780c */ /* 0x000fe20004704270 */
[----:B------:R-:W-:Y:S01]  /*3e80*/  LDSM.16.MT88.4 R76, [R214+0x1900] ;  /* 0x00190000d64c783b */ /* 0x000fe20000004200 */
[----:B------:R-:W-:Y:S01]  /*3e90*/  FSEL R187, R14, -INF , !P2 ;  /* 0xff8000000ebb7808 */ /* 0x000fe20005000000 */
[----:B------:R-:W-:Y:S01]  /*3ea0*/  ULDC UR13, c[0x0][0x328] ;  /* 0x0000ca00000d7ab9 */ /* 0x000fe20000000800 */
[----:B------:R-:W-:Y:S01]  /*3eb0*/  ISETP.LT.OR P0, PT, R13, 0xa, P0 ;  /* 0x0000000a0d00780c */ /* 0x000fe20000701670 */
[----:B------:R-:W-:Y:S01]  /*3ec0*/  LDSM.16.MT88.4 R156, [R214+0x500] ;  /* 0x00050000d69c783b */ /* 0x000fe20000004200 */
[----:B------:R-:W-:Y:S01]  /*3ed0*/  FSEL R189, R15, -INF , !P1 ;  /* 0xff8000000fbd7808 */ /* 0x000fe20004800000 */
[----:B------:R-:W-:Y:S01]  /*3ee0*/  UIADD3 UR13, UR4, UR13, URZ ;  /* 0x0000000d040d7290 */ /* 0x000fe2000fffe03f */
[----:B------:R-:W-:-:S02]  /*3ef0*/  FSEL R90, R35, -INF , !P0 ;  /* 0xff800000235a7808 */ /* 0x000fc40004000000 */
[----:B------:R-:W-:Y:S01]  /*3f00*/  ISETP.NE.AND P0, PT, R65, RZ, PT ;  /* 0x000000ff4100720c */ /* 0x000fe20003f05270 */
[----:B------:R-:W-:Y:S01]  /*3f10*/  LDSM.16.MT88.4 R32, [R212+0x1d00] ;  /* 0x001d0000d420783b */ /* 0x000fe20000004200 */
[----:B------:R-:W-:Y:S02]  /*3f20*/  IADD3 R230, R148, -0x2, RZ ;  /* 0xfffffffe94e67810 */ /* 0x000fe40007ffe0ff */
[----:B------:R-:W-:-:S04]  /*3f30*/  ISETP.GT.AND P0, PT, R23, 0x10, !P0 ;  /* 0x000000101700780c */ /* 0x000fc80004704270 */
[----:B------:R-:W-:-:S04]  /*3f40*/  ISETP.LT.OR P0, PT, R13, 0x11, P0 ;  /* 0x000000110d00780c */ /* 0x000fc80000701670 */
[----:B------:R-:W-:Y:S02]  /*3f50*/  FSEL R88, R30, -INF , !P0 ;  /* 0xff8000001e587808 */ /* 0x000fe40004000000 */
[----:B------:R-:W-:Y:S02]  /*3f60*/  ISETP.NE.AND P0, PT, R60, RZ, PT ;  /* 0x000000ff3c00720c */ /* 0x000fe40003f05270 */
[----:B------:R-:W-:Y:S02]  /*3f70*/  LDSM.16.MT88.4 R60, [R212+0xd00] ;  /* 0x000d0000d43c783b */ /* 0x000fe40000004200 */
[----:B------:R-:W-:-:S04]  /*3f80*/  ISETP.GT.AND P0, PT, R23, 0x11, !P0 ;  /* 0x000000111700780c */ /* 0x000fc80004704270 */
[----:B------:R-:W-:-:S04]  /*3f90*/  ISETP.LT.OR P0, PT, R13, 0x12, P0 ;  /* 0x000000120d00780c */ /* 0x000fc80000701670 */
[----:B------:R-:W-:Y:S02]  /*3fa0*/  FSEL R72, R31, -INF , !P0 ;  /* 0xff8000001f487808 */ /* 0x000fe40004000000 */
[----:B------:R-:W-:-:S04]  /*3fb0*/  ISETP.NE.AND P0, PT, R51, RZ, PT ;  /* 0x000000ff3300720c */ /* 0x000fc80003f05270 */
        /* <DEDUP_REMOVED lines=8> */
[----:B------:R-:W-:Y:S02]  /*4040*/  ISETP.NE.AND P0, PT, R7, RZ, PT ;  /* 0x000000ff0700720c */ /* 0x000fe40003f05270 */
[----:B------:R-:W-:Y:S02]  /*4050*/  FMNMX.FTZ R7, R68, R6, !PT ;  /* 0x0000000644077209 */ /* 0x000fe40007810000 */
[----:B------:R-:W-:Y:S02]  /*4060*/  ISETP.GT.AND P0, PT, R23, 0x1, !P0 ;  /* 0x000000011700780c */ /* 0x000fe40004704270 */
[----:B------:R-:W-:Y:S02]  /*4070*/  FMNMX.FTZ R7, R64, R7, !PT ;  /* 0x0000000740077209 */ /* 0x000fe40007810000 */
[----:B------:R-:W-:-:S02]  /*4080*/  ISETP.LT.OR P0, PT, R13, 0x2, P0 ;  /* 0x000000020d00780c */ /* 0x000fc40000701670 */
[----:B------:R-:W-:Y:S02]  /*4090*/  FMNMX.FTZ R7, R4, R7, !PT ;  /* 0x0000000704077209 */ /* 0x000fe40007810000 */
[----:B------:R-:W-:Y:S02]  /*40a0*/  FSEL R94, R39, -INF , !P0 ;  /* 0xff800000275e7808 */ /* 0x000fe40004000000 */
[----:B------:R-:W-:Y:S02]  /*40b0*/  FMNMX.FTZ R7, R40, R7, !PT ;  /* 0x0000000728077209 */ /* 0x000fe40007810000 */
[----:B------:R-:W-:Y:S02]  /*40c0*/  ISETP.NE.AND P0, PT, R44, RZ, PT ;  /* 0x000000ff2c00720c */ /* 0x000fe40003f05270 */
[----:B------:R-:W-:Y:S01]  /*40d0*/  FMNMX.FTZ R7, R10, R7, !PT ;  /* 0x000000070a077209 */ /* 0x000fe20007810000 */
[----:B------:R-:W-:Y:S01]  /*40e0*/  LDSM.16.MT88.4 R44, [R214+0x1100] ;  /* 0x00110000d62c783b */ /* 0x000fe20000004200 */
[----:B------:R-:W-:-:S02]  /*40f0*/  ISETP.GT.AND P0, PT, R23, RZ, !P0 ;  /* 0x000000ff1700720c */ /* 0x000fc40004704270 */
[----:B------:R-:W-:Y:S02]  /*4100*/  FMNMX.FTZ R7, R56, R7, !PT ;  /* 0x0000000738077209 */ /* 0x000fe40007810000 */
[----:B------:R-:W-:Y:S02]  /*4110*/  ISETP.LT.OR P0, PT, R13, 0x1, P0 ;  /* 0x000000010d00780c */ /* 0x000fe40000701670 */
[----:B------:R-:W-:Y:S02]  /*4120*/  FMNMX.FTZ R7, R8, R7, !PT ;  /* 0x0000000708077209 */ /* 0x000fe40007810000 */
[----:B------:R-:W-:Y:S02]  /*4130*/  FSEL R108, R38, -INF , !P0 ;  /* 0xff800000266c7808 */ /* 0x000fe40004000000 */
[----:B------:R-:W-:Y:S01]  /*4140*/  FMNMX.FTZ R12, R22, R7, !PT ;  /* 0x00000007160c7209 */ /* 0x000fe20007810000 */
[----:B------:R-:W-:Y:S01]  /*4150*/  LDSM.16.MT88.4 R36, [R214+0x1d00] ;  /* 0x001d0000d624783b */ /* 0x000fe20000004200 */
[----:B------:R-:W-:-:S02]  /*4160*/  ISETP.NE.AND P0, PT, R43, RZ, PT ;  /* 0x000000ff2b00720c */ /* 0x000fc40003f05270 */
[----:B------:R-:W-:Y:S02]  /*4170*/  FMNMX.FTZ R7, R21, R12, !PT ;  /* 0x0000000c15077209 */ /* 0x000fe40007810000 */
[----:B------:R-:W-:Y:S02]  /*4180*/  FMNMX.FTZ R12, R70, R71, !PT ;  /* 0x00000047460c7209 */ /* 0x000fe40007810000 */
[----:B------:R-:W-:Y:S02]  /*4190*/  FMNMX.FTZ R7, R20, R7, !PT ;  /* 0x0000000714077209 */ /* 0x000fe40007810000 */
[----:B------:R-:W-:Y:S02]  /*41a0*/  FMNMX.FTZ R12, R5, R12, !PT ;  /* 0x0000000c050c7209 */ /* 0x000fe40007810000 */
[----:B------:R-:W-:Y:S02]  /*41b0*/  FMNMX.FTZ R7, R18, R7, !PT ;  /* 0x0000000712077209 */ /* 0x000fe40007810000 */
[----:B------:R-:W-:-:S02]  /*41c0*/  FMNMX.FTZ R12, R67, R12, !PT ;  /* 0x0000000c430c7209 */ /* 0x000fc40007810000 */
[----:B------:R-:W-:Y:S01]  /*41d0*/  ISETP.GT.AND P0, PT, R23, 0x20, !P0 ;  /* 0x000000201700780c */ /* 0x000fe20004704270 */
[----:B------:R-:W1:Y:S01]  /*41e0*/  SHFL.BFLY PT, R24, R7, 0x2, 0x1f ;  /* 0x0c401f0007187f89 */ /* 0x000e6200000e0000 */
[----:B------:R-:W-:Y:S02]  /*41f0*/  FMNMX.FTZ R12, R41, R12, !PT ;  /* 0x0000000c290c7209 */ /* 0x000fe40007810000 */
[----:B------:R-:W-:Y:S02]  /*4200*/  ISETP.LT.OR P0, PT, R13, 0x21, P0 ;  /* 0x000000210d00780c */ /* 0x000fe40000701670 */
[----:B------:R-:W-:Y:S02]  /*4210*/  FMNMX.FTZ R12, R11, R12, !PT ;  /* 0x0000000c0b0c7209 */ /* 0x000fe40007810000 */
[----:B------:R-:W-:Y:S02]  /*4220*/  FSEL R178, R26, -INF , !P0 ;  /* 0xff8000001ab27808 */ /* 0x000fe40004000000 */
[----:B------:R-:W-:-:S02]  /*4230*/  FMNMX.FTZ R12, R9, R12, !PT ;  /* 0x0000000c090c7209 */ /* 0x000fc40007810000 */
[----:B------:R-:W-:Y:S02]  /*4240*/  FMNMX.FTZ R31, R108, R94, !PT ;  /* 0x0000005e6c1f7209 */ /* 0x000fe40007810000 */
[----:B------:R-:W-:Y:S02]  /*4250*/  FMNMX.FTZ R12, R59, R12, !PT ;  /* 0x0000000c3b0c7209 */ /* 0x000fe40007810000 */
[----:B------:R-:W-:Y:S02]  /*4260*/  FMNMX.FTZ R31, R92, R31, !PT ;  /* 0x0000001f5c1f7209 */ /* 0x000fe40007810000 */
[----:B------:R-:W-:Y:S02]  /*4270*/  FMNMX.FTZ R12, R19, R12, !PT ;  /* 0x0000000c130c7209 */ /* 0x000fe40007810000 */
[----:B------:R-:W-:Y:S02]  /*4280*/  FMNMX.FTZ R31, R90, R31, !PT ;  /* 0x0000001f5a1f7209 */ /* 0x000fe40007810000 */
[----:B-1----:R-:W-:-:S02]  /*4290*/  FMNMX.FTZ R24, R7, R24, !PT ;  /* 0x0000001807187209 */ /* 0x002fc40007810000 */
[----:B------:R-:W-:-:S03]  /*42a0*/  FMNMX.FTZ R7, R17, R12, !PT ;  /* 0x0000000c11077209 */ /* 0x000fc60007810000 */
[----:B------:R-:W1:Y:S01]  /*42b0*/  SHFL.BFLY PT, R151, R24, 0x1, 0x1f ;  /* 0x0c201f0018977f89 */ /* 0x000e6200000e0000 */
[----:B------:R-:W-:-:S04]  /*42c0*/  FMNMX.FTZ R12, R16, R7, !PT ;  /* 0x00000007100c7209 */ /* 0x000fc80007810000 */
[----:B------:R-:W-:Y:S02]  /*42d0*/  FMNMX.FTZ R7, R3, R12, !PT ;  /* 0x0000000c03077209 */ /* 0x000fe40007810000 */
[----:B-1----:R-:W-:-:S03]  /*42e0*/  FMNMX.FTZ R151, R24, R151, !PT ;  /* 0x0000009718977209 */ /* 0x002fc60007810000 */
[----:B------:R-:W1:Y:S01]  /*42f0*/  SHFL.BFLY PT, R24, R7, 0x2, 0x1f ;  /* 0x0c401f0007187f89 */ /* 0x000e6200000e0000 */
[C---:B------:R-:W-:Y:S01]  /*4300*/  FSETP.NEU.FTZ.AND P0, PT, R151.reuse, -INF , PT ;  /* 0xff8000009700780b */ /* 0x040fe20003f1d000 */
[----:B------:R-:W-:-:S05]  /*4310*/  FMUL.FTZ R25, R151, c[0x0][0x2d0] ;  /* 0x0000b40097197a20 */ /* 0x000fca0000410000 */
[----:B------:R-:W-:-:S05]  /*4320*/  FSEL R25, R25, RZ, P0 ;  /* 0x000000ff19197208 */ /* 0x000fca0000000000 */
[--C-:B------:R-:W-:Y:S02]  /*4330*/  FFMA.FTZ R155, R56, c[0x0][0x2d0], -R25.reuse ;  /* 0x0000b400389b7a23 */ /* 0x100fe40000010819 */
[--C-:B------:R-:W-:Y:S02]  /*4340*/  FFMA.FTZ R170, R20, c[0x0][0x2d0], -R25.reuse ;  /* 0x0000b40014aa7a23 */ /* 0x100fe40000010819 */
[--C-:B------:R-:W-:Y:S02]  /*4350*/  FFMA.FTZ R164, R6, c[0x0][0x2d0], -R25.reuse ;  /* 0x0000b40006a47a23 */ /* 0x100fe40000010819 */
[--C-:B------:R-:W-:Y:S01]  /*4360*/  FFMA.FTZ R160, R4, c[0x0][0x2d0], -R25.reuse ;  /* 0x0000b40004a07a23 */ /* 0x100fe20000010819 */
[----:B------:R-:W-:Y:S01]  /*4370*/  MUFU.EX2 R155, R155 ;  /* 0x0000009b009b7308 */ /* 0x000fe20000000800 */
[--C-:B------:R-:W-:Y:S02]  /*4380*/  FFMA.FTZ R173, R21, c[0x0][0x2d0], -R25.reuse ;  /* 0x0000b40015ad7a23 */ /* 0x100fe40000010819 */
[--C-:B------:R-:W-:Y:S01]  /*4390*/  FFMA.FTZ R169, R68, c[0x0][0x2d0], -R25.reuse ;  /* 0x0000b40044a97a23 */ /* 0x100fe20000010819 */
[----:B-1----:R-:W-:Y:S01]  /*43a0*/  FMNMX.FTZ R24, R7, R24, !PT ;  /* 0x0000001807187209 */ /* 0x002fe20007810000 */
[----:B------:R-:W-:-:S02]  /*43b0*/  FFMA.FTZ R165, R64, c[0x0][0x2d0], -R25 ;  /* 0x0000b40040a57a23 */ /* 0x000fc40000010819 */
[--C-:B------:R-:W-:Y:S01]  /*43c0*/  FFMA.FTZ R163, R40, c[0x0][0x2d0], -R25.reuse ;  /* 0x0000b40028a37a23 */ /* 0x100fe20000010819 */
[----:B------:R-:W-:Y:S01]  /*43d0*/  MUFU.EX2 R164, R164 ;  /* 0x000000a400a47308 */ /* 0x000fe20000000800 */
[----:B------:R-:W1:Y:S01]  /*43e0*/  SHFL.BFLY PT, R149, R24, 0x1, 0x1f ;  /* 0x0c201f0018957f89 */ /* 0x000e6200000e0000 */
[--C-:B------:R-:W-:Y:S02]  /*43f0*/  FFMA.FTZ R154, R10, c[0x0][0x2d0], -R25.reuse ;  /* 0x0000b4000a9a7a23 */ /* 0x100fe40000010819 */
[--C-:B------:R-:W-:Y:S02]  /*4400*/  FFMA.FTZ R2, R8, c[0x0][0x2d0], -R25.reuse ;  /* 0x0000b40008027a23 */ /* 0x100fe40000010819 */
[--C-:B------:R-:W-:Y:S02]  /*4410*/  FFMA.FTZ R168, R22, c[0x0][0x2d0], -R25.reuse ;  /* 0x0000b40016a87a23 */ /* 0x100fe40000010819 */
[----:B------:R-:W2:Y:S01]  /*4420*/  MUFU.EX2 R169, R169 ;  /* 0x000000a900a97308 */ /* 0x000ea20000000800 */
[----:B------:R-:W-:-:S07]  /*4430*/  FFMA.FTZ R237, R18, c[0x0][0x2d0], -R25 ;  /* 0x0000b40012ed7a23 */ /* 0x000fce0000010819 */
[----:B------:R-:W-:Y:S08]  /*4440*/  MUFU.EX2 R165, R165 ;  /* 0x000000a500a57308 */ /* 0x000ff00000000800 */
[----:B------:R-:W3:Y:S01]  /*4450*/  MUFU.EX2 R160, R160 ;  /* 0x000000a000a07308 */ /* 0x000ee20000000800 */
[----:B-1----:R-:W-:Y:S02]  /*4460*/  FMNMX.FTZ R149, R24, R149, !PT ;  /* 0x0000009518957209 */ /* 0x002fe40007810000 */
[----:B------:R-:W-:-:S02]  /*4470*/  FMNMX.FTZ R24, R110, R111, !PT ;  /* 0x0000006f6e187209 */ /* 0x000fc40007810000 */
[C---:B------:R-:W-:Y:S01]  /*4480*/  FSETP.NEU.FTZ.AND P0, PT, R149.reuse, -INF , PT ;  /* 0xff8000009500780b */ /* 0x040fe20003f1d000 */
[----:B------:R-:W-:Y:S01]  /*4490*/  FMUL.FTZ R12, R149, c[0x0][0x2d0] ;  /* 0x0000b400950c7a20 */ /* 0x000fe20000410000 */
[----:B------:R-:W-:Y:S01]  /*44a0*/  FMNMX.FTZ R24, R109, R24, !PT ;  /* 0x000000186d187209 */ /* 0x000fe20007810000 */
[----:B------:R-:W-:Y:S01]  /*44b0*/  MUFU.EX2 R163, R163 ;  /* 0x000000a300a37308 */ /* 0x000fe20000000800 */
[----:B--2---:R-:W-:Y:S01]  /*44c0*/  F2FP.PACK_AB R96, R164, R169 ;  /* 0x000000a9a460723e */ /* 0x004fe200000000ff */
[----:B------:R-:W-:Y:S01]  /*44d0*/  FADD.FTZ R164, R169, R164 ;  /* 0x000000a4a9a47221 */ /* 0x000fe20000010000 */
[----:B------:R-:W-:Y:S02]  /*44e0*/  FMNMX.FTZ R24, R95, R24, !PT ;  /* 0x000000185f187209 */ /* 0x000fe40007810000 */
[----:B------:R-:W-:Y:S02]  /*44f0*/  FSEL R12, R12, RZ, P0 ;  /* 0x000000ff0c0c7208 */ /* 0x000fe40000000000 */
[----:B------:R-:W-:Y:S01]  /*4500*/  FMNMX.FTZ R24, R93, R24, !PT ;  /* 0x000000185d187209 */ /* 0x000fe20007810000 */
[----:B------:R-:W1:Y:S01]  /*4510*/  MUFU.EX2 R154, R154 ;  /* 0x0000009a009a7308 */ /* 0x000e620000000800 */
[----:B------:R-:W-:Y:S01]  /*4520*/  ISETP.NE.AND P0, PT, R42, RZ, PT ;  /* 0x000000ff2a00720c */ /* 0x000fe20003f05270 */
[--C-:B------:R-:W-:Y:S01]  /*4530*/  FFMA.FTZ R167, R5, c[0x0][0x2d0], -R12.reuse ;  /* 0x0000b40005a77a23 */ /* 0x100fe2000001080c */
[----:B------:R-:W-:Y:S01]  /*4540*/  FMNMX.FTZ R24, R91, R24, !PT ;  /* 0x000000185b187209 */ /* 0x000fe20007810000 */
[----:B------:R-:W-:Y:S01]  /*4550*/  LDSM.16.MT88.4 R4, [R212+0x1900] ;  /* 0x00190000d404783b */ /* 0x000fe20000004200 */
[----:B------:R-:W-:Y:S01]  /*4560*/  ISETP.GT.AND P0, PT, R23, 0x21, !P0 ;  /* 0x000000211700780c */ /* 0x000fe20004704270 */
[--C-:B------:R-:W-:Y:S01]  /*4570*/  FFMA.FTZ R0, R59, c[0x0][0x2d0], -R12.reuse ;  /* 0x0000b4003b007a23 */ /* 0x100fe2000001080c */
[----:B------:R-:W-:Y:S01]  /*4580*/  FMNMX.FTZ R24, R89, R24, !PT ;  /* 0x0000001859187209 */ /* 0x000fe20007810000 */
[--C-:B------:R-:W-:Y:S01]  /*4590*/  FFMA.FTZ R171, R70, c[0x0][0x2d0], -R12.reuse ;  /* 0x0000b40046ab7a23 */ /* 0x100fe2000001080c */
[----:B------:R-:W-:Y:S01]  /*45a0*/  ISETP.LT.OR P0, PT, R13, 0x22, P0 ;  /* 0x000000220d00780c */ /* 0x000fe20000701670 */
[--C-:B------:R-:W-:Y:S01]  /*45b0*/  FFMA.FTZ R166, R71, c[0x0][0x2d0], -R12.reuse ;  /* 0x0000b40047a67a23 */ /* 0x100fe2000001080c */
[----:B------:R-:W-:Y:S01]  /*45c0*/  FMNMX.FTZ R29, R73, R24, !PT ;  /* 0x00000018491d7209 */ /* 0x000fe20007810000 */
[--C-:B------:R-:W-:Y:S01]  /*45d0*/  FFMA.FTZ R162, R67, c[0x0][0x2d0], -R12.reuse ;  /* 0x0000b40043a27a23 */ /* 0x100fe2000001080c */
[----:B------:R-:W-:Y:S01]  /*45e0*/  FSEL R186, R27, -INF , !P0 ;  /* 0xff8000001bba7808 */ /* 0x000fe20004000000 */
[----:B------:R-:W-:Y:S01]  /*45f0*/  MUFU.EX2 R171, R171 ;  /* 0x000000ab00ab7308 */ /* 0x000fe20000000800 */
[----:B------:R-:W-:Y:S01]  /*4600*/  FMNMX.FTZ R24, R180, R29, !PT ;  /* 0x0000001db4187209 */ /* 0x000fe20007810000 */
[--C-:B------:R-:W-:Y:S01]  /*4610*/  FFMA.FTZ R161, R41, c[0x0][0x2d0], -R12.reuse ;  /* 0x0000b40029a17a23 */ /* 0x100fe2000001080c */
[----:B---3--:R-:W-:Y:S01]  /*4620*/  F2FP.PACK_AB R98, R160, R165 ;  /* 0x000000a5a062723e */ /* 0x008fe200000000ff */
[----:B------:R-:W-:Y:S01]  /*4630*/  LDSM.16.MT88.4 R40, [R212+0x1100] ;  /* 0x00110000d428783b */ /* 0x000fe20000004200 */
[----:B------:R-:W-:Y:S01]  /*4640*/  FMNMX.FTZ R24, R179, R24, !PT ;  /* 0x00000018b3187209 */ /* 0x000fe20007810000 */
[--C-:B------:R-:W-:Y:S01]  /*4650*/  FFMA.FTZ R150, R11, c[0x0][0x2d0], -R12.reuse ;  /* 0x0000b4000b967a23 */ /* 0x100fe2000001080c */
[----:B-1----:R-:W-:Y:S01]  /*4660*/  F2FP.PACK_AB R8, R154, R163 ;  /* 0x000000a39a08723e */ /* 0x002fe200000000ff */
[----:B------:R-:W1:Y:S01]  /*4670*/  MUFU.EX2 R166, R166 ;  /* 0x000000a600a67308 */ /* 0x000e620000000800 */
[----:B------:R-:W-:Y:S01]  /*4680*/  FMNMX.FTZ R29, R177, R24, !PT ;  /* 0x00000018b11d7209 */ /* 0x000fe20007810000 */
[--C-:B------:R-:W-:Y:S01]  /*4690*/  FFMA.FTZ R153, R9, c[0x0][0x2d0], -R12.reuse ;  /* 0x0000b40009997a23 */ /* 0x100fe2000001080c */
[----:B------:R-:W-:Y:S01]  /*46a0*/  LDSM.16.MT88.4 R24, [R212+0x900] ;  /* 0x00090000d418783b */ /* 0x000fe20000004200 */
[--C-:B------:R-:W-:Y:S01]  /*46b0*/  FFMA.FTZ R235, R3, c[0x0][0x2d0], -R12.reuse ;  /* 0x0000b40003eb7a23 */ /* 0x100fe2000001080c */
[----:B------:R-:W-:Y:S01]  /*46c0*/  FMNMX.FTZ R56, R176, R29, !PT ;  /* 0x0000001db0387209 */ /* 0x000fe20007810000 */
[--C-:B------:R-:W-:Y:S01]  /*46d0*/  FFMA.FTZ R172, R19, c[0x0][0x2d0], -R12.reuse ;  /* 0x0000b40013ac7a23 */ /* 0x100fe2000001080c */
[----:B------:R-:W-:Y:S01]  /*46e0*/  FMNMX.FTZ R29, R88, R31, !PT ;  /* 0x0000001f581d7209 */ /* 0x000fe20007810000 */
[----:B------:R-:W-:Y:S01]  /*46f0*/  MUFU.EX2 R167, R167 ;  /* 0x000000a700a77308 */ /* 0x000fe20000000800 */
[--C-:B------:R-:W-:Y:S01]  /*4700*/  FFMA.FTZ R175, R17, c[0x0][0x2d0], -R12.reuse ;  /* 0x0000b40011af7a23 */ /* 0x100fe2000001080c */
[----:B------:R-:W2:Y:S01]  /*4710*/  SHFL.BFLY PT, R21, R56, 0x2, 0x1f ;  /* 0x0c401f0038157f89 */ /* 0x000ea200000e0000 */
[----:B------:R-:W-:Y:S01]  /*4720*/  FMNMX.FTZ R29, R72, R29, !PT ;  /* 0x0000001d481d7209 */ /* 0x000fe20007810000 */
[----:B------:R-:W-:-:S02]  /*4730*/  FFMA.FTZ R174, R16, c[0x0][0x2d0], -R12 ;  /* 0x0000b40010ae7a23 */ /* 0x000fc4000001080c */
[----:B------:R-:W-:Y:S01]  /*4740*/  LDSM.16.MT88.4 R16, [R212+0x1500] ;  /* 0x00150000d410783b */ /* 0x000fe20000004200 */
[----:B------:R-:W-:Y:S01]  /*4750*/  FMNMX.FTZ R20, R74, R29, !PT ;  /* 0x0000001d4a147209 */ /* 0x000fe20007810000 */
[----:B------:R-:W3:Y:S01]  /*4760*/  MUFU.EX2 R162, R162 ;  /* 0x000000a200a27308 */ /* 0x000ee20000000800 */
[----:B-1----:R-:W-:Y:S01]  /*4770*/  F2FP.PACK_AB R97, R166, R171 ;  /* 0x000000aba661723e */ /* 0x002fe200000000ff */
[----:B------:R-:W-:Y:S01]  /*4780*/  LDSM.16.MT88.4 R28, [R214+0x900] ;  /* 0x00090000d61c783b */ /* 0x000fe20000004200 */
[----:B------:R-:W-:Y:S01]  /*4790*/  FMNMX.FTZ R23, R75, R20, !PT ;  /* 0x000000144b177209 */ /* 0x000fe20007810000 */
[----:B------:R-:W-:Y:S02]  /*47a0*/  FADD.FTZ R166, R171, R166 ;  /* 0x000000a6aba67221 */ /* 0x000fe40000010000 */
[----:B------:R-:W-:Y:S01]  /*47b0*/  FADD.FTZ R165, R165, R164 ;  /* 0x000000a4a5a57221 */ /* 0x000fe20000010000 */
[----:B------:R-:W-:Y:S01]  /*47c0*/  FMNMX.FTZ R13, R178, R23, !PT ;  /* 0x00000017b20d7209 */ /* 0x000fe20007810000 */
[----:B------:R-:W1:Y:S02]  /*47d0*/  MUFU.EX2 R2, R2 ;  /* 0x0000000200027308 */ /* 0x000e640000000800 */
[----:B------:R-:W-:Y:S01]  /*47e0*/  FADD.FTZ R160, R160, R165 ;  /* 0x000000a5a0a07221 */ /* 0x000fe20000010000 */
[----:B------:R-:W-:-:S02]  /*47f0*/  FMNMX.FTZ R152, R186, R13, !PT ;  /* 0x0000000dba987209 */ /* 0x000fc40007810000 */
[----:B------:R-:W-:Y:S01]  /*4800*/  LDSM.16.MT88.4 R12, [R214+0x2100] ;  /* 0x00210000d60c783b */ /* 0x000fe20000004200 */
[----:B------:R-:W-:Y:S01]  /*4810*/  FADD.FTZ R163, R163, R160 ;  /* 0x000000a0a3a37221 */ /* 0x000fe20000010000 */
[----:B------:R-:W-:Y:S01]  /*4820*/  FMNMX.FTZ R152, R187, R152, !PT ;  /* 0x00000098bb987209 */ /* 0x000fe20007810000 */
[----:B------:R-:W-:Y:S01]  /*4830*/  MUFU.EX2 R161, R161 ;  /* 0x000000a100a17308 */ /* 0x000fe20000000800 */
[----:B---3--:R-:W-:Y:S01]  /*4840*/  F2FP.PACK_AB R99, R162, R167 ;  /* 0x000000a7a263723e */ /* 0x008fe200000000ff */
[----:B------:R-:W-:Y:S01]  /*4850*/  FADD.FTZ R167, R167, R166 ;  /* 0x000000a6a7a77221 */ /* 0x000fe20000010000 */
[----:B------:R-:W-:Y:S01]  /*4860*/  FMNMX.FTZ R152, R189, R152, !PT ;  /* 0x00000098bd987209 */ /* 0x000fe20007810000 */
[----:B------:R-:W-:Y:S01]  /*4870*/  FADD.FTZ R154, R154, R163 ;  /* 0x000000a39a9a7221 */ /* 0x000fe20000010000 */
[----:B--2---:R-:W-:Y:S01]  /*4880*/  FMNMX.FTZ R56, R56, R21, !PT ;  /* 0x0000001538387209 */ /* 0x004fe20007810000 */
[----:B------:R-:W-:Y:S01]  /*4890*/  FADD.FTZ R162, R162, R167 ;  /* 0x000000a7a2a27221 */ /* 0x000fe20000010000 */
[----:B------:R-:W-:Y:S01]  /*48a0*/  LDSM.16.MT88.4 R20, [R214+0x1500] ;  /* 0x00150000d614783b */ /* 0x000fe20000004200 */
[----:B------:R-:W-:Y:S01]  /*48b0*/  HMMA.16816.F32 R144, R96, R136, RZ ;  /* 0x000000886090723c */ /* 0x000fe200000018ff */
[----:B------:R-:W2:Y:S01]  /*48c0*/  MUFU.EX2 R150, R150 ;  /* 0x0000009600967308 */ /* 0x000ea20000000800 */
[----:B-1----:R-:W-:Y:S01]  /*48d0*/  F2FP.PACK_AB R10, R2, R155 ;  /* 0x0000009b020a723e */ /* 0x002fe200000000ff */
[----:B------:R-:W1:Y:S01]  /*48e0*/  SHFL.BFLY PT, R59, R152, 0x2, 0x1f ;  /* 0x0c401f00983b7f89 */ /* 0x000e6200000e0000 */
[----:B------:R-:W-:-:S03]  /*48f0*/  FADD.FTZ R155, R155, R154 ;  /* 0x0000009a9b9b7221 */ /* 0x000fc60000010000 */
[----:B------:R-:W3:Y:S01]  /*4900*/  SHFL.BFLY PT, R57, R56, 0x1, 0x1f ;  /* 0x0c201f0038397f89 */ /* 0x000ee200000e0000 */
[----:B------:R-:W-:Y:S01]  /*4910*/  HMMA.16816.F32 R104, R96, R112, RZ ;  /* 0x000000706068723c */ /* 0x000fe200000018ff */
[----:B------:R-:W-:Y:S01]  /*4920*/  MUFU.EX2 R153, R153 ;  /* 0x0000009900997308 */ /* 0x000fe20000000800 */
[----:B------:R-:W-:-:S06]  /*4930*/  FADD.FTZ R155, R2, R155 ;  /* 0x0000009b029b7221 */ /* 0x000fcc0000010000 */
[----:B------:R-:W-:Y:S01]  /*4940*/  HMMA.16816.F32 R120, R96, R132, RZ ;  /* 0x000000846078723c */ /* 0x000fe200000018ff */
[----:B------:R-:W4:Y:S01]  /*4950*/  MUFU.EX2 R0, R0 ;  /* 0x0000000000007308 */ /* 0x000f220000000800 */
[----:B--2---:R-:W-:Y:S01]  /*4960*/  F2FP.PACK_AB R9, R150, R161 ;  /* 0x000000a19609723e */ /* 0x004fe200000000ff */
[----:B------:R-:W-:-:S04]  /*4970*/  FADD.FTZ R161, R161, R162 ;  /* 0x000000a2a1a17221 */ /* 0x000fc80000010000 */
[----:B------:R-:W-:Y:S01]  /*4980*/  FADD.FTZ R150, R150, R161 ;  /* 0x000000a196967221 */ /* 0x000fe20000010000 */
[----:B------:R-:W-:Y:S01]  /*4990*/  HMMA.16816.F32 R52, R96, R60, RZ ;  /* 0x0000003c6034723c */ /* 0x000fe200000018ff */
[----:B------:R-:W-:Y:S01]  /*49a0*/  MUFU.EX2 R168, R168 ;  /* 0x000000a800a87308 */ /* 0x000fe20000000800 */
[----:B-1----:R-:W-:Y:S02]  /*49b0*/  FMNMX.FTZ R152, R152, R59, !PT ;  /* 0x0000003b98987209 */ /* 0x002fe40007810000 */
[----:B---3--:R-:W-:-:S03]  /*49c0*/  FMNMX.FTZ R3, R56, R57, !PT ;  /* 0x0000003938037209 */ /* 0x008fc60007810000 */
[----:B------:R-:W1:Y:S01]  /*49d0*/  SHFL.BFLY PT, R125, R152, 0x1, 0x1f ;  /* 0x0c201f00987d7f89 */ /* 0x000e6200000e0000 */
[----:B------:R-:W-:Y:S01]  /*49e0*/  HMMA.16816.F32 R68, R96, R76, RZ ;  /* 0x0000004c6044723c */ /* 0x000fe200000018ff */
[----:B----4-:R-:W-:Y:S01]  /*49f0*/  F2FP.PACK_AB R11, R0, R153 ;  /* 0x00000099000b723e */ /* 0x010fe200000000ff */
[----:B------:R-:W2:Y:S01]  /*4a00*/  MUFU.EX2 R173, R173 ;  /* 0x000000ad00ad7308 */ /* 0x000ea20000000800 */
[C---:B------:R-:W-:Y:S01]  /*4a10*/  FMUL.FTZ R200, R3.reuse, c[0x0][0x2d0] ;  /* 0x0000b40003c87a20 */ /* 0x040fe20000410000 */
[----:B------:R-:W-:Y:S01]  /*4a20*/  FSETP.NEU.FTZ.AND P0, PT, R3, -INF , PT ;  /* 0xff8000000300780b */ /* 0x000fe20003f1d000 */
[----:B------:R-:W-:-:S03]  /*4a30*/  FADD.FTZ R153, R153, R150 ;  /* 0x0000009699997221 */ /* 0x000fc60000010000 */
[----:B------:R-:W-:Y:S01]  /*4a40*/  HMMA.16816.F32 R84, R96, R4, RZ ;  /* 0x000000046054723c */ /* 0x000fe200000018ff */
[----:B------:R-:W-:Y:S01]  /*4a50*/  FSEL R200, R200, RZ, P0 ;  /* 0x000000ffc8c87208 */ /* 0x000fe20000000000 */
[----:B------:R-:W-:Y:S01]  /*4a60*/  MUFU.EX2 R170, R170 ;  /* 0x000000aa00aa7308 */ /* 0x000fe20000000800 */
[----:B------:R-:W-:-:S03]  /*4a70*/  FADD.FTZ R153, R0, R153 ;  /* 0x0000009900997221 */ /* 0x000fc60000010000 */
[--C-:B------:R-:W-:Y:S02]  /*4a80*/  FFMA.FTZ R181, R110, c[0x0][0x2d0], -R200.reuse ;  /* 0x0000b4006eb57a23 */ /* 0x100fe400000108c8 */
[C---:B------:R-:W-:Y:S01]  /*4a90*/  HMMA.16816.F32 R100, R96.reuse, R138, RZ ;  /* 0x0000008a6064723c */ /* 0x040fe200000018ff */
[--C-:B------:R-:W-:Y:S01]  /*4aa0*/  FFMA.FTZ R182, R111, c[0x0][0x2d0], -R200.reuse ;  /* 0x0000b4006fb67a23 */ /* 0x100fe200000108c8 */
[----:B------:R-:W3:Y:S01]  /*4ab0*/  MUFU.EX2 R237, R237 ;  /* 0x000000ed00ed7308 */ /* 0x000ee20000000800 */
[--C-:B------:R-:W-:Y:S01]  /*4ac0*/  FFMA.FTZ R183, R109, c[0x0][0x2d0], -R200.reuse ;  /* 0x0000b4006db77a23 */ /* 0x100fe200000108c8 */
[----:B--2---:R-:W-:Y:S01]  /*4ad0*/  F2FP.PACK_AB R56, R173, R168 ;  /* 0x000000a8ad38723e */ /* 0x004fe200000000ff */
[--C-:B------:R-:W-:Y:S01]  /*4ae0*/  FFMA.FTZ R184, R95, c[0x0][0x2d0], -R200.reuse ;  /* 0x0000b4005fb87a23 */ /* 0x100fe200000108c8 */
[----:B-1----:R-:W-:Y:S02]  /*4af0*/  FMNMX.FTZ R152, R152, R125, !PT ;  /* 0x0000007d98987209 */ /* 0x002fe40007810000 */
[----:B------:R-:W-:Y:S01]  /*4b00*/  HMMA.16816.F32 R116, R96, R114, RZ ;  /* 0x000000726074723c */ /* 0x000fe200000018ff */
[----:B------:R-:W-:Y:S01]  /*4b10*/  FFMA.FTZ R192, R93, c[0x0][0x2d0], -R200 ;  /* 0x0000b4005dc07a23 */ /* 0x000fe200000108c8 */
[----:B------:R-:W-:Y:S01]  /*4b20*/  MUFU.EX2 R181, R181 ;  /* 0x000000b500b57308 */ /* 0x000fe20000000800 */
[C---:B------:R-:W-:Y:S01]  /*4b30*/  FSETP.NEU.FTZ.AND P0, PT, R152.reuse, -INF , PT ;  /* 0xff8000009800780b */ /* 0x040fe20003f1d000 */
[----:B------:R-:W-:-:S02]  /*4b40*/  FMUL.FTZ R201, R152, c[0x0][0x2d0] ;  /* 0x0000b40098c97a20 */ /* 0x000fc40000410000 */
[--C-:B------:R-:W-:Y:S02]  /*4b50*/  FFMA.FTZ R195, R91, c[0x0][0x2d0], -R200.reuse ;  /* 0x0000b4005bc37a23 */ /* 0x100fe400000108c8 */
[C---:B------:R-:W-:Y:S01]  /*4b60*/  HMMA.16816.F32 R128, R96.reuse, R134, RZ ;  /* 0x000000866080723c */ /* 0x040fe200000018ff */
[----:B------:R-:W-:Y:S01]  /*4b70*/  FSEL R201, R201, RZ, P0 ;  /* 0x000000ffc9c97208 */ /* 0x000fe20000000000 */
[----:B------:R-:W1:Y:S01]  /*4b80*/  MUFU.EX2 R182, R182 ;  /* 0x000000b600b67308 */ /* 0x000e620000000800 */
[----:B---3--:R-:W-:Y:S01]  /*4b90*/  F2FP.PACK_AB R58, R237, R170 ;  /* 0x000000aaed3a723e */ /* 0x008fe200000000ff */
[----:B------:R-:W-:Y:S01]  /*4ba0*/  FFMA.FTZ R194, R89, c[0x0][0x2d0], -R200 ;  /* 0x0000b40059c27a23 */ /* 0x000fe200000108c8 */
[----:B------:R-:W-:Y:S01]  /*4bb0*/  PLOP3.LUT P0, PT, PT, PT, UP1, 0x40, 0x0 ;  /* 0x000000000000781c */ /* 0x000fe20003f0e818 */
[--C-:B------:R-:W-:Y:S02]  /*4bc0*/  FFMA.FTZ R185, R108, c[0x0][0x2d0], -R201.reuse ;  /* 0x0000b4006cb97a23 */ /* 0x100fe400000108c9 */
[----:B------:R-:W-:Y:S01]  /*4bd0*/  HMMA.16816.F32 R64, R96, R62, RZ ;  /* 0x0000003e6040723c */ /* 0x000fe200000018ff */
[--C-:B------:R-:W-:Y:S01]  /*4be0*/  FFMA.FTZ R188, R94, c[0x0][0x2d0], -R201.reuse ;  /* 0x0000b4005ebc7a23 */ /* 0x100fe200000108c9 */
[----:B------:R-:W-:Y:S01]  /*4bf0*/  MUFU.EX2 R183, R183 ;  /* 0x000000b700b77308 */ /* 0x000fe20000000800 */
[----:B------:R-:W-:-:S02]  /*4c00*/  FFMA.FTZ R191, R92, c[0x0][0x2d0], -R201 ;  /* 0x0000b4005cbf7a23 */ /* 0x000fc400000108c9 */
[--C-:B------:R-:W-:Y:S02]  /*4c10*/  FFMA.FTZ R190, R90, c[0x0][0x2d0], -R201.reuse ;  /* 0x0000b4005abe7a23 */ /* 0x100fe400000108c9 */
[----:B------:R-:W-:Y:S01]  /*4c20*/  FFMA.FTZ R193, R73, c[0x0][0x2d0], -R200 ;  /* 0x0000b40049c17a23 */ /* 0x000fe200000108c8 */
[C---:B------:R-:W-:Y:S01]  /*4c30*/  HMMA.16816.F32 R80, R96.reuse, R78, RZ ;  /* 0x0000004e6050723c */ /* 0x040fe200000018ff */
[--C-:B------:R-:W-:Y:S01]  /*4c40*/  FFMA.FTZ R199, R88, c[0x0][0x2d0], -R201.reuse ;  /* 0x0000b40058c77a23 */ /* 0x100fe200000108c9 */
[----:B------:R-:W2:Y:S01]  /*4c50*/  MUFU.EX2 R184, R184 ;  /* 0x000000b800b87308 */ /* 0x000ea20000000800 */
[----:B-1----:R-:W-:Y:S01]  /*4c60*/  F2FP.PACK_AB R92, R182, R181 ;  /* 0x000000b5b65c723e */ /* 0x002fe200000000ff */
[--C-:B------:R-:W-:Y:S02]  /*4c70*/  FFMA.FTZ R196, R72, c[0x0][0x2d0], -R201.reuse ;  /* 0x0000b40048c47a23 */ /* 0x100fe400000108c9 */
[--C-:B------:R-:W-:Y:S02]  /*4c80*/  FFMA.FTZ R197, R74, c[0x0][0x2d0], -R201.reuse ;  /* 0x0000b4004ac57a23 */ /* 0x100fe400000108c9 */
[----:B------:R-:W-:Y:S01]  /*4c90*/  HMMA.16816.F32 R96, R96, R6, RZ ;  /* 0x000000066060723c */ /* 0x000fe200000018ff */
[----:B------:R-:W-:Y:S01]  /*4ca0*/  FFMA.FTZ R198, R75, c[0x0][0x2d0], -R201 ;  /* 0x0000b4004bc67a23 */ /* 0x000fe200000108c9 */
[----:B------:R-:W-:Y:S01]  /*4cb0*/  MUFU.EX2 R185, R185 ;  /* 0x000000b900b97308 */ /* 0x000fe20000000800 */
[----:B------:R-:W-:-:S02]  /*4cc0*/  FADD.FTZ R182, R181, R182 ;  /* 0x000000b6b5b67221 */ /* 0x000fc40000010000 */
[----:B------:R-:W-:Y:S02]  /*4cd0*/  FFMA.FTZ R233, R176, c[0x0][0x2d0], -R200 ;  /* 0x0000b400b0e97a23 */ /* 0x000fe400000108c8 */
[----:B------:R-:W-:Y:S01]  /*4ce0*/  FFMA.FTZ R231, R189, c[0x0][0x2d0], -R201 ;  /* 0x0000b400bde77a23 */ /* 0x000fe200000108c9 */
[C---:B------:R-:W-:Y:S01]  /*4cf0*/  HMMA.16816.F32 R144, R8.reuse, R156, R144 ;  /* 0x0000009c0890723c */ /* 0x040fe20000001890 */
[----:B------:R-:W-:Y:S01]  /*4d00*/  FADD.FTZ R168, R168, R155 ;  /* 0x0000009ba8a87221 */ /* 0x000fe20000010000 */
[----:B------:R-:W1:Y:S01]  /*4d10*/  MUFU.EX2 R188, R188 ;  /* 0x000000bc00bc7308 */ /* 0x000e620000000800 */
[C---:B--2---:R-:W-:Y:S01]  /*4d20*/  F2FP.PACK_AB R94, R184.reuse, R183 ;  /* 0x000000b7b85e723e */ /* 0x044fe200000000ff */
[----:B------:R-:W-:Y:S02]  /*4d30*/  FADD.FTZ R183, R183, R182 ;  /* 0x000000b6b7b77221 */ /* 0x000fe40000010000 */
[----:B------:R-:W-:Y:S02]  /*4d40*/  FADD.FTZ R173, R173, R168 ;  /* 0x000000a8adad7221 */ /* 0x000fe40000010000 */
[----:B------:R-:W-:Y:S01]  /*4d50*/  HMMA.16816.F32 R104, R8, R48, R104 ;  /* 0x000000300868723c */ /* 0x000fe20000001868 */
[----:B------:R-:W-:Y:S01]  /*4d60*/  FADD.FTZ R183, R184, R183 ;  /* 0x000000b7b8b77221 */ /* 0x000fe20000010000 */
[----:B------:R-:W-:Y:S01]  /*4d70*/  MUFU.EX2 R191, R191 ;  /* 0x000000bf00bf7308 */ /* 0x000fe20000000800 */
[----:B------:R-:W-:-:S04]  /*4d80*/  FADD.FTZ R170, R170, R173 ;  /* 0x000000adaaaa7221 */ /* 0x000fc80000010000 */
[----:B------:R-:W-:Y:S01]  /*4d90*/  FADD.FTZ R237, R237, R170 ;  /* 0x000000aaeded7221 */ /* 0x000fe20000010000 */
[----:B------:R-:W-:Y:S02]  /*4da0*/  HMMA.16816.F32 R120, R8, R44, R120 ;  /* 0x0000002c0878723c */ /* 0x000fe40000001878 */
[----:B------:R-:W2:Y:S01]  /*4db0*/  MUFU.EX2 R190, R190 ;  /* 0x000000be00be7308 */ /* 0x000ea20000000800 */
[----:B-1----:R-:W-:Y:S01]  /*4dc0*/  F2FP.PACK_AB R93, R188, R185 ;  /* 0x000000b9bc5d723e */ /* 0x002fe200000000ff */
[----:B------:R-:W-:-:S04]  /*4dd0*/  FADD.FTZ R188, R185, R188 ;  /* 0x000000bcb9bc7221 */ /* 0x000fc80000010000 */
[C---:B------:R-:W-:Y:S02]  /*4de0*/  HMMA.16816.F32 R52, R8.reuse, R40, R52 ;  /* 0x000000280834723c */ /* 0x040fe40000001834 */
[----:B------:R-:W-:Y:S06]  /*4df0*/  MUFU.EX2 R172, R172 ;  /* 0x000000ac00ac7308 */ /* 0x000fec0000000800 */
[----:B------:R-:W-:Y:S02]  /*4e00*/  HMMA.16816.F32 R68, R8, R36, R68 ;  /* 0x000000240844723c */ /* 0x000fe40000001844 */
[----:B------:R-:W1:Y:S01]  /*4e10*/  MUFU.EX2 R175, R175 ;  /* 0x000000af00af7308 */ /* 0x000e620000000800 */
[----:B--2---:R-:W-:Y:S01]  /*4e20*/  F2FP.PACK_AB R95, R190, R191 ;  /* 0x000000bfbe5f723e */ /* 0x004fe200000000ff */
[----:B------:R-:W-:-:S04]  /*4e30*/  FADD.FTZ R191, R191, R188 ;  /* 0x000000bcbfbf7221 */ /* 0x000fc80000010000 */
[C---:B------:R-:W-:Y:S01]  /*4e40*/  HMMA.16816.F32 R84, R8.reuse, R32, R84 ;  /* 0x000000200854723c */ /* 0x040fe20000001854 */
[----:B------:R-:W-:Y:S01]  /*4e50*/  FADD.FTZ R190, R190, R191 ;  /* 0x000000bfbebe7221 */ /* 0x000fe20000010000 */
[----:B------:R-:W-:Y:S06]  /*4e60*/  MUFU.EX2 R174, R174 ;  /* 0x000000ae00ae7308 */ /* 0x000fec0000000800 */
[----:B------:R-:W-:Y:S02]  /*4e70*/  HMMA.16816.F32 R100, R8, R158, R100 ;  /* 0x0000009e0864723c */ /* 0x000fe40000001864 */
[----:B------:R-:W2:Y:S01]  /*4e80*/  MUFU.EX2 R235, R235 ;  /* 0x000000eb00eb7308 */ /* 0x000ea20000000800 */
[----:B-1----:R-:W-:Y:S01]  /*4e90*/  F2FP.PACK_AB R57, R175, R172 ;  /* 0x000000acaf39723e */ /* 0x002fe200000000ff */
[----:B------:R-:W-:-:S04]  /*4ea0*/  FADD.FTZ R172, R172, R153 ;  /* 0x00000099acac7221 */ /* 0x000fc80000010000 */
[C---:B------:R-:W-:Y:S01]  /*4eb0*/  HMMA.16816.F32 R116, R8.reuse, R50, R116 ;  /* 0x000000320874723c */ /* 0x040fe20000001874 */
[----:B------:R-:W-:Y:S01]  /*4ec0*/  FADD.FTZ R175, R175, R172 ;  /* 0x000000acafaf7221 */ /* 0x000fe20000010000 */
[----:B------:R-:W-:Y:S06]  /*4ed0*/  MUFU.EX2 R192, R192 ;  /* 0x000000c000c07308 */ /* 0x000fec0000000800 */
[----:B------:R-:W-:Y:S01]  /*4ee0*/  HMMA.16816.F32 R128, R8, R46, R128 ;  /* 0x0000002e0880723c */ /* 0x000fe20000001880 */
[----:B--2---:R-:W-:Y:S01]  /*4ef0*/  F2FP.PACK_AB R59, R235, R174 ;  /* 0x000000aeeb3b723e */ /* 0x004fe200000000ff */
[----:B------:R-:W1:Y:S01]  /*4f00*/  MUFU.EX2 R195, R195 ;  /* 0x000000c300c37308 */ /* 0x000e620000000800 */
[----:B------:R-:W-:-:S05]  /*4f10*/  FADD.FTZ R174, R174, R175 ;  /* 0x000000afaeae7221 */ /* 0x000fca0000010000 */
[C---:B------:R-:W-:Y:S01]  /*4f20*/  HMMA.16816.F32 R64, R8.reuse, R42, R64 ;  /* 0x0000002a0840723c */ /* 0x040fe20000001840 */
[----:B------:R-:W-:Y:S01]  /*4f30*/  FADD.FTZ R235, R235, R174 ;  /* 0x000000aeebeb7221 */ /* 0x000fe20000010000 */
[----:B------:R-:W-:Y:S06]  /*4f40*/  MUFU.EX2 R194, R194 ;  /* 0x000000c200c27308 */ /* 0x000fec0000000800 */
[C---:B------:R-:W-:Y:S02]  /*4f50*/  HMMA.16816.F32 R80, R8.reuse, R38, R80 ;  /* 0x000000260850723c */ /* 0x040fe40000001850 */
[----:B------:R-:W-:Y:S06]  /*4f60*/  MUFU.EX2 R193, R193 ;  /* 0x000000c100c17308 */ /* 0x000fec0000000800 */
[----:B------:R-:W-:Y:S01]  /*4f70*/  HMMA.16816.F32 R96, R8, R34, R96 ;  /* 0x000000220860723c */ /* 0x000fe20000001860 */
[----:B------:R-:W2:Y:S01]  /*4f80*/  LDSM.16.MT88.4 R8, [R212+0x2100] ;  /* 0x00210000d408783b */ /* 0x000ea20000004200 */
[----:B------:R-:W-:Y:S06]  /*4f90*/  MUFU.EX2 R199, R199 ;  /* 0x000000c700c77308 */ /* 0x000fec0000000800 */
[C---:B------:R-:W-:Y:S02]  /*4fa0*/  HMMA.16816.F32 R108, R92.reuse, R112, RZ ;  /* 0x000000705c6c723c */ /* 0x040fe400000018ff */
[----:B------:R-:W3:Y:S06]  /*4fb0*/  MUFU.EX2 R196, R196 ;  /* 0x000000c400c47308 */ /* 0x000eec0000000800 */
[C---:B------:R-:W-:Y:S02]  /*4fc0*/  HMMA.16816.F32 R124, R92.reuse, R132, RZ ;  /* 0x000000845c7c723c */ /* 0x040fe400000018ff */
[----:B------:R-:W-:Y:S06]  /*4fd0*/  MUFU.EX2 R197, R197 ;  /* 0x000000c500c57308 */ /* 0x000fec0000000800 */
[----:B------:R-:W-:Y:S02]  /*4fe0*/  HMMA.16816.F32 R88, R92, R4, RZ ;  /* 0x000000045c58723c */ /* 0x000fe400000018ff */
[----:B------:R-:W4:Y:S05]  /*4ff0*/  MUFU.EX2 R198, R198 ;  /* 0x000000c600c67308 */ /* 0x000f2a0000000800 */
[----:B-1----:R-:W-:Y:S01]  /*5000*/  F2FP.PACK_AB R4, R195, R192 ;  /* 0x000000c0c304723e */ /* 0x002fe200000000ff */
[----:B------:R-:W-:Y:S01]  /*5010*/  HMMA.16816.F32 R144, R56, R28, R144 ;  /* 0x0000001c3890723c */ /* 0x000fe20000001890 */
[----:B---3--:R-:W-:Y:S01]  /*5020*/  F2FP.PACK_AB R5, R196, R199 ;  /* 0x000000c7c405723e */ /* 0x008fe200000000ff */
[----:B------:R-:W-:Y:S01]  /*5030*/  FADD.FTZ R192, R192, R183 ;  /* 0x000000b7c0c07221 */ /* 0x000fe20000010000 */
[----:B------:R-:W-:Y:S01]  /*5040*/  MUFU.EX2 R233, R233 ;  /* 0x000000e900e97308 */ /* 0x000fe20000000800 */
[----:B------:R-:W-:-:S02]  /*5050*/  FADD.FTZ R199, R199, R190 ;  /* 0x000000bec7c77221 */ /* 0x000fc40000010000 */
[----:B------:R-:W-:Y:S02]  /*5060*/  FADD.FTZ R195, R195, R192 ;  /* 0x000000c0c3c37221 */ /* 0x000fe40000010000 */
[C---:B------:R-:W-:Y:S01]  /*5070*/  HMMA.16816.F32 R104, R56.reuse, R24, R104 ;  /* 0x000000183868723c */ /* 0x040fe20000001868 */
[----:B------:R-:W-:Y:S02]  /*5080*/  FADD.FTZ R196, R196, R199 ;  /* 0x000000c7c4c47221 */ /* 0x000fe40000010000 */
[----:B------:R-:W-:Y:S05]  /*5090*/  MUFU.EX2 R231, R231 ;  /* 0x000000e700e77308 */ /* 0x000fea0000000800 */
[C---:B------:R-:W-:Y:S08]  /*50a0*/  HMMA.16816.F32 R120, R56.reuse, R20, R120 ;  /* 0x000000143878723c */ /* 0x040ff00000001878 */
[C---:B------:R-:W-:Y:S08]  /*50b0*/  HMMA.16816.F32 R52, R56.reuse, R16, R52 ;  /* 0x000000103834723c */ /* 0x040ff00000001834 */
[C---:B------:R-:W-:Y:S08]  /*50c0*/  HMMA.16816.F32 R68, R56.reuse, R12, R68 ;  /* 0x0000000c3844723c */ /* 0x040ff00000001844 */
[C---:B--2---:R-:W-:Y:S08]  /*50d0*/  HMMA.16816.F32 R84, R56.reuse, R8, R84 ;  /* 0x000000083854723c */ /* 0x044ff00000001854 */
[C---:B------:R-:W-:Y:S08]  /*50e0*/  HMMA.16816.F32 R100, R56.reuse, R30, R100 ;  /* 0x0000001e3864723c */ /* 0x040ff00000001864 */
[C---:B------:R-:W-:Y:S08]  /*50f0*/  HMMA.16816.F32 R116, R56.reuse, R26, R116 ;  /* 0x0000001a3874723c */ /* 0x040ff00000001874 */
[C---:B------:R-:W-:Y:S08]  /*5100*/  HMMA.16816.F32 R128, R56.reuse, R22, R128 ;  /* 0x000000163880723c */ /* 0x040ff00000001880 */
[C---:B------:R-:W-:Y:S08]  /*5110*/  HMMA.16816.F32 R64, R56.reuse, R18, R64 ;  /* 0x000000123840723c */ /* 0x040ff00000001840 */
[C---:B------:R-:W-:Y:S08]  /*5120*/  HMMA.16816.F32 R80, R56.reuse, R14, R80 ;  /* 0x0000000e3850723c */ /* 0x040ff00000001850 */
[----:B------:R-:W-:Y:S08]  /*5130*/  HMMA.16816.F32 R96, R56, R10, R96 ;  /* 0x0000000a3860723c */ /* 0x000ff00000001860 */
[C---:B------:R-:W-:Y:S08]  /*5140*/  HMMA.16816.F32 R56, R92.reuse, R60, RZ ;  /* 0x0000003c5c38723c */ /* 0x040ff000000018ff */
[C---:B------:R-:W-:Y:S08]  /*5150*/  HMMA.16816.F32 R72, R92.reuse, R76, RZ ;  /* 0x0000004c5c48723c */ /* 0x040ff000000018ff */
[C---:B------:R-:W-:Y:S08]  /*5160*/  HMMA.16816.F32 R140, R92.reuse, R136, RZ ;  /* 0x000000885c8c723c */ /* 0x040ff000000018ff */
[C---:B------:R-:W-:Y:S08]  /*5170*/  HMMA.16816.F32 R136, R92.reuse, R138, RZ ;  /* 0x0000008a5c88723c */ /* 0x040ff000000018ff */
[C---:B------:R-:W-:Y:S08]  /*5180*/  HMMA.16816.F32 R112, R92.reuse, R114, RZ ;  /* 0x000000725c70723c */ /* 0x040ff000000018ff */
[C---:B------:R-:W-:Y:S08]  /*5190*/  HMMA.16816.F32 R132, R92.reuse, R134, RZ ;  /* 0x000000865c84723c */ /* 0x040ff000000018ff */
[C---:B------:R-:W-:Y:S08]  /*51a0*/  HMMA.16816.F32 R60, R92.reuse, R62, RZ ;  /* 0x0000003e5c3c723c */ /* 0x040ff000000018ff */
[C---:B------:R-:W-:Y:S08]  /*51b0*/  HMMA.16816.F32 R76, R92.reuse, R78, RZ ;  /* 0x0000004e5c4c723c */ /* 0x040ff000000018ff */
[----:B------:R-:W-:Y:S07]  /*51c0*/  HMMA.16816.F32 R92, R92, R6, RZ ;  /* 0x000000065c5c723c */ /* 0x000fee00000018ff */
[----:B------:R-:W-:Y:S01]  /*51d0*/  F2FP.PACK_AB R6, R193, R194 ;  /* 0x000000c2c106723e */ /* 0x000fe200000000ff */
[----:B------:R-:W-:Y:S01]  /*51e0*/  FADD.FTZ R194, R194, R195 ;  /* 0x000000c3c2c27221 */ /* 0x000fe20000010000 */
[----:B----4-:R-:W-:Y:S01]  /*51f0*/  F2FP.PACK_AB R7, R198, R197 ;  /* 0x000000c5c607723e */ /* 0x010fe200000000ff */
[----:B------:R-:W-:-:S02]  /*5200*/  FADD.FTZ R197, R197, R196 ;  /* 0x000000c4c5c57221 */ /* 0x000fc40000010000 */
[----:B------:R-:W-:Y:S02]  /*5210*/  FADD.FTZ R193, R193, R194 ;  /* 0x000000c2c1c17221 */ /* 0x000fe40000010000 */
[----:B------:R-:W-:Y:S02]  /*5220*/  FADD.FTZ R197, R198, R197 ;  /* 0x000000c5c6c57221 */ /* 0x000fe40000010000 */
[C---:B------:R-:W-:Y:S07]  /*5230*/  HMMA.16816.F32 R108, R4.reuse, R48, R108 ;  /* 0x00000030046c723c */ /* 0x040fee000000186c */
[--C-:B------:R-:W-:Y:S01]  /*5240*/  FFMA.FTZ R48, R180, c[0x0][0x2d0], -R200.reuse ;  /* 0x0000b400b4307a23 */ /* 0x100fe200000108c8 */
[C---:B------:R-:W-:Y:S05]  /*5250*/  HMMA.16816.F32 R124, R4.reuse, R44, R124 ;  /* 0x0000002c047c723c */ /* 0x040fea000000187c */
[----:B------:R-:W-:Y:S02]  /*5260*/  MUFU.EX2 R48, R48 ;  /* 0x0000003000307308 */ /* 0x000fe40000000800 */
[----:B------:R-:W-:Y:S01]  /*5270*/  FFMA.FTZ R45, R179, c[0x0][0x2d0], -R200 ;  /* 0x0000b400b32d7a23 */ /* 0x000fe200000108c8 */
[C---:B------:R-:W-:Y:S05]  /*5280*/  HMMA.16816.F32 R88, R4.reuse, R32, R88 ;  /* 0x000000200458723c */ /* 0x040fea0000001858 */
[----:B------:R-:W1:Y:S02]  /*5290*/  MUFU.EX2 R45, R45 ;  /* 0x0000002d002d7308 */ /* 0x000e640000000800 */
[--C-:B------:R-:W-:Y:S01]  /*52a0*/  FFMA.FTZ R32, R178, c[0x0][0x2d0], -R201.reuse ;  /* 0x0000b400b2207a23 */ /* 0x100fe200000108c9 */
[----:B------:R-:W-:Y:S01]  /*52b0*/  HMMA.16816.F32 R56, R4, R40, R56 ;  /* 0x000000280438723c */ /* 0x000fe20000001838 */
[----:B------:R-:W-:-:S04]  /*52c0*/  FFMA.FTZ R33, R186, c[0x0][0x2d0], -R201 ;  /* 0x0000b400ba217a23 */ /* 0x000fc800000108c9 */
[----:B------:R-:W-:Y:S02]  /*52d0*/  MUFU.EX2 R32, R32 ;  /* 0x0000002000207308 */ /* 0x000fe40000000800 */
[----:B------:R-:W-:Y:S01]  /*52e0*/  FFMA.FTZ R40, R177, c[0x0][0x2d0], -R200 ;  /* 0x0000b400b1287a23 */ /* 0x000fe200000108c8 */
[C---:B------:R-:W-:Y:S05]  /*52f0*/  HMMA.16816.F32 R72, R4.reuse, R36, R72 ;  /* 0x000000240448723c */ /* 0x040fea0000001848 */
[----:B------:R-:W2:Y:S02]  /*5300*/  MUFU.EX2 R33, R33 ;  /* 0x0000002100217308 */ /* 0x000ea40000000800 */
[----:B------:R-:W-:Y:S01]  /*5310*/  FFMA.FTZ R36, R187, c[0x0][0x2d0], -R201 ;  /* 0x0000b400bb247a23 */ /* 0x000fe200000108c9 */
[C---:B------:R-:W-:Y:S05]  /*5320*/  HMMA.16816.F32 R140, R4.reuse, R156, R140 ;  /* 0x0000009c048c723c */ /* 0x040fea000000188c */
[----:B------:R-:W3:Y:S03]  /*5330*/  MUFU.EX2 R40, R40 ;  /* 0x0000002800287308 */ /* 0x000ee60000000800 */
[C---:B------:R-:W-:Y:S05]  /*5340*/  HMMA.16816.F32 R136, R4.reuse, R158, R136 ;  /* 0x0000009e0488723c */ /* 0x040fea0000001888 */
[----:B------:R-:W4:Y:S03]  /*5350*/  MUFU.EX2 R36, R36 ;  /* 0x0000002400247308 */ /* 0x000f260000000800 */
[C---:B------:R-:W-:Y:S08]  /*5360*/  HMMA.16816.F32 R112, R4.reuse, R50, R112 ;  /* 0x000000320470723c */ /* 0x040ff00000001870 */
[C---:B------:R-:W-:Y:S08]  /*5370*/  HMMA.16816.F32 R132, R4.reuse, R46, R132 ;  /* 0x0000002e0484723c */ /* 0x040ff00000001884 */
[C---:B------:R-:W-:Y:S08]  /*5380*/  HMMA.16816.F32 R60, R4.reuse, R42, R60 ;  /* 0x0000002a043c723c */ /* 0x040ff0000000183c */
[C---:B------:R-:W-:Y:S08]  /*5390*/  HMMA.16816.F32 R76, R4.reuse, R38, R76 ;  /* 0x00000026044c723c */ /* 0x040ff0000000184c */
[----:B------:R-:W-:Y:S07]  /*53a0*/  HMMA.16816.F32 R92, R4, R34, R92 ;  /* 0x00000022045c723c */ /* 0x000fee000000185c */
[----:B-1----:R-:W-:Y:S01]  /*53b0*/  F2FP.PACK_AB R4, R45, R48 ;  /* 0x000000302d04723e */ /* 0x002fe200000000ff */
[----:B------:R-:W-:Y:S01]  /*53c0*/  FADD.FTZ R48, R48, R193 ;  /* 0x000000c130307221 */ /* 0x000fe20000010000 */
[----:B--2---:R-:W-:Y:S01]  /*53d0*/  F2FP.PACK_AB R5, R33, R32 ;  /* 0x000000202105723e */ /* 0x004fe200000000ff */
[----:B------:R-:W-:Y:S01]  /*53e0*/  FADD.FTZ R32, R32, R197 ;  /* 0x000000c520207221 */ /* 0x000fe20000010000 */
[----:B---3--:R-:W-:Y:S01]  /*53f0*/  F2FP.PACK_AB R6, R233, R40 ;  /* 0x00000028e906723e */ /* 0x008fe200000000ff */
[----:B------:R-:W-:Y:S01]  /*5400*/  FADD.FTZ R45, R45, R48 ;  /* 0x000000302d2d7221 */ /* 0x000fe20000010000 */
[----:B----4-:R-:W-:Y:S01]  /*5410*/  F2FP.PACK_AB R7, R231, R36 ;  /* 0x00000024e707723e */ /* 0x010fe200000000ff */
[----:B------:R-:W-:-:S02]  /*5420*/  FADD.FTZ R33, R33, R32 ;  /* 0x0000002021217221 */ /* 0x000fc40000010000 */
[----:B------:R-:W-:Y:S02]  /*5430*/  FADD.FTZ R40, R40, R45 ;  /* 0x0000002d28287221 */ /* 0x000fe40000010000 */
[----:B------:R-:W-:Y:S02]  /*5440*/  FADD.FTZ R36, R36, R33 ;  /* 0x0000002124247221 */ /* 0x000fe40000010000 */
[----:B------:R-:W-:Y:S01]  /*5450*/  HMMA.16816.F32 R140, R4, R28, R140 ;  /* 0x0000001c048c723c */ /* 0x000fe2000000188c */
[----:B------:R-:W-:Y:S02]  /*5460*/  FADD.FTZ R233, R233, R40 ;  /* 0x00000028e9e97221 */ /* 0x000fe40000010000 */
[----:B------:R-:W-:-:S05]  /*5470*/  FADD.FTZ R231, R231, R36 ;  /* 0x00000024e7e77221 */ /* 0x000fca0000010000 */
[C---:B------:R-:W-:Y:S08]  /*5480*/  HMMA.16816.F32 R136, R4.reuse, R30, R136 ;  /* 0x0000001e0488723c */ /* 0x040ff00000001888 */
        /* <DEDUP_REMOVED lines=9> */
[----:B------:R-:W-:Y:S01]  /*5520*/  HMMA.16816.F32 R92, R4, R10, R92 ;  /* 0x0000000a045c723c */ /* 0x000fe2000000185c */
[----:B------:R-:W-:Y:S07]  /*5530*/  @P0 BRA `(.L_x_403) ;  /* 0x0000015000000947 */ /* 0x000fee0003800000 */
[----:B------:R-:W-:Y:S01]  /*5540*/  ISETP.LT.AND P0, PT, RZ, UR4, PT ;  /* 0x00000004ff007c0c */ /* 0x000fe2000bf01270 */
[----:B------:R-:W-:-:S02]  /*5550*/  UIADD3 UR14, UR4, -0x1, URZ ;  /* 0xffffffff040e7890 */ /* 0x000fc4000fffe03f */
[----:B------:R-:W-:-:S10]  /*5560*/  ULDC UR12, c[0x0][0x32c] ;  /* 0x0000cb00000c7ab9 */ /* 0x000fd40000000800 */
[----:B------:R-:W-:Y:S05]  /*5570*/  @P0 BRA `(.L_x_404) ;  /* 0x0000008000000947 */ /* 0x000fea0003800000 */
[----:B------:R-:W-:Y:S02]  /*5580*/  UISETP.NE.AND UP0, UPT, UR12, 0x1, UPT ;  /* 0x000000010c00788c */ /* 0x000fe4000bf05270 */
[----:B------:R-:W-:-:S03]  /*5590*/  UIADD3 UR14, -UR4, URZ, URZ ;  /* 0x0000003f040e7290 */ /* 0x000fc6000fffe13f */
[----:B------:R-:W-:Y:S02]  /*55a0*/  ULDC.64 UR4, c[0x0][0x330] ;  /* 0x0000cc0000047ab9 */ /* 0x000fe40000000a00 */
[----:B------:R-:W-:-:S07]  /*55b0*/  UIMAD.WIDE.U32 UR16, UR14, UR4, URZ ;  /* 0x000000040e1072a5 */ /* 0x000fce000f8e003f */
[----:B------:R-:W-:Y:S02]  /*55c0*/  @UP0 UMOV UR15, UR17 ;  /* 0x00000011000f0c82 */ /* 0x000fe40008000000 */
[----:B------:R-:W-:-:S04]  /*55d0*/  @UP0 USHF.R.U32.HI UR14, URZ, UR5, UR15 ;  /* 0x000000053f0e0299 */ /* 0x000fc8000801160f */
[----:B------:R-:W-:Y:S01]  /*55e0*/  ULOP3.LUT UR14, URZ, UR14, URZ, 0x33, !UPT ;  /* 0x0000000e3f0e7292 */ /* 0x000fe2000f8e333f */
[----:B------:R-:W-:Y:S05]  /*55f0*/  BRA `(.L_x_405) ;  /* 0x0000005000007947 */ /* 0x000fea0003800000 */
.L_x_404:
[----:B------:R-:W-:Y:S02]  /*5600*/  UISETP.NE.AND UP0, UPT, UR12, 0x1, UPT ;  /* 0x000000010c00788c */ /* 0x000fe4000bf05270 */
[----:B------:R-:W-:Y:S02]  /*5610*/  ULDC.64 UR4, c[0x0][0x330] ;  /* 0x0000cc0000047ab9 */ /* 0x000fe40000000a00 */
[----:B------:R-:W-:-:S07]  /*5620*/  UIMAD.WIDE.U32 UR16, UR14, UR4, URZ ;  /* 0x000000040e1072a5 */ /* 0x000fce000f8e003f */
[----:B------:R-:W-:Y:S02]  /*5630*/  @UP0 UMOV UR15, UR17 ;  /* 0x00000011000f0c82 */ /* 0x000fe40008000000 */
[----:B------:R-:W-:Y:S02]  /*5640*/  @UP0 USHF.R.U32.HI UR14, URZ, UR5, UR15 ;  /* 0x000000053f0e0299 */ /* 0x000fe4000801160f */
.L_x_405:
[----:B------:R-:W-:Y:S02]  /*5650*/  ULDC UR4, c[0x0][0x32c] ;  /* 0x0000cb0000047ab9 */ /* 0x000fe40000000800 */
[----:B------:R-:W-:-:S04]  /*5660*/  UIMAD UR4, UR14, UR12, UR4 ;  /* 0x0000000c0e0472a4 */ /* 0x000fc8000f8e0204 */
[----:B------:R-:W-:-:S04]  /*5670*/  UISETP.LT.AND UP0, UPT, UR13, UR4, UPT ;  /* 0x000000040d00728c */ /* 0x000fc8000bf01270 */
[----:B------:R-:W-:-:S03]  /*5680*/  USEL UR13, UR13, UR4, UP0 ;  /* 0x000000040d0d7287 */ /* 0x000fc60008000000 */
.L_x_403:
[----:B------:R-:W1:Y:S01]  /*5690*/  R2UR UR12, R219 ;  /* 0x00000000db0c73c2 */ /* 0x000e6200000e0000 */
[----:B------:R-:W-:-:S04]  /*56a0*/  UIMAD.WIDE UR4, UR13, 0x2aaaaaab, URZ ;  /* 0x2aaaaaab0d0478a5 */ /* 0x000fc8000f8e023f */
[----:B------:R-:W-:-:S04]  /*56b0*/  USHF.R.U32.HI UR4, URZ, 0x1f, UR5 ;  /* 0x0000001f3f047899 */ /* 0x000fc80008011605 */
[----:B------:R-:W-:-:S04]  /*56c0*/  ULEA.HI.SX32 UR4, UR5, UR4, 0x1d ;  /* 0x0000000405047291 */ /* 0x000fc8000f8fea3f */
[----:B-1----:R-:W-:-:S04]  /*56d0*/  UISETP.LT.AND UP0, UPT, UR12, UR4, UPT ;  /* 0x000000040c00728c */ /* 0x002fc8000bf01270 */
[----:B------:R-:W-:-:S06]  /*56e0*/  USEL UR4, UR12, UR4, !UP0 ;  /* 0x000000040c047287 */ /* 0x000fcc000c000000 */
[----:B------:R-:W-:-:S13]  /*56f0*/  ISETP.GE.AND P0, PT, R230, UR4, PT ;  /* 0x00000004e6007c0c */ /* 0x000fda000bf06270 */
[----:B------:R-:W-:Y:S05]  /*5700*/  @!P0 BRA `(.L_x_406) ;  /* 0x00003e3000008947 */ /* 0x000fea0003800000 */
[----:B------:R-:W-:Y:S01]  /*5710*/  IADD3 R239, P0, R220, 0x20, RZ ;  /* 0x00000020dcef7810 */ /* 0x000fe20007f1e0ff */
[----:B------:R-:W-:Y:S01]  /*5720*/  IMAD.MOV.U32 R148, RZ, RZ, R149 ;  /* 0x000000ffff947224 */ /* 0x000fe200078e0095 */
[----:B------:R-:W-:Y:S01]  /*5730*/  IADD3 R203, P1, R224, 0x20, RZ ;  /* 0x00000020e0cb7810 */ /* 0x000fe20007f3e0ff */
[----:B------:R-:W-:Y:S01]  /*5740*/  IMAD.MOV.U32 R150, RZ, RZ, R151 ;  /* 0x000000ffff967224 */ /* 0x000fe200078e0097 */
[-C--:B------:R-:W-:Y:S01]  /*5750*/  IADD3.X R238, RZ, R227.reuse, RZ, P0, !PT ;  /* 0x000000e3ffee7210 */ /* 0x080fe200007fe4ff */
[----:B------:R-:W-:Y:S01]  /*5760*/  IMAD.MOV.U32 R0, RZ, RZ, R152 ;  /* 0x000000ffff007224 */ /* 0x000fe200078e0098 */
[----:B------:R-:W-:Y:S01]  /*5770*/  IADD3 R236, P2, R220, 0x40, RZ ;  /* 0x00000040dcec7810 */ /* 0x000fe20007f5e0ff */
[----:B------:R-:W-:Y:S01]  /*5780*/  IMAD.MOV.U32 R2, RZ, RZ, R3 ;  /* 0x000000ffff027224 */ /* 0x000fe200078e0003 */
[----:B------:R-:W-:Y:S01]  /*5790*/  IADD3 R201, P0, R224, 0x40, RZ ;  /* 0x00000040e0c97810 */ /* 0x000fe20007f1e0ff */
[----:B------:R-:W-:Y:S01]  /*57a0*/  IMAD.X R202, RZ, RZ, R229, P1 ;  /* 0x000000ffffca7224 */ /* 0x000fe200008e06e5 */
[----:B------:R-:W-:-:S02]  /*57b0*/  IADD3.X R234, RZ, R227, RZ, P2, !PT ;  /* 0x000000e3ffea7210 */ /* 0x000fc400017fe4ff */
[----:B------:R-:W-:Y:S02]  /*57c0*/  IADD3.X R200, RZ, R229, RZ, P0, !PT ;  /* 0x000000e5ffc87210 */ /* 0x000fe400007fe4ff */
.L_x_425:
[----:B------:R-:W-:Y:S04]  /*57d0*/  DEPBAR.LE SB0, 0x0 ;  /* 0x000080000000791a */ /* 0x000fe80000000000 */
[----:B------:R-:W-:Y:S01]  /*57e0*/  BAR.SYNC.DEFER_BLOCKING 0x0 ;  /* 0x0000000000007b1d */ /* 0x000fe20000010000 */
[----:B------:R-:W-:Y:S05]  /*57f0*/  ISETP.GT.AND P0, PT, R219, R230, PT ;  /* 0x000000e6db00720c */ /* 0x000fea0003f04270 */
[----:B------:R1:W2:Y:S04]  /*5800*/  LDSM.16.M88.4 R152, [R217+0x4900] ;  /* 0x00490000d998783b */ /* 0x0002a80000000200 */
[----:B------:R1:W3:Y:S04]  /*5810*/  LDSM.16.M88.4 R160, [R217+0x5900] ;  /* 0x00590000d9a0783b */ /* 0x0002e80000000200 */
[----:B------:R1:W4:Y:S04]  /*5820*/  LDSM.16.M88.4 R156, [R216+0x2500] ;  /* 0x00250000d89c783b */ /* 0x0003280000000200 */
[----:B------:R1:W1:Y:S04]  /*5830*/  LDSM.16.M88.4 R164, [R216+0x2900] ;  /* 0x00290000d8a4783b */ /* 0x0002680000000200 */
[----:B------:R1:W1:Y:S04]  /*5840*/  LDSM.16.M88.4 R168, [R216+0x2d00] ;  /* 0x002d0000d8a8783b */ /* 0x0002680000000200 */
[----:B------:R1:W1:Y:S04]  /*5850*/  LDSM.16.M88.4 R172, [R213+0x4900] ;  /* 0x00490000d5ac783b */ /* 0x0002680000000200 */
[----:B------:R1:W1:Y:S04]  /*5860*/  LDSM.16.M88.4 R180, [R213+0x5900] ;  /* 0x00590000d5b4783b */ /* 0x0002680000000200 */
[----:B------:R1:W1:Y:S04]  /*5870*/  LDSM.16.M88.4 R176, [R215] ;  /* 0x00000000d7b0783b */ /* 0x0002680000000200 */
[----:B------:R1:W1:Y:S04]  /*5880*/  LDSM.16.M88.4 R184, [R211] ;  /* 0x00000000d3b8783b */ /* 0x0002680000000200 */
[----:B------:R1:W1:Y:S01]  /*5890*/  LDSM.16.M88.4 R188, [R210] ;  /* 0x00000000d2bc783b */ /* 0x0002620000000200 */
[----:B------:R-:W-:-:S05]  /*58a0*/  @P0 BRA `(.L_x_407) ;  /* 0x000002d000000947 */ /* 0x000fca0003800000 */
[----:B------:R-:W-:Y:S01]  /*58b0*/  SHF.R.S32.HI R3, RZ, 0x1f, R230 ;  /* 0x0000001fff037819 */ /* 0x000fe200000114e6 */
[C---:B------:R-:W-:Y:S04]  /*58c0*/  IMAD.WIDE.U32 R6, R230.reuse, c[0x0][0x208], RZ ;  /* 0x00008200e6067a25 */ /* 0x040fe800078e00ff */
[----:B------:R-:W-:Y:S02]  /*58d0*/  IMAD R3, R3, c[0x0][0x208], RZ ;  /* 0x0000820003037a24 */ /* 0x000fe400078e02ff */
[----:B------:R-:W-:Y:S02]  /*58e0*/  @!P3 IMAD.MOV.U32 R9, RZ, RZ, c[0x0][0x208] ;  /* 0x00008200ff09b624 */ /* 0x000fe400078e00ff */
[----:B------:R-:W-:Y:S02]  /*58f0*/  IMAD R3, R230, c[0x0][0x20c], R3 ;  /* 0x00008300e6037a24 */ /* 0x000fe400078e0203 */
[----:B------:R-:W-:Y:S02]  /*5900*/  @!P3 IMAD.MOV.U32 R4, RZ, RZ, c[0x0][0x20c] ;  /* 0x00008300ff04b624 */ /* 0x000fe400078e00ff */
[----:B------:R-:W-:Y:S02]  /*5910*/  IMAD.IADD R3, R7, 0x1, R3 ;  /* 0x0000000107037824 */ /* 0x000fe400078e0203 */
[----:B------:R-:W-:Y:S04]  /*5920*/  IMAD.WIDE.U32 R6, R6, 0x30, RZ ;  /* 0x0000003006067825 */ /* 0x000fe800078e00ff */
[----:B------:R-:W-:Y:S01]  /*5930*/  IMAD R3, R3, 0x30, RZ ;  /* 0x0000003003037824 */ /* 0x000fe200078e02ff */
[-C--:B------:R-:W-:Y:S02]  /*5940*/  IADD3 R5, P2, R220, R6.reuse, RZ ;  /* 0x00000006dc057210 */ /* 0x080fe40007f5e0ff */
[-C--:B------:R-:W-:Y:S01]  /*5950*/  @!P3 LEA R11, P0, R9, R6.reuse, 0x5 ;  /* 0x00000006090bb211 */ /* 0x080fe200078028ff */
[----:B------:R-:W-:Y:S01]  /*5960*/  IMAD.IADD R3, R7, 0x1, R3 ;  /* 0x0000000107037824 */ /* 0x000fe200078e0203 */
[-C--:B------:R-:W-:Y:S04]  /*5970*/  IADD3 R7, P1, R239, R6.reuse, RZ ;  /* 0x00000006ef077210 */ /* 0x080fe80007f3e0ff */
[----:B------:R-:W-:Y:S01]  /*5980*/  @!P3 LEA.HI.X R9, R9, R3, R4, 0x5, P0 ;  /* 0x000000030909b211 */ /* 0x000fe200000f2c04 */
[----:B------:R-:W-:Y:S01]  /*5990*/  IMAD.X R4, R3, 0x1, R227, P2 ;  /* 0x0000000103047824 */ /* 0x000fe200010e06e3 */
[----:B------:R-:W-:Y:S02]  /*59a0*/  LEA R14, P2, R5, c[0x0][0x1f8], 0x1 ;  /* 0x00007e00050e7a11 */ /* 0x000fe400078408ff */
[----:B------:R-:W-:Y:S01]  /*59b0*/  IADD3 R8, P0, R236, R6, RZ ;  /* 0x00000006ec087210 */ /* 0x000fe20007f1e0ff */
[----:B------:R-:W-:Y:S01]  /*59c0*/  IMAD.X R6, R3, 0x1, R238, P1 ;  /* 0x0000000103067824 */ /* 0x000fe200008e06ee */
[----:B------:R-:W-:Y:S02]  /*59d0*/  LEA.HI.X R15, R5, c[0x0][0x1fc], R4, 0x1, P2 ;  /* 0x00007f00050f7a11 */ /* 0x000fe400010f0c04 */
[----:B------:R-:W-:Y:S01]  /*59e0*/  LEA R12, P1, R7, c[0x0][0x1f8], 0x1 ;  /* 0x00007e00070c7a11 */ /* 0x000fe200078208ff */
[----:B------:R-:W-:Y:S01]  /*59f0*/  IMAD.X R3, R3, 0x1, R234, P0 ;  /* 0x0000000103037824 */ /* 0x000fe200000e06ea */
[C---:B------:R-:W-:Y:S01]  /*5a00*/  LEA R16, P0, R8.reuse, c[0x0][0x1f8], 0x1 ;  /* 0x00007e0008107a11 */ /* 0x040fe200078008ff */
[----:B------:R-:W-:Y:S01]  /*5a10*/  @!PT LDS RZ, [RZ] ;  /* 0x00000000fffff984 */ /* 0x000fe20000000800 */
[----:B------:R-:W-:Y:S01]  /*5a20*/  @!PT LDS RZ, [RZ] ;  /* 0x00000000fffff984 */ /* 0x000fe20000000800 */
[----:B------:R-:W-:Y:S01]  /*5a30*/  @!PT LDS RZ, [RZ] ;  /* 0x00000000fffff984 */ /* 0x000fe20000000800 */
[----:B------:R4:W-:Y:S01]  /*5a40*/  LDGSTS.E.BYPASS.LTC128B.128 [R218+0x100], [R14.64], !P6 ;  /* 0x001000000eda7fae */ /* 0x0009e2000f101d4a */
[----:B------:R-:W-:Y:S02]  /*5a50*/  LEA.HI.X R13, R7, c[0x0][0x1fc], R6, 0x1, P1 ;  /* 0x00007f00070d7a11 */ /* 0x000fe400008f0c06 */
[C---:B------:R-:W-:Y:S02]  /*5a60*/  @!P3 IADD3 R4, P2, R11.reuse, R220, RZ ;  /* 0x000000dc0b04b210 */ /* 0x040fe40007f5e0ff */
[----:B------:R-:W-:Y:S01]  /*5a70*/  LEA.HI.X R17, R8, c[0x0][0x1fc], R3, 0x1, P0 ;  /* 0x00007f0008117a11 */ /* 0x000fe200000f0c03 */
[----:B------:R4:W-:Y:S01]  /*5a80*/  LDGSTS.E.BYPASS.LTC128B.128 [R218+0xd00], [R12.64], !P5 ;  /* 0x00d000000cda7fae */ /* 0x0009e2000e901d4a */
[----:B------:R-:W-:Y:S01]  /*5a90*/  @!P3 IADD3 R3, P1, R11, R239, RZ ;  /* 0x000000ef0b03b210 */ /* 0x000fe20007f3e0ff */
[----:B------:R-:W-:Y:S01]  /*5aa0*/  @!P3 IMAD.X R5, R9, 0x1, R227, P2 ;  /* 0x000000010905b824 */ /* 0x000fe200010e06e3 */
[C---:B------:R-:W-:Y:S02]  /*5ab0*/  @!P3 LEA R20, P2, R4.reuse, c[0x0][0x1f8], 0x1 ;  /* 0x00007e000414ba11 */ /* 0x040fe400078408ff */
[----:B------:R4:W-:Y:S01]  /*5ac0*/  LDGSTS.E.BYPASS.LTC128B.128 [R218+0x1900], [R16.64], !P4 ;  /* 0x0190000010da7fae */ /* 0x0009e2000e101d4a */
[----:B------:R-:W-:Y:S01]  /*5ad0*/  @!P3 IADD3 R11, P0, R11, R236, RZ ;  /* 0x000000ec0b0bb210 */ /* 0x000fe20007f1e0ff */
[----:B------:R-:W-:Y:S01]  /*5ae0*/  @!P3 IMAD.X R6, R9, 0x1, R238, P1 ;  /* 0x000000010906b824 */ /* 0x000fe200008e06ee */
[----:B------:R-:W-:Y:S02]  /*5af0*/  @!P3 LEA.HI.X R21, R4, c[0x0][0x1fc], R5, 0x1, P2 ;  /* 0x00007f000415ba11 */ /* 0x000fe400010f0c05 */
[----:B------:R-:W-:Y:S01]  /*5b00*/  @!P3 LEA R18, P1, R3, c[0x0][0x1f8], 0x1 ;  /* 0x00007e000312ba11 */ /* 0x000fe200078208ff */
[----:B------:R-:W-:Y:S01]  /*5b10*/  @!P3 IMAD.X R8, R9, 0x1, R234, P0 ;  /* 0x000000010908b824 */ /* 0x000fe200000e06ea */
[----:B------:R-:W-:Y:S01]  /*5b20*/  @!P3 LEA R10, P0, R11, c[0x0][0x1f8], 0x1 ;  /* 0x00007e000b0aba11 */ /* 0x000fe200078008ff */
[----:B------:R4:W-:Y:S01]  /*5b30*/  @!P3 LDGSTS.E.BYPASS.LTC128B.128 [R218+0x900], [R20.64], !P6 ;  /* 0x0090000014dabfae */ /* 0x0009e2000f101d4a */
[----:B------:R-:W-:Y:S02]  /*5b40*/  @!P3 LEA.HI.X R19, R3, c[0x0][0x1fc], R6, 0x1, P1 ;  /* 0x00007f000313ba11 */ /* 0x000fe400008f0c06 */
[----:B------:R-:W-:Y:S03]  /*5b50*/  @!P3 LEA.HI.X R11, R11, c[0x0][0x1fc], R8, 0x1, P0 ;  /* 0x00007f000b0bba11 */ /* 0x000fe600000f0c08 */
[----:B------:R4:W-:Y:S05]  /*5b60*/  @!P3 LDGSTS.E.BYPASS.LTC128B.128 [R218+0x1500], [R18.64], !P5 ;  /* 0x0150000012dabfae */ /* 0x0009ea000e901d4a */
[----:B------:R4:W-:Y:S02]  /*5b70*/  @!P3 LDGSTS.E.BYPASS.LTC128B.128 [R218+0x2100], [R10.64], !P4 ;  /* 0x021000000adabfae */ /* 0x0009e4000e101d4a */
.L_x_407:
[-C--:B--2-4-:R-:W-:Y:S01]  /*5b80*/  HMMA.16816.F32 R4, R152, R156.reuse, RZ ;  /* 0x0000009c9804723c */ /* 0x094fe200000018ff */
[----:B------:R-:W-:Y:S02]  /*5b90*/  LDSM.16.M88.4 R192, [R216+0x3100] ;  /* 0x00310000d8c0783b */ /* 0x000fe40000000200 */
[----:B------:R-:W-:Y:S05]  /*5ba0*/  ISETP.GT.AND P0, PT, R230, R219, PT ;  /* 0x000000dbe600720c */ /* 0x000fea0003f04270 */
[C---:B---3--:R-:W-:Y:S01]  /*5bb0*/  HMMA.16816.F32 R8, R160.reuse, R156, RZ ;  /* 0x0000009ca008723c */ /* 0x048fe200000018ff */
[----:B------:R-:W0:Y:S07]  /*5bc0*/  LDGDEPBAR ;  /* 0x00000000000079af */ /* 0x000e2e0000000000 */
[-C--:B------:R-:W-:Y:S01]  /*5bd0*/  HMMA.16816.F32 R12, R160, R158.reuse, RZ ;  /* 0x0000009ea00c723c */ /* 0x080fe200000018ff */
[----:B------:R-:W-:Y:S07]  /*5be0*/  LDSM.16.M88.4 R196, [R217+0x7900] ;  /* 0x00790000d9c4783b */ /* 0x000fee0000000200 */
[C---:B------:R-:W-:Y:S01]  /*5bf0*/  HMMA.16816.F32 R16, R152.reuse, R158, RZ ;  /* 0x0000009e9810723c */ /* 0x040fe200000018ff */
[----:B------:R-:W2:Y:S07]  /*5c00*/  LDSM.16.M88.4 R156, [R217+0x6900] ;  /* 0x00690000d99c783b */ /* 0x000eae0000000200 */
[-C--:B-1----:R-:W-:Y:S08]  /*5c10*/  HMMA.16816.F32 R20, R152, R164.reuse, RZ ;  /* 0x000000a49814723c */ /* 0x082ff000000018ff */
[C---:B------:R-:W-:Y:S08]  /*5c20*/  HMMA.16816.F32 R24, R160.reuse, R164, RZ ;  /* 0x000000a4a018723c */ /* 0x040ff000000018ff */
[-C--:B------:R-:W-:Y:S08]  /*5c30*/  HMMA.16816.F32 R28, R160, R166.reuse, RZ ;  /* 0x000000a6a01c723c */ /* 0x080ff000000018ff */
[C---:B------:R-:W-:Y:S01]  /*5c40*/  HMMA.16816.F32 R32, R152.reuse, R166, RZ ;  /* 0x000000a69820723c */ /* 0x040fe200000018ff */
[----:B------:R-:W-:Y:S07]  /*5c50*/  LDSM.16.M88.4 R164, [R213+0x6900] ;  /* 0x00690000d5a4783b */ /* 0x000fee0000000200 */
[-C--:B------:R-:W-:Y:S08]  /*5c60*/  HMMA.16816.F32 R36, R152, R168.reuse, RZ ;  /* 0x000000a89824723c */ /* 0x080ff000000018ff */
[C---:B------:R-:W-:Y:S08]  /*5c70*/  HMMA.16816.F32 R40, R160.reuse, R168, RZ ;  /* 0x000000a8a028723c */ /* 0x040ff000000018ff */
[-C--:B------:R-:W-:Y:S01]  /*5c80*/  HMMA.16816.F32 R44, R160, R170.reuse, RZ ;  /* 0x000000aaa02c723c */ /* 0x080fe200000018ff */
[----:B------:R-:W-:Y:S07]  /*5c90*/  LDSM.16.M88.4 R160, [R216+0x3900] ;  /* 0x00390000d8a0783b */ /* 0x000fee0000000200 */
[----:B------:R-:W-:Y:S01]  /*5ca0*/  HMMA.16816.F32 R48, R152, R170, RZ ;  /* 0x000000aa9830723c */ /* 0x000fe200000018ff */
[----:B------:R-:W1:Y:S07]  /*5cb0*/  LDSM.16.M88.4 R152, [R216+0x3500] ;  /* 0x00350000d898783b */ /* 0x000e6e0000000200 */
[-C--:B------:R-:W-:Y:S01]  /*5cc0*/  HMMA.16816.F32 R4, R172, R176.reuse, R4 ;  /* 0x000000b0ac04723c */ /* 0x080fe20000001804 */
[----:B------:R-:W3:Y:S07]  /*5cd0*/  LDSM.16.M88.4 R168, [R209] ;  /* 0x00000000d1a8783b */ /* 0x000eee0000000200 */
[C---:B------:R-:W-:Y:S08]  /*5ce0*/  HMMA.16816.F32 R8, R180.reuse, R176, R8 ;  /* 0x000000b0b408723c */ /* 0x040ff00000001808 */
[-C--:B------:R-:W-:Y:S08]  /*5cf0*/  HMMA.16816.F32 R12, R180, R178.reuse, R12 ;  /* 0x000000b2b40c723c */ /* 0x080ff0000000180c */
[C---:B------:R-:W-:Y:S01]  /*5d00*/  HMMA.16816.F32 R16, R172.reuse, R178, R16 ;  /* 0x000000b2ac10723c */ /* 0x040fe20000001810 */
[----:B------:R-:W4:Y:S07]  /*5d10*/  LDSM.16.M88.4 R176, [R213+0x7900] ;  /* 0x00790000d5b0783b */ /* 0x000f2e0000000200 */
[-C--:B------:R-:W-:Y:S08]  /*5d20*/  HMMA.16816.F32 R20, R172, R184.reuse, R20 ;  /* 0x000000b8ac14723c */ /* 0x080ff00000001814 */
[C---:B------:R-:W-:Y:S08]  /*5d30*/  HMMA.16816.F32 R24, R180.reuse, R184, R24 ;  /* 0x000000b8b418723c */ /* 0x040ff00000001818 */
[-C--:B------:R-:W-:Y:S08]  /*5d40*/  HMMA.16816.F32 R28, R180, R186.reuse, R28 ;  /* 0x000000bab41c723c */ /* 0x080ff0000000181c */
[C---:B------:R-:W-:Y:S01]  /*5d50*/  HMMA.16816.F32 R32, R172.reuse, R186, R32 ;  /* 0x000000baac20723c */ /* 0x040fe20000001820 */
[----:B------:R-:W-:Y:S07]  /*5d60*/  LDSM.16.M88.4 R184, [R216+0x4100] ;  /* 0x00410000d8b8783b */ /* 0x000fee0000000200 */
[-C--:B------:R-:W-:Y:S08]  /*5d70*/  HMMA.16816.F32 R36, R172, R188.reuse, R36 ;  /* 0x000000bcac24723c */ /* 0x080ff00000001824 */
[C---:B------:R-:W-:Y:S08]  /*5d80*/  HMMA.16816.F32 R40, R180.reuse, R188, R40 ;  /* 0x000000bcb428723c */ /* 0x040ff00000001828 */
[-C--:B------:R-:W-:Y:S01]  /*5d90*/  HMMA.16816.F32 R44, R180, R190.reuse, R44 ;  /* 0x000000beb42c723c */ /* 0x080fe2000000182c */
[----:B------:R-:W-:Y:S07]  /*5da0*/  LDSM.16.M88.4 R180, [R207] ;  /* 0x00000000cfb4783b */ /* 0x000fee0000000200 */
[----:B------:R-:W-:Y:S01]  /*5db0*/  HMMA.16816.F32 R48, R172, R190, R48 ;  /* 0x000000beac30723c */ /* 0x000fe20000001830 */
[----:B------:R-:W5:Y:S07]  /*5dc0*/  LDSM.16.M88.4 R172, [R208] ;  /* 0x00000000d0ac783b */ /* 0x000f6e0000000200 */
[-C--:B--2---:R-:W-:Y:S01]  /*5dd0*/  HMMA.16816.F32 R4, R156, R192.reuse, R4 ;  /* 0x000000c09c04723c */ /* 0x084fe20000001804 */
[----:B------:R-:W-:Y:S07]  /*5de0*/  LDSM.16.M88.4 R188, [R213+0x9900] ;  /* 0x00990000d5bc783b */ /* 0x000fee0000000200 */
[C---:B------:R-:W-:Y:S08]  /*5df0*/  HMMA.16816.F32 R8, R196.reuse, R192, R8 ;  /* 0x000000c0c408723c */ /* 0x040ff00000001808 */
[-C--:B------:R-:W-:Y:S08]  /*5e00*/  HMMA.16816.F32 R12, R196, R194.reuse, R12 ;  /* 0x000000c2c40c723c */ /* 0x080ff0000000180c */
[C---:B------:R-:W-:Y:S01]  /*5e10*/  HMMA.16816.F32 R16, R156.reuse, R194, R16 ;  /* 0x000000c29c10723c */ /* 0x040fe20000001810 */
[----:B------:R-:W-:Y:S07]  /*5e20*/  LDSM.16.M88.4 R192, [R205] ;  /* 0x00000000cdc0783b */ /* 0x000fee0000000200 */
[-C--:B-1----:R-:W-:Y:S08]  /*5e30*/  HMMA.16816.F32 R20, R156, R152.reuse, R20 ;  /* 0x000000989c14723c */ /* 0x082ff00000001814 */
[C---:B------:R-:W-:Y:S08]  /*5e40*/  HMMA.16816.F32 R24, R196.reuse, R152, R24 ;  /* 0x00000098c418723c */ /* 0x040ff00000001818 */
[-C--:B------:R-:W-:Y:S08]  /*5e50*/  HMMA.16816.F32 R28, R196, R154.reuse, R28 ;  /* 0x0000009ac41c723c */ /* 0x080ff0000000181c */
[C---:B------:R-:W-:Y:S01]  /*5e60*/  HMMA.16816.F32 R32, R156.reuse, R154, R32 ;  /* 0x0000009a9c20723c */ /* 0x040fe20000001820 */
[----:B------:R-:W-:Y:S07]  /*5e70*/  LDSM.16.M88.4 R152, [R217+0x8900] ;  /* 0x00890000d998783b */ /* 0x000fee0000000200 */
[-C--:B------:R-:W-:Y:S08]  /*5e80*/  HMMA.16816.F32 R36, R156, R160.reuse, R36 ;  /* 0x000000a09c24723c */ /* 0x080ff00000001824 */
[C---:B------:R-:W-:Y:S08]  /*5e90*/  HMMA.16816.F32 R40, R196.reuse, R160, R40 ;  /* 0x000000a0c428723c */ /* 0x040ff00000001828 */
[-C--:B------:R-:W-:Y:S08]  /*5ea0*/  HMMA.16816.F32 R44, R196, R162.reuse, R44 ;  /* 0x000000a2c42c723c */ /* 0x080ff0000000182c */
[----:B------:R-:W-:Y:S01]  /*5eb0*/  HMMA.16816.F32 R48, R156, R162, R48 ;  /* 0x000000a29c30723c */ /* 0x000fe20000001830 */
[----:B------:R-:W1:Y:S07]  /*5ec0*/  LDSM.16.M88.4 R156, [R216+0x3d00] ;  /* 0x003d0000d89c783b */ /* 0x000e6e0000000200 */
[-C--:B---3--:R-:W-:Y:S01]  /*5ed0*/  HMMA.16816.F32 R4, R164, R168.reuse, R4 ;  /* 0x000000a8a404723c */ /* 0x088fe20000001804 */
[----:B------:R-:W2:Y:S07]  /*5ee0*/  LDSM.16.M88.4 R160, [R217+0x9900] ;  /* 0x00990000d9a0783b */ /* 0x000eae0000000200 */
[C---:B----4-:R-:W-:Y:S08]  /*5ef0*/  HMMA.16816.F32 R8, R176.reuse, R168, R8 ;  /* 0x000000a8b008723c */ /* 0x050ff00000001808 */
[-C--:B------:R-:W-:Y:S08]  /*5f00*/  HMMA.16816.F32 R12, R176, R170.reuse, R12 ;  /* 0x000000aab00c723c */ /* 0x080ff0000000180c */
[C---:B------:R-:W-:Y:S01]  /*5f10*/  HMMA.16816.F32 R16, R164.reuse, R170, R16 ;  /* 0x000000aaa410723c */ /* 0x040fe20000001810 */
[----:B------:R-:W3:Y:S07]  /*5f20*/  LDSM.16.M88.4 R168, [R216+0x4500] ;  /* 0x00450000d8a8783b */ /* 0x000eee0000000200 */
[-C--:B-----5:R-:W-:Y:S08]  /*5f30*/  HMMA.16816.F32 R20, R164, R172.reuse, R20 ;  /* 0x000000aca414723c */ /* 0x0a0ff00000001814 */
[C---:B------:R-:W-:Y:S08]  /*5f40*/  HMMA.16816.F32 R24, R176.reuse, R172, R24 ;  /* 0x000000acb018723c */ /* 0x040ff00000001818 */
[-C--:B------:R-:W-:Y:S08]  /*5f50*/  HMMA.16816.F32 R28, R176, R174.reuse, R28 ;  /* 0x000000aeb01c723c */ /* 0x080ff0000000181c */
[C---:B------:R-:W-:Y:S01]  /*5f60*/  HMMA.16816.F32 R32, R164.reuse, R174, R32 ;  /* 0x000000aea420723c */ /* 0x040fe20000001820 */
[----:B------:R-:W-:Y:S07]  /*5f70*/  LDSM.16.M88.4 R172, [R213+0x8900] ;  /* 0x00890000d5ac783b */ /* 0x000fee0000000200 */
[-C--:B------:R-:W-:Y:S08]  /*5f80*/  HMMA.16816.F32 R36, R164, R180.reuse, R36 ;  /* 0x000000b4a424723c */ /* 0x080ff00000001824 */
[C---:B------:R-:W-:Y:S08]  /*5f90*/  HMMA.16816.F32 R40, R176.reuse, R180, R40 ;  /* 0x000000b4b028723c */ /* 0x040ff00000001828 */
[-C--:B------:R-:W-:Y:S01]  /*5fa0*/  HMMA.16816.F32 R44, R176, R182.reuse, R44 ;  /* 0x000000b6b02c723c */ /* 0x080fe2000000182c */
[----:B------:R-:W4:Y:S07]  /*5fb0*/  LDSM.16.M88.4 R176, [R206] ;  /* 0x00000000ceb0783b */ /* 0x000f2e0000000200 */
[----:B------:R-:W-:Y:S01]  /*5fc0*/  HMMA.16816.F32 R48, R164, R182, R48 ;  /* 0x000000b6a430723c */ /* 0x000fe20000001830 */
[----:B------:R-:W5:Y:S01]  /*5fd0*/  LDSM.16.M88.4 R164, [R204] ;  /* 0x00000000cca4783b */ /* 0x000f620000000200 */
[----:B------:R-:W-:Y:S06]  /*5fe0*/  DEPBAR.LE SB0, 0x0 ;  /* 0x000080000000791a */ /* 0x000fec0000000000 */
[-C--:B-1----:R-:W-:Y:S01]  /*5ff0*/  HMMA.16816.F32 R4, R152, R156.reuse, R4 ;  /* 0x0000009c9804723c */ /* 0x082fe20000001804 */
[----:B------:R-:W-:Y:S07]  /*6000*/  BAR.SYNC.DEFER_BLOCKING 0x0 ;  /* 0x0000000000007b1d */ /* 0x000fee0000010000 */
[C---:B--2---:R-:W-:Y:S08]  /*6010*/  HMMA.16816.F32 R8, R160.reuse, R156, R8 ;  /* 0x0000009ca008723c */ /* 0x044ff00000001808 */
[-C--:B------:R-:W-:Y:S08]  /*6020*/  HMMA.16816.F32 R12, R160, R158.reuse, R12 ;  /* 0x0000009ea00c723c */ /* 0x080ff0000000180c */
[C---:B------:R-:W-:Y:S08]  /*6030*/  HMMA.16816.F32 R16, R152.reuse, R158, R16 ;  /* 0x0000009e9810723c */ /* 0x040ff00000001810 */
[-C--:B------:R-:W-:Y:S08]  /*6040*/  HMMA.16816.F32 R20, R152, R184.reuse, R20 ;  /* 0x000000b89814723c */ /* 0x080ff00000001814 */
[C---:B------:R-:W-:Y:S08]  /*6050*/  HMMA.16816.F32 R24, R160.reuse, R184, R24 ;  /* 0x000000b8a018723c */ /* 0x040ff00000001818 */
[-C--:B------:R-:W-:Y:S08]  /*6060*/  HMMA.16816.F32 R28, R160, R186.reuse, R28 ;  /* 0x000000baa01c723c */ /* 0x080ff0000000181c */
[C---:B------:R-:W-:Y:S08]  /*6070*/  HMMA.16816.F32 R32, R152.reuse, R186, R32 ;  /* 0x000000ba9820723c */ /* 0x040ff00000001820 */
[-C--:B---3--:R-:W-:Y:S08]  /*6080*/  HMMA.16816.F32 R36, R152, R168.reuse, R36 ;  /* 0x000000a89824723c */ /* 0x088ff00000001824 */
[C---:B------:R-:W-:Y:S08]  /*6090*/  HMMA.16816.F32 R40, R160.reuse, R168, R40 ;  /* 0x000000a8a028723c */ /* 0x040ff00000001828 */
[-C--:B------:R-:W-:Y:S08]  /*60a0*/  HMMA.16816.F32 R44, R160, R170.reuse, R44 ;  /* 0x000000aaa02c723c */ /* 0x080ff0000000182c */
[----:B------:R-:W-:Y:S08]  /*60b0*/  HMMA.16816.F32 R48, R152, R170, R48 ;  /* 0x000000aa9830723c */ /* 0x000ff00000001830 */
[-C--:B----4-:R-:W-:Y:S08]  /*60c0*/  HMMA.16816.F32 R4, R172, R176.reuse, R4 ;  /* 0x000000b0ac04723c */ /* 0x090ff00000001804 */
[C---:B------:R-:W-:Y:S08]  /*60d0*/  HMMA.16816.F32 R8, R188.reuse, R176, R8 ;  /* 0x000000b0bc08723c */ /* 0x040ff00000001808 */
[-C--:B------:R-:W-:Y:S08]  /*60e0*/  HMMA.16816.F32 R12, R188, R178.reuse, R12 ;  /* 0x000000b2bc0c723c */ /* 0x080ff0000000180c */
[C---:B------:R-:W-:Y:S08]  /*60f0*/  HMMA.16816.F32 R16, R172.reuse, R178, R16 ;  /* 0x000000b2ac10723c */ /* 0x040ff00000001810 */
[-C--:B------:R-:W-:Y:S08]  /*6100*/  HMMA.16816.F32 R20, R172, R192.reuse, R20 ;  /* 0x000000c0ac14723c */ /* 0x080ff00000001814 */
[C---:B------:R-:W-:Y:S08]  /*6110*/  HMMA.16816.F32 R24, R188.reuse, R192, R24 ;  /* 0x000000c0bc18723c */ /* 0x040ff00000001818 */
[-C--:B------:R-:W-:Y:S08]  /*6120*/  HMMA.16816.F32 R28, R188, R194.reuse, R28 ;  /* 0x000000c2bc1c723c */ /* 0x080ff0000000181c */
[C---:B------:R-:W-:Y:S08]  /*6130*/  HMMA.16816.F32 R32, R172.reuse, R194, R32 ;  /* 0x000000c2ac20723c */ /* 0x040ff00000001820 */
[-C--:B-----5:R-:W-:Y:S08]  /*6140*/  HMMA.16816.F32 R36, R172, R164.reuse, R36 ;  /* 0x000000a4ac24723c */ /* 0x0a0ff00000001824 */
[C---:B------:R-:W-:Y:S08]  /*6150*/  HMMA.16816.F32 R40, R188.reuse, R164, R40 ;  /* 0x000000a4bc28723c */ /* 0x040ff00000001828 */
[-C--:B------:R-:W-:Y:S08]  /*6160*/  HMMA.16816.F32 R44, R188, R166.reuse, R44 ;  /* 0x000000a6bc2c723c */ /* 0x080ff0000000182c */
[----:B------:R-:W-:Y:S01]  /*6170*/  HMMA.16816.F32 R48, R172, R166, R48 ;  /* 0x000000a6ac30723c */ /* 0x000fe20000001830 */
[----:B------:R-:W-:-:S07]  /*6180*/  @!P0 BRA `(.L_x_408) ;  /* 0x000002f000008947 */ /* 0x000fce0003800000 */
[----:B------:R-:W-:Y:S02]  /*6190*/  IADD3 R152, R230, -0x1, RZ ;  /* 0xffffffffe6987810 */ /* 0x000fe40007ffe0ff */
[----:B------:R-:W-:Y:S02]  /*61a0*/  IADD3 R3, -R232, 0x30, RZ ;  /* 0x00000030e8037810 */ /* 0x000fe40007ffe1ff */
[----:B------:R-:W-:Y:S01]  /*61b0*/  SHF.R.S32.HI R149, RZ, 0x1f, R152 ;  /* 0x0000001fff957819 */ /* 0x000fe20000011498 */
[C---:B------:R-:W-:Y:S01]  /*61c0*/  IMAD.WIDE.U32 R162, R152.reuse, c[0x0][0x1e0], RZ ;  /* 0x0000780098a27a25 */ /* 0x040fe200078e00ff */
[----:B------:R-:W-:Y:S03]  /*61d0*/  ISETP.GE.AND P1, PT, R3, 0x1, PT ;  /* 0x000000010300780c */ /* 0x000fe60003f26270 */
[----:B------:R-:W-:Y:S04]  /*61e0*/  IMAD R149, R149, c[0x0][0x1e0], RZ ;  /* 0x0000780095957a24 */ /* 0x000fe800078e02ff */
[----:B------:R-:W-:Y:S04]  /*61f0*/  IMAD R149, R152, c[0x0][0x1e4], R149 ;  /* 0x0000790098957a24 */ /* 0x000fe800078e0295 */
[----:B------:R-:W-:Y:S02]  /*6200*/  IMAD.IADD R149, R163, 0x1, R149 ;  /* 0x00000001a3957824 */ /* 0x000fe400078e0295 */
[----:B------:R-:W-:Y:S04]  /*6210*/  IMAD.WIDE.U32 R162, R162, 0x30, RZ ;  /* 0x00000030a2a27825 */ /* 0x000fe800078e00ff */
[----:B------:R-:W-:Y:S01]  /*6220*/  IMAD R149, R149, 0x30, RZ ;  /* 0x0000003095957824 */ /* 0x000fe200078e02ff */
[-C--:B------:R-:W-:Y:S02]  /*6230*/  @P1 IADD3 R152, P0, R224, R162.reuse, RZ ;  /* 0x000000a2e0981210 */ /* 0x080fe40007f1e0ff */
[-C--:B------:R-:W-:Y:S01]  /*6240*/  @P1 IADD3 R154, P2, R203, R162.reuse, RZ ;  /* 0x000000a2cb9a1210 */ /* 0x080fe20007f5e0ff */
[----:B------:R-:W-:Y:S04]  /*6250*/  IMAD.IADD R149, R163, 0x1, R149 ;  /* 0x00000001a3957824 */ /* 0x000fe800078e0295 */
[C---:B------:R-:W-:Y:S01]  /*6260*/  @P1 IMAD.X R151, R149.reuse, 0x1, R229, P0 ;  /* 0x0000000195971824 */ /* 0x040fe200000e06e5 */
[----:B------:R-:W-:Y:S01]  /*6270*/  @P1 LEA R158, P0, R152, c[0x0][0x1c8], 0x1 ;  /* 0x00007200989e1a11 */ /* 0x000fe200078008ff */
[----:B------:R-:W-:Y:S01]  /*6280*/  @P1 IMAD.X R153, R149, 0x1, R202, P2 ;  /* 0x0000000195991824 */ /* 0x000fe200010e06ca */
[----:B------:R-:W-:Y:S02]  /*6290*/  @P1 LEA R156, P2, R154, c[0x0][0x1c8], 0x1 ;  /* 0x000072009a9c1a11 */ /* 0x000fe400078408ff */
[----:B------:R-:W-:Y:S02]  /*62a0*/  @P1 LEA.HI.X R159, R152, c[0x0][0x1cc], R151, 0x1, P0 ;  /* 0x00007300989f1a11 */ /* 0x000fe400000f0c97 */
[----:B------:R-:W-:Y:S02]  /*62b0*/  ISETP.GE.AND P0, PT, R3, 0x21, PT ;  /* 0x000000210300780c */ /* 0x000fe40003f06270 */
[----:B------:R-:W-:Y:S01]  /*62c0*/  @P1 LEA.HI.X R157, R154, c[0x0][0x1cc], R153, 0x1, P2 ;  /* 0x000073009a9d1a11 */ /* 0x000fe200010f0c99 */
[----:B------:R-:W-:Y:S01]  /*62d0*/  @!PT LDS RZ, [RZ] ;  /* 0x00000000fffff984 */ /* 0x000fe20000000800 */
[----:B------:R-:W-:Y:S01]  /*62e0*/  @!PT LDS RZ, [RZ] ;  /* 0x00000000fffff984 */ /* 0x000fe20000000800 */
[----:B------:R-:W-:Y:S01]  /*62f0*/  @!PT LDS RZ, [RZ] ;  /* 0x00000000fffff984 */ /* 0x000fe20000000800 */
[----:B------:R1:W-:Y:S01]  /*6300*/  @P1 LDGSTS.E.BYPASS.LTC128B.128 [R218+0x2500], [R158.64], !P6 ;  /* 0x025000009eda1fae */ /* 0x0003e2000f101d4a */
[----:B------:R-:W-:Y:S04]  /*6310*/  @P1 IADD3 R152, P2, R201, R162, RZ ;  /* 0x000000a2c9981210 */ /* 0x000fe80007f5e0ff */
[----:B------:R1:W-:Y:S01]  /*6320*/  @P1 LDGSTS.E.BYPASS.LTC128B.128 [R218+0x3100], [R156.64], !P5 ;  /* 0x031000009cda1fae */ /* 0x0003e2000e901d4a */
[C---:B------:R-:W-:Y:S01]  /*6330*/  @P1 IMAD.X R3, R149.reuse, 0x1, R200, P2 ;  /* 0x0000000195031824 */ /* 0x040fe200010e06c8 */
[C---:B------:R-:W-:Y:S04]  /*6340*/  @P1 LEA R160, P2, R152.reuse, c[0x0][0x1c8], 0x1 ;  /* 0x0000720098a01a11 */ /* 0x040fe800078408ff */
[----:B------:R-:W-:Y:S02]  /*6350*/  @P1 LEA.HI.X R161, R152, c[0x0][0x1cc], R3, 0x1, P2 ;  /* 0x0000730098a11a11 */ /* 0x000fe400010f0c03 */
[----:B------:R-:W-:Y:S03]  /*6360*/  @P0 IADD3 R152, P2, R162, UR7, RZ ;  /* 0x00000007a2980c10 */ /* 0x000fe6000ff5e0ff */
[----:B------:R1:W-:Y:S01]  /*6370*/  @P1 LDGSTS.E.BYPASS.LTC128B.128 [R218+0x3d00], [R160.64], !P4 ;  /* 0x03d00000a0da1fae */ /* 0x0003e2000e101d4a */
[----:B------:R-:W-:Y:S02]  /*6380*/  @P0 IADD3.X R149, R149, UR6, RZ, P2, !PT ;  /* 0x0000000695950c10 */ /* 0x000fe400097fe4ff */
[----:B------:R-:W-:Y:S05]  /*6390*/  @P0 IADD3 R154, P2, R152, R224, RZ ;  /* 0x000000e0989a0210 */ /* 0x000fea0007f5e0ff */
[C---:B------:R-:W-:Y:S01]  /*63a0*/  @P0 IMAD.X R3, R149.reuse, 0x1, R229, P2 ;  /* 0x0000000195030824 */ /* 0x040fe200010e06e5 */
[C---:B------:R-:W-:Y:S04]  /*63b0*/  @P0 LEA R162, P2, R154.reuse, c[0x0][0x1c8], 0x1 ;  /* 0x000072009aa20a11 */ /* 0x040fe800078408ff */
[----:B------:R-:W-:Y:S02]  /*63c0*/  @P0 LEA.HI.X R163, R154, c[0x0][0x1cc], R3, 0x1, P2 ;  /* 0x000073009aa30a11 */ /* 0x000fe400010f0c03 */
[----:B------:R-:W-:Y:S03]  /*63d0*/  @P0 IADD3 R154, P2, R152, R203, RZ ;  /* 0x000000cb989a0210 */ /* 0x000fe60007f5e0ff */
[----:B------:R1:W-:Y:S02]  /*63e0*/  @P0 LDGSTS.E.BYPASS.LTC128B.128 [R218+0x2d00], [R162.64], !P6 ;  /* 0x02d00000a2da0fae */ /* 0x0003e4000f101d4a */
[C---:B------:R-:W-:Y:S01]  /*63f0*/  @P0 IMAD.X R3, R149.reuse, 0x1, R202, P2 ;  /* 0x0000000195030824 */ /* 0x040fe200010e06ca */
[C---:B------:R-:W-:Y:S04]  /*6400*/  @P0 LEA R164, P2, R154.reuse, c[0x0][0x1c8], 0x1 ;  /* 0x000072009aa40a11 */ /* 0x040fe800078408ff */
[----:B------:R-:W-:Y:S02]  /*6410*/  @P0 LEA.HI.X R165, R154, c[0x0][0x1cc], R3, 0x1, P2 ;  /* 0x000073009aa50a11 */ /* 0x000fe400010f0c03 */
[----:B------:R-:W-:Y:S03]  /*6420*/  @P0 IADD3 R152, P2, R152, R201, RZ ;  /* 0x000000c998980210 */ /* 0x000fe60007f5e0ff */
[----:B------:R1:W-:Y:S02]  /*6430*/  @P0 LDGSTS.E.BYPASS.LTC128B.128 [R218+0x3900], [R164.64], !P5 ;  /* 0x03900000a4da0fae */ /* 0x0003e4000e901d4a */
[----:B------:R-:W-:Y:S01]  /*6440*/  @P0 IMAD.X R149, R149, 0x1, R200, P2 ;  /* 0x0000000195950824 */ /* 0x000fe200010e06c8 */
[C---:B------:R-:W-:Y:S04]  /*6450*/  @P0 LEA R154, P2, R152.reuse, c[0x0][0x1c8], 0x1 ;  /* 0x00007200989a0a11 */ /* 0x040fe800078408ff */
[----:B------:R-:W-:Y:S05]  /*6460*/  @P0 LEA.HI.X R155, R152, c[0x0][0x1cc], R149, 0x1, P2 ;  /* 0x00007300989b0a11 */ /* 0x000fea00010f0c95 */
[----:B------:R1:W-:Y:S04]  /*6470*/  @P0 LDGSTS.E.BYPASS.LTC128B.128 [R218+0x4500], [R154.64], !P4 ;  /* 0x045000009ada0fae */ /* 0x0003e8000e101d4a */
.L_x_408:
[----:B------:R-:W-:Y:S01]  /*6480*/  PLOP3.LUT P1, PT, PT, PT, UP2, 0x80, 0x0 ;  /* 0x000000000000781c */ /* 0x000fe20003f2f028 */
[----:B------:R-:W0:Y:S01]  /*6490*/  LDGDEPBAR ;  /* 0x00000000000079af */ /* 0x000e220000000000 */
[----:B------:R-:W-:Y:S01]  /*64a0*/  PLOP3.LUT P0, PT, PT, PT, UP2, 0x80, 0x0 ;  /* 0x000000000000781c */ /* 0x000fe20003f0f028 */
[----:B-1----:R-:W-:Y:S02]  /*64b0*/  IMAD.MOV.U32 R158, RZ, RZ, R222 ;  /* 0x000000ffff9e7224 */ /* 0x002fe400078e00de */
[----:B------:R-:W-:Y:S05]  /*64c0*/  IMAD R156, R230, -0x30, RZ ;  /* 0xffffffd0e69c7824 */ /* 0x000fea00078e02ff */
[----:B------:R-:W-:Y:S03]  /*64d0*/  IADD3 R153, -R223, 0x1, R156 ;  /* 0x00000001df997810 */ /* 0x000fe60007ffe19c */
[----:B------:R-:W-:Y:S01]  /*64e0*/  @P1 IMAD.HI.U32 R3, R222, c[0x0][0x2c8], RZ ;  /* 0x0000b200de031a27 */ /* 0x000fe200078e00ff */
[----:B------:R-:W-:Y:S04]  /*64f0*/  IADD3 R153, R153, c[0x0][0x1d0], RZ ;  /* 0x0000740099997a10 */ /* 0x000fe80007ffe0ff */
[----:B------:R-:W-:Y:S02]  /*6500*/  @P0 SHF.R.U32.HI R158, RZ, c[0x0][0x2cc], R3 ;  /* 0x0000b300ff9e0a19 */ /* 0x000fe40000011603 */
[----:B------:R-:W-:Y:S02]  /*6510*/  PLOP3.LUT P0, PT, PT, PT, UP1, 0x40, 0x0 ;  /* 0x000000000000781c */ /* 0x000fe40003f0e818 */
[----:B------:R-:W-:Y:S01]  /*6520*/  IADD3 R153, R153, -c[0x0][0x168], RZ ;  /* 0x80005a0099997a10 */ /* 0x000fe20007ffe0ff */
[----:B------:R-:W1:Y:S03]  /*6530*/  SHFL.IDX PT, R152, R158, RZ, 0x1c1f ;  /* 0x001c1fff9e987589 */ /* 0x000e6600000e0000 */
[C---:B------:R-:W-:Y:S02]  /*6540*/  IADD3 R155, R153.reuse, c[0x0][0x328], RZ ;  /* 0x0000ca00999b7a10 */ /* 0x040fe40007ffe0ff */
[----:B------:R-:W-:Y:S03]  /*6550*/  IADD3 R153, R153, UR8, RZ ;  /* 0x0000000899997c10 */ /* 0x000fe6000fffe0ff */
[----:B-1----:R-:W-:Y:S02]  /*6560*/  IMAD.IADD R171, R155, 0x1, R152 ;  /* 0x000000019bab7824 */ /* 0x002fe400078e0298 */
[----:B------:R-:W-:Y:S01]  /*6570*/  IMAD.IADD R168, R152, 0x1, R153 ;  /* 0x0000000198a87824 */ /* 0x000fe200078e0299 */
[----:B------:R-:W-:-:S05]  /*6580*/  @P0 BRA `(.L_x_409) ;  /* 0x0000019000000947 */ /* 0x000fca0003800000 */
[----:B------:R-:W-:Y:S01]  /*6590*/  IADD3 R149, R152, c[0x0][0x1d0], RZ ;  /* 0x0000740098957a10 */ /* 0x000fe20007ffe0ff */
[----:B------:R-:W-:Y:S03]  /*65a0*/  BSSY B0, `(.L_x_410) ;  /* 0x0000012000007945 */ /* 0x000fe60003800000 */
[----:B------:R-:W-:Y:S04]  /*65b0*/  IADD3 R149, R149, -c[0x0][0x168], RZ ;  /* 0x80005a0095957a10 */ /* 0x000fe80007ffe0ff */
[----:B------:R-:W-:Y:S11]  /*65c0*/  ISETP.GT.AND P0, PT, R149, -0x1, PT ;  /* 0xffffffff9500780c */ /* 0x000ff60003f04270 */
[----:B------:R-:W-:Y:S02]  /*65d0*/  @!UPT UIADD3 URZ, URZ, URZ, URZ ;  /* 0x0000003f3f3ff290 */ /* 0x000fe4000fffe03f */
[----:B------:R-:W-:-:S05]  /*65e0*/  @P0 BRA `(.L_x_411) ;  /* 0x0000008000000947 */ /* 0x000fca0003800000 */
[----:B------:R-:W-:Y:S01]  /*65f0*/  LOP3.LUT R149, RZ, R149, RZ, 0x33, !PT ;  /* 0x00000095ff957212 */ /* 0x000fe200078e33ff */
[----:B------:R-:W-:Y:S05]  /*6600*/  IMAD.MOV.U32 R3, RZ, RZ, c[0x0][0x32c] ;  /* 0x0000cb00ff037624 */ /* 0x000fea00078e00ff */
[----:B------:R-:W-:Y:S11]  /*6610*/  ISETP.NE.AND P0, PT, R3, 0x1, PT ;  /* 0x000000010300780c */ /* 0x000ff60003f05270 */
[----:B------:R-:W-:Y:S02]  /*6620*/  @!UPT UIADD3 URZ, URZ, URZ, URZ ;  /* 0x0000003f3f3ff290 */ /* 0x000fe4000fffe03f */
[----:B------:R-:W-:Y:S05]  /*6630*/  @P0 IMAD.HI.U32 R3, R149, c[0x0][0x330], RZ ;  /* 0x0000cc0095030a27 */ /* 0x000fea00078e00ff */
[----:B------:R-:W-:Y:S04]  /*6640*/  @P0 SHF.R.U32.HI R149, RZ, c[0x0][0x334], R3 ;  /* 0x0000cd00ff950a19 */ /* 0x000fe80000011603 */
[----:B------:R-:W-:Y:S01]  /*6650*/  LOP3.LUT R149, RZ, R149, RZ, 0x33, !PT ;  /* 0x00000095ff957212 */ /* 0x000fe200078e33ff */
[----:B------:R-:W-:-:S05]  /*6660*/  BRA `(.L_x_412) ;  /* 0x0000005000007947 */ /* 0x000fca0003800000 */
.L_x_411:
[----:B------:R-:W-:Y:S04]  /*6670*/  MOV R3, c[0x0][0x32c] ;  /* 0x0000cb0000037a02 */ /* 0x000fe80000000f00 */
[----:B------:R-:W-:Y:S11]  /*6680*/  ISETP.NE.AND P0, PT, R3, 0x1, PT ;  /* 0x000000010300780c */ /* 0x000ff60003f05270 */
[----:B------:R-:W-:Y:S02]  /*6690*/  @!UPT UIADD3 URZ, URZ, URZ, URZ ;  /* 0x0000003f3f3ff290 */ /* 0x000fe4000fffe03f */
[----:B------:R-:W-:Y:S05]  /*66a0*/  @P0 IMAD.HI.U32 R3, R149, c[0x0][0x330], RZ ;  /* 0x0000cc0095030a27 */ /* 0x000fea00078e00ff */
[----:B------:R-:W-:Y:S02]  /*66b0*/  @P0 SHF.R.U32.HI R149, RZ, c[0x0][0x334], R3 ;  /* 0x0000cd00ff950a19 */ /* 0x000fe40000011603 */
.L_x_412:
[----:B------:R-:W-:Y:S05]  /*66c0*/  BSYNC B0 ;  /* 0x0000000000007941 */ /* 0x000fea0003800000 */
.L_x_410:
[----:B------:R-:W-:Y:S04]  /*66d0*/  IMAD.IADD R152, R156, 0x1, -R223 ;  /* 0x000000019c987824 */ /* 0x000fe800078e0adf */
[----:B------:R-:W-:Y:S05]  /*66e0*/  IMAD R149, R149, c[0x0][0x32c], R152 ;  /* 0x0000cb0095957a24 */ /* 0x000fea00078e0298 */
[----:B------:R-:W-:Y:S02]  /*66f0*/  IADD3 R152, R149, c[0x0][0x32c], RZ ;  /* 0x0000cb0095987a10 */ /* 0x000fe40007ffe0ff */
[----:B------:R-:W-:Y:S02]  /*6700*/  IMNMX R168, R168, R149, !PT ;  /* 0x00000095a8a87217 */ /* 0x000fe40007800200 */
[----:B------:R-:W-:Y:S02]  /*6710*/  IMNMX R171, R171, R152, PT ;  /* 0x00000098abab7217 */ /* 0x000fe40003800200 */
.L_x_409:
[----:B------:R-:W-:Y:S01]  /*6720*/  PLOP3.LUT P0, PT, PT, PT, UP1, 0x40, 0x0 ;  /* 0x000000000000781c */ /* 0x000fe20003f0e818 */
[----:B------:R-:W1:Y:S02]  /*6730*/  SHFL.IDX PT, R152, R158, 0x1, 0x1c1f ;  /* 0x003c1f009e987f89 */ /* 0x000e6400000e0000 */
[----:B-1----:R-:W-:Y:S01]  /*6740*/  IADD3 R166, R153, R152, RZ ;  /* 0x0000009899a67210 */ /* 0x002fe20007ffe0ff */
[----:B------:R-:W-:Y:S09]  /*6750*/  IMAD.IADD R173, R155, 0x1, R152 ;  /* 0x000000019bad7824 */ /* 0x000ff200078e0298 */
        /* <DEDUP_REMOVED lines=15> */
.L_x_415:
[----:B------:R-:W-:Y:S04]  /*6850*/  MOV R3, c[0x0][0x32c] ;  /* 0x0000cb0000037a02 */ /* 0x000fe80000000f00 */
[----:B------:R-:W-:Y:S11]  /*6860*/  ISETP.NE.AND P0, PT, R3, 0x1, PT ;  /* 0x000000010300780c */ /* 0x000ff60003f05270 */
[----:B------:R-:W-:Y:S02]  /*6870*/  @!UPT UIADD3 URZ, URZ, URZ, URZ ;  /* 0x0000003f3f3ff290 */ /* 0x000fe4000fffe03f */
[----:B------:R-:W-:Y:S05]  /*6880*/  @P0 IMAD.HI.U32 R3, R152, c[0x0][0x330], RZ ;  /* 0x0000cc0098030a27 */ /* 0x000fea00078e00ff */
[----:B------:R-:W-:Y:S02]  /*6890*/  @P0 SHF.R.U32.HI R152, RZ, c[0x0][0x334], R3 ;  /* 0x0000cd00ff980a19 */ /* 0x000fe40000011603 */
.L_x_416:
[----:B------:R-:W-:Y:S05]  /*68a0*/  BSYNC B0 ;  /* 0x0000000000007941 */ /* 0x000fea0003800000 */
.L_x_414:
[----:B------:R-:W-:Y:S04]  /*68b0*/  IMAD.IADD R3, R156, 0x1, -R223 ;  /* 0x000000019c037824 */ /* 0x000fe800078e0adf */
[----:B------:R-:W-:Y:S05]  /*68c0*/  IMAD R3, R152, c[0x0][0x32c], R3 ;  /* 0x0000cb0098037a24 */ /* 0x000fea00078e0203 */
[----:B------:R-:W-:Y:S02]  /*68d0*/  IADD3 R152, R3, c[0x0][0x32c], RZ ;  /* 0x0000cb0003987a10 */ /* 0x000fe40007ffe0ff */
[----:B------:R-:W-:Y:S02]  /*68e0*/  IMNMX R166, R166, R3, !PT ;  /* 0x00000003a6a67217 */ /* 0x000fe40007800200 */
[----:B------:R-:W-:Y:S02]  /*68f0*/  IMNMX R173, R173, R152, PT ;  /* 0x00000098adad7217 */ /* 0x000fe40003800200 */
.L_x_413:
        /* <DEDUP_REMOVED lines=19> */
.L_x_419:
[----:B------:R-:W-:Y:S04]  /*6a30*/  MOV R3, c[0x0][0x32c] ;  /* 0x0000cb0000037a02 */ /* 0x000fe80000000f00 */
[----:B------:R-:W-:Y:S11]  /*6a40*/  ISETP.NE.AND P0, PT, R3, 0x1, PT ;  /* 0x000000010300780c */ /* 0x000ff60003f05270 */
[----:B------:R-:W-:Y:S02]  /*6a50*/  @!UPT UIADD3 URZ, URZ, URZ, URZ ;  /* 0x0000003f3f3ff290 */ /* 0x000fe4000fffe03f */
[----:B------:R-:W-:Y:S05]  /*6a60*/  @P0 IMAD.HI.U32 R3, R152, c[0x0][0x330], RZ ;  /* 0x0000cc0098030a27 */ /* 0x000fea00078e00ff */
[----:B------:R-:W-:Y:S02]  /*6a70*/  @P0 SHF.R.U32.HI R152, RZ, c[0x0][0x334], R3 ;  /* 0x0000cd00ff980a19 */ /* 0x000fe40000011603 */
.L_x_420:
[----:B------:R-:W-:Y:S05]  /*6a80*/  BSYNC B0 ;  /* 0x0000000000007941 */ /* 0x000fea0003800000 */
.L_x_418:
[----:B------:R-:W-:Y:S04]  /*6a90*/  IMAD.IADD R3, R156, 0x1, -R223 ;  /* 0x000000019c037824 */ /* 0x000fe800078e0adf */
[----:B------:R-:W-:Y:S05]  /*6aa0*/  IMAD R3, R152, c[0x0][0x32c], R3 ;  /* 0x0000cb0098037a24 */ /* 0x000fea00078e0203 */
[----:B------:R-:W-:Y:S02]  /*6ab0*/  IADD3 R149, R3, c[0x0][0x32c], RZ ;  /* 0x0000cb0003957a10 */ /* 0x000fe40007ffe0ff */
[----:B------:R-:W-:Y:S02]  /*6ac0*/  IMNMX R161, R161, R3, !PT ;  /* 0x00000003a1a17217 */ /* 0x000fe40007800200 */
[----:B------:R-:W-:Y:S02]  /*6ad0*/  IMNMX R162, R162, R149, PT ;  /* 0x00000095a2a27217 */ /* 0x000fe40003800200 */
.L_x_417:
[C---:B------:R-:W-:Y:S02]  /*6ae0*/  ISETP.GE.AND P2, PT, R156.reuse, 0x9, PT ;  /* 0x000000099c00780c */ /* 0x040fe40003f46270 */
[----:B------:R-:W-:Y:S02]  /*6af0*/  ISETP.GE.AND P1, PT, R156, 0xa, PT ;  /* 0x0000000a9c00780c */ /* 0x000fe40003f26270 */
[----:B------:R-:W-:Y:S02]  /*6b00*/  ISETP.GT.AND P0, PT, R168, 0x8, !P2 ;  /* 0x00000008a800780c */ /* 0x000fe40005704270 */
[----:B------:R-:W-:Y:S02]  /*6b10*/  P2R R151, PR, RZ, 0x4 ;  /* 0x00000004ff977803 */ /* 0x000fe40000000000 */
[C---:B------:R-:W-:Y:S02]  /*6b20*/  ISETP.LT.OR P0, PT, R171.reuse, 0x9, P0 ;  /* 0x00000009ab00780c */ /* 0x040fe40000701670 */
[----:B------:R-:W-:Y:S02]  /*6b30*/  P2R R149, PR, RZ, 0x2 ;  /* 0x00000002ff957803 */ /* 0x000fe40000000000 */
[----:B------:R-:W-:Y:S02]  /*6b40*/  FSEL R154, R16, -INF , !P0 ;  /* 0xff800000109a7808 */ /* 0x000fe40004000000 */
[----:B------:R-:W-:Y:S02]  /*6b50*/  ISETP.GT.AND P0, PT, R168, 0x9, !P1 ;  /* 0x00000009a800780c */ /* 0x000fe40004f04270 */
[----:B------:R-:W-:Y:S02]  /*6b60*/  P2R R169, PR, RZ, 0x40 ;  /* 0x00000040ffa97803 */ /* 0x000fe40000000000 */
[----:B------:R-:W-:Y:S02]  /*6b70*/  ISETP.LT.OR P0, PT, R171, 0xa, P0 ;  /* 0x0000000aab00780c */ /* 0x000fe40000701670 */
[----:B------:R-:W-:Y:S02]  /*6b80*/  ISETP.GE.AND P6, PT, R156, 0x1a, PT ;  /* 0x0000001a9c00780c */ /* 0x000fe40003fc6270 */
[----:B------:R-:W-:Y:S02]  /*6b90*/  FSEL R152, R17, -INF , !P0 ;  /* 0xff80000011987808 */ /* 0x000fe40004000000 */
[----:B------:R-:W-:Y:S02]  /*6ba0*/  ISETP.GT.AND P0, PT, R166, 0x8, !P2 ;  /* 0x00000008a600780c */ /* 0x000fe40005704270 */
[----:B------:R-:W-:Y:S02]  /*6bb0*/  ISETP.GE.AND P2, PT, R156, 0x11, PT ;  /* 0x000000119c00780c */ /* 0x000fe40003f46270 */
[C---:B------:R-:W-:Y:S02]  /*6bc0*/  ISETP.LT.OR P0, PT, R173.reuse, 0x9, P0 ;  /* 0x00000009ad00780c */ /* 0x040fe40000701670 */
[----:B------:R-:W-:Y:S02]  /*6bd0*/  P2R R164, PR, RZ, 0x20 ;  /* 0x00000020ffa47803 */ /* 0x000fe40000000000 */
[----:B------:R-:W-:Y:S02]  /*6be0*/  FSEL R3, R18, -INF , !P0 ;  /* 0xff80000012037808 */ /* 0x000fe40004000000 */
[----:B------:R-:W-:Y:S02]  /*6bf0*/  ISETP.GT.AND P0, PT, R166, 0x9, !P1 ;  /* 0x00000009a600780c */ /* 0x000fe40004f04270 */
[----:B------:R-:W-:Y:S02]  /*6c00*/  ISETP.GE.AND P1, PT, R156, 0x12, PT ;  /* 0x000000129c00780c */ /* 0x000fe40003f26270 */
[----:B------:R-:W-:Y:S02]  /*6c10*/  ISETP.LT.OR P0, PT, R173, 0xa, P0 ;  /* 0x0000000aad00780c */ /* 0x000fe40000701670 */
[----:B------:R-:W-:Y:S02]  /*6c20*/  P2R R159, PR, RZ, 0x2 ;  /* 0x00000002ff9f7803 */ /* 0x000fe40000000000 */
        /* <DEDUP_REMOVED lines=29> */
[----:B------:R-:W-:Y:S02]  /*6e00*/  P2R R175, PR, RZ, 0x8 ;  /* 0x00000008ffaf7803 */ /* 0x000fe40000000000 */
[----:B------:R-:W-:Y:S02]  /*6e10*/  FSEL R246, R33, -INF , !P0 ;  /* 0xff80000021f67808 */ /* 0x000fe40004000000 */
[----:B------:R-:W-:Y:S02]  /*6e20*/  ISETP.GT.AND P0, PT, R166, 0x18, !P1 ;  /* 0x00000018a600780c */ /* 0x000fe40004f04270 */
[----:B------:R-:W-:Y:S02]  /*6e30*/  ISETP.GE.AND P1, PT, R156, 0x29, PT ;  /* 0x000000299c00780c */ /* 0x000fe40003f26270 */
[C---:B------:R-:W-:Y:S04]  /*6e40*/  ISETP.LT.OR P0, PT, R173.reuse, 0x19, P0 ;  /* 0x00000019ad00780c */ /* 0x040fe80000701670 */
[----:B------:R-:W-:Y:S02]  /*6e50*/  FSEL R196, R34, -INF , !P0 ;  /* 0xff80000022c47808 */ /* 0x000fe40004000000 */
[----:B------:R-:W-:Y:S02]  /*6e60*/  ISETP.GT.AND P0, PT, R166, 0x19, !P6 ;  /* 0x00000019a600780c */ /* 0x000fe40007704270 */
[----:B------:R-:W-:Y:S02]  /*6e70*/  ISETP.GE.AND P6, PT, R156, 0x2, PT ;  /* 0x000000029c00780c */ /* 0x000fe40003fc6270 */
[----:B------:R-:W-:Y:S02]  /*6e80*/  ISETP.LT.OR P0, PT, R173, 0x1a, P0 ;  /* 0x0000001aad00780c */ /* 0x000fe40000701670 */
[----:B------:R-:W-:Y:S02]  /*6e90*/  P2R R174, PR, RZ, 0x40 ;  /* 0x00000040ffae7803 */ /* 0x000fe40000000000 */
[----:B------:R-:W-:Y:S02]  /*6ea0*/  FSEL R199, R35, -INF , !P0 ;  /* 0xff80000023c77808 */ /* 0x000fe40004000000 */
[----:B------:R-:W-:Y:S04]  /*6eb0*/  ISETP.GT.AND P0, PT, R168, 0x20, !P5 ;  /* 0x00000020a800780c */ /* 0x000fe80006f04270 */
[C---:B------:R-:W-:Y:S04]  /*6ec0*/  ISETP.LT.OR P0, PT, R171.reuse, 0x21, P0 ;  /* 0x00000021ab00780c */ /* 0x040fe80000701670 */
[----:B------:R-:W-:Y:S02]  /*6ed0*/  FSEL R198, R36, -INF , !P0 ;  /* 0xff80000024c67808 */ /* 0x000fe40004000000 */
[----:B------:R-:W-:Y:S02]  /*6ee0*/  ISETP.GT.AND P0, PT, R168, 0x21, !P4 ;  /* 0x00000021a800780c */ /* 0x000fe40006704270 */
[----:B------:R-:W-:Y:S02]  /*6ef0*/  P2R R36, PR, RZ, 0x10 ;  /* 0x00000010ff247803 */ /* 0x000fe40000000000 */
[----:B------:R-:W-:Y:S04]  /*6f00*/  ISETP.LT.OR P0, PT, R171, 0x22, P0 ;  /* 0x00000022ab00780c */ /* 0x000fe80000701670 */
[----:B------:R-:W-:Y:S02]  /*6f10*/  FSEL R197, R37, -INF , !P0 ;  /* 0xff80000025c57808 */ /* 0x000fe40004000000 */
[----:B------:R-:W-:Y:S04]  /*6f20*/  ISETP.GT.AND P0, PT, R166, 0x20, !P5 ;  /* 0x00000020a600780c */ /* 0x000fe80006f04270 */
[C---:B------:R-:W-:Y:S04]  /*6f30*/  ISETP.LT.OR P0, PT, R173.reuse, 0x21, P0 ;  /* 0x00000021ad00780c */ /* 0x040fe80000701670 */
[----:B------:R-:W-:Y:S02]  /*6f40*/  FSEL R193, R38, -INF , !P0 ;  /* 0xff80000026c17808 */ /* 0x000fe40004000000 */
[----:B------:R-:W-:Y:S04]  /*6f50*/  ISETP.GT.AND P0, PT, R166, 0x21, !P4 ;  /* 0x00000021a600780c */ /* 0x000fe80006704270 */
[----:B------:R-:W-:Y:S04]  /*6f60*/  ISETP.LT.OR P0, PT, R173, 0x22, P0 ;  /* 0x00000022ad00780c */ /* 0x000fe80000701670 */
[----:B------:R-:W-:Y:S02]  /*6f70*/  FSEL R191, R39, -INF , !P0 ;  /* 0xff80000027bf7808 */ /* 0x000fe40004000000 */
[----:B------:R-:W-:Y:S04]  /*6f80*/  ISETP.GT.AND P0, PT, R168, RZ, !P3 ;  /* 0x000000ffa800720c */ /* 0x000fe80005f04270 */
[C---:B------:R-:W-:Y:S04]  /*6f90*/  ISETP.LT.OR P0, PT, R171.reuse, 0x1, P0 ;  /* 0x00000001ab00780c */ /* 0x040fe80000701670 */
[----:B------:R-:W-:Y:S02]  /*6fa0*/  FSEL R38, R4, -INF , !P0 ;  /* 0xff80000004267808 */ /* 0x000fe40004000000 */
[----:B------:R-:W-:Y:S04]  /*6fb0*/  ISETP.GT.AND P0, PT, R168, 0x1, !P6 ;  /* 0x00000001a800780c */ /* 0x000fe80007704270 */
[----:B------:R-:W-:Y:S04]  /*6fc0*/  ISETP.LT.OR P0, PT, R171, 0x2, P0 ;  /* 0x00000002ab00780c */ /* 0x000fe80000701670 */
[----:B------:R-:W-:Y:S02]  /*6fd0*/  FSEL R4, R5, -INF , !P0 ;  /* 0xff80000005047808 */ /* 0x000fe40004000000 */
[C---:B------:R-:W-:Y:S04]  /*6fe0*/  ISETP.GT.AND P0, PT, R166.reuse, 0x1, !P6 ;  /* 0x00000001a600780c */ /* 0x040fe80007704270 */
[----:B------:R-:W-:Y:S04]  /*6ff0*/  ISETP.LT.OR P0, PT, R173, 0x2, P0 ;  /* 0x00000002ad00780c */ /* 0x000fe80000701670 */
[----:B------:R-:W-:Y:S02]  /*7000*/  FSEL R5, R7, -INF , !P0 ;  /* 0xff80000007057808 */ /* 0x000fe40004000000 */
[----:B------:R-:W-:Y:S04]  /*7010*/  ISETP.GT.AND P0, PT, R166, RZ, !P3 ;  /* 0x000000ffa600720c */ /* 0x000fe80005f04270 */
[----:B------:R-:W-:Y:S04]  /*7020*/  ISETP.LT.OR P0, PT, R173, 0x1, P0 ;  /* 0x00000001ad00780c */ /* 0x000fe80000701670 */
[----:B------:R-:W-:Y:S02]  /*7030*/  FSEL R39, R6, -INF , !P0 ;  /* 0xff80000006277808 */ /* 0x000fe40004000000 */
[----:B------:R-:W-:Y:S04]  /*7040*/  ISETP.GT.AND P0, PT, R168, 0x28, !P1 ;  /* 0x00000028a800780c */ /* 0x000fe80004f04270 */
[C---:B------:R-:W-:Y:S04]  /*7050*/  ISETP.LT.OR P0, PT, R171.reuse, 0x29, P0 ;  /* 0x00000029ab00780c */ /* 0x040fe80000701670 */
[----:B------:R-:W-:Y:S02]  /*7060*/  FSEL R192, R48, -INF , !P0 ;  /* 0xff80000030c07808 */ /* 0x000fe40004000000 */
[----:B------:R-:W-:Y:S04]  /*7070*/  ISETP.GE.AND P0, PT, R156, 0x2a, PT ;  /* 0x0000002a9c00780c */ /* 0x000fe80003f06270 */
[----:B------:R-:W-:Y:S04]  /*7080*/  ISETP.GT.AND P2, PT, R168, 0x29, !P0 ;  /* 0x00000029a800780c */ /* 0x000fe80004744270 */
        /* <DEDUP_REMOVED lines=8> */
[----:B------:R-:W-:Y:S02]  /*7110*/  ISETP.GT.AND P2, PT, R161, 0x1, !P6 ;  /* 0x00000001a100780c */ /* 0x000fe40007744270 */
[----:B------:R-:W-:Y:S02]  /*7120*/  ISETP.NE.AND P6, PT, R176, RZ, PT ;  /* 0x000000ffb000720c */ /* 0x000fe40003fc5270 */
[C---:B------:R-:W-:Y:S04]  /*7130*/  ISETP.LT.OR P2, PT, R162.reuse, 0x2, P2 ;  /* 0x00000002a200780c */ /* 0x040fe80001741670 */
[----:B------:R-:W-:Y:S02]  /*7140*/  FSEL R37, R9, -INF , !P2 ;  /* 0xff80000009257808 */ /* 0x000fe40005000000 */
[----:B------:R-:W-:Y:S04]  /*7150*/  ISETP.NE.AND P2, PT, R151, RZ, PT ;  /* 0x000000ff9700720c */ /* 0x000fe80003f45270 */
[----:B------:R-:W-:Y:S04]  /*7160*/  ISETP.GT.AND P2, PT, R161, 0x8, !P2 ;  /* 0x00000008a100780c */ /* 0x000fe80005744270 */
[----:B------:R-:W-:Y:S04]  /*7170*/  ISETP.LT.OR P2, PT, R162, 0x9, P2 ;  /* 0x00000009a200780c */ /* 0x000fe80001741670 */
        /* <DEDUP_REMOVED lines=14> */
[C---:B------:R-:W-:Y:S04]  /*7260*/  ISETP.GT.AND P2, PT, R161.reuse, 0x18, !P2 ;  /* 0x00000018a100780c */ /* 0x040fe80005744270 */
[----:B------:R-:W-:Y:S04]  /*7270*/  ISETP.LT.OR P2, PT, R162, 0x19, P2 ;  /* 0x00000019a200780c */ /* 0x000fe80001741670 */
[----:B------:R-:W-:Y:S02]  /*7280*/  FSEL R242, R28, -INF , !P2 ;  /* 0xff8000001cf27808 */ /* 0x000fe40005000000 */
[----:B------:R-:W-:Y:S02]  /*7290*/  ISETP.GT.AND P2, PT, R161, 0x19, !P6 ;  /* 0x00000019a100780c */ /* 0x000fe40007744270 */
[----:B------:R-:W-:Y:S02]  /*72a0*/  ISETP.NE.AND P6, PT, R169, RZ, PT ;  /* 0x000000ffa900720c */ /* 0x000fe40003fc5270 */
[----:B------:R-:W-:Y:S04]  /*72b0*/  ISETP.LT.OR P2, PT, R162, 0x1a, P2 ;  /* 0x0000001aa200780c */ /* 0x000fe80001741670 */
[----:B------:R-:W-:Y:S02]  /*72c0*/  FSEL R245, R29, -INF , !P2 ;  /* 0xff8000001df57808 */ /* 0x000fe40005000000 */
[C---:B------:R-:W-:Y:S02]  /*72d0*/  ISETP.GT.AND P2, PT, R161.reuse, 0x20, !P5 ;  /* 0x00000020a100780c */ /* 0x040fe40006f44270 */
[----:B------:R-:W-:Y:S02]  /*72e0*/  ISETP.NE.AND P5, PT, R164, RZ, PT ;  /* 0x000000ffa400720c */ /* 0x000fe40003fa5270 */
[----:B------:R-:W-:Y:S04]  /*72f0*/  ISETP.LT.OR P2, PT, R162, 0x21, P2 ;  /* 0x00000021a200780c */ /* 0x000fe80001741670 */
[----:B------:R-:W-:Y:S02]  /*7300*/  FSEL R169, R40, -INF , !P2 ;  /* 0xff80000028a97808 */ /* 0x000fe40005000000 */
[----:B------:R-:W-:Y:S02]  /*7310*/  ISETP.GT.AND P2, PT, R161, 0x21, !P4 ;  /* 0x00000021a100780c */ /* 0x000fe40006744270 */
[----:B------:R-:W-:Y:S02]  /*7320*/  ISETP.NE.AND P4, PT, R163, RZ, PT ;  /* 0x000000ffa300720c */ /* 0x000fe40003f85270 */
[C---:B------:R-:W-:Y:S04]  /*7330*/  ISETP.LT.OR P2, PT, R162.reuse, 0x22, P2 ;  /* 0x00000022a200780c */ /* 0x040fe80001741670 */
[----:B------:R-:W-:Y:S02]  /*7340*/  FSEL R164, R41, -INF , !P2 ;  /* 0xff80000029a47808 */ /* 0x000fe40005000000 */
[C---:B------:R-:W-:Y:S04]  /*7350*/  ISETP.GT.AND P2, PT, R161.reuse, 0x28, !P1 ;  /* 0x00000028a100780c */ /* 0x040fe80004f44270 */
[----:B------:R-:W-:Y:S04]  /*7360*/  ISETP.LT.OR P2, PT, R162, 0x29, P2 ;  /* 0x00000029a200780c */ /* 0x000fe80001741670 */
[----:B------:R-:W-:Y:S02]  /*7370*/  FSEL R163, R44, -INF , !P2 ;  /* 0xff8000002ca37808 */ /* 0x000fe40005000000 */
[----:B------:R-:W-:Y:S02]  /*7380*/  ISETP.GT.AND P2, PT, R161, RZ, !P3 ;  /* 0x000000ffa100720c */ /* 0x000fe40005f44270 */
[----:B------:R-:W-:Y:S02]  /*7390*/  ISETP.NE.AND P3, PT, R165, RZ, PT ;  /* 0x000000ffa500720c */ /* 0x000fe40003f65270 */
[----:B------:R-:W-:Y:S04]  /*73a0*/  ISETP.LT.OR P2, PT, R162, 0x1, P2 ;  /* 0x00000001a200780c */ /* 0x000fe80001741670 */
[----:B------:R-:W-:Y:S02]  /*73b0*/  FSEL R25, R8, -INF , !P2 ;  /* 0xff80000008197808 */ /* 0x000fe40005000000 */
[----:B------:R-:W1:Y:S01]  /*73c0*/  SHFL.IDX PT, R8, R158, 0x3, 0x1c1f ;  /* 0x007c1f009e087f89 */ /* 0x000e6200000e0000 */
[----:B------:R-:W-:Y:S04]  /*73d0*/  ISETP.GT.AND P2, PT, R161, 0x29, !P0 ;  /* 0x00000029a100780c */ /* 0x000fe80004744270 */
[----:B------:R-:W-:Y:S04]  /*73e0*/  ISETP.LT.OR P2, PT, R162, 0x2a, P2 ;  /* 0x0000002aa200780c */ /* 0x000fe80001741670 */
[----:B------:R-:W-:Y:S02]  /*73f0*/  FSEL R161, R45, -INF , !P2 ;  /* 0xff8000002da17808 */ /* 0x000fe40005000000 */
[----:B------:R-:W-:Y:S01]  /*7400*/  PLOP3.LUT P2, PT, PT, PT, UP1, 0x40, 0x0 ;  /* 0x000000000000781c */ /* 0x000fe20003f4e818 */
[--C-:B-1----:R-:W-:Y:S02]  /*7410*/  IMAD.IADD R6, R155, 0x1, R8.reuse ;  /* 0x000000019b067824 */ /* 0x102fe400078e0208 */
[----:B------:R-:W-:Y:S10]  /*7420*/  IMAD.IADD R153, R153, 0x1, R8 ;  /* 0x0000000199997824 */ /* 0x000ff400078e0208 */
        /* <DEDUP_REMOVED lines=15> */
.L_x_423:
[----:B------:R-:W-:Y:S04]  /*7520*/  MOV R8, c[0x0][0x32c] ;  /* 0x0000cb0000087a02 */ /* 0x000fe80000000f00 */
[----:B------:R-:W-:Y:S11]  /*7530*/  ISETP.NE.AND P2, PT, R8, 0x1, PT ;  /* 0x000000010800780c */ /* 0x000ff60003f45270 */
[----:B------:R-:W-:Y:S02]  /*7540*/  @!UPT UIADD3 URZ, URZ, URZ, URZ ;  /* 0x0000003f3f3ff290 */ /* 0x000fe4000fffe03f */
[----:B------:R-:W-:Y:S05]  /*7550*/  @P2 IMAD.HI.U32 R8, R9, c[0x0][0x330], RZ ;  /* 0x0000cc0009082a27 */ /* 0x000fea00078e00ff */
[----:B------:R-:W-:Y:S02]  /*7560*/  @P2 SHF.R.U32.HI R9, RZ, c[0x0][0x334], R8 ;  /* 0x0000cd00ff092a19 */ /* 0x000fe40000011608 */
.L_x_424:
[----:B------:R-:W-:Y:S05]  /*7570*/  BSYNC B0 ;  /* 0x0000000000007941 */ /* 0x000fea0003800000 */
.L_x_422:
[----:B------:R-:W-:Y:S04]  /*7580*/  IMAD.IADD R156, R156, 0x1, -R223 ;  /* 0x000000019c9c7824 */ /* 0x000fe800078e0adf */
[----:B------:R-:W-:Y:S05]  /*7590*/  IMAD R156, R9, c[0x0][0x32c], R156 ;  /* 0x0000cb00099c7a24 */ /* 0x000fea00078e029c */
[----:B------:R-:W-:Y:S02]  /*75a0*/  IADD3 R9, R156, c[0x0][0x32c], RZ ;  /* 0x0000cb009c097a10 */ /* 0x000fe40007ffe0ff */
[----:B------:R-:W-:Y:S02]  /*75b0*/  IMNMX R153, R153, R156, !PT ;  /* 0x0000009c99997217 */ /* 0x000fe40007800200 */
[----:B------:R-:W-:Y:S02]  /*75c0*/  IMNMX R6, R6, R9, PT ;  /* 0x0000000906067217 */ /* 0x000fe40003800200 */
.L_x_421:
[----:B------:R-:W-:Y:S01]  /*75d0*/  ISETP.NE.AND P2, PT, R175, RZ, PT ;  /* 0x000000ffaf00720c */ /* 0x000fe20003f45270 */
[----:B------:R-:W-:Y:S01]  /*75e0*/  LDSM.16.MT88.4 R20, [R214+0x100] ;  /* 0x00010000d614783b */ /* 0x000fe20000004200 */
[----:B------:R-:W-:Y:S02]  /*75f0*/  FMNMX.FTZ R19, R38, R150, !PT ;  /* 0x0000009626137209 */ /* 0x000fe40007810000 */
[C---:B------:R-:W-:Y:S02]  /*7600*/  ISETP.GT.AND P2, PT, R153.reuse, RZ, !P2 ;  /* 0x000000ff9900720c */ /* 0x040fe40005744270 */
[----:B------:R-:W-:Y:S02]  /*7610*/  FMNMX.FTZ R19, R4, R19, !PT ;  /* 0x0000001304137209 */ /* 0x000fe40007810000 */
[----:B------:R-:W-:Y:S02]  /*7620*/  ISETP.LT.OR P2, PT, R6, 0x1, P2 ;  /* 0x000000010600780c */ /* 0x000fe40001741670 */
[----:B------:R-:W-:Y:S02]  /*7630*/  FMNMX.FTZ R19, R154, R19, !PT ;  /* 0x000000139a137209 */ /* 0x000fe40007810000 */
[----:B------:R-:W-:Y:S02]  /*7640*/  FSEL R13, R10, -INF , !P2 ;  /* 0xff8000000a0d7808 */ /* 0x000fe40005000000 */
[----:B------:R-:W-:Y:S02]  /*7650*/  ISETP.NE.AND P2, PT, R174, RZ, PT ;  /* 0x000000ffae00720c */ /* 0x000fe40003f45270 */
[----:B------:R-:W-:Y:S02]  /*7660*/  FMNMX.FTZ R19, R152, R19, !PT ;  /* 0x0000001398137209 */ /* 0x000fe40007810000 */
[----:B------:R-:W-:Y:S02]  /*7670*/  ISETP.GT.AND P2, PT, R153, 0x1, !P2 ;  /* 0x000000019900780c */ /* 0x000fe40005744270 */
        /* <DEDUP_REMOVED lines=18> */
[----:B------:R-:W-:Y:S02]  /*77a0*/  FMNMX.FTZ R19, R197, R10, !PT ;  /* 0x0000000ac5137209 */ /* 0x000fe40007810000 */
[----:B------:R-:W-:Y:S02]  /*77b0*/  ISETP.NE.AND P2, PT, R160, RZ, PT ;  /* 0x000000ffa000720c */ /* 0x000fe40003f45270 */
[----:B------:R-:W-:Y:S02]  /*77c0*/  FMNMX.FTZ R8, R157, R8, !PT ;  /* 0x000000089d087209 */ /* 0x000fe40007810000 */
[----:B------:R-:W-:Y:S02]  /*77d0*/  FMNMX.FTZ R10, R192, R19, !PT ;  /* 0x00000013c00a7209 */ /* 0x000fe40007810000 */
[----:B------:R-:W-:Y:S02]  /*77e0*/  ISETP.GT.AND P2, PT, R153, 0x10, !P2 ;  /* 0x000000109900780c */ /* 0x000fe40005744270 */
[----:B------:R-:W-:Y:S02]  /*77f0*/  FMNMX.FTZ R8, R195, R8, !PT ;  /* 0x00000008c3087209 */ /* 0x000fe40007810000 */
[----:B------:R-:W-:Y:S02]  /*7800*/  FMNMX.FTZ R17, R171, R10, !PT ;  /* 0x0000000aab117209 */ /* 0x000fe40007810000 */
[----:B------:R-:W-:Y:S02]  /*7810*/  ISETP.LT.OR P2, PT, R6, 0x11, P2 ;  /* 0x000000110600780c */ /* 0x000fe40001741670 */
[----:B------:R-:W-:Y:S02]  /*7820*/  FMNMX.FTZ R19, R189, R8, !PT ;  /* 0x00000008bd137209 */ /* 0x000fe40007810000 */
[----:B------:R-:W-:Y:S01]  /*7830*/  FSEL R244, R26, -INF , !P2 ;  /* 0xff8000001af47808 */ /* 0x000fe20005000000 */
[----:B------:R-:W1:Y:S01]  /*7840*/  SHFL.BFLY PT, R8, R17, 0x2, 0x1f ;  /* 0x0c401f0011087f89 */ /* 0x000e6200000e0000 */
        /* <DEDUP_REMOVED lines=12> */
[----:B-1----:R-:W-:Y:S02]  /*7910*/  FMNMX.FTZ R8, R17, R8, !PT ;  /* 0x0000000811087209 */ /* 0x002fe40007810000 */
[----:B------:R-:W-:Y:S02]  /*7920*/  FSEL R249, R30, -INF , !P2 ;  /* 0xff8000001ef97808 */ /* 0x000fe40005000000 */
[----:B------:R-:W-:Y:S01]  /*7930*/  ISETP.NE.AND P2, PT, R167, RZ, PT ;  /* 0x000000ffa700720c */ /* 0x000fe20003f45270 */
[----:B------:R-:W1:Y:S01]  /*7940*/  SHFL.BFLY PT, R151, R8, 0x1, 0x1f ;  /* 0x0c201f0008977f89 */ /* 0x000e6200000e0000 */
[----:B------:R-:W-:Y:S02]  /*7950*/  FMNMX.FTZ R12, R166, R19, !PT ;  /* 0x00000013a60c7209 */ /* 0x000fe40007810000 */
[----:B------:R-:W-:Y:S02]  /*7960*/  FMNMX.FTZ R10, R25, R2, !PT ;  /* 0x00000002190a7209 */ /* 0x000fe40007810000 */
[----:B------:R-:W-:Y:S02]  /*7970*/  ISETP.GT.AND P2, PT, R153, 0x19, !P2 ;  /* 0x000000199900780c */ /* 0x000fe40005744270 */
[----:B------:R-:W-:Y:S01]  /*7980*/  FMNMX.FTZ R10, R37, R10, !PT ;  /* 0x0000000a250a7209 */ /* 0x000fe20007810000 */
[----:B------:R-:W2:Y:S01]  /*7990*/  SHFL.BFLY PT, R149, R12, 0x2, 0x1f ;  /* 0x0c401f000c957f89 */ /* 0x000ea200000e0000 */
        /* <DEDUP_REMOVED lines=13> */
[----:B-1----:R-:W-:Y:S02]  /*7a70*/  FMNMX.FTZ R151, R8, R151, !PT ;  /* 0x0000009708977209 */ /* 0x002fe40007810000 */
[----:B------:R-:W-:Y:S02]  /*7a80*/  FMNMX.FTZ R10, R245, R10, !PT ;  /* 0x0000000af50a7209 */ /* 0x000fe40007810000 */
[----:B------:R-:W-:Y:S01]  /*7a90*/  ISETP.LT.OR P2, PT, R6, 0x22, P2 ;  /* 0x000000220600780c */ /* 0x000fe20001741670 */
[----:B------:R-:W-:Y:S01]  /*7aa0*/  FMUL.FTZ R241, R151, c[0x0][0x2d0] ;  /* 0x0000b40097f17a20 */ /* 0x000fe20000410000 */
[----:B--2---:R-:W-:Y:S02]  /*7ab0*/  FMNMX.FTZ R149, R12, R149, !PT ;  /* 0x000000950c957209 */ /* 0x004fe40007810000 */
[----:B------:R-:W-:Y:S02]  /*7ac0*/  FMNMX.FTZ R17, R169, R10, !PT ;  /* 0x0000000aa9117209 */ /* 0x000fe40007810000 */
[----:B------:R-:W-:Y:S01]  /*7ad0*/  FSEL R165, R43, -INF , !P2 ;  /* 0xff8000002ba57808 */ /* 0x000fe20005000000 */
[----:B------:R-:W1:Y:S01]  /*7ae0*/  SHFL.BFLY PT, R10, R149, 0x1, 0x1f ;  /* 0x0c201f00950a7f89 */ /* 0x000e6200000e0000 */
[----:B------:R-:W-:Y:S02]  /*7af0*/  FSETP.NEU.FTZ.AND P2, PT, R151, -INF , PT ;  /* 0xff8000009700780b */ /* 0x000fe40003f5d000 */
[----:B------:R-:W-:Y:S02]  /*7b00*/  FMNMX.FTZ R12, R13, R0, !PT ;  /* 0x000000000d0c7209 */ /* 0x000fe40007810000 */
[----:B------:R-:W-:Y:S02]  /*7b10*/  FSEL R241, R241, RZ, P2 ;  /* 0x000000fff1f17208 */ /* 0x000fe40001000000 */
[----:B------:R-:W-:Y:S02]  /*7b20*/  FMNMX.FTZ R8, R164, R17, !PT ;  /* 0x00000011a4087209 */ /* 0x000fe40007810000 */
[----:B------:R-:W-:Y:S01]  /*7b30*/  ISETP.GT.AND P1, PT, R153, 0x28, !P1 ;  /* 0x000000289900780c */ /* 0x000fe20004f24270 */
[--C-:B------:R-:W-:Y:S01]  /*7b40*/  FFMA.FTZ R155, R4, c[0x0][0x2d0], -R241.reuse ;  /* 0x0000b400049b7a23 */ /* 0x100fe200000108f1 */
[----:B------:R-:W-:Y:S01]  /*7b50*/  FMNMX.FTZ R4, R11, R12, !PT ;  /* 0x0000000c0b047209 */ /* 0x000fe20007810000 */
[--C-:B------:R-:W-:Y:S01]  /*7b60*/  FFMA.FTZ R175, R152, c[0x0][0x2d0], -R241.reuse ;  /* 0x0000b40098af7a23 */ /* 0x100fe200000108f1 */
[----:B------:R-:W-:Y:S01]  /*7b70*/  FMNMX.FTZ R8, R163, R8, !PT ;  /* 0x00000008a3087209 */ /* 0x000fe20007810000 */
[--C-:B------:R-:W-:Y:S01]  /*7b80*/  FFMA.FTZ R172, R38, c[0x0][0x2d0], -R241.reuse ;  /* 0x0000b40026ac7a23 */ /* 0x100fe200000108f1 */
[----:B------:R-:W-:Y:S01]  /*7b90*/  FMNMX.FTZ R4, R9, R4, !PT ;  /* 0x0000000409047209 */ /* 0x000fe20007810000 */
[--C-:B------:R-:W-:Y:S01]  /*7ba0*/  FFMA.FTZ R154, R154, c[0x0][0x2d0], -R241.reuse ;  /* 0x0000b4009a9a7a23 */ /* 0x100fe200000108f1 */
[----:B------:R-:W-:Y:S01]  /*7bb0*/  FMNMX.FTZ R17, R161, R8, !PT ;  /* 0x00000008a1117209 */ /* 0x000fe20007810000 */
[----:B------:R-:W-:Y:S01]  /*7bc0*/  MUFU.EX2 R155, R155 ;  /* 0x0000009b009b7308 */ /* 0x000fe20000000800 */
[----:B------:R-:W-:Y:S01]  /*7bd0*/  FMNMX.FTZ R19, R15, R4, !PT ;  /* 0x000000040f137209 */ /* 0x000fe20007810000 */
[--C-:B------:R-:W-:Y:S01]  /*7be0*/  FFMA.FTZ R186, R186, c[0x0][0x2d0], -R241.reuse ;  /* 0x0000b400baba7a23 */ /* 0x100fe200000108f1 */
[----:B------:R-:W-:Y:S01]  /*7bf0*/  ISETP.LT.OR P1, PT, R6, 0x29, P1 ;  /* 0x000000290600780c */ /* 0x000fe20000f21670 */
[----:B------:R-:W2:Y:S01]  /*7c00*/  SHFL.BFLY PT, R8, R17, 0x2, 0x1f ;  /* 0x0c401f0011087f89 */ /* 0x000ea200000e0000 */
[----:B------:R-:W-:Y:S01]  /*7c10*/  FMNMX.FTZ R4, R244, R19, !PT ;  /* 0x00000013f4047209 */ /* 0x000fe20007810000 */
[--C-:B------:R-:W-:Y:S01]  /*7c20*/  FFMA.FTZ R187, R188, c[0x0][0x2d0], -R241.reuse ;  /* 0x0000b400bcbb7a23 */ /* 0x100fe200000108f1 */
[----:B-1----:R-:W-:Y:S01]  /*7c30*/  FMNMX.FTZ R149, R149, R10, !PT ;  /* 0x0000000a95957209 */ /* 0x002fe20007810000 */
[--C-:B------:R-:W-:Y:S01]  /*7c40*/  FFMA.FTZ R190, R190, c[0x0][0x2d0], -R241.reuse ;  /* 0x0000b400bebe7a23 */ /* 0x100fe200000108f1 */
[----:B------:R-:W-:Y:S01]  /*7c50*/  FMNMX.FTZ R4, R247, R4, !PT ;  /* 0x00000004f7047209 */ /* 0x000fe20007810000 */
[----:B------:R-:W1:Y:S01]  /*7c60*/  MUFU.EX2 R172, R172 ;  /* 0x000000ac00ac7308 */ /* 0x000e620000000800 */
[----:B------:R-:W-:Y:S01]  /*7c70*/  FSEL R160, R46, -INF , !P1 ;  /* 0xff8000002ea07808 */ /* 0x000fe20004800000 */
[----:B------:R-:W-:Y:S01]  /*7c80*/  FMUL.FTZ R194, R149, c[0x0][0x2d0] ;  /* 0x0000b40095c27a20 */ /* 0x000fe20000410000 */
[----:B------:R-:W-:Y:S01]  /*7c90*/  FMNMX.FTZ R4, R249, R4, !PT ;  /* 0x00000004f9047209 */ /* 0x000fe20007810000 */
[--C-:B------:R-:W-:Y:S01]  /*7ca0*/  FFMA.FTZ R198, R198, c[0x0][0x2d0], -R241.reuse ;  /* 0x0000b400c6c67a23 */ /* 0x100fe200000108f1 */
[----:B------:R-:W-:Y:S01]  /*7cb0*/  FSETP.NEU.FTZ.AND P1, PT, R149, -INF , PT ;  /* 0xff8000009500780b */ /* 0x000fe20003f3d000 */
[--C-:B------:R-:W-:Y:S01]  /*7cc0*/  FFMA.FTZ R197, R197, c[0x0][0x2d0], -R241.reuse ;  /* 0x0000b400c5c57a23 */ /* 0x100fe200000108f1 */
[----:B------:R-:W-:Y:S02]  /*7cd0*/  FMNMX.FTZ R4, R251, R4, !PT ;  /* 0x00000004fb047209 */ /* 0x000fe40007810000 */
[----:B------:R-:W-:Y:S01]  /*7ce0*/  FSEL R194, R194, RZ, P1 ;  /* 0x000000ffc2c27208 */ /* 0x000fe20000800000 */
[----:B------:R-:W-:Y:S01]  /*7cf0*/  MUFU.EX2 R154, R154 ;  /* 0x0000009a009a7308 */ /* 0x000fe20000000800 */
[----:B------:R-:W-:Y:S02]  /*7d00*/  FMNMX.FTZ R4, R167, R4, !PT ;  /* 0x00000004a7047209 */ /* 0x000fe40007810000 */
        /* <DEDUP_REMOVED lines=9> */
[----:B------:R-:W3:Y:S01]  /*7da0*/  MUFU.EX2 R175, R175 ;  /* 0x000000af00af7308 */ /* 0x000ee20000000800 */
[----:B--2---:R-:W-:Y:S01]  /*7db0*/  FMNMX.FTZ R17, R17, R8, !PT ;  /* 0x0000000811117209 */ /* 0x004fe20007810000 */
[--C-:B------:R-:W-:Y:S01]  /*7dc0*/  FFMA.FTZ R250, R168, c[0x0][0x2d0], -R194.reuse ;  /* 0x0000b400a8fa7a23 */ /* 0x100fe200000108c2 */
[----:B------:R-:W-:Y:S01]  /*7dd0*/  FMNMX.FTZ R4, R153, R6, !PT ;  /* 0x0000000699047209 */ /* 0x000fe20007810000 */
[--C-:B------:R-:W-:Y:S01]  /*7de0*/  FFMA.FTZ R188, R195, c[0x0][0x2d0], -R194.reuse ;  /* 0x0000b400c3bc7a23 */ /* 0x100fe200000108c2 */
[----:B-1----:R-:W-:Y:S01]  /*7df0*/  F2FP.PACK_AB R156, R155, R172 ;  /* 0x000000ac9b9c723e */ /* 0x002fe200000000ff */
[----:B------:R-:W1:Y:S01]  /*7e00*/  SHFL.BFLY PT, R8, R17, 0x1, 0x1f ;  /* 0x0c201f0011087f89 */ /* 0x000e6200000e0000 */
[--C-:B------:R-:W-:Y:S02]  /*7e10*/  FFMA.FTZ R189, R189, c[0x0][0x2d0], -R194.reuse ;  /* 0x0000b400bdbd7a23 */ /* 0x100fe400000108c2 */
[--C-:B------:R-:W-:Y:S01]  /*7e20*/  FFMA.FTZ R195, R246, c[0x0][0x2d0], -R241.reuse ;  /* 0x0000b400f6c37a23 */ /* 0x100fe200000108f1 */
[----:B------:R-:W-:Y:S01]  /*7e30*/  MUFU.EX2 R173, R173 ;  /* 0x000000ad00ad7308 */ /* 0x000fe20000000800 */
[--C-:B------:R-:W-:Y:S02]  /*7e40*/  FFMA.FTZ R196, R196, c[0x0][0x2d0], -R194.reuse ;  /* 0x0000b400c4c47a23 */ /* 0x100fe400000108c2 */
[--C-:B------:R-:W-:Y:S01]  /*7e50*/  FFMA.FTZ R199, R199, c[0x0][0x2d0], -R194.reuse ;  /* 0x0000b400c7c77a23 */ /* 0x100fe200000108c2 */
[----:B------:R-:W2:Y:S01]  /*7e60*/  SHFL.BFLY PT, R5, R4, 0x2, 0x1f ;  /* 0x0c401f0004057f89 */ /* 0x000ea200000e0000 */
[--C-:B------:R-:W-:Y:S02]  /*7e70*/  FFMA.FTZ R248, R191, c[0x0][0x2d0], -R194.reuse ;  /* 0x0000b400bff87a23 */ /* 0x100fe400000108c2 */
[--C-:B------:R-:W-:Y:S02]  /*7e80*/  FFMA.FTZ R191, R192, c[0x0][0x2d0], -R241.reuse ;  /* 0x0000b400c0bf7a23 */ /* 0x100fe400000108f1 */
[----:B------:R-:W-:Y:S01]  /*7e90*/  FFMA.FTZ R241, R171, c[0x0][0x2d0], -R241 ;  /* 0x0000b400abf17a23 */ /* 0x000fe200000108f1 */
[----:B------:R-:W4:Y:S01]  /*7ea0*/  MUFU.EX2 R174, R174 ;  /* 0x000000ae00ae7308 */ /* 0x000f220000000800 */
[--C-:B------:R-:W-:Y:S02]  /*7eb0*/  FFMA.FTZ R193, R193, c[0x0][0x2d0], -R194.reuse ;  /* 0x0000b400c1c17a23 */ /* 0x100fe400000108c2 */
[----:B------:R-:W-:Y:S01]  /*7ec0*/  FFMA.FTZ R194, R166, c[0x0][0x2d0], -R194 ;  /* 0x0000b400a6c27a23 */ /* 0x000fe200000108c2 */
[----:B---3--:R-:W-:Y:S02]  /*7ed0*/  F2FP.PACK_AB R158, R175, R154 ;  /* 0x0000009aaf9e723e */ /* 0x008fe400000000ff */
[----:B-1----:R-:W-:Y:S04]  /*7ee0*/  FMNMX.FTZ R3, R17, R8, !PT ;  /* 0x0000000811037209 */ /* 0x002fe80007810000 */
[----:B------:R-:W-:Y:S01]  /*7ef0*/  MUFU.EX2 R179, R179 ;  /* 0x000000b300b37308 */ /* 0x000fe20000000800 */
[C---:B------:R-:W-:Y:S01]  /*7f00*/  FSETP.NEU.FTZ.AND P0, PT, R3.reuse, -INF , PT ;  /* 0xff8000000300780b */ /* 0x040fe20003f1d000 */
[----:B------:R-:W-:Y:S01]  /*7f10*/  FMUL.FTZ R170, R3, c[0x0][0x2d0] ;  /* 0x0000b40003aa7a20 */ /* 0x000fe20000410000 */
[----:B--2---:R-:W-:Y:S04]  /*7f20*/  FMNMX.FTZ R5, R4, R5, !PT ;  /* 0x0000000504057209 */ /* 0x004fe80007810000 */
[----:B------:R-:W-:Y:S03]  /*7f30*/  FSEL R170, R170, RZ, P0 ;  /* 0x000000ffaaaa7208 */ /* 0x000fe60000000000 */
[----:B------:R-:W1:Y:S01]  /*7f40*/  MUFU.EX2 R178, R178 ;  /* 0x000000b200b27308 */ /* 0x000e620000000800 */
[----:B------:R-:W2:Y:S01]  /*7f50*/  SHFL.BFLY PT, R152, R5, 0x1, 0x1f ;  /* 0x0c201f0005987f89 */ /* 0x000ea200000e0000 */
[----:B----4-:R-:W-:Y:S01]  /*7f60*/  F2FP.PACK_AB R157, R174, R173 ;  /* 0x000000adae9d723e */ /* 0x010fe200000000ff */
[--C-:B------:R-:W-:Y:S01]  /*7f70*/  FFMA.FTZ R181, R7, c[0x0][0x2d0], -R170.reuse ;  /* 0x0000b40007b57a23 */ /* 0x100fe200000108aa */
[----:B------:R-:W-:Y:S01]  /*7f80*/  FSEL R7, R151, RZ, P2 ;  /* 0x000000ff97077208 */ /* 0x000fe20001000000 */
[--C-:B------:R-:W-:Y:S02]  /*7f90*/  FFMA.FTZ R176, R37, c[0x0][0x2d0], -R170.reuse ;  /* 0x0000b40025b07a23 */ /* 0x100fe400000108aa */
[----:B------:R-:W-:Y:S02]  /*7fa0*/  FFMA.FTZ R177, R25, c[0x0][0x2d0], -R170 ;  /* 0x0000b40019b17a23 */ /* 0x000fe400000108aa */
[----:B------:R-:W-:Y:S01]  /*7fb0*/  FADD.FTZ R4, -R7, R150 ;  /* 0x0000009607047221 */ /* 0x000fe20000010100 */
[----:B------:R-:W-:Y:S01]  /*7fc0*/  FSEL R7, R149, RZ, P1 ;  /* 0x000000ff95077208 */ /* 0x000fe20000800000 */
[----:B------:R-:W-:Y:S01]  /*7fd0*/  FFMA.FTZ R180, R35, c[0x0][0x2d0], -R170 ;  /* 0x0000b40023b47a23 */ /* 0x000fe200000108aa */
[----:B------:R-:W-:Y:S01]  /*7fe0*/  MUFU.EX2 R176, R176 ;  /* 0x000000b000b07308 */ /* 0x000fe20000000800 */
[----:B------:R-:W-:Y:S01]  /*7ff0*/  FMUL.FTZ R150, R4, c[0x0][0x2d0] ;  /* 0x0000b40004967a20 */ /* 0x000fe20000410000 */
[----:B------:R-:W3:Y:S01]  /*8000*/  LDSM.16.MT88.4 R36, [R212+0x100] ;  /* 0x00010000d424783b */ /* 0x000ee20000004200 */
[----:B------:R-:W-:Y:S01]  /*8010*/  FADD.FTZ R4, -R7, R148 ;  /* 0x0000009407047221 */ /* 0x000fe20000010100 */
[----:B------:R-:W-:Y:S01]  /*8020*/  FSEL R7, R3, RZ, P0 ;  /* 0x000000ff03077208 */ /* 0x000fe20000000000 */
[----:B------:R-:W-:Y:S02]  /*8030*/  FFMA.FTZ R252, R169, c[0x0][0x2d0], -R170 ;  /* 0x0000b400a9fc7a23 */ /* 0x000fe400000108aa */
[----:B------:R-:W-:Y:S02]  /*8040*/  FMUL.FTZ R148, R4, c[0x0][0x2d0] ;  /* 0x0000b40004947a20 */ /* 0x000fe40000410000 */
[----:B------:R-:W-:Y:S01]  /*8050*/  FADD.FTZ R2, -R7, R2 ;  /* 0x0000000207027221 */ /* 0x000fe20000010100 */
[----:B------:R-:W4:Y:S01]  /*8060*/  MUFU.EX2 R150, R150 ;  /* 0x0000009600967308 */ /* 0x000f220000000800 */
[----:B-1----:R-:W-:Y:S01]  /*8070*/  F2FP.PACK_AB R159, R178, R179 ;  /* 0x000000b3b29f723e */ /* 0x002fe200000000ff */
[--C-:B------:R-:W-:Y:S01]  /*8080*/  FFMA.FTZ R240, R240, c[0x0][0x2d0], -R170.reuse ;  /* 0x0000b400f0f07a23 */ /* 0x100fe200000108aa */
[----:B--2---:R-:W-:Y:S01]  /*8090*/  FMNMX.FTZ R152, R5, R152, !PT ;  /* 0x0000009805987209 */ /* 0x004fe20007810000 */
[----:B------:R-:W-:Y:S02]  /*80a0*/  FMUL.FTZ R6, R2, c[0x0][0x2d0] ;  /* 0x0000b40002067a20 */ /* 0x000fe40000410000 */
[--C-:B------:R-:W-:Y:S01]  /*80b0*/  FFMA.FTZ R243, R243, c[0x0][0x2d0], -R170.reuse ;  /* 0x0000b400f3f37a23 */ /* 0x100fe200000108aa */
[C---:B------:R-:W-:Y:S01]  /*80c0*/  FSETP.NEU.FTZ.AND P0, PT, R152.reuse, -INF , PT ;  /* 0xff8000009800780b */ /* 0x040fe20003f1d000 */
[C---:B------:R-:W-:Y:S02]  /*80d0*/  FMUL.FTZ R162, R152.reuse, c[0x0][0x2d0] ;  /* 0x0000b40098a27a20 */ /* 0x040fe40000410000 */
[----:B------:R-:W1:Y:S01]  /*80e0*/  MUFU.EX2 R148, R148 ;  /* 0x0000009400947308 */ /* 0x000e620000000800 */
[----:B------:R-:W-:Y:S01]  /*80f0*/  FSEL R5, R152, RZ, P0 ;  /* 0x000000ff98057208 */ /* 0x000fe20000000000 */
[--C-:B------:R-:W-:Y:S01]  /*8100*/  FFMA.FTZ R242, R242, c[0x0][0x2d0], -R170.reuse ;  /* 0x0000b400f2f27a23 */ /* 0x100fe200000108aa */
[----:B------:R-:W-:Y:S01]  /*8110*/  FSEL R162, R162, RZ, P0 ;  /* 0x000000ffa2a27208 */ /* 0x000fe20000000000 */
[----:B------:R-:W-:Y:S01]  /*8120*/  FFMA.FTZ R245, R245, c[0x0][0x2d0], -R170 ;  /* 0x0000b400f5f57a23 */ /* 0x000fe200000108aa */
[C---:B------:R-:W-:Y:S01]  /*8130*/  ISETP.GT.AND P0, PT, R230.reuse, UR4, PT ;  /* 0x00000004e6007c0c */ /* 0x040fe2000bf04270 */
[----:B------:R-:W-:Y:S01]  /*8140*/  FADD.FTZ R5, -R5, R0 ;  /* 0x0000000005057221 */ /* 0x000fe20000010100 */
[----:B------:R-:W-:Y:S01]  /*8150*/  IADD3 R230, R230, -0x1, RZ ;  /* 0xffffffffe6e67810 */ /* 0x000fe20007ffe0ff */
[--C-:B------:R-:W-:Y:S02]  /*8160*/  FFMA.FTZ R185, R13, c[0x0][0x2d0], -R162.reuse ;  /* 0x0000b4000db97a23 */ /* 0x100fe400000108a2 */
[----:B------:R2:W5:Y:S01]  /*8170*/  MUFU.EX2 R2, R6 ;  /* 0x0000000600027308 */ /* 0x0005620000000800 */
[--C-:B------:R-:W-:Y:S02]  /*8180*/  FFMA.FTZ R182, R15, c[0x0][0x2d0], -R162.reuse ;  /* 0x0000b4000fb67a23 */ /* 0x100fe400000108a2 */
[----:B------:R-:W-:Y:S02]  /*8190*/  FMUL.FTZ R0, R5, c[0x0][0x2d0] ;  /* 0x0000b40005007a20 */ /* 0x000fe40000410000 */
[--C-:B------:R-:W-:Y:S02]  /*81a0*/  FFMA.FTZ R184, R11, c[0x0][0x2d0], -R162.reuse ;  /* 0x0000b4000bb87a23 */ /* 0x100fe400000108a2 */
[--C-:B------:R-:W-:Y:S02]  /*81b0*/  FFMA.FTZ R183, R9, c[0x0][0x2d0], -R162.reuse ;  /* 0x0000b40009b77a23 */ /* 0x100fe400000108a2 */
[C---:B----4-:R-:W-:Y:S01]  /*81c0*/  FMUL.FTZ R4, R150.reuse, R144 ;  /* 0x0000009096047220 */ /* 0x050fe20000410000 */
[----:B------:R-:W4:Y:S01]  /*81d0*/  MUFU.EX2 R0, R0 ;  /* 0x0000000000007308 */ /* 0x000f220000000800 */
[C---:B------:R-:W-:Y:S02]  /*81e0*/  FMUL.FTZ R5, R150.reuse, R145 ;  /* 0x0000009196057220 */ /* 0x040fe40000410000 */
[----:B------:R-:W-:Y:S02]  /*81f0*/  FMUL.FTZ R16, R150, R100 ;  /* 0x0000006496107220 */ /* 0x000fe40000410000 */
[----:B-1----:R-:W-:Y:S02]  /*8200*/  FMUL.FTZ R7, R148, R147 ;  /* 0x0000009394077220 */ /* 0x002fe40000410000 */
[----:B------:R-:W-:Y:S02]  /*8210*/  FMUL.FTZ R17, R150, R101 ;  /* 0x0000006596117220 */ /* 0x000fe40000410000 */
[C---:B------:R-:W-:Y:S01]  /*8220*/  FMUL.FTZ R18, R148.reuse, R102 ;  /* 0x0000006694127220 */ /* 0x040fe20000410000 */
[----:B------:R-:W1:Y:S01]  /*8230*/  MUFU.EX2 R177, R177 ;  /* 0x000000b100b17308 */ /* 0x000e620000000800 */
[C---:B------:R-:W-:Y:S02]  /*8240*/  FMUL.FTZ R19, R148.reuse, R103 ;  /* 0x0000006794137220 */ /* 0x040fe40000410000 */
[----:B------:R-:W3:Y:S01]  /*8250*/  LDSM.16.MT88.4 R100, [R214+0xd00] ;  /* 0x000d0000d664783b */ /* 0x000ee20000004200 */
[----:B--2---:R-:W-:Y:S02]  /*8260*/  FMUL.FTZ R6, R148, R146 ;  /* 0x0000009294067220 */ /* 0x004fe40000410000 */
[C---:B-----5:R-:W-:Y:S02]  /*8270*/  FMUL.FTZ R24, R2.reuse, R108 ;  /* 0x0000006c02187220 */ /* 0x060fe40000410000 */
[C---:B------:R-:W-:Y:S02]  /*8280*/  FMUL.FTZ R25, R2.reuse, R109 ;  /* 0x0000006d02197220 */ /* 0x040fe40000410000 */
[----:B------:R-:W-:Y:S01]  /*8290*/  MUFU.EX2 R181, R181 ;  /* 0x000000b500b57308 */ /* 0x000fe20000000800 */
[-C--:B------:R-:W-:Y:S01]  /*82a0*/  HMMA.16816.F32 R4, R156, R20.reuse, R4 ;  /* 0x000000149c04723c */ /* 0x080fe20000001804 */
[C---:B------:R-:W-:Y:S02]  /*82b0*/  FMUL.FTZ R8, R2.reuse, R140 ;  /* 0x0000008c02087220 */ /* 0x040fe40000410000 */
[----:B------:R-:W-:Y:S02]  /*82c0*/  FMUL.FTZ R9, R2, R141 ;  /* 0x0000008d02097220 */ /* 0x000fe40000410000 */
[C---:B----4-:R-:W-:Y:S02]  /*82d0*/  FMUL.FTZ R10, R0.reuse, R142 ;  /* 0x0000008e000a7220 */ /* 0x050fe40000410000 */
[----:B------:R-:W-:Y:S02]  /*82e0*/  FMUL.FTZ R11, R0, R143 ;  /* 0x0000008f000b7220 */ /* 0x000fe40000410000 */
[----:B------:R-:W2:Y:S03]  /*82f0*/  MUFU.EX2 R180, R180 ;  /* 0x000000b400b47308 */ /* 0x000ea60000000800 */
[----:B------:R-:W-:Y:S01]  /*8300*/  FMUL.FTZ R12, R2, R136 ;  /* 0x00000088020c7220 */ /* 0x000fe20000410000 */
[----:B-1----:R-:W-:Y:S01]  /*8310*/  F2FP.PACK_AB R144, R176, R177 ;  /* 0x000000b1b090723e */ /* 0x002fe200000000ff */
[----:B------:R-:W-:Y:S02]  /*8320*/  FMUL.FTZ R13, R2, R137 ;  /* 0x00000089020d7220 */ /* 0x000fe40000410000 */
[C---:B------:R-:W-:Y:S02]  /*8330*/  FMUL.FTZ R15, R0.reuse, R139 ;  /* 0x0000008b000f7220 */ /* 0x040fe40000410000 */
[C---:B------:R-:W-:Y:S01]  /*8340*/  FMUL.FTZ R14, R0.reuse, R138 ;  /* 0x0000008a000e7220 */ /* 0x040fe20000410000 */
[----:B------:R-:W-:Y:S01]  /*8350*/  MUFU.EX2 R185, R185 ;  /* 0x000000b900b97308 */ /* 0x000fe20000000800 */
[C---:B------:R-:W-:Y:S02]  /*8360*/  FMUL.FTZ R26, R0.reuse, R110 ;  /* 0x0000006e001a7220 */ /* 0x040fe40000410000 */
[----:B------:R-:W-:Y:S02]  /*8370*/  FMUL.FTZ R27, R0, R111 ;  /* 0x0000006f001b7220 */ /* 0x000fe40000410000 */
[----:B------:R-:W-:Y:S01]  /*8380*/  LDSM.16.MT88.4 R108, [R214+0x500] ;  /* 0x00050000d66c783b */ /* 0x000fe20000004200 */
[C---:B------:R-:W-:Y:S02]  /*8390*/  FMUL.FTZ R28, R2.reuse, R112 ;  /* 0x00000070021c7220 */ /* 0x040fe40000410000 */
[----:B------:R-:W-:Y:S02]  /*83a0*/  FMUL.FTZ R29, R2, R113 ;  /* 0x00000071021d7220 */ /* 0x000fe40000410000 */
[----:B------:R-:W1:Y:S01]  /*83b0*/  MUFU.EX2 R184, R184 ;  /* 0x000000b800b87308 */ /* 0x000e620000000800 */
[C---:B------:R-:W-:Y:S02]  /*83c0*/  FMUL.FTZ R30, R0.reuse, R114 ;  /* 0x00000072001e7220 */ /* 0x040fe40000410000 */
[----:B------:R-:W-:Y:S01]  /*83d0*/  FMUL.FTZ R31, R0, R115 ;  /* 0x00000073001f7220 */ /* 0x000fe20000410000 */
[----:B--2---:R-:W-:Y:S01]  /*83e0*/  F2FP.PACK_AB R146, R180, R181 ;  /* 0x000000b5b492723e */ /* 0x004fe200000000ff */
[----:B------:R-:W-:Y:S01]  /*83f0*/  LDSM.16.MT88.4 R112, [R212+0x500] ;  /* 0x00050000d470783b */ /* 0x000fe20000004200 */
[C---:B------:R-:W-:Y:S02]  /*8400*/  FMUL.FTZ R32, R150.reuse, R116 ;  /* 0x0000007496207220 */ /* 0x040fe40000410000 */
[----:B------:R-:W-:Y:S02]  /*8410*/  FMUL.FTZ R33, R150, R117 ;  /* 0x0000007596217220 */ /* 0x000fe40000410000 */
[----:B------:R-:W-:Y:S01]  /*8420*/  MUFU.EX2 R183, R183 ;  /* 0x000000b700b77308 */ /* 0x000fe20000000800 */
[C---:B------:R-:W-:Y:S02]  /*8430*/  FMUL.FTZ R34, R148.reuse, R118 ;  /* 0x0000007694227220 */ /* 0x040fe40000410000 */
[----:B------:R-:W-:Y:S02]  /*8440*/  FMUL.FTZ R35, R148, R119 ;  /* 0x0000007794237220 */ /* 0x000fe40000410000 */
[----:B------:R-:W-:Y:S01]  /*8450*/  LDSM.16.MT88.4 R116, [R214+0x1100] ;  /* 0x00110000d674783b */ /* 0x000fe20000004200 */
[C---:B------:R-:W-:Y:S02]  /*8460*/  FMUL.FTZ R48, R150.reuse, R128 ;  /* 0x0000008096307220 */ /* 0x040fe40000410000 */
[----:B------:R-:W-:Y:S02]  /*8470*/  FMUL.FTZ R49, R150, R129 ;  /* 0x0000008196317220 */ /* 0x000fe40000410000 */
[----:B------:R-:W2:Y:S01]  /*8480*/  MUFU.EX2 R182, R182 ;  /* 0x000000b600b67308 */ /* 0x000ea20000000800 */
[C---:B------:R-:W-:Y:S02]  /*8490*/  FMUL.FTZ R50, R148.reuse, R130 ;  /* 0x0000008294327220 */ /* 0x040fe40000410000 */
[----:B------:R-:W-:Y:S01]  /*84a0*/  FMUL.FTZ R51, R148, R131 ;  /* 0x0000008394337220 */ /* 0x000fe20000410000 */
[----:B-1----:R-:W-:Y:S01]  /*84b0*/  F2FP.PACK_AB R145, R184, R185 ;  /* 0x000000b9b891723e */ /* 0x002fe200000000ff */
[----:B------:R-:W-:Y:S01]  /*84c0*/  LDSM.16.MT88.4 R128, [R214+0x1500] ;  /* 0x00150000d680783b */ /* 0x000fe20000004200 */
[--C-:B------:R-:W-:Y:S02]  /*84d0*/  FFMA.FTZ R167, R167, c[0x0][0x2d0], -R162.reuse ;  /* 0x0000b400a7a77a23 */ /* 0x100fe400000108a2 */
[----:B------:R-:W-:Y:S02]  /*84e0*/  FFMA.FTZ R165, R165, c[0x0][0x2d0], -R162 ;  /* 0x0000b400a5a57a23 */ /* 0x000fe400000108a2 */
[----:B------:R-:W-:Y:S01]  /*84f0*/  MUFU.EX2 R136, R167 ;  /* 0x000000a700887308 */ /* 0x000fe20000000800 */
[C---:B------:R-:W-:Y:S02]  /*8500*/  FMUL.FTZ R40, R2.reuse, R124 ;  /* 0x0000007c02287220 */ /* 0x040fe40000410000 */
[----:B------:R-:W-:Y:S02]  /*8510*/  FMUL.FTZ R41, R2, R125 ;  /* 0x0000007d02297220 */ /* 0x000fe40000410000 */
[C---:B------:R-:W-:Y:S02]  /*8520*/  FMUL.FTZ R42, R0.reuse, R126 ;  /* 0x0000007e002a7220 */ /* 0x040fe40000410000 */
[----:B------:R-:W-:Y:S02]  /*8530*/  FMUL.FTZ R43, R0, R127 ;  /* 0x0000007f002b7220 */ /* 0x000fe40000410000 */
[C---:B------:R-:W-:Y:S01]  /*8540*/  FMUL.FTZ R44, R2.reuse, R132 ;  /* 0x00000084022c7220 */ /* 0x040fe20000410000 */
[----:B------:R-:W1:Y:S01]  /*8550*/  MUFU.EX2 R137, R165 ;  /* 0x000000a500897308 */ /* 0x000e620000000800 */
[----:B------:R-:W-:Y:S02]  /*8560*/  FMUL.FTZ R45, R2, R133 ;  /* 0x00000085022d7220 */ /* 0x000fe40000410000 */
[----:B------:R-:W-:Y:S01]  /*8570*/  FMUL.FTZ R46, R0, R134 ;  /* 0x00000086002e7220 */ /* 0x000fe20000410000 */
[----:B--2---:R-:W-:Y:S01]  /*8580*/  F2FP.PACK_AB R147, R182, R183 ;  /* 0x000000b7b693723e */ /* 0x004fe200000000ff */
[----:B------:R-:W-:Y:S02]  /*8590*/  FMUL.FTZ R47, R0, R135 ;  /* 0x00000087002f7220 */ /* 0x000fe40000410000 */
[C---:B------:R-:W-:Y:S02]  /*85a0*/  FMUL.FTZ R52, R150.reuse, R52 ;  /* 0x0000003496347220 */ /* 0x040fe40000410000 */
[----:B------:R-:W-:Y:S01]  /*85b0*/  FMUL.FTZ R53, R150, R53 ;  /* 0x0000003596357220 */ /* 0x000fe20000410000 */
[----:B------:R2:W-:Y:S01]  /*85c0*/  MUFU.EX2 R192, R241 ;  /* 0x000000f100c07308 */ /* 0x0005e20000000800 */
[C---:B------:R-:W-:Y:S01]  /*85d0*/  HMMA.16816.F32 R8, R144.reuse, R20, R8 ;  /* 0x000000149008723c */ /* 0x040fe20000001808 */
[C---:B------:R-:W-:Y:S02]  /*85e0*/  FMUL.FTZ R54, R148.reuse, R54 ;  /* 0x0000003694367220 */ /* 0x040fe40000410000 */
[----:B------:R-:W-:Y:S02]  /*85f0*/  FMUL.FTZ R55, R148, R55 ;  /* 0x0000003794377220 */ /* 0x000fe40000410000 */
[----:B------:R-:W-:Y:S02]  /*8600*/  FMUL.FTZ R56, R2, R56 ;  /* 0x0000003802387220 */ /* 0x000fe40000410000 */
[C---:B------:R-:W-:Y:S01]  /*8610*/  FMUL.FTZ R20, R150.reuse, R104 ;  /* 0x0000006896147220 */ /* 0x040fe20000410000 */
[-C--:B------:R-:W-:Y:S01]  /*8620*/  HMMA.16816.F32 R12, R144, R22.reuse, R12 ;  /* 0x00000016900c723c */ /* 0x080fe2000000180c */
[----:B------:R-:W-:Y:S01]  /*8630*/  FMUL.FTZ R21, R150, R105 ;  /* 0x0000006996157220 */ /* 0x000fe20000410000 */
[----:B------:R-:W-:Y:S02]  /*8640*/  MUFU.EX2 R186, R186 ;  /* 0x000000ba00ba7308 */ /* 0x000fe40000000800 */
[----:B------:R-:W-:Y:S02]  /*8650*/  FMUL.FTZ R57, R2, R57 ;  /* 0x0000003902397220 */ /* 0x000fe40000410000 */
[C---:B------:R-:W-:Y:S02]  /*8660*/  FMUL.FTZ R58, R0.reuse, R58 ;  /* 0x0000003a003a7220 */ /* 0x040fe40000410000 */
[C---:B------:R-:W-:Y:S01]  /*8670*/  HMMA.16816.F32 R16, R156.reuse, R22, R16 ;  /* 0x000000169c10723c */ /* 0x040fe20000001810 */
[----:B------:R-:W-:Y:S03]  /*8680*/  FMUL.FTZ R59, R0, R59 ;  /* 0x0000003b003b7220 */ /* 0x000fe60000410000 */
[C---:B------:R-:W-:Y:S01]  /*8690*/  FMUL.FTZ R60, R2.reuse, R60 ;  /* 0x0000003c023c7220 */ /* 0x040fe20000410000 */
[----:B------:R-:W4:Y:S01]  /*86a0*/  MUFU.EX2 R187, R187 ;  /* 0x000000bb00bb7308 */ /* 0x000f220000000800 */
[----:B------:R-:W-:Y:S02]  /*86b0*/  FMUL.FTZ R61, R2, R61 ;  /* 0x0000003d023d7220 */ /* 0x000fe40000410000 */
[C---:B------:R-:W-:Y:S04]  /*86c0*/  FMUL.FTZ R22, R148.reuse, R106 ;  /* 0x0000006a94167220 */ /* 0x040fe80000410000 */
[----:B------:R-:W-:Y:S02]  /*86d0*/  FMUL.FTZ R23, R148, R107 ;  /* 0x0000006b94177220 */ /* 0x000fe40000410000 */
[----:B------:R-:W5:Y:S01]  /*86e0*/  LDSM.16.MT88.4 R104, [R212+0xd00] ;  /* 0x000d0000d468783b */ /* 0x000f620000004200 */
[--C-:B--2---:R-:W-:Y:S01]  /*86f0*/  FFMA.FTZ R241, R164, c[0x0][0x2d0], -R170.reuse ;  /* 0x0000b400a4f17a23 */ /* 0x104fe200000108aa */
[----:B------:R-:W-:Y:S01]  /*8700*/  MUFU.EX2 R188, R188 ;  /* 0x000000bc00bc7308 */ /* 0x000fe20000000800 */
[C---:B------:R-:W-:Y:S02]  /*8710*/  FMUL.FTZ R62, R0.reuse, R62 ;  /* 0x0000003e003e7220 */ /* 0x040fe40000410000 */
[-C--:B---3--:R-:W-:Y:S01]  /*8720*/  HMMA.16816.F32 R20, R156, R36.reuse, R20 ;  /* 0x000000249c14723c */ /* 0x088fe20000001814 */
[----:B------:R-:W-:Y:S02]  /*8730*/  FMUL.FTZ R63, R0, R63 ;  /* 0x0000003f003f7220 */ /* 0x000fe40000410000 */
[----:B------:R-:W-:Y:S01]  /*8740*/  LDSM.16.MT88.4 R164, [R212+0x1500] ;  /* 0x00150000d4a4783b */ /* 0x000fe20000004200 */
[C---:B------:R-:W-:Y:S02]  /*8750*/  FMUL.FTZ R64, R150.reuse, R64 ;  /* 0x0000004096407220 */ /* 0x040fe40000410000 */
[----:B------:R-:W-:Y:S01]  /*8760*/  FMUL.FTZ R65, R150, R65 ;  /* 0x0000004196417220 */ /* 0x000fe20000410000 */
[----:B------:R-:W2:Y:S01]  /*8770*/  MUFU.EX2 R189, R189 ;  /* 0x000000bd00bd7308 */ /* 0x000ea20000000800 */
[C---:B------:R-:W-:Y:S01]  /*8780*/  HMMA.16816.F32 R24, R144.reuse, R36, R24 ;  /* 0x000000249018723c */ /* 0x040fe20000001818 */
[C---:B------:R-:W-:Y:S03]  /*8790*/  FMUL.FTZ R66, R148.reuse, R66 ;  /* 0x0000004294427220 */ /* 0x040fe60000410000 */
[----:B------:R-:W-:Y:S02]  /*87a0*/  FMUL.FTZ R67, R148, R67 ;  /* 0x0000004394437220 */ /* 0x000fe40000410000 */
[--C-:B------:R-:W-:Y:S02]  /*87b0*/  FFMA.FTZ R163, R163, c[0x0][0x2d0], -R170.reuse ;  /* 0x0000b400a3a37a23 */ /* 0x100fe400000108aa */
[-C--:B------:R-:W-:Y:S01]  /*87c0*/  HMMA.16816.F32 R28, R144, R38.reuse, R28 ;  /* 0x00000026901c723c */ /* 0x080fe2000000181c */
[C---:B------:R-:W-:Y:S01]  /*87d0*/  FMUL.FTZ R36, R150.reuse, R120 ;  /* 0x0000007896247220 */ /* 0x040fe20000410000 */
[----:B------:R-:W-:Y:S02]  /*87e0*/  MUFU.EX2 R190, R190 ;  /* 0x000000be00be7308 */ /* 0x000fe40000000800 */
[----:B------:R-:W-:Y:S02]  /*87f0*/  FMUL.FTZ R37, R150, R121 ;  /* 0x0000007996257220 */ /* 0x000fe40000410000 */
[----:B------:R-:W-:Y:S01]  /*8800*/  FFMA.FTZ R170, R161, c[0x0][0x2d0], -R170 ;  /* 0x0000b400a1aa7a23 */ /* 0x000fe200000108aa */
[----:B-1----:R-:W-:Y:S01]  /*8810*/  F2FP.PACK_AB R161, R137, R136 ;  /* 0x0000008889a1723e */ /* 0x002fe200000000ff */
[C---:B------:R-:W-:Y:S01]  /*8820*/  HMMA.16816.F32 R32, R156.reuse, R38, R32 ;  /* 0x000000269c20723c */ /* 0x040fe20000001820 */
[C---:B------:R-:W-:Y:S03]  /*8830*/  FMUL.FTZ R72, R2.reuse, R72 ;  /* 0x0000004802487220 */ /* 0x040fe60000410000 */
[----:B------:R1:W-:Y:S01]  /*8840*/  MUFU.EX2 R139, R170 ;  /* 0x000000aa008b7308 */ /* 0x0003e20000000800 */
[----:B------:R-:W-:Y:S02]  /*8850*/  FMUL.FTZ R73, R2, R73 ;  /* 0x0000004902497220 */ /* 0x000fe40000410000 */
[C---:B------:R-:W-:Y:S02]  /*8860*/  FMUL.FTZ R38, R148.reuse, R122 ;  /* 0x0000007a94267220 */ /* 0x040fe40000410000 */
[----:B------:R-:W-:Y:S02]  /*8870*/  FMUL.FTZ R39, R148, R123 ;  /* 0x0000007b94277220 */ /* 0x000fe40000410000 */
[----:B------:R-:W-:Y:S01]  /*8880*/  LDSM.16.MT88.4 R120, [R212+0x900] ;  /* 0x00090000d478783b */ /* 0x000fe20000004200 */
[C---:B------:R-:W-:Y:S02]  /*8890*/  FMUL.FTZ R74, R0.reuse, R74 ;  /* 0x0000004a004a7220 */ /* 0x040fe40000410000 */
[----:B------:R-:W-:Y:S01]  /*88a0*/  FMUL.FTZ R75, R0, R75 ;  /* 0x0000004b004b7220 */ /* 0x000fe20000410000 */
[----:B------:R-:W3:Y:S01]  /*88b0*/  MUFU.EX2 R195, R195 ;  /* 0x000000c300c37308 */ /* 0x000ee20000000800 */
[-C--:B------:R-:W-:Y:S01]  /*88c0*/  HMMA.16816.F32 R36, R156, R100.reuse, R36 ;  /* 0x000000649c24723c */ /* 0x080fe20000001824 */
[C---:B------:R-:W-:Y:S02]  /*88d0*/  FMUL.FTZ R76, R2.reuse, R76 ;  /* 0x0000004c024c7220 */ /* 0x040fe40000410000 */
[----:B------:R-:W-:Y:S02]  /*88e0*/  FMUL.FTZ R77, R2, R77 ;  /* 0x0000004d024d7220 */ /* 0x000fe40000410000 */
[C---:B------:R-:W-:Y:S02]  /*88f0*/  FMUL.FTZ R78, R0.reuse, R78 ;  /* 0x0000004e004e7220 */ /* 0x040fe40000410000 */
[----:B------:R-:W-:Y:S01]  /*8900*/  FMUL.FTZ R79, R0, R79 ;  /* 0x0000004f004f7220 */ /* 0x000fe20000410000 */
[C---:B------:R-:W-:Y:S01]  /*8910*/  HMMA.16816.F32 R40, R144.reuse, R100, R40 ;  /* 0x000000649028723c */ /* 0x040fe20000001828 */
[----:B------:R-:W-:Y:S01]  /*8920*/  MUFU.EX2 R196, R196 ;  /* 0x000000c400c47308 */ /* 0x000fe20000000800 */
[----:B-1----:R-:W-:Y:S02]  /*8930*/  LDSM.16.MT88.4 R168, [R214+0x2100] ;  /* 0x00210000d6a8783b */ /* 0x002fe40000004200 */
[C---:B------:R-:W-:Y:S02]  /*8940*/  FMUL.FTZ R88, R2.reuse, R88 ;  /* 0x0000005802587220 */ /* 0x040fe40000410000 */
[----:B------:R-:W-:Y:S02]  /*8950*/  FMUL.FTZ R89, R2, R89 ;  /* 0x0000005902597220 */ /* 0x000fe40000410000 */
[-C--:B------:R-:W-:Y:S01]  /*8960*/  HMMA.16816.F32 R44, R144, R102.reuse, R44 ;  /* 0x00000066902c723c */ /* 0x080fe2000000182c */
[C---:B------:R-:W-:Y:S02]  /*8970*/  FMUL.FTZ R90, R0.reuse, R90 ;  /* 0x0000005a005a7220 */ /* 0x040fe40000410000 */
[----:B------:R-:W1:Y:S01]  /*8980*/  MUFU.EX2 R199, R199 ;  /* 0x000000c700c77308 */ /* 0x000e620000000800 */
[----:B------:R-:W-:Y:S02]  /*8990*/  FMUL.FTZ R91, R0, R91 ;  /* 0x0000005b005b7220 */ /* 0x000fe40000410000 */
[C---:B------:R-:W-:Y:S02]  /*89a0*/  FMUL.FTZ R92, R2.reuse, R92 ;  /* 0x0000005c025c7220 */ /* 0x040fe40000410000 */
[C---:B------:R-:W-:Y:S01]  /*89b0*/  HMMA.16816.F32 R48, R156.reuse, R102, R48 ;  /* 0x000000669c30723c */ /* 0x040fe20000001830 */
[----:B------:R-:W1:Y:S03]  /*89c0*/  LDSM.16.MT88.4 R100, [R214+0x1900] ;  /* 0x00190000d664783b */ /* 0x000e660000004200 */
[----:B------:R-:W-:Y:S01]  /*89d0*/  FMUL.FTZ R93, R2, R93 ;  /* 0x0000005d025d7220 */ /* 0x000fe20000410000 */
[----:B------:R-:W-:Y:S01]  /*89e0*/  MUFU.EX2 R240, R240 ;  /* 0x000000f000f07308 */ /* 0x000fe20000000800 */
[C---:B------:R-:W-:Y:S02]  /*89f0*/  FMUL.FTZ R94, R0.reuse, R94 ;  /* 0x0000005e005e7220 */ /* 0x040fe40000410000 */
[-C--:B-----5:R-:W-:Y:S01]  /*8a00*/  HMMA.16816.F32 R52, R156, R104.reuse, R52 ;  /* 0x000000689c34723c */ /* 0x0a0fe20000001834 */
[----:B------:R-:W-:Y:S03]  /*8a10*/  FMUL.FTZ R95, R0, R95 ;  /* 0x0000005f005f7220 */ /* 0x000fe60000410000 */
[C---:B------:R-:W-:Y:S02]  /*8a20*/  FMUL.FTZ R96, R150.reuse, R96 ;  /* 0x0000006096607220 */ /* 0x040fe40000410000 */
[----:B------:R-:W-:Y:S01]  /*8a30*/  FMUL.FTZ R97, R150, R97 ;  /* 0x0000006196617220 */ /* 0x000fe20000410000 */
[----:B------:R-:W5:Y:S01]  /*8a40*/  MUFU.EX2 R243, R243 ;  /* 0x000000f300f37308 */ /* 0x000f620000000800 */
[C---:B------:R-:W-:Y:S01]  /*8a50*/  HMMA.16816.F32 R56, R144.reuse, R104, R56 ;  /* 0x000000689038723c */ /* 0x040fe20000001838 */
[C---:B------:R-:W-:Y:S03]  /*8a60*/  FMUL.FTZ R98, R148.reuse, R98 ;  /* 0x0000006294627220 */ /* 0x040fe60000410000 */
[----:B------:R-:W-:Y:S02]  /*8a70*/  FMUL.FTZ R99, R148, R99 ;  /* 0x0000006394637220 */ /* 0x000fe40000410000 */
[C---:B------:R-:W-:Y:S02]  /*8a80*/  FMUL.FTZ R68, R150.reuse, R68 ;  /* 0x0000004496447220 */ /* 0x040fe40000410000 */
[-C--:B------:R-:W-:Y:S01]  /*8a90*/  HMMA.16816.F32 R60, R144, R106.reuse, R60 ;  /* 0x0000006a903c723c */ /* 0x080fe2000000183c */
[----:B------:R-:W-:Y:S03]  /*8aa0*/  MUFU.EX2 R242, R242 ;  /* 0x000000f200f27308 */ /* 0x000fe60000000800 */
[----:B------:R-:W-:Y:S02]  /*8ab0*/  FMUL.FTZ R69, R150, R69 ;  /* 0x0000004596457220 */ /* 0x000fe40000410000 */
[C---:B------:R-:W-:Y:S02]  /*8ac0*/  FMUL.FTZ R70, R148.reuse, R70 ;  /* 0x0000004694467220 */ /* 0x040fe40000410000 */
[C---:B------:R-:W-:Y:S01]  /*8ad0*/  HMMA.16816.F32 R64, R156.reuse, R106, R64 ;  /* 0x0000006a9c40723c */ /* 0x040fe20000001840 */
[----:B------:R-:W3:Y:S02]  /*8ae0*/  LDSM.16.MT88.4 R104, [R212+0x1900] ;  /* 0x00190000d468783b */ /* 0x000ee40000004200 */
[----:B------:R-:W2:Y:S01]  /*8af0*/  MUFU.EX2 R245, R245 ;  /* 0x000000f500f57308 */ /* 0x000ea20000000800 */
[----:B------:R-:W-:Y:S02]  /*8b00*/  FMUL.FTZ R71, R148, R71 ;  /* 0x0000004794477220 */ /* 0x000fe40000410000 */
[C---:B------:R-:W-:Y:S02]  /*8b10*/  FMUL.FTZ R80, R150.reuse, R80 ;  /* 0x0000005096507220 */ /* 0x040fe40000410000 */
[----:B------:R-:W-:Y:S03]  /*8b20*/  FMUL.FTZ R81, R150, R81 ;  /* 0x0000005196517220 */ /* 0x000fe60000410000 */
[-C--:B-1----:R-:W-:Y:S01]  /*8b30*/  HMMA.16816.F32 R68, R156, R100.reuse, R68 ;  /* 0x000000649c44723c */ /* 0x082fe20000001844 */
[C---:B------:R-:W-:Y:S01]  /*8b40*/  FMUL.FTZ R82, R148.reuse, R82 ;  /* 0x0000005294527220 */ /* 0x040fe20000410000 */
[----:B------:R-:W-:Y:S01]  /*8b50*/  MUFU.EX2 R198, R198 ;  /* 0x000000c600c67308 */ /* 0x000fe20000000800 */
[----:B------:R-:W-:Y:S02]  /*8b60*/  FMUL.FTZ R83, R148, R83 ;  /* 0x0000005394537220 */ /* 0x000fe40000410000 */
[C---:B------:R-:W-:Y:S02]  /*8b70*/  FMUL.FTZ R84, R150.reuse, R84 ;  /* 0x0000005496547220 */ /* 0x040fe40000410000 */
[----:B------:R-:W-:Y:S01]  /*8b80*/  FMUL.FTZ R85, R150, R85 ;  /* 0x0000005596557220 */ /* 0x000fe20000410000 */
[C---:B------:R-:W-:Y:S01]  /*8b90*/  HMMA.16816.F32 R72, R144.reuse, R100, R72 ;  /* 0x000000649048723c */ /* 0x040fe20000001848 */
[C---:B------:R-:W-:Y:S03]  /*8ba0*/  FMUL.FTZ R86, R148.reuse, R86 ;  /* 0x0000005694567220 */ /* 0x040fe60000410000 */
[----:B------:R-:W-:Y:S01]  /*8bb0*/  MUFU.EX2 R197, R197 ;  /* 0x000000c500c57308 */ /* 0x000fe20000000800 */
[----:B------:R-:W-:Y:S02]  /*8bc0*/  FMUL.FTZ R87, R148, R87 ;  /* 0x0000005794577220 */ /* 0x000fe40000410000 */
[----:B----4-:R-:W-:Y:S01]  /*8bd0*/  F2FP.PACK_AB R100, R187, R186 ;  /* 0x000000babb64723e */ /* 0x010fe200000000ff */
[-C--:B------:R-:W-:Y:S01]  /*8be0*/  HMMA.16816.F32 R76, R144, R102.reuse, R76 ;  /* 0x00000066904c723c */ /* 0x080fe2000000184c */
[----:B--2---:R-:W-:Y:S03]  /*8bf0*/  F2FP.PACK_AB R101, R189, R188 ;  /* 0x000000bcbd65723e */ /* 0x004fe600000000ff */
[--C-:B------:R-:W-:Y:S02]  /*8c00*/  FFMA.FTZ R244, R244, c[0x0][0x2d0], -R162.reuse ;  /* 0x0000b400f4f47a23 */ /* 0x100fe400000108a2 */
[----:B------:R-:W-:Y:S01]  /*8c10*/  MUFU.EX2 R193, R193 ;  /* 0x000000c100c17308 */ /* 0x000fe20000000800 */
[--C-:B------:R-:W-:Y:S01]  /*8c20*/  FFMA.FTZ R247, R247, c[0x0][0x2d0], -R162.reuse ;  /* 0x0000b400f7f77a23 */ /* 0x100fe200000108a2 */
[C---:B------:R-:W-:Y:S01]  /*8c30*/  HMMA.16816.F32 R80, R156.reuse, R102, R80 ;  /* 0x000000669c50723c */ /* 0x040fe20000001850 */
[--C-:B------:R-:W-:Y:S03]  /*8c40*/  FFMA.FTZ R249, R249, c[0x0][0x2d0], -R162.reuse ;  /* 0x0000b400f9f97a23 */ /* 0x100fe600000108a2 */
[--C-:B------:R-:W-:Y:S02]  /*8c50*/  FFMA.FTZ R246, R251, c[0x0][0x2d0], -R162.reuse ;  /* 0x0000b400fbf67a23 */ /* 0x100fe400000108a2 */
[--C-:B------:R-:W-:Y:S01]  /*8c60*/  FFMA.FTZ R160, R160, c[0x0][0x2d0], -R162.reuse ;  /* 0x0000b400a0a07a23 */ /* 0x100fe200000108a2 */
[----:B---3--:R-:W-:Y:S01]  /*8c70*/  F2FP.PACK_AB R102, R195, R190 ;  /* 0x000000bec366723e */ /* 0x008fe200000000ff */
[-C--:B------:R-:W-:Y:S01]  /*8c80*/  HMMA.16816.F32 R84, R156, R104.reuse, R84 ;  /* 0x000000689c54723c */ /* 0x080fe20000001854 */
[----:B------:R-:W-:Y:S01]  /*8c90*/  F2FP.PACK_AB R103, R199, R196 ;  /* 0x000000c4c767723e */ /* 0x000fe200000000ff */
[----:B------:R-:W-:Y:S02]  /*8ca0*/  MUFU.EX2 R244, R244 ;  /* 0x000000f400f47308 */ /* 0x000fe40000000800 */
[----:B------:R-:W-:Y:S02]  /*8cb0*/  FFMA.FTZ R162, R153, c[0x0][0x2d0], -R162 ;  /* 0x0000b40099a27a23 */ /* 0x000fe400000108a2 */
[----:B------:R-:W-:Y:S01]  /*8cc0*/  FFMA.FTZ R172, R150, R237, R172 ;  /* 0x000000ed96ac7223 */ /* 0x000fe200000100ac */
[----:B------:R-:W-:Y:S01]  /*8cd0*/  MOV R150, R151 ;  /* 0x0000009700967202 */ /* 0x000fe20000000f00 */
[C---:B------:R-:W-:Y:S01]  /*8ce0*/  HMMA.16816.F32 R88, R144.reuse, R104, R88 ;  /* 0x000000689058723c */ /* 0x040fe20000001858 */
[----:B------:R-:W-:Y:S03]  /*8cf0*/  FFMA.FTZ R173, R148, R235, R173 ;  /* 0x000000eb94ad7223 */ /* 0x000fe600000100ad */
[----:B------:R-:W1:Y:S01]  /*8d00*/  MUFU.EX2 R247, R247 ;  /* 0x000000f700f77308 */ /* 0x000e620000000800 */
[----:B------:R-:W-:Y:S01]  /*8d10*/  FFMA.FTZ R177, R2, R233, R177 ;  /* 0x000000e902b17223 */ /* 0x000fe200000100b1 */
[----:B------:R-:W-:Y:S01]  /*8d20*/  MOV R148, R149 ;  /* 0x0000009500947202 */ /* 0x000fe20000000f00 */
[----:B------:R-:W-:Y:S01]  /*8d30*/  FFMA.FTZ R185, R0, R231, R185 ;  /* 0x000000e700b97223 */ /* 0x000fe200000100b9 */
[-C--:B------:R-:W-:Y:S01]  /*8d40*/  HMMA.16816.F32 R92, R144, R106.reuse, R92 ;  /* 0x0000006a905c723c */ /* 0x080fe2000000185c */
[----:B-----5:R-:W-:Y:S03]  /*8d50*/  F2FP.PACK_AB R104, R243, R240 ;  /* 0x000000f0f368723e */ /* 0x020fe600000000ff */
[----:B------:R-:W-:Y:S01]  /*8d60*/  MOV R2, R3 ;  /* 0x0000000300027202 */ /* 0x000fe20000000f00 */
[----:B------:R-:W-:Y:S01]  /*8d70*/  FADD.FTZ R155, R155, R172 ;  /* 0x000000ac9b9b7221 */ /* 0x000fe20000010000 */
[----:B------:R-:W-:Y:S01]  /*8d80*/  MUFU.EX2 R249, R249 ;  /* 0x000000f900f97308 */ /* 0x000fe20000000800 */
[----:B------:R-:W-:Y:S01]  /*8d90*/  FADD.FTZ R174, R174, R173 ;  /* 0x000000adaeae7221 */ /* 0x000fe20000010000 */
[----:B------:R-:W-:Y:S01]  /*8da0*/  HMMA.16816.F32 R96, R156, R106, R96 ;  /* 0x0000006a9c60723c */ /* 0x000fe20000001860 */
[----:B------:R-:W-:Y:S03]  /*8db0*/  FADD.FTZ R176, R176, R177 ;  /* 0x000000b1b0b07221 */ /* 0x000fe60000010000 */
[----:B------:R-:W-:Y:S02]  /*8dc0*/  FADD.FTZ R184, R184, R185 ;  /* 0x000000b9b8b87221 */ /* 0x000fe40000010000 */
[----:B------:R-:W-:Y:S01]  /*8dd0*/  FADD.FTZ R154, R154, R155 ;  /* 0x0000009b9a9a7221 */ /* 0x000fe20000010000 */
[----:B------:R-:W-:Y:S01]  /*8de0*/  F2FP.PACK_AB R106, R245, R242 ;  /* 0x000000f2f56a723e */ /* 0x000fe200000000ff */
[-C--:B------:R-:W-:Y:S01]  /*8df0*/  HMMA.16816.F32 R4, R100, R108.reuse, R4 ;  /* 0x0000006c6404723c */ /* 0x080fe20000001804 */
[----:B------:R-:W2:Y:S03]  /*8e00*/  MUFU.EX2 R246, R246 ;  /* 0x000000f600f67308 */ /* 0x000ea60000000800 */
[----:B-1----:R-:W-:Y:S01]  /*8e10*/  F2FP.PACK_AB R105, R247, R244 ;  /* 0x000000f4f769723e */ /* 0x002fe200000000ff */
[----:B------:R-:W-:Y:S01]  /*8e20*/  FADD.FTZ R179, R179, R174 ;  /* 0x000000aeb3b37221 */ /* 0x000fe20000010000 */
[----:B------:R-:W-:Y:S01]  /*8e30*/  F2FP.PACK_AB R156, R197, R198 ;  /* 0x000000c6c59c723e */ /* 0x000fe200000000ff */
[----:B------:R-:W-:Y:S02]  /*8e40*/  FADD.FTZ R181, R181, R176 ;  /* 0x000000b0b5b57221 */ /* 0x000fe40000010000 */
[----:B------:R-:W-:Y:S02]  /*8e50*/  FADD.FTZ R183, R183, R184 ;  /* 0x000000b8b7b77221 */ /* 0x000fe40000010000 */
[----:B------:R-:W1:Y:S01]  /*8e60*/  MUFU.EX2 R248, R248 ;  /* 0x000000f800f87308 */ /* 0x000e620000000800 */
[----:B------:R-:W-:Y:S02]  /*8e70*/  FADD.FTZ R175, R175, R154 ;  /* 0x0000009aafaf7221 */ /* 0x000fe40000010000 */
[----:B------:R-:W-:Y:S02]  /*8e80*/  FADD.FTZ R179, R178, R179 ;  /* 0x000000b3b2b37221 */ /* 0x000fe40000010000 */
[----:B------:R-:W-:Y:S02]  /*8e90*/  FADD.FTZ R181, R180, R181 ;  /* 0x000000b5b4b57221 */ /* 0x000fe40000010000 */
[----:B------:R-:W-:Y:S02]  /*8ea0*/  FADD.FTZ R183, R182, R183 ;  /* 0x000000b7b6b77221 */ /* 0x000fe40000010000 */
[----:B------:R-:W-:Y:S01]  /*8eb0*/  FADD.FTZ R186, R186, R175 ;  /* 0x000000afbaba7221 */ /* 0x000fe20000010000 */
[----:B------:R-:W3:Y:S01]  /*8ec0*/  MUFU.EX2 R191, R191 ;  /* 0x000000bf00bf7308 */ /* 0x000ee20000000800 */
[----:B------:R-:W-:Y:S02]  /*8ed0*/  FADD.FTZ R188, R188, R179 ;  /* 0x000000b3bcbc7221 */ /* 0x000fe40000010000 */
[----:B------:R-:W-:Y:S01]  /*8ee0*/  FADD.FTZ R240, R240, R181 ;  /* 0x000000b5f0f07221 */ /* 0x000fe20000010000 */
[----:B--2---:R-:W-:Y:S01]  /*8ef0*/  F2FP.PACK_AB R107, R246, R249 ;  /* 0x000000f9f66b723e */ /* 0x004fe200000000ff */
[----:B------:R-:W-:Y:S02]  /*8f00*/  FADD.FTZ R244, R244, R183 ;  /* 0x000000b7f4f47221 */ /* 0x000fe40000010000 */
[----:B------:R-:W-:Y:S02]  /*8f10*/  FADD.FTZ R187, R187, R186 ;  /* 0x000000babbbb7221 */ /* 0x000fe40000010000 */
[----:B------:R-:W-:Y:S01]  /*8f20*/  FADD.FTZ R189, R189, R188 ;  /* 0x000000bcbdbd7221 */ /* 0x000fe20000010000 */
[----:B------:R-:W-:Y:S01]  /*8f30*/  MUFU.EX2 R250, R250 ;  /* 0x000000fa00fa7308 */ /* 0x000fe20000000800 */
[C---:B------:R-:W-:Y:S01]  /*8f40*/  HMMA.16816.F32 R8, R104.reuse, R108, R8 ;  /* 0x0000006c6808723c */ /* 0x040fe20000001808 */
[----:B------:R-:W-:Y:S01]  /*8f50*/  FADD.FTZ R243, R243, R240 ;  /* 0x000000f0f3f37221 */ /* 0x000fe20000010000 */
[----:B-1----:R-:W-:Y:S01]  /*8f60*/  F2FP.PACK_AB R157, R248, R193 ;  /* 0x000000c1f89d723e */ /* 0x002fe200000000ff */
[----:B------:R-:W-:Y:S02]  /*8f70*/  FADD.FTZ R244, R247, R244 ;  /* 0x000000f4f7f47221 */ /* 0x000fe40000010000 */
[----:B------:R-:W-:Y:S03]  /*8f80*/  FADD.FTZ R190, R190, R187 ;  /* 0x000000bbbebe7221 */ /* 0x000fe60000010000 */
[-C--:B------:R-:W-:Y:S01]  /*8f90*/  HMMA.16816.F32 R12, R104, R110.reuse, R12 ;  /* 0x0000006e680c723c */ /* 0x080fe2000000180c */
[----:B------:R-:W1:Y:S03]  /*8fa0*/  MUFU.EX2 R251, R194 ;  /* 0x000000c200fb7308 */ /* 0x000e660000000800 */
[----:B------:R-:W-:Y:S01]  /*8fb0*/  FADD.FTZ R196, R196, R189 ;  /* 0x000000bdc4c47221 */ /* 0x000fe20000010000 */
[----:B---3--:R-:W-:Y:S01]  /*8fc0*/  F2FP.PACK_AB R158, R192, R191 ;  /* 0x000000bfc09e723e */ /* 0x008fe200000000ff */
[----:B------:R-:W-:Y:S02]  /*8fd0*/  FADD.FTZ R242, R242, R243 ;  /* 0x000000f3f2f27221 */ /* 0x000fe40000010000 */
[C---:B------:R-:W-:Y:S01]  /*8fe0*/  HMMA.16816.F32 R16, R100.reuse, R110, R16 ;  /* 0x0000006e6410723c */ /* 0x040fe20000001810 */
[----:B------:R-:W2:Y:S02]  /*8ff0*/  LDSM.16.MT88.4 R108, [R212+0x1100] ;  /* 0x00110000d46c783b */ /* 0x000ea40000004200 */
[----:B------:R-:W-:Y:S01]  /*9000*/  MUFU.EX2 R252, R252 ;  /* 0x000000fc00fc7308 */ /* 0x000fe20000000800 */
[----:B------:R-:W-:Y:S02]  /*9010*/  FADD.FTZ R249, R249, R244 ;  /* 0x000000f4f9f97221 */ /* 0x000fe40000010000 */
[----:B------:R-:W-:Y:S02]  /*9020*/  FADD.FTZ R195, R195, R190 ;  /* 0x000000bec3c37221 */ /* 0x000fe40000010000 */
[-C--:B------:R-:W-:Y:S01]  /*9030*/  HMMA.16816.F32 R20, R100, R112.reuse, R20 ;  /* 0x000000706414723c */ /* 0x080fe20000001814 */
[----:B------:R-:W-:Y:S03]  /*9040*/  FADD.FTZ R196, R199, R196 ;  /* 0x000000c4c7c47221 */ /* 0x000fe60000010000 */
[----:B------:R-:W-:Y:S01]  /*9050*/  FADD.FTZ R245, R245, R242 ;  /* 0x000000f2f5f57221 */ /* 0x000fe20000010000 */
[----:B------:R-:W3:Y:S01]  /*9060*/  MUFU.EX2 R241, R241 ;  /* 0x000000f100f17308 */ /* 0x000ee20000000800 */
[----:B------:R-:W-:Y:S02]  /*9070*/  FADD.FTZ R249, R246, R249 ;  /* 0x000000f9f6f97221 */ /* 0x000fe40000010000 */
[C---:B------:R-:W-:Y:S01]  /*9080*/  HMMA.16816.F32 R24, R104.reuse, R112, R24 ;  /* 0x000000706818723c */ /* 0x040fe20000001818 */
[----:B-1----:R-:W-:Y:S03]  /*9090*/  F2FP.PACK_AB R159, R251, R250 ;  /* 0x000000fafb9f723e */ /* 0x002fe600000000ff */
[----:B------:R-:W-:Y:S02]  /*90a0*/  FADD.FTZ R198, R198, R195 ;  /* 0x000000c3c6c67221 */ /* 0x000fe40000010000 */
[----:B------:R-:W-:Y:S01]  /*90b0*/  FADD.FTZ R193, R193, R196 ;  /* 0x000000c4c1c17221 */ /* 0x000fe20000010000 */
[----:B------:R-:W1:Y:S01]  /*90c0*/  MUFU.EX2 R194, R163 ;  /* 0x000000a300c27308 */ /* 0x000e620000000800 */
[-C--:B------:R-:W-:Y:S01]  /*90d0*/  HMMA.16816.F32 R28, R104, R114.reuse, R28 ;  /* 0x00000072681c723c */ /* 0x080fe2000000181c */
[----:B------:R-:W-:Y:S03]  /*90e0*/  FADD.FTZ R198, R197, R198 ;  /* 0x000000c6c5c67221 */ /* 0x000fe60000010000 */
[----:B------:R-:W-:Y:S02]  /*90f0*/  FADD.FTZ R193, R248, R193 ;  /* 0x000000c1f8c17221 */ /* 0x000fe40000010000 */
[----:B------:R-:W-:Y:S02]  /*9100*/  FADD.FTZ R191, R191, R198 ;  /* 0x000000c6bfbf7221 */ /* 0x000fe40000010000 */
[C---:B------:R-:W-:Y:S01]  /*9110*/  HMMA.16816.F32 R32, R100.reuse, R114, R32 ;  /* 0x000000726420723c */ /* 0x040fe20000001820 */
[----:B------:R-:W4:Y:S01]  /*9120*/  LDSM.16.MT88.4 R112, [R214+0x1d00] ;  /* 0x001d0000d670783b */ /* 0x000f220000004200 */
[----:B------:R3:W-:Y:S02]  /*9130*/  MUFU.EX2 R138, R160 ;  /* 0x000000a0008a7308 */ /* 0x0007e40000000800 */
[----:B------:R-:W-:Y:S02]  /*9140*/  FADD.FTZ R250, R250, R193 ;  /* 0x000000c1fafa7221 */ /* 0x000fe40000010000 */
[----:B------:R-:W-:Y:S02]  /*9150*/  FADD.FTZ R237, R192, R191 ;  /* 0x000000bfc0ed7221 */ /* 0x000fe40000010000 */
[-C--:B------:R-:W-:Y:S01]  /*9160*/  HMMA.16816.F32 R36, R100, R116.reuse, R36 ;  /* 0x000000746424723c */ /* 0x080fe20000001824 */
[----:B------:R-:W-:Y:S03]  /*9170*/  FADD.FTZ R235, R251, R250 ;  /* 0x000000fafbeb7221 */ /* 0x000fe60000010000 */
[----:B------:R1:W5:Y:S04]  /*9180*/  MUFU.EX2 R153, R162 ;  /* 0x000000a200997308 */ /* 0x0003680000000800 */
[C---:B------:R-:W-:Y:S08]  /*9190*/  HMMA.16816.F32 R40, R104.reuse, R116, R40 ;  /* 0x000000746828723c */ /* 0x040ff00000001828 */
[-C--:B------:R-:W-:Y:S01]  /*91a0*/  HMMA.16816.F32 R44, R104, R118.reuse, R44 ;  /* 0x00000076682c723c */ /* 0x080fe2000000182c */
[----:B---3--:R-:W-:Y:S03]  /*91b0*/  F2FP.PACK_AB R160, R241, R252 ;  /* 0x000000fcf1a0723e */ /* 0x008fe600000000ff */
[----:B------:R-:W-:Y:S04]  /*91c0*/  FADD.FTZ R252, R252, R245 ;  /* 0x000000f5fcfc7221 */ /* 0x000fe80000010000 */
[C---:B------:R-:W-:Y:S01]  /*91d0*/  HMMA.16816.F32 R48, R100.reuse, R118, R48 ;  /* 0x000000766430723c */ /* 0x040fe20000001830 */
[----:B------:R-:W3:Y:S03]  /*91e0*/  LDSM.16.MT88.4 R116, [R212+0x1d00] ;  /* 0x001d0000d474783b */ /* 0x000ee60000004200 */
[----:B-1----:R-:W-:Y:S01]  /*91f0*/  F2FP.PACK_AB R162, R139, R194 ;  /* 0x000000c28ba2723e */ /* 0x002fe200000000ff */
[----:B------:R-:W-:Y:S01]  /*9200*/  FADD.FTZ R241, R241, R252 ;  /* 0x000000fcf1f17221 */ /* 0x000fe20000010000 */
[-C--:B-----5:R-:W-:Y:S02]  /*9210*/  F2FP.PACK_AB R163, R153, R138.reuse ;  /* 0x0000008a99a3723e */ /* 0x0a0fe400000000ff */
[-C--:B--2---:R-:W-:Y:S01]  /*9220*/  HMMA.16816.F32 R52, R100, R108.reuse, R52 ;  /* 0x0000006c6434723c */ /* 0x084fe20000001834 */
[----:B------:R-:W-:Y:S07]  /*9230*/  FADD.FTZ R241, R194, R241 ;  /* 0x000000f1c2f17221 */ /* 0x000fee0000010000 */
[C---:B------:R-:W-:Y:S08]  /*9240*/  HMMA.16816.F32 R56, R104.reuse, R108, R56 ;  /* 0x0000006c6838723c */ /* 0x040ff00000001838 */
[-C--:B------:R-:W-:Y:S08]  /*9250*/  HMMA.16816.F32 R60, R104, R110.reuse, R60 ;  /* 0x0000006e683c723c */ /* 0x080ff0000000183c */
[C---:B------:R-:W-:Y:S01]  /*9260*/  HMMA.16816.F32 R64, R100.reuse, R110, R64 ;  /* 0x0000006e6440723c */ /* 0x040fe20000001840 */
[----:B------:R-:W1:Y:S07]  /*9270*/  LDSM.16.MT88.4 R108, [R214+0x900] ;  /* 0x00090000d66c783b */ /* 0x000e6e0000004200 */
[-C--:B----4-:R-:W-:Y:S08]  /*9280*/  HMMA.16816.F32 R68, R100, R112.reuse, R68 ;  /* 0x000000706444723c */ /* 0x090ff00000001844 */
[C---:B------:R-:W-:Y:S08]  /*9290*/  HMMA.16816.F32 R72, R104.reuse, R112, R72 ;  /* 0x000000706848723c */ /* 0x040ff00000001848 */
[-C--:B------:R-:W-:Y:S08]  /*92a0*/  HMMA.16816.F32 R76, R104, R114.reuse, R76 ;  /* 0x00000072684c723c */ /* 0x080ff0000000184c */
[C---:B------:R-:W-:Y:S08]  /*92b0*/  HMMA.16816.F32 R80, R100.reuse, R114, R80 ;  /* 0x000000726450723c */ /* 0x040ff00000001850 */
[-C--:B---3--:R-:W-:Y:S08]  /*92c0*/  HMMA.16816.F32 R84, R100, R116.reuse, R84 ;  /* 0x000000746454723c */ /* 0x088ff00000001854 */
[C---:B------:R-:W-:Y:S08]  /*92d0*/  HMMA.16816.F32 R88, R104.reuse, R116, R88 ;  /* 0x000000746858723c */ /* 0x040ff00000001858 */
[-C--:B------:R-:W-:Y:S08]  /*92e0*/  HMMA.16816.F32 R92, R104, R118.reuse, R92 ;  /* 0x00000076685c723c */ /* 0x080ff0000000185c */
[----:B------:R-:W-:Y:S08]  /*92f0*/  HMMA.16816.F32 R96, R100, R118, R96 ;  /* 0x000000766460723c */ /* 0x000ff00000001860 */
[-C--:B-1----:R-:W-:Y:S01]  /*9300*/  HMMA.16816.F32 R144, R156, R108.reuse, R4 ;  /* 0x0000006c9c90723c */ /* 0x082fe20000001804 */
[----:B------:R-:W1:Y:S07]  /*9310*/  LDSM.16.MT88.4 R4, [R212+0x2100] ;  /* 0x00210000d404783b */ /* 0x000e6e0000004200 */
[C---:B------:R-:W-:Y:S07]  /*9320*/  HMMA.16816.F32 R140, R160.reuse, R108, R8 ;  /* 0x0000006ca08c723c */ /* 0x040fee0000001808 */
[----:B------:R-:W-:Y:S02]  /*9330*/  MOV R11, R139 ;  /* 0x0000008b000b7202 */ /* 0x000fe40000000f00 */
[----:B------:R-:W-:Y:S03]  /*9340*/  MOV R10, R138 ;  /* 0x0000008a000a7202 */ /* 0x000fe60000000f00 */
[----:B------:R-:W-:Y:S01]  /*9350*/  MOV R9, R137 ;  /* 0x0000008900097202 */ /* 0x000fe20000000f00 */
[----:B------:R-:W-:Y:S01]  /*9360*/  FADD.FTZ R233, R11, R241 ;  /* 0x000000f10be97221 */ /* 0x000fe20000010000 */
[----:B------:R-:W-:Y:S02]  /*9370*/  MOV R8, R136 ;  /* 0x0000008800087202 */ /* 0x000fe40000000f00 */
[-C--:B------:R-:W-:Y:S03]  /*9380*/  HMMA.16816.F32 R136, R160, R110.reuse, R12 ;  /* 0x0000006ea088723c */ /* 0x080fe6000000180c */
[----:B------:R-:W-:Y:S04]  /*9390*/  FADD.FTZ R249, R8, R249 ;  /* 0x000000f908f97221 */ /* 0x000fe80000010000 */
[----:B------:R-:W-:Y:S01]  /*93a0*/  FADD.FTZ R249, R9, R249 ;  /* 0x000000f909f97221 */ /* 0x000fe20000010000 */
[C---:B------:R-:W-:Y:S04]  /*93b0*/  HMMA.16816.F32 R100, R156.reuse, R110, R16 ;  /* 0x0000006e9c64723c */ /* 0x040fe80000001810 */
[----:B------:R-:W-:Y:S04]  /*93c0*/  FADD.FTZ R0, R10, R249 ;  /* 0x000000f90a007221 */ /* 0x000fe80000010000 */
[-C--:B------:R-:W-:Y:S01]  /*93d0*/  HMMA.16816.F32 R104, R156, R120.reuse, R20 ;  /* 0x000000789c68723c */ /* 0x080fe20000001814 */
[----:B------:R-:W-:Y:S03]  /*93e0*/  FADD.FTZ R231, R153, R0 ;  /* 0x0000000099e77221 */ /* 0x000fe60000010000 */
[----:B------:R-:W-:Y:S04]  /*93f0*/  MOV R0, R152 ;  /* 0x0000009800007202 */ /* 0x000fe80000000f00 */
[C---:B------:R-:W-:Y:S08]  /*9400*/  HMMA.16816.F32 R108, R160.reuse, R120, R24 ;  /* 0x00000078a06c723c */ /* 0x040ff00000001818 */
[-C--:B------:R-:W-:Y:S08]  /*9410*/  HMMA.16816.F32 R112, R160, R122.reuse, R28 ;  /* 0x0000007aa070723c */ /* 0x080ff0000000181c */
        /* <DEDUP_REMOVED lines=13> */
[-C--:B-1----:R-:W-:Y:S08]  /*94f0*/  HMMA.16816.F32 R84, R156, R4.reuse, R84 ;  /* 0x000000049c54723c */ /* 0x082ff00000001854 */
[C---:B------:R-:W-:Y:S08]  /*9500*/  HMMA.16816.F32 R88, R160.reuse, R4, R88 ;  /* 0x00000004a058723c */ /* 0x040ff00000001858 */
[-C--:B------:R-:W-:Y:S08]  /*9510*/  HMMA.16816.F32 R92, R160, R6.reuse, R92 ;  /* 0x00000006a05c723c */ /* 0x080ff0000000185c */
[----:B------:R-:W-:Y:S01]  /*9520*/  HMMA.16816.F32 R96, R156, R6, R96 ;  /* 0x000000069c60723c */ /* 0x000fe20000001860 */
[----:B------:R-:W-:-:S07]  /*9530*/  @P0 BRA `(.L_x_425) ;  /* 0xffffc29000000947 */ /* 0x000fce000383ffff */
.L_x_406:
[----:B------:R-:W1:Y:S01]  /*9540*/  S2UR UR13, SR_CTAID.X ;  /* 0x00000000000d79c3 */ /* 0x000e620000002500 */
[----:B------:R-:W-:Y:S01]  /*9550*/  ULDC.64 UR4, c[0x0][0x2c8] ;  /* 0x0000b20000047ab9 */ /* 0x000fe20000000a00 */
[----:B------:R-:W-:Y:S01]  /*9560*/  PLOP3.LUT P0, PT, PT, PT, UP1, 0x40, 0x0 ;  /* 0x000000000000781c */ /* 0x000fe20003f0e818 */
[----:B-1----:R-:W-:-:S04]  /*9570*/  ULEA UR13, UR13, 0x7f, 0x7 ;  /* 0x0000007f0d0d7891 */ /* 0x002fc8000f8e383f */
[----:B------:R-:W-:-:S03]  /*9580*/  UIMAD.WIDE.U32 UR14, UR13, UR4, URZ ;  /* 0x000000040d0e72a5 */ /* 0x000fc6000f8e003f */
[----:B------:R-:W-:Y:S02]  /*9590*/  ULDC UR4, c[0x0][0x168] ;  /* 0x00005a0000047ab9 */ /* 0x000fe40000000800 */
[----:B------:R-:W-:Y:S02]  /*95a0*/  @UP2 USHF.R.U32.HI UR13, URZ, UR5, UR15 ;  /* 0x000000053f0d2299 */ /* 0x000fe4000801160f */
[----:B------:R-:W-:Y:S02]  /*95b0*/  UIADD3 UR4, -UR4, 0x1, URZ ;  /* 0x0000000104047890 */ /* 0x000fe4000fffe13f */
[----:B------:R-:W-:Y:S02]  /*95c0*/  ULDC UR5, c[0x0][0x1d0] ;  /* 0x0000740000057ab9 */ /* 0x000fe40000000800 */
[----:B------:R-:W-:-:S03]  /*95d0*/  UIADD3 UR14, UR13, UR5, UR4 ;  /* 0x000000050d0e7290 */ /* 0x000fc6000fffe004 */
[----:B------:R-:W-:Y:S02]  /*95e0*/  ULDC UR13, c[0x0][0x324] ;  /* 0x0000c900000d7ab9 */ /* 0x000fe40000000800 */
[----:B------:R-:W-:Y:S01]  /*95f0*/  UIADD3 UR13, UR14, -UR13, URZ ;  /* 0x8000000d0e0d7290 */ /* 0x000fe2000fffe03f */
[----:B------:R-:W-:Y:S05]  /*9600*/  @P0 BRA `(.L_x_426) ;  /* 0x0000016000000947 */ /* 0x000fea0003800000 */
[----:B------:R-:W-:-:S06]  /*9610*/  UISETP.GT.AND UP0, UPT, UR14, -0x1, UPT ;  /* 0xffffffff0e00788c */ /* 0x000fcc000bf04270 */
[----:B------:R-:W-:-:S13]  /*9620*/  PLOP3.LUT P0, PT, PT, PT, UP0, 0x80, 0x0 ;  /* 0x000000000000781c */ /* 0x000fda0003f0f008 */
[----:B------:R-:W-:Y:S05]  /*9630*/  @P0 BRA `(.L_x_427) ;  /* 0x0000009000000947 */ /* 0x000fea0003800000 */
[----:B------:R-:W-:Y:S02]  /*9640*/  ULDC UR4, c[0x0][0x32c] ;  /* 0x0000cb0000047ab9 */ /* 0x000fe40000000800 */
[----:B------:R-:W-:Y:S02]  /*9650*/  UISETP.NE.AND UP0, UPT, UR4, 0x1, UPT ;  /* 0x000000010400788c */ /* 0x000fe4000bf05270 */
[----:B------:R-:W-:Y:S02]  /*9660*/  ULOP3.LUT UR14, URZ, UR14, URZ, 0x33, !UPT ;  /* 0x0000000e3f0e7292 */ /* 0x000fe4000f8e333f */
[----:B------:R-:W-:Y:S02]  /*9670*/  ULDC.64 UR4, c[0x0][0x330] ;  /* 0x0000cc0000047ab9 */ /* 0x000fe40000000a00 */
[----:B------:R-:W-:-:S07]  /*9680*/  UIMAD.WIDE.U32 UR16, UR14, UR4, URZ ;  /* 0x000000040e1072a5 */ /* 0x000fce000f8e003f */
[----:B------:R-:W-:Y:S02]  /*9690*/  @UP0 UMOV UR15, UR17 ;  /* 0x00000011000f0c82 */ /* 0x000fe40008000000 */
[----:B------:R-:W-:-:S04]  /*96a0*/  @UP0 USHF.R.U32.HI UR14, URZ, UR5, UR15 ;  /* 0x000000053f0e0299 */ /* 0x000fc8000801160f */
[----:B------:R-:W-:Y:S01]  /*96b0*/  ULOP3.LUT UR14, URZ, UR14, URZ, 0x33, !UPT ;  /* 0x0000000e3f0e7292 */ /* 0x000fe2000f8e333f */
[----:B------:R-:W-:Y:S05]  /*96c0*/  BRA `(.L_x_428) ;  /* 0x0000006000007947 */ /* 0x000fea0003800000 */
.L_x_427:
[----:B------:R-:W-:Y:S02]  /*96d0*/  ULDC UR4, c[0x0][0x32c] ;  /* 0x0000cb0000047ab9 */ /* 0x000fe40000000800 */
[----:B------:R-:W-:-:S03]  /*96e0*/  UISETP.NE.AND UP0, UPT, UR4, 0x1, UPT ;  /* 0x000000010400788c */ /* 0x000fc6000bf05270 */
[----:B------:R-:W-:Y:S02]  /*96f0*/  ULDC.64 UR4, c[0x0][0x330] ;  /* 0x0000cc0000047ab9 */ /* 0x000fe40000000a00 */
[----:B------:R-:W-:-:S07]  /*9700*/  UIMAD.WIDE.U32 UR16, UR14, UR4, URZ ;  /* 0x000000040e1072a5 */ /* 0x000fce000f8e003f */
[----:B------:R-:W-:Y:S02]  /*9710*/  @UP0 UMOV UR15, UR17 ;  /* 0x00000011000f0c82 */ /* 0x000fe40008000000 */
[----:B------:R-:W-:Y:S02]  /*9720*/  @UP0 USHF.R.U32.HI UR14, URZ, UR5, UR15 ;  /* 0x000000053f0e0299 */ /* 0x000fe4000801160f */
.L_x_428:
[----:B------:R-:W-:Y:S02]  /*9730*/  ULDC UR4, c[0x0][0x32c] ;  /* 0x0000cb0000047ab9 */ /* 0x000fe40000000800 */
[----:B------:R-:W-:-:S04]  /*9740*/  UIMAD UR4, UR14, UR4, URZ ;  /* 0x000000040e0472a4 */ /* 0x000fc8000f8e023f */
[----:B------:R-:W-:-:S04]  /*9750*/  UISETP.LT.AND UP0, UPT, UR13, UR4, UPT ;  /* 0x000000040d00728c */ /* 0x000fc8000bf01270 */
[----:B------:R-:W-:-:S04]  /*9760*/  USEL UR13, UR13, UR4, !UP0 ;  /* 0x000000040d0d7287 */ /* 0x000fc8000c000000 */
.L_x_426:
[----:B------:R-:W-:-:S04]  /*9770*/  UIADD3 UR13, UR13, 0x2f, URZ ;  /* 0x0000002f0d0d7890 */ /* 0x000fc8000fffe03f */
[----:B------:R-:W-:-:S04]  /*9780*/  UIMAD.WIDE UR4, UR13, 0x2aaaaaab, URZ ;  /* 0x2aaaaaab0d0478a5 */ /* 0x000fc8000f8e023f */
[----:B------:R-:W-:-:S04]  /*9790*/  USHF.R.U32.HI UR4, URZ, 0x1f, UR5 ;  /* 0x0000001f3f047899 */ /* 0x000fc80008011605 */
[----:B------:R-:W-:-:S04]  /*97a0*/  ULEA.HI.SX32 UR4, UR5, UR4, 0x1d ;  /* 0x0000000405047291 */ /* 0x000fc8000f8fea3f */
[----:B------:R-:W-:-:S04]  /*97b0*/  UISETP.LT.AND UP0, UPT, UR12, UR4, UPT ;  /* 0x000000040c00728c */ /* 0x000fc8000bf01270 */
[----:B------:R-:W-:-:S06]  /*97c0*/  USEL UR4, UR12, UR4, !UP0 ;  /* 0x000000040c047287 */ /* 0x000fcc000c000000 */
[----:B------:R-:W-:-:S13]  /*97d0*/  ISETP.GE.AND P0, PT, R230, UR4, PT ;  /* 0x00000004e6007c0c */ /* 0x000fda000bf06270 */
[----:B------:R-:W-:Y:S05]  /*97e0*/  @!P0 BRA `(.L_x_429) ;  /* 0x0000298000008947 */ /* 0x000fea0003800000 */
[C---:B------:R-:W-:Y:S02]  /*97f0*/  IADD3 R243, P0, R220.reuse, 0x20, RZ ;  /* 0x00000020dcf37810 */ /* 0x040fe40007f1e0ff */
[----:B------:R-:W-:Y:S02]  /*9800*/  IADD3 R241, P2, R220, 0x40, RZ ;  /* 0x00000040dcf17810 */ /* 0x000fe40007f5e0ff */
[C---:B------:R-:W-:Y:S01]  /*9810*/  IADD3 R239, P1, R224.reuse, 0x20, RZ ;  /* 0x00000020e0ef7810 */ /* 0x040fe20007f3e0ff */
[--C-:B------:R-:W-:Y:S01]  /*9820*/  IMAD.X R242, RZ, RZ, R227.reuse, P0 ;  /* 0x000000fffff27224 */ /* 0x100fe200000e06e3 */
[----:B------:R-:W-:Y:S01]  /*9830*/  IADD3 R236, P0, R224, 0x40, RZ ;  /* 0x00000040e0ec7810 */ /* 0x000fe20007f1e0ff */
[----:B------:R-:W-:Y:S02]  /*9840*/  IMAD.X R240, RZ, RZ, R227, P2 ;  /* 0x000000fffff07224 */ /* 0x000fe400010e06e3 */
[--C-:B------:R-:W-:Y:S02]  /*9850*/  IMAD.X R238, RZ, RZ, R229.reuse, P1 ;  /* 0x000000ffffee7224 */ /* 0x100fe400008e06e5 */
[----:B------:R-:W-:-:S02]  /*9860*/  IMAD.X R234, RZ, RZ, R229, P0 ;  /* 0x000000ffffea7224 */ /* 0x000fc400000e06e5 */
.L_x_432:
[----:B------:R-:W-:Y:S04]  /*9870*/  DEPBAR.LE SB0, 0x0 ;  /* 0x000080000000791a */ /* 0x000fe80000000000 */
[----:B------:R-:W-:Y:S01]  /*9880*/  BAR.SYNC.DEFER_BLOCKING 0x0 ;  /* 0x0000000000007b1d */ /* 0x000fe20000010000 */
[----:B------:R-:W-:Y:S01]  /*9890*/  ISETP.GT.AND P0, PT, R219, R230, PT ;  /* 0x000000e6db00720c */ /* 0x000fe20003f04270 */
[----:B------:R-:W-:Y:S01]  /*98a0*/  IMAD.MOV.U32 R148, RZ, RZ, R151 ;  /* 0x000000ffff947224 */ /* 0x000fe200078e0097 */
[----:B------:R-:W-:Y:S01]  /*98b0*/  MOV R2, R149 ;  /* 0x0000009500027202 */ /* 0x000fe20000000f00 */
[----:B------:R-:W-:Y:S02]  /*98c0*/  IMAD.MOV.U32 R0, RZ, RZ, R3 ;  /* 0x000000ffff007224 */ /* 0x000fe400078e0003 */
        /* <DEDUP_REMOVED lines=26> */
[----:B------:R-:W-:Y:S01]  /*9a70*/  LEA R14, P2, R7, c[0x0][0x1f8], 0x1 ;  /* 0x00007e00070e7a11 */ /* 0x000fe200078408ff */
[----:B------:R-:W-:Y:S01]  /*9a80*/  IMAD.X R6, R5, 0x1, R242, P1 ;  /* 0x0000000105067824 */ /* 0x000fe200008e06f2 */
[----:B------:R-:W-:Y:S02]  /*9a90*/  IADD3 R8, P0, R241, R8, RZ ;  /* 0x00000008f1087210 */ /* 0x000fe40007f1e0ff */
[----:B------:R-:W-:Y:S02]  /*9aa0*/  LEA.HI.X R15, R7, c[0x0][0x1fc], R4, 0x1, P2 ;  /* 0x00007f00070f7a11 */ /* 0x000fe400010f0c04 */
[----:B------:R-:W-:Y:S01]  /*9ab0*/  LEA R12, P1, R9, c[0x0][0x1f8], 0x1 ;  /* 0x00007e00090c7a11 */ /* 0x000fe200078208ff */
[----:B------:R-:W-:Y:S01]  /*9ac0*/  IMAD.X R5, R5, 0x1, R240, P0 ;  /* 0x0000000105057824 */ /* 0x000fe200000e06f0 */
[----:B------:R-:W-:Y:S01]  /*9ad0*/  LEA R16, P0, R8, c[0x0][0x1f8], 0x1 ;  /* 0x00007e0008107a11 */ /* 0x000fe200078008ff */
[----:B------:R-:W-:Y:S01]  /*9ae0*/  @!PT LDS RZ, [RZ] ;  /* 0x00000000fffff984 */ /* 0x000fe20000000800 */
[----:B------:R-:W-:Y:S01]  /*9af0*/  @!PT LDS RZ, [RZ] ;  /* 0x00000000fffff984 */ /* 0x000fe20000000800 */
[----:B------:R-:W-:Y:S01]  /*9b00*/  @!PT LDS RZ, [RZ] ;  /* 0x00000000fffff984 */ /* 0x000fe20000000800 */
[----:B------:R4:W-:Y:S01]  /*9b10*/  LDGSTS.E.BYPASS.LTC128B.128 [R218+0x100], [R14.64], !P6 ;  /* 0x001000000eda7fae */ /* 0x0009e2000f101d4a */
[----:B------:R-:W-:Y:S02]  /*9b20*/  LEA.HI.X R13, R9, c[0x0][0x1fc], R6, 0x1, P1 ;  /* 0x00007f00090d7a11 */ /* 0x000fe400008f0c06 */
[----:B------:R-:W-:Y:S02]  /*9b30*/  @!P3 IADD3 R4, P2, R10, R220, RZ ;  /* 0x000000dc0a04b210 */ /* 0x000fe40007f5e0ff */
[----:B------:R-:W-:Y:S01]  /*9b40*/  LEA.HI.X R17, R8, c[0x0][0x1fc], R5, 0x1, P0 ;  /* 0x00007f0008117a11 */ /* 0x000fe200000f0c05 */
[----:B------:R4:W-:Y:S01]  /*9b50*/  LDGSTS.E.BYPASS.LTC128B.128 [R218+0xd00], [R12.64], !P5 ;  /* 0x00d000000cda7fae */ /* 0x0009e2000e901d4a */
[----:B------:R-:W-:Y:S01]  /*9b60*/  @!P3 IADD3 R5, P1, R10, R243, RZ ;  /* 0x000000f30a05b210 */ /* 0x000fe20007f3e0ff */
[C---:B------:R-:W-:Y:S01]  /*9b70*/  @!P3 IMAD.X R7, R11.reuse, 0x1, R227, P2 ;  /* 0x000000010b07b824 */ /* 0x040fe200010e06e3 */
[----:B------:R-:W-:Y:S02]  /*9b80*/  @!P3 LEA R18, P2, R4, c[0x0][0x1f8], 0x1 ;  /* 0x00007e000412ba11 */ /* 0x000fe400078408ff */
[----:B------:R4:W-:Y:S01]  /*9b90*/  LDGSTS.E.BYPASS.LTC128B.128 [R218+0x1900], [R16.64], !P4 ;  /* 0x0190000010da7fae */ /* 0x0009e2000e101d4a */
[----:B------:R-:W-:Y:S01]  /*9ba0*/  @!P3 IADD3 R10, P0, R10, R241, RZ ;  /* 0x000000f10a0ab210 */ /* 0x000fe20007f1e0ff */
[----:B------:R-:W-:Y:S01]  /*9bb0*/  @!P3 IMAD.X R6, R11, 0x1, R242, P1 ;  /* 0x000000010b06b824 */ /* 0x000fe200008e06f2 */
[----:B------:R-:W-:Y:S02]  /*9bc0*/  @!P3 LEA.HI.X R19, R4, c[0x0][0x1fc], R7, 0x1, P2 ;  /* 0x00007f000413ba11 */ /* 0x000fe400010f0c07 */
[----:B------:R-:W-:Y:S01]  /*9bd0*/  @!P3 LEA R8, P1, R5, c[0x0][0x1f8], 0x1 ;  /* 0x00007e000508ba11 */ /* 0x000fe200078208ff */
[----:B------:R-:W-:Y:S01]  /*9be0*/  @!P3 IMAD.X R11, R11, 0x1, R240, P0 ;  /* 0x000000010b0bb824 */ /* 0x000fe200000e06f0 */
[C---:B------:R-:W-:Y:S01]  /*9bf0*/  @!P3 LEA R20, P0, R10.reuse, c[0x0][0x1f8], 0x1 ;  /* 0x00007e000a14ba11 */ /* 0x040fe200078008ff */
[----:B------:R4:W-:Y:S01]  /*9c00*/  @!P3 LDGSTS.E.BYPASS.LTC128B.128 [R218+0x900], [R18.64], !P6 ;  /* 0x0090000012dabfae */ /* 0x0009e2000f101d4a */
[----:B------:R-:W-:Y:S02]  /*9c10*/  @!P3 LEA.HI.X R9, R5, c[0x0][0x1fc], R6, 0x1, P1 ;  /* 0x00007f000509ba11 */ /* 0x000fe400008f0c06 */
[----:B------:R-:W-:Y:S03]  /*9c20*/  @!P3 LEA.HI.X R21, R10, c[0x0][0x1fc], R11, 0x1, P0 ;  /* 0x00007f000a15ba11 */ /* 0x000fe600000f0c0b */
[----:B------:R4:W-:Y:S05]  /*9c30*/  @!P3 LDGSTS.E.BYPASS.LTC128B.128 [R218+0x1500], [R8.64], !P5 ;  /* 0x0150000008dabfae */ /* 0x0009ea000e901d4a */
[----:B------:R4:W-:Y:S02]  /*9c40*/  @!P3 LDGSTS.E.BYPASS.LTC128B.128 [R218+0x2100], [R20.64], !P4 ;  /* 0x0210000014dabfae */ /* 0x0009e4000e101d4a */
.L_x_430:
        /* <DEDUP_REMOVED lines=9> */
[-C--:B-1----:R-:W-:Y:S01]  /*9ce0*/  HMMA.16816.F32 R20, R156, R32.reuse, RZ ;  /* 0x000000209c14723c */ /* 0x082fe200000018ff */
[----:B------:R-:W-:Y:S07]  /*9cf0*/  LDSM.16.M88.4 R192, [R216+0x3900] ;  /* 0x00390000d8c0783b */ /* 0x000fee0000000200 */
[C---:B------:R-:W-:Y:S01]  /*9d00*/  HMMA.16816.F32 R24, R44.reuse, R32, RZ ;  /* 0x000000202c18723c */ /* 0x040fe200000018ff */
[----:B------:R-:W-:Y:S07]  /*9d10*/  LDSM.16.M88.4 R196, [R209] ;  /* 0x00000000d1c4783b */ /* 0x000fee0000000200 */
[-C--:B------:R-:W-:Y:S01]  /*9d20*/  HMMA.16816.F32 R28, R44, R34.reuse, RZ ;  /* 0x000000222c1c723c */ /* 0x080fe200000018ff */
[----:B------:R-:W-:Y:S07]  /*9d30*/  LDSM.16.M88.4 R200, [R213+0x7900] ;  /* 0x00790000d5c8783b */ /* 0x000fee0000000200 */
[C---:B------:R-:W-:Y:S08]  /*9d40*/  HMMA.16816.F32 R32, R156.reuse, R34, RZ ;  /* 0x000000229c20723c */ /* 0x040ff000000018ff */
[-C--:B------:R-:W-:Y:S08]  /*9d50*/  HMMA.16816.F32 R36, R156, R48.reuse, RZ ;  /* 0x000000309c24723c */ /* 0x080ff000000018ff */
[C---:B------:R-:W-:Y:S08]  /*9d60*/  HMMA.16816.F32 R40, R44.reuse, R48, RZ ;  /* 0x000000302c28723c */ /* 0x040ff000000018ff */
[-C--:B------:R-:W-:Y:S08]  /*9d70*/  HMMA.16816.F32 R44, R44, R50.reuse, RZ ;  /* 0x000000322c2c723c */ /* 0x080ff000000018ff */
[----:B------:R-:W-:Y:S01]  /*9d80*/  HMMA.16816.F32 R48, R156, R50, RZ ;  /* 0x000000329c30723c */ /* 0x000fe200000018ff */
[----:B------:R-:W1:Y:S07]  /*9d90*/  LDSM.16.M88.4 R156, [R216+0x3500] ;  /* 0x00350000d89c783b */ /* 0x000e6e0000000200 */
[-C--:B------:R-:W-:Y:S08]  /*9da0*/  HMMA.16816.F32 R4, R164, R168.reuse, R4 ;  /* 0x000000a8a404723c */ /* 0x080ff00000001804 */
[C---:B------:R-:W-:Y:S08]  /*9db0*/  HMMA.16816.F32 R8, R172.reuse, R168, R8 ;  /* 0x000000a8ac08723c */ /* 0x040ff00000001808 */
[-C--:B------:R-:W-:Y:S08]  /*9dc0*/  HMMA.16816.F32 R12, R172, R170.reuse, R12 ;  /* 0x000000aaac0c723c */ /* 0x080ff0000000180c */
[C---:B------:R-:W-:Y:S01]  /*9dd0*/  HMMA.16816.F32 R16, R164.reuse, R170, R16 ;  /* 0x000000aaa410723c */ /* 0x040fe20000001810 */
[----:B------:R-:W3:Y:S07]  /*9de0*/  LDSM.16.M88.4 R168, [R213+0x6900] ;  /* 0x00690000d5a8783b */ /* 0x000eee0000000200 */
        /* <DEDUP_REMOVED lines=10> */
[----:B------:R-:W4:Y:S07]  /*9e90*/  LDSM.16.M88.4 R164, [R208] ;  /* 0x00000000d0a4783b */ /* 0x000f2e0000000200 */
[-C--:B--2---:R-:W-:Y:S01]  /*9ea0*/  HMMA.16816.F32 R4, R160, R184.reuse, R4 ;  /* 0x000000b8a004723c */ /* 0x084fe20000001804 */
[----:B------:R-:W-:Y:S07]  /*9eb0*/  LDSM.16.M88.4 R180, [R216+0x4100] ;  /* 0x00410000d8b4783b */ /* 0x000fee0000000200 */
[C---:B------:R-:W-:Y:S08]  /*9ec0*/  HMMA.16816.F32 R8, R188.reuse, R184, R8 ;  /* 0x000000b8bc08723c */ /* 0x040ff00000001808 */
[-C--:B------:R-:W-:Y:S08]  /*9ed0*/  HMMA.16816.F32 R12, R188, R186.reuse, R12 ;  /* 0x000000babc0c723c */ /* 0x080ff0000000180c */
[C---:B------:R-:W-:Y:S01]  /*9ee0*/  HMMA.16816.F32 R16, R160.reuse, R186, R16 ;  /* 0x000000baa010723c */ /* 0x040fe20000001810 */
[----:B------:R-:W-:Y:S07]  /*9ef0*/  LDSM.16.M88.4 R184, [R216+0x4500] ;  /* 0x00450000d8b8783b */ /* 0x000fee0000000200 */
[-C--:B-1----:R-:W-:Y:S08]  /*9f00*/  HMMA.16816.F32 R20, R160, R156.reuse, R20 ;  /* 0x0000009ca014723c */ /* 0x082ff00000001814 */
        /* <DEDUP_REMOVED lines=9> */
[----:B------:R-:W1:Y:S07]  /*9fa0*/  LDSM.16.M88.4 R160, [R216+0x3d00] ;  /* 0x003d0000d8a0783b */ /* 0x000e6e0000000200 */
[-C--:B---3--:R-:W-:Y:S01]  /*9fb0*/  HMMA.16816.F32 R4, R168, R196.reuse, R4 ;  /* 0x000000c4a804723c */ /* 0x088fe20000001804 */
[----:B------:R-:W-:Y:S07]  /*9fc0*/  LDSM.16.M88.4 R192, [R213+0x9900] ;  /* 0x00990000d5c0783b */ /* 0x000fee0000000200 */
[C---:B------:R-:W-:Y:S08]  /*9fd0*/  HMMA.16816.F32 R8, R200.reuse, R196, R8 ;  /* 0x000000c4c808723c */ /* 0x040ff00000001808 */
[-C--:B------:R-:W-:Y:S08]  /*9fe0*/  HMMA.16816.F32 R12, R200, R198.reuse, R12 ;  /* 0x000000c6c80c723c */ /* 0x080ff0000000180c */
[C---:B------:R-:W-:Y:S01]  /*9ff0*/  HMMA.16816.F32 R16, R168.reuse, R198, R16 ;  /* 0x000000c6a810723c */ /* 0x040fe20000001810 */
[----:B------:R-:W-:Y:S07]  /*a000*/  LDSM.16.M88.4 R196, [R205] ;  /* 0x00000000cdc4783b */ /* 0x000fee0000000200 */
[-C--:B----4-:R-:W-:Y:S08]  /*a010*/  HMMA.16816.F32 R20, R168, R164.reuse, R20 ;  /* 0x000000a4a814723c */ /* 0x090ff00000001814 */
[C---:B------:R-:W-:Y:S08]  /*a020*/  HMMA.16816.F32 R24, R200.reuse, R164, R24 ;  /* 0x000000a4c818723c */ /* 0x040ff00000001818 */
[-C--:B------:R-:W-:Y:S08]  /*a030*/  HMMA.16816.F32 R28, R200, R166.reuse, R28 ;  /* 0x000000a6c81c723c */ /* 0x080ff0000000181c */
[C---:B------:R-:W-:Y:S01]  /*a040*/  HMMA.16816.F32 R32, R168.reuse, R166, R32 ;  /* 0x000000a6a820723c */ /* 0x040fe20000001820 */
[----:B------:R-:W2:Y:S07]  /*a050*/  LDSM.16.M88.4 R164, [R213+0x8900] ;  /* 0x00890000d5a4783b */ /* 0x000eae0000000200 */
[-C--:B------:R-:W-:Y:S08]  /*a060*/  HMMA.16816.F32 R36, R168, R172.reuse, R36 ;  /* 0x000000aca824723c */ /* 0x080ff00000001824 */
[C---:B------:R-:W-:Y:S08]  /*a070*/  HMMA.16816.F32 R40, R200.reuse, R172, R40 ;  /* 0x000000acc828723c */ /* 0x040ff00000001828 */
[-C--:B------:R-:W-:Y:S08]  /*a080*/  HMMA.16816.F32 R44, R200, R174.reuse, R44 ;  /* 0x000000aec82c723c */ /* 0x080ff0000000182c */
[----:B------:R-:W-:Y:S01]  /*a090*/  HMMA.16816.F32 R48, R168, R174, R48 ;  /* 0x000000aea830723c */ /* 0x000fe20000001830 */
[----:B------:R-:W3:Y:S01]  /*a0a0*/  LDSM.16.M88.4 R168, [R204] ;  /* 0x00000000cca8783b */ /* 0x000ee20000000200 */
[----:B------:R-:W-:Y:S06]  /*a0b0*/  DEPBAR.LE SB0, 0x0 ;  /* 0x000080000000791a */ /* 0x000fec0000000000 */
[-C--:B-1----:R-:W-:Y:S01]  /*a0c0*/  HMMA.16816.F32 R4, R156, R160.reuse, R4 ;  /* 0x000000a09c04723c */ /* 0x082fe20000001804 */
[----:B------:R-:W-:Y:S07]  /*a0d0*/  BAR.SYNC.DEFER_BLOCKING 0x0 ;  /* 0x0000000000007b1d */ /* 0x000fee0000010000 */
        /* <DEDUP_REMOVED lines=10> */
[----:B------:R-:W-:Y:S08]  /*a180*/  HMMA.16816.F32 R48, R156, R186, R48 ;  /* 0x000000ba9c30723c */ /* 0x000ff00000001830 */
[-C--:B--2---:R-:W-:Y:S08]  /*a190*/  HMMA.16816.F32 R4, R164, R188.reuse, R4 ;  /* 0x000000bca404723c */ /* 0x084ff00000001804 */
[C---:B------:R-:W-:Y:S08]  /*a1a0*/  HMMA.16816.F32 R8, R192.reuse, R188, R8 ;  /* 0x000000bcc008723c */ /* 0x040ff00000001808 */
        /* <DEDUP_REMOVED lines=9> */
[----:B------:R-:W-:Y:S01]  /*a240*/  HMMA.16816.F32 R48, R164, R170, R48 ;  /* 0x000000aaa430723c */ /* 0x000fe20000001830 */
[----:B------:R-:W-:-:S07]  /*a250*/  @!P0 BRA `(.L_x_431) ;  /* 0x000003a000008947 */ /* 0x000fce0003800000 */
[----:B------:R-:W-:Y:S01]  /*a260*/  IMAD.U32 R164, RZ, RZ, UR7 ;  /* 0x00000007ffa47e24 */ /* 0x000fe2000f8e00ff */
[----:B------:R-:W-:Y:S01]  /*a270*/  IADD3 R154, -R232, 0x30, RZ ;  /* 0x00000030e89a7810 */ /* 0x000fe20007ffe1ff */
[----:B------:R-:W-:Y:S03]  /*a280*/  IMAD.U32 R165, RZ, RZ, UR6 ;  /* 0x00000006ffa57e24 */ /* 0x000fe6000f8e00ff */
[----:B------:R-:W-:Y:S11]  /*a290*/  ISETP.GE.AND P1, PT, R154, 0x1, PT ;  /* 0x000000019a00780c */ /* 0x000ff60003f26270 */
[----:B------:R-:W-:Y:S02]  /*a2a0*/  @!UPT UIADD3 URZ, URZ, URZ, URZ ;  /* 0x0000003f3f3ff290 */ /* 0x000fe4000fffe03f */
[----:B------:R-:W-:Y:S01]  /*a2b0*/  @P1 IMAD.MOV.U32 R156, RZ, RZ, R224 ;  /* 0x000000ffff9c1224 */ /* 0x000fe200078e00e0 */
[----:B------:R-:W-:Y:S01]  /*a2c0*/  @P1 IADD3 R153, R230, -0x1, RZ ;  /* 0xffffffffe6991810 */ /* 0x000fe20007ffe0ff */
[----:B------:R-:W-:Y:S03]  /*a2d0*/  @P1 IMAD.MOV.U32 R157, RZ, RZ, R229 ;  /* 0x000000ffff9d1224 */ /* 0x000fe600078e00e5 */
[----:B------:R-:W-:Y:S01]  /*a2e0*/  @P1 SHF.R.S32.HI R150, RZ, 0x1f, R153 ;  /* 0x0000001fff961819 */ /* 0x000fe20000011499 */
[C---:B------:R-:W-:Y:S04]  /*a2f0*/  @P1 IMAD.WIDE.U32 R158, R153.reuse, c[0x0][0x1e0], RZ ;  /* 0x00007800999e1a25 */ /* 0x040fe800078e00ff */
[----:B------:R-:W-:Y:S02]  /*a300*/  @P1 IMAD R150, R150, c[0x0][0x1e0], RZ ;  /* 0x0000780096961a24 */ /* 0x000fe400078e02ff */
[----:B------:R-:W-:Y:S04]  /*a310*/  @P1 IMAD.WIDE.U32 R156, R158, 0x30, R156 ;  /* 0x000000309e9c1825 */ /* 0x000fe800078e009c */
[----:B------:R-:W-:Y:S02]  /*a320*/  @P1 IMAD R150, R153, c[0x0][0x1e4], R150 ;  /* 0x0000790099961a24 */ /* 0x000fe400078e0296 */
[----:B------:R-:W-:Y:S02]  /*a330*/  @P1 IMAD.SHL.U32 R153, R156, 0x2, RZ ;  /* 0x000000029c991824 */ /* 0x000fe400078e00ff */
[----:B------:R-:W-:Y:S03]  /*a340*/  @P1 IMAD.IADD R150, R159, 0x1, R150 ;  /* 0x000000019f961824 */ /* 0x000fe600078e0296 */
[----:B------:R-:W-:Y:S01]  /*a350*/  @P1 IADD3 R160, P2, R153, 0x40, RZ ;  /* 0x0000004099a01810 */ /* 0x000fe20007f5e0ff */
[----:B------:R-:W-:Y:S03]  /*a360*/  @P1 IMAD R150, R150, 0x30, RZ ;  /* 0x0000003096961824 */ /* 0x000fe600078e02ff */
[----:B------:R-:W-:Y:S01]  /*a370*/  @P1 IADD3 R160, P0, R160, c[0x0][0x1c8], RZ ;  /* 0x00007200a0a01a10 */ /* 0x000fe20007f1e0ff */
[----:B------:R-:W-:Y:S05]  /*a380*/  @P1 IMAD.IADD R150, R157, 0x1, R150 ;  /* 0x000000019d961824 */ /* 0x000fea00078e0296 */
[----:B------:R-:W-:Y:S04]  /*a390*/  @P1 SHF.L.U64.HI R150, R156, 0x1, R150 ;  /* 0x000000019c961819 */ /* 0x000fe80000010296 */
[--C-:B------:R-:W-:Y:S02]  /*a3a0*/  @P1 IADD3.X R161, RZ, c[0x0][0x1cc], R150.reuse, P0, P2 ;  /* 0x00007300ffa11a10 */ /* 0x100fe400007e4496 */
[----:B------:R-:W-:Y:S04]  /*a3b0*/  @P1 IADD3 R158, P2, R153, 0x80, RZ ;  /* 0x00000080999e1810 */ /* 0x000fe80007f5e0ff */
[----:B------:R-:W-:Y:S04]  /*a3c0*/  @P1 IADD3 R158, P0, R158, c[0x0][0x1c8], RZ ;  /* 0x000072009e9e1a10 */ /* 0x000fe80007f1e0ff */
[----:B------:R-:W-:Y:S02]  /*a3d0*/  @P1 IADD3.X R159, RZ, c[0x0][0x1cc], R150, P0, P2 ;  /* 0x00007300ff9f1a10 */ /* 0x000fe400007e4496 */
[----:B------:R-:W-:Y:S11]  /*a3e0*/  ISETP.GE.AND P0, PT, R154, 0x21, PT ;  /* 0x000000219a00780c */ /* 0x000ff60003f06270 */
[----:B------:R-:W-:Y:S02]  /*a3f0*/  @!UPT UIADD3 URZ, URZ, URZ, URZ ;  /* 0x0000003f3f3ff290 */ /* 0x000fe4000fffe03f */
[----:B------:R-:W-:Y:S04]  /*a400*/  @P0 IADD3 R154, R230, -0x1, RZ ;  /* 0xffffffffe69a0810 */ /* 0x000fe80007ffe0ff */
[----:B------:R-:W-:Y:S01]  /*a410*/  @P0 SHF.R.S32.HI R155, RZ, 0x1f, R154 ;  /* 0x0000001fff9b0819 */ /* 0x000fe2000001149a */
[----:B------:R-:W-:Y:S04]  /*a420*/  @P0 IMAD.WIDE.U32 R156, R154, c[0x0][0x1e0], RZ ;  /* 0x000078009a9c0a25 */ /* 0x000fe800078e00ff */
[----:B------:R-:W-:Y:S02]  /*a430*/  @P0 IMAD R155, R155, c[0x0][0x1e0], RZ ;  /* 0x000078009b9b0a24 */ /* 0x000fe400078e02ff */
[----:B------:R-:W-:Y:S04]  /*a440*/  @P0 IMAD.WIDE.U32 R164, R156, 0x30, R164 ;  /* 0x000000309ca40825 */ /* 0x000fe800078e00a4 */
[----:B------:R-:W-:Y:S04]  /*a450*/  @P0 IMAD R155, R154, c[0x0][0x1e4], R155 ;  /* 0x000079009a9b0a24 */ /* 0x000fe800078e029b */
[----:B------:R-:W-:Y:S01]  /*a460*/  @P0 IMAD.IADD R155, R157, 0x1, R155 ;  /* 0x000000019d9b0824 */ /* 0x000fe200078e029b */
[-C--:B------:R-:W-:Y:S03]  /*a470*/  @P0 IADD3 R157, P2, R224, R164.reuse, RZ ;  /* 0x000000a4e09d0210 */ /* 0x080fe60007f5e0ff */
[----:B------:R-:W-:Y:S04]  /*a480*/  @P0 IMAD R155, R155, 0x30, RZ ;  /* 0x000000309b9b0824 */ /* 0x000fe800078e02ff */
[----:B------:R-:W-:Y:S04]  /*a490*/  @P0 IMAD.IADD R155, R155, 0x1, R165 ;  /* 0x000000019b9b0824 */ /* 0x000fe800078e02a5 */
[----:B------:R-:W-:Y:S01]  /*a4a0*/  @P0 IMAD.X R154, R155, 0x1, R229, P2 ;  /* 0x000000019b9a0824 */ /* 0x000fe200010e06e5 */
[C---:B------:R-:W-:Y:S04]  /*a4b0*/  @P0 LEA R162, P2, R157.reuse, c[0x0][0x1c8], 0x1 ;  /* 0x000072009da20a11 */ /* 0x040fe800078408ff */
[----:B------:R-:W-:Y:S02]  /*a4c0*/  @P0 LEA.HI.X R163, R157, c[0x0][0x1cc], R154, 0x1, P2 ;  /* 0x000073009da30a11 */ /* 0x000fe400010f0c9a */
[-C--:B------:R-:W-:Y:S05]  /*a4d0*/  @P0 IADD3 R157, P2, R239, R164.reuse, RZ ;  /* 0x000000a4ef9d0210 */ /* 0x080fea0007f5e0ff */
[----:B------:R-:W-:Y:S01]  /*a4e0*/  @P0 IMAD.X R154, R155, 0x1, R238, P2 ;  /* 0x000000019b9a0824 */ /* 0x000fe200010e06ee */
[C---:B------:R-:W-:Y:S04]  /*a4f0*/  @P0 LEA R156, P2, R157.reuse, c[0x0][0x1c8], 0x1 ;  /* 0x000072009d9c0a11 */ /* 0x040fe800078408ff */
[----:B------:R-:W-:Y:S02]  /*a500*/  @P0 LEA.HI.X R157, R157, c[0x0][0x1cc], R154, 0x1, P2 ;  /* 0x000073009d9d0a11 */ /* 0x000fe400010f0c9a */
[----:B------:R-:W-:Y:S05]  /*a510*/  @P0 IADD3 R154, P2, R236, R164, RZ ;  /* 0x000000a4ec9a0210 */ /* 0x000fea0007f5e0ff */
[----:B------:R-:W-:Y:S01]  /*a520*/  @P0 IMAD.X R155, R155, 0x1, R234, P2 ;  /* 0x000000019b9b0824 */ /* 0x000fe200010e06ea */
[----:B------:R-:W-:Y:S04]  /*a530*/  @P1 IADD3 R164, P2, R153, c[0x0][0x1c8], RZ ;  /* 0x0000720099a41a10 */ /* 0x000fe80007f5e0ff */
[----:B------:R-:W-:Y:S02]  /*a540*/  @P1 IADD3.X R165, R150, c[0x0][0x1cc], RZ, P2, !PT ;  /* 0x0000730096a51a10 */ /* 0x000fe400017fe4ff */
[C---:B------:R-:W-:Y:S03]  /*a550*/  @P0 LEA R166, P2, R154.reuse, c[0x0][0x1c8], 0x1 ;  /* 0x000072009aa60a11 */ /* 0x040fe600078408ff */
[----:B------:R-:W-:Y:S01]  /*a560*/  @!PT LDS RZ, [RZ] ;  /* 0x00000000fffff984 */ /* 0x000fe20000000800 */
[----:B------:R-:W-:Y:S01]  /*a570*/  @!PT LDS RZ, [RZ] ;  /* 0x00000000fffff984 */ /* 0x000fe20000000800 */
[----:B------:R-:W-:Y:S01]  /*a580*/  @!PT LDS RZ, [RZ] ;  /* 0x00000000fffff984 */ /* 0x000fe20000000800 */
[----:B------:R1:W-:Y:S01]  /*a590*/  @P1 LDGSTS.E.BYPASS.LTC128B.128 [R218+0x2500], [R164.64], !P6 ;  /* 0x02500000a4da1fae */ /* 0x0003e2000f101d4a */
[----:B------:R-:W-:Y:S06]  /*a5a0*/  @P0 LEA.HI.X R167, R154, c[0x0][0x1cc], R155, 0x1, P2 ;  /* 0x000073009aa70a11 */ /* 0x000fec00010f0c9b */
[----:B------:R1:W-:Y:S07]  /*a5b0*/  @P1 LDGSTS.E.BYPASS.LTC128B.128 [R218+0x3100], [R160.64], !P5 ;  /* 0x03100000a0da1fae */ /* 0x0003ee000e901d4a */
[----:B------:R1:W-:Y:S07]  /*a5c0*/  @P1 LDGSTS.E.BYPASS.LTC128B.128 [R218+0x3d00], [R158.64], !P4 ;  /* 0x03d000009eda1fae */ /* 0x0003ee000e101d4a */
[----:B------:R1:W-:Y:S07]  /*a5d0*/  @P0 LDGSTS.E.BYPASS.LTC128B.128 [R218+0x2d00], [R162.64], !P6 ;  /* 0x02d00000a2da0fae */ /* 0x0003ee000f101d4a */
[----:B------:R1:W-:Y:S07]  /*a5e0*/  @P0 LDGSTS.E.BYPASS.LTC128B.128 [R218+0x3900], [R156.64], !P5 ;  /* 0x039000009cda0fae */ /* 0x0003ee000e901d4a */
[----:B------:R1:W-:Y:S02]  /*a5f0*/  @P0 LDGSTS.E.BYPASS.LTC128B.128 [R218+0x4500], [R166.64], !P4 ;  /* 0x04500000a6da0fae */ /* 0x0003e4000e101d4a */
.L_x_431:
[----:B------:R-:W-:Y:S01]  /*a600*/  FMNMX.FTZ R150, R4, R151, !PT ;  /* 0x0000009704967209 */ /* 0x000fe20007810000 */
[----:B------:R-:W0:Y:S01]  /*a610*/  LDGDEPBAR ;  /* 0x00000000000079af */ /* 0x000e220000000000 */
[----:B------:R-:W-:Y:S02]  /*a620*/  FMNMX.FTZ R154, R6, R149, !PT ;  /* 0x00000095069a7209 */ /* 0x000fe40007810000 */
[----:B------:R-:W-:Y:S02]  /*a630*/  FMNMX.FTZ R153, R5, R150, !PT ;  /* 0x0000009605997209 */ /* 0x000fe40007810000 */
[----:B-1----:R-:W-:Y:S02]  /*a640*/  FMNMX.FTZ R156, R8, R3, !PT ;  /* 0x00000003089c7209 */ /* 0x002fe40007810000 */
        /* <DEDUP_REMOVED lines=35> */
[C---:B------:R-:W-:Y:S02]  /*a880*/  ISETP.GT.AND P0, PT, R230.reuse, UR4, PT ;  /* 0x00000004e6007c0c */ /* 0x040fe4000bf04270 */
[----:B------:R-:W-:Y:S03]  /*a890*/  IADD3 R230, R230, -0x1, RZ ;  /* 0xffffffffe6e67810 */ /* 0x000fe60007ffe0ff */
[----:B------:R-:W1:Y:S02]  /*a8a0*/  SHFL.BFLY PT, R156, R3, 0x2, 0x1f ;  /* 0x0c401f00039c7f89 */ /* 0x000e6400000e0000 */
[----:B-1----:R-:W-:Y:S02]  /*a8b0*/  FMNMX.FTZ R156, R3, R156, !PT ;  /* 0x0000009c039c7209 */ /* 0x002fe40007810000 */
[----:B------:R-:W-:Y:S02]  /*a8c0*/  FMNMX.FTZ R155, R153, R150, !PT ;  /* 0x00000096999b7209 */ /* 0x000fe40007810000 */
[----:B------:R-:W-:Y:S02]  /*a8d0*/  FMNMX.FTZ R153, R11, R158, !PT ;  /* 0x0000009e0b997209 */ /* 0x000fe40007810000 */
[----:B------:R-:W-:Y:S01]  /*a8e0*/  FMNMX.FTZ R150, R160, R149, !PT ;  /* 0x00000095a0967209 */ /* 0x000fe20007810000 */
[----:B------:R-:W1:Y:S01]  /*a8f0*/  SHFL.BFLY PT, R154, R155, 0x1, 0x1f ;  /* 0x0c201f009b9a7f89 */ /* 0x000e6200000e0000 */
[----:B------:R-:W-:Y:S04]  /*a900*/  FMNMX.FTZ R158, R14, R153, !PT ;  /* 0x000000990e9e7209 */ /* 0x000fe80007810000 */
[----:B------:R-:W-:Y:S03]  /*a910*/  FMNMX.FTZ R153, R15, R158, !PT ;  /* 0x0000009e0f997209 */ /* 0x000fe60007810000 */
[----:B------:R-:W2:Y:S01]  /*a920*/  SHFL.BFLY PT, R149, R150, 0x1, 0x1f ;  /* 0x0c201f0096957f89 */ /* 0x000ea200000e0000 */
[----:B------:R-:W-:Y:S04]  /*a930*/  FMNMX.FTZ R158, R26, R153, !PT ;  /* 0x000000991a9e7209 */ /* 0x000fe80007810000 */
[----:B------:R-:W-:Y:S03]  /*a940*/  FMNMX.FTZ R3, R27, R158, !PT ;  /* 0x0000009e1b037209 */ /* 0x000fe60007810000 */
[----:B------:R-:W3:Y:S01]  /*a950*/  SHFL.BFLY PT, R153, R156, 0x1, 0x1f ;  /* 0x0c201f009c997f89 */ /* 0x000ee200000e0000 */
[----:B-1----:R-:W-:Y:S02]  /*a960*/  FMNMX.FTZ R151, R155, R154, !PT ;  /* 0x0000009a9b977209 */ /* 0x002fe40007810000 */
[----:B------:R-:W-:Y:S03]  /*a970*/  FMNMX.FTZ R154, R30, R3, !PT ;  /* 0x000000031e9a7209 */ /* 0x000fe60007810000 */
[----:B------:R-:W-:Y:S01]  /*a980*/  FADD.FTZ R3, -R151, R148 ;  /* 0x0000009497037221 */ /* 0x000fe20000010100 */
[----:B------:R-:W-:Y:S01]  /*a990*/  FMNMX.FTZ R155, R31, R154, !PT ;  /* 0x0000009a1f9b7209 */ /* 0x000fe20007810000 */
[----:B------:R-:W-:Y:S01]  /*a9a0*/  FMUL.FTZ R178, R151, c[0x0][0x2d0] ;  /* 0x0000b40097b27a20 */ /* 0x000fe20000410000 */
[----:B--2---:R-:W-:Y:S01]  /*a9b0*/  FMNMX.FTZ R149, R150, R149, !PT ;  /* 0x0000009596957209 */ /* 0x004fe20007810000 */
[----:B------:R-:W-:Y:S01]  /*a9c0*/  FMUL.FTZ R150, R3, c[0x0][0x2d0] ;  /* 0x0000b40003967a20 */ /* 0x000fe20000410000 */
[----:B------:R-:W-:Y:S01]  /*a9d0*/  FMNMX.FTZ R154, R42, R155, !PT ;  /* 0x0000009b2a9a7209 */ /* 0x000fe20007810000 */
[----:B------:R-:W-:Y:S02]  /*a9e0*/  FFMA.FTZ R161, R5, c[0x0][0x2d0], -R178 ;  /* 0x0000b40005a17a23 */ /* 0x000fe400000108b2 */
[----:B------:R-:W-:Y:S01]  /*a9f0*/  FADD.FTZ R155, -R149, R2 ;  /* 0x00000002959b7221 */ /* 0x000fe20000010100 */
[----:B------:R-:W-:Y:S01]  /*aa00*/  FMNMX.FTZ R3, R43, R154, !PT ;  /* 0x0000009a2b037209 */ /* 0x000fe20007810000 */
[----:B------:R-:W-:Y:S01]  /*aa10*/  FMUL.FTZ R176, R149, c[0x0][0x2d0] ;  /* 0x0000b40095b07a20 */ /* 0x000fe20000410000 */
[----:B------:R-:W1:Y:S01]  /*aa20*/  MUFU.EX2 R150, R150 ;  /* 0x0000009600967308 */ /* 0x000e620000000800 */
[----:B------:R-:W-:Y:S01]  /*aa30*/  FMUL.FTZ R148, R155, c[0x0][0x2d0] ;  /* 0x0000b4009b947a20 */ /* 0x000fe20000410000 */
[----:B------:R-:W-:Y:S01]  /*aa40*/  FMNMX.FTZ R154, R46, R3, !PT ;  /* 0x000000032e9a7209 */ /* 0x000fe20007810000 */
[----:B------:R-:W-:Y:S01]  /*aa50*/  FFMA.FTZ R162, R6, c[0x0][0x2d0], -R176 ;  /* 0x0000b40006a27a23 */ /* 0x000fe200000108b0 */
[----:B---3--:R-:W-:Y:S01]  /*aa60*/  FMNMX.FTZ R3, R156, R153, !PT ;  /* 0x000000999c037209 */ /* 0x008fe20007810000 */
[----:B------:R-:W-:Y:S01]  /*aa70*/  FFMA.FTZ R160, R4, c[0x0][0x2d0], -R178 ;  /* 0x0000b40004a07a23 */ /* 0x000fe200000108b2 */
[----:B------:R-:W-:Y:S01]  /*aa80*/  FMNMX.FTZ R153, R47, R154, !PT ;  /* 0x0000009a2f997209 */ /* 0x000fe20007810000 */
[----:B------:R-:W-:Y:S01]  /*aa90*/  FFMA.FTZ R7, R7, c[0x0][0x2d0], -R176 ;  /* 0x0000b40007077a23 */ /* 0x000fe200000108b0 */
[----:B------:R-:W-:Y:S01]  /*aaa0*/  LDSM.16.MT88.4 R156, [R212+0x100] ;  /* 0x00010000d49c783b */ /* 0x000fe20000004200 */
[C---:B------:R-:W-:Y:S01]  /*aab0*/  FADD.FTZ R154, -R3.reuse, R0 ;  /* 0x00000000039a7221 */ /* 0x040fe20000010100 */
[----:B------:R-:W2:Y:S01]  /*aac0*/  MUFU.EX2 R148, R148 ;  /* 0x0000009400947308 */ /* 0x000ea20000000800 */
[----:B------:R-:W-:Y:S02]  /*aad0*/  FMUL.FTZ R175, R3, c[0x0][0x2d0] ;  /* 0x0000b40003af7a20 */ /* 0x000fe40000410000 */
[----:B------:R-:W-:Y:S02]  /*aae0*/  FMUL.FTZ R2, R154, c[0x0][0x2d0] ;  /* 0x0000b4009a027a20 */ /* 0x000fe40000410000 */
[--C-:B------:R-:W-:Y:S01]  /*aaf0*/  FFMA.FTZ R163, R16, c[0x0][0x2d0], -R178.reuse ;  /* 0x0000b40010a37a23 */ /* 0x100fe200000108b2 */
[----:B------:R-:W3:Y:S01]  /*ab00*/  SHFL.BFLY PT, R0, R153, 0x2, 0x1f ;  /* 0x0c401f0099007f89 */ /* 0x000ee200000e0000 */
[----:B------:R-:W-:Y:S02]  /*ab10*/  FFMA.FTZ R164, R17, c[0x0][0x2d0], -R178 ;  /* 0x0000b40011a47a23 */ /* 0x000fe400000108b2 */
[--C-:B------:R-:W-:Y:S01]  /*ab20*/  FFMA.FTZ R165, R18, c[0x0][0x2d0], -R176.reuse ;  /* 0x0000b40012a57a23 */ /* 0x100fe200000108b0 */
[----:B------:R-:W-:Y:S01]  /*ab30*/  MUFU.EX2 R160, R160 ;  /* 0x000000a000a07308 */ /* 0x000fe20000000800 */
[----:B------:R-:W-:Y:S02]  /*ab40*/  FFMA.FTZ R166, R19, c[0x0][0x2d0], -R176 ;  /* 0x0000b40013a67a23 */ /* 0x000fe400000108b0 */
[--C-:B------:R-:W-:Y:S02]  /*ab50*/  FFMA.FTZ R8, R8, c[0x0][0x2d0], -R175.reuse ;  /* 0x0000b40008087a23 */ /* 0x100fe400000108af */
[--C-:B------:R-:W-:Y:S02]  /*ab60*/  FFMA.FTZ R167, R9, c[0x0][0x2d0], -R175.reuse ;  /* 0x0000b40009a77a23 */ /* 0x100fe400000108af */
[--C-:B------:R-:W-:Y:S02]  /*ab70*/  FFMA.FTZ R168, R12, c[0x0][0x2d0], -R175.reuse ;  /* 0x0000b4000ca87a23 */ /* 0x100fe400000108af */
[--C-:B------:R-:W-:Y:S01]  /*ab80*/  FFMA.FTZ R169, R13, c[0x0][0x2d0], -R175.reuse ;  /* 0x0000b4000da97a23 */ /* 0x100fe200000108af */
[----:B------:R-:W-:Y:S01]  /*ab90*/  MUFU.EX2 R161, R161 ;  /* 0x000000a100a17308 */ /* 0x000fe20000000800 */
[C---:B-1----:R-:W-:Y:S02]  /*aba0*/  FMUL.FTZ R9, R150.reuse, R145 ;  /* 0x0000009196097220 */ /* 0x042fe40000410000 */
[C---:B------:R-:W-:Y:S02]  /*abb0*/  FMUL.FTZ R100, R150.reuse, R100 ;  /* 0x0000006496647220 */ /* 0x040fe40000410000 */
[----:B------:R-:W-:Y:S02]  /*abc0*/  FMUL.FTZ R101, R150, R101 ;  /* 0x0000006596657220 */ /* 0x000fe40000410000 */
[C---:B--2---:R-:W-:Y:S02]  /*abd0*/  FMUL.FTZ R102, R148.reuse, R102 ;  /* 0x0000006694667220 */ /* 0x044fe40000410000 */
[----:B------:R-:W-:Y:S01]  /*abe0*/  FMUL.FTZ R103, R148, R103 ;  /* 0x0000006794677220 */ /* 0x000fe20000410000 */
[----:B---3--:R-:W-:Y:S01]  /*abf0*/  FMNMX.FTZ R0, R153, R0, !PT ;  /* 0x0000000099007209 */ /* 0x008fe20007810000 */
[----:B------:R-:W-:Y:S01]  /*ac00*/  MUFU.EX2 R162, R162 ;  /* 0x000000a200a27308 */ /* 0x000fe20000000800 */
[--C-:B------:R-:W-:Y:S02]  /*ac10*/  FFMA.FTZ R177, R32, c[0x0][0x2d0], -R178.reuse ;  /* 0x0000b40020b17a23 */ /* 0x100fe400000108b2 */
[----:B------:R-:W-:Y:S01]  /*ac20*/  FFMA.FTZ R180, R33, c[0x0][0x2d0], -R178 ;  /* 0x0000b40021b47a23 */ /* 0x000fe200000108b2 */
[----:B------:R-:W1:Y:S01]  /*ac30*/  SHFL.BFLY PT, R5, R0, 0x1, 0x1f ;  /* 0x0c201f0000057f89 */ /* 0x000e6200000e0000 */
[--C-:B------:R-:W-:Y:S02]  /*ac40*/  FFMA.FTZ R179, R34, c[0x0][0x2d0], -R176.reuse ;  /* 0x0000b40022b37a23 */ /* 0x100fe400000108b0 */
[----:B------:R-:W-:Y:S02]  /*ac50*/  FFMA.FTZ R182, R35, c[0x0][0x2d0], -R176 ;  /* 0x0000b40023b67a23 */ /* 0x000fe400000108b0 */
[--C-:B------:R-:W-:Y:S01]  /*ac60*/  FFMA.FTZ R189, R36, c[0x0][0x2d0], -R178.reuse ;  /* 0x0000b40024bd7a23 */ /* 0x100fe200000108b2 */
[----:B------:R-:W2:Y:S01]  /*ac70*/  MUFU.EX2 R7, R7 ;  /* 0x0000000700077308 */ /* 0x000ea20000000800 */
[----:B------:R-:W-:Y:S01]  /*ac80*/  FFMA.FTZ R192, R37, c[0x0][0x2d0], -R178 ;  /* 0x0000b40025c07a23 */ /* 0x000fe200000108b2 */
[----:B------:R-:W-:Y:S01]  /*ac90*/  LDSM.16.MT88.4 R32, [R212+0x1900] ;  /* 0x00190000d420783b */ /* 0x000fe20000004200 */
[--C-:B------:R-:W-:Y:S02]  /*aca0*/  FFMA.FTZ R191, R38, c[0x0][0x2d0], -R176.reuse ;  /* 0x0000b40026bf7a23 */ /* 0x100fe400000108b0 */
[----:B------:R-:W-:Y:S02]  /*acb0*/  FFMA.FTZ R194, R39, c[0x0][0x2d0], -R176 ;  /* 0x0000b40027c27a23 */ /* 0x000fe400000108b0 */
[--C-:B------:R-:W-:Y:S02]  /*acc0*/  FFMA.FTZ R196, R40, c[0x0][0x2d0], -R175.reuse ;  /* 0x0000b40028c47a23 */ /* 0x100fe400000108af */
[--C-:B------:R-:W-:Y:S01]  /*acd0*/  FFMA.FTZ R197, R41, c[0x0][0x2d0], -R175.reuse ;  /* 0x0000b40029c57a23 */ /* 0x100fe200000108af */
[----:B------:R-:W-:Y:S01]  /*ace0*/  MUFU.EX2 R163, R163 ;  /* 0x000000a300a37308 */ /* 0x000fe20000000800 */
[----:B------:R-:W-:Y:S01]  /*acf0*/  LDSM.16.MT88.4 R36, [R214+0x1d00] ;  /* 0x001d0000d624783b */ /* 0x000fe20000004200 */
[----:B------:R-:W-:Y:S02]  /*ad00*/  FFMA.FTZ R193, R48, c[0x0][0x2d0], -R178 ;  /* 0x0000b40030c17a23 */ /* 0x000fe400000108b2 */
[----:B------:R-:W-:Y:S02]  /*ad10*/  FFMA.FTZ R195, R50, c[0x0][0x2d0], -R176 ;  /* 0x0000b40032c37a23 */ /* 0x000fe400000108b0 */
[--C-:B------:R-:W-:Y:S01]  /*ad20*/  FFMA.FTZ R200, R44, c[0x0][0x2d0], -R175.reuse ;  /* 0x0000b4002cc87a23 */ /* 0x100fe200000108af */
[----:B-1----:R-:W-:Y:S01]  /*ad30*/  FMNMX.FTZ R5, R0, R5, !PT ;  /* 0x0000000500057209 */ /* 0x002fe20007810000 */
[C---:B------:R-:W-:Y:S02]  /*ad40*/  FMUL.FTZ R120, R150.reuse, R120 ;  /* 0x0000007896787220 */ /* 0x040fe40000410000 */
[----:B------:R-:W1:Y:S01]  /*ad50*/  MUFU.EX2 R164, R164 ;  /* 0x000000a400a47308 */ /* 0x000e620000000800 */
[----:B------:R-:W-:Y:S02]  /*ad60*/  FMUL.FTZ R121, R150, R121 ;  /* 0x0000007996797220 */ /* 0x000fe40000410000 */
[----:B------:R-:W-:Y:S01]  /*ad70*/  FADD.FTZ R6, -R5, R152 ;  /* 0x0000009805067221 */ /* 0x000fe20000010100 */
[----:B--2---:R-:W-:Y:S01]  /*ad80*/  F2FP.PACK_AB R145, R7, R162 ;  /* 0x000000a20791723e */ /* 0x004fe200000000ff */
[----:B------:R-:W2:Y:S01]  /*ad90*/  LDSM.16.MT88.4 R152, [R214+0x100] ;  /* 0x00010000d698783b */ /* 0x000ea20000004200 */
[----:B------:R-:W-:Y:S02]  /*ada0*/  FMUL.FTZ R174, R5, c[0x0][0x2d0] ;  /* 0x0000b40005ae7a20 */ /* 0x000fe40000410000 */
[----:B------:R-:W-:Y:S02]  /*adb0*/  FMUL.FTZ R0, R6, c[0x0][0x2d0] ;  /* 0x0000b40006007a20 */ /* 0x000fe40000410000 */
[----:B------:R-:W-:Y:S01]  /*adc0*/  MUFU.EX2 R165, R165 ;  /* 0x000000a500a57308 */ /* 0x000fe20000000800 */
[--C-:B------:R-:W-:Y:S02]  /*add0*/  FFMA.FTZ R170, R10, c[0x0][0x2d0], -R174.reuse ;  /* 0x0000b4000aaa7a23 */ /* 0x100fe400000108ae */
[--C-:B------:R-:W-:Y:S02]  /*ade0*/  FFMA.FTZ R171, R11, c[0x0][0x2d0], -R174.reuse ;  /* 0x0000b4000bab7a23 */ /* 0x100fe400000108ae */
[--C-:B------:R-:W-:Y:S02]  /*adf0*/  FFMA.FTZ R172, R14, c[0x0][0x2d0], -R174.reuse ;  /* 0x0000b4000eac7a23 */ /* 0x100fe400000108ae */
[--C-:B------:R-:W-:Y:S02]  /*ae00*/  FFMA.FTZ R173, R15, c[0x0][0x2d0], -R174.reuse ;  /* 0x0000b4000fad7a23 */ /* 0x100fe400000108ae */
[C---:B------:R-:W-:Y:S01]  /*ae10*/  FMUL.FTZ R10, R148.reuse, R146 ;  /* 0x00000092940a7220 */ /* 0x040fe20000410000 */
[----:B------:R-:W3:Y:S01]  /*ae20*/  MUFU.EX2 R166, R166 ;  /* 0x000000a600a67308 */ /* 0x000ee20000000800 */
[----:B------:R-:W-:Y:S02]  /*ae30*/  FMUL.FTZ R11, R148, R147 ;  /* 0x00000093940b7220 */ /* 0x000fe40000410000 */
[--C-:B------:R-:W-:Y:S01]  /*ae40*/  FFMA.FTZ R198, R42, c[0x0][0x2d0], -R174.reuse ;  /* 0x0000b4002ac67a23 */ /* 0x100fe200000108ae */
[----:B-1----:R-:W-:Y:S01]  /*ae50*/  F2FP.PACK_AB R146, R164, R163 ;  /* 0x000000a3a492723e */ /* 0x002fe200000000ff */
[--C-:B------:R-:W-:Y:S02]  /*ae60*/  FFMA.FTZ R199, R43, c[0x0][0x2d0], -R174.reuse ;  /* 0x0000b4002bc77a23 */ /* 0x100fe400000108ae */
[----:B------:R-:W-:Y:S01]  /*ae70*/  LDSM.16.MT88.4 R40, [R214+0x900] ;  /* 0x00090000d628783b */ /* 0x000fe20000004200 */
[----:B------:R-:W-:Y:S02]  /*ae80*/  FFMA.FTZ R201, R46, c[0x0][0x2d0], -R174 ;  /* 0x0000b4002ec97a23 */ /* 0x000fe400000108ae */
[----:B------:R1:W-:Y:S01]  /*ae90*/  MUFU.EX2 R6, R8 ;  /* 0x0000000800067308 */ /* 0x0003e20000000800 */
[C---:B------:R-:W-:Y:S02]  /*aea0*/  FMUL.FTZ R122, R148.reuse, R122 ;  /* 0x0000007a947a7220 */ /* 0x040fe40000410000 */
[----:B------:R-:W-:Y:S02]  /*aeb0*/  FMUL.FTZ R123, R148, R123 ;  /* 0x0000007b947b7220 */ /* 0x000fe40000410000 */
[C---:B------:R-:W-:Y:S02]  /*aec0*/  FMUL.FTZ R128, R150.reuse, R128 ;  /* 0x0000008096807220 */ /* 0x040fe40000410000 */
[----:B------:R-:W-:Y:S02]  /*aed0*/  FMUL.FTZ R129, R150, R129 ;  /* 0x0000008196817220 */ /* 0x000fe40000410000 */
[C---:B------:R-:W-:Y:S01]  /*aee0*/  FMUL.FTZ R130, R148.reuse, R130 ;  /* 0x0000008294827220 */ /* 0x040fe20000410000 */
[----:B------:R-:W4:Y:S01]  /*aef0*/  MUFU.EX2 R2, R2 ;  /* 0x0000000200027308 */ /* 0x000f220000000800 */
[----:B------:R-:W-:Y:S02]  /*af00*/  FMUL.FTZ R131, R148, R131 ;  /* 0x0000008394837220 */ /* 0x000fe40000410000 */
[----:B------:R-:W-:Y:S01]  /*af10*/  FMUL.FTZ R52, R150, R52 ;  /* 0x0000003496347220 */ /* 0x000fe20000410000 */
[----:B---3--:R-:W-:Y:S01]  /*af20*/  F2FP.PACK_AB R147, R166, R165 ;  /* 0x000000a5a693723e */ /* 0x008fe200000000ff */
[----:B------:R-:W-:Y:S02]  /*af30*/  FMUL.FTZ R53, R150, R53 ;  /* 0x0000003596357220 */ /* 0x000fe40000410000 */
[C---:B------:R-:W-:Y:S02]  /*af40*/  FMUL.FTZ R54, R148.reuse, R54 ;  /* 0x0000003694367220 */ /* 0x040fe40000410000 */
[----:B------:R-:W-:Y:S01]  /*af50*/  FMUL.FTZ R55, R148, R55 ;  /* 0x0000003794377220 */ /* 0x000fe20000410000 */
[----:B------:R-:W3:Y:S01]  /*af60*/  MUFU.EX2 R0, R0 ;  /* 0x0000000000007308 */ /* 0x000ee20000000800 */
[C---:B------:R-:W-:Y:S02]  /*af70*/  FMUL.FTZ R64, R150.reuse, R64 ;  /* 0x0000004096407220 */ /* 0x040fe40000410000 */
[C---:B------:R-:W-:Y:S02]  /*af80*/  FMUL.FTZ R65, R150.reuse, R65 ;  /* 0x0000004196417220 */ /* 0x040fe40000410000 */
[----:B-1----:R-:W-:Y:S01]  /*af90*/  FMUL.FTZ R8, R150, R144 ;  /* 0x0000009096087220 */ /* 0x002fe20000410000 */
[----:B------:R-:W-:Y:S01]  /*afa0*/  F2FP.PACK_AB R144, R161, R160 ;  /* 0x000000a0a190723e */ /* 0x000fe200000000ff */
[C---:B------:R-:W-:Y:S02]  /*afb0*/  FMUL.FTZ R66, R148.reuse, R66 ;  /* 0x0000004294427220 */ /* 0x040fe40000410000 */
[----:B------:R-:W-:Y:S01]  /*afc0*/  FMUL.FTZ R67, R148, R67 ;  /* 0x0000004394437220 */ /* 0x000fe20000410000 */
[----:B------:R-:W1:Y:S01]  /*afd0*/  MUFU.EX2 R167, R167 ;  /* 0x000000a700a77308 */ /* 0x000e620000000800 */
[----:B------:R-:W-:Y:S02]  /*afe0*/  FMUL.FTZ R68, R150, R68 ;  /* 0x0000004496447220 */ /* 0x000fe40000410000 */
[-C--:B--2---:R-:W-:Y:S05]  /*aff0*/  HMMA.16816.F32 R8, R144, R152.reuse, R8 ;  /* 0x000000989008723c */ /* 0x084fea0000001808 */
[C---:B----4-:R-:W-:Y:S02]  /*b000*/  FMUL.FTZ R12, R2.reuse, R140 ;  /* 0x0000008c020c7220 */ /* 0x050fe40000410000 */
[----:B------:R-:W-:Y:S01]  /*b010*/  MUFU.EX2 R168, R168 ;  /* 0x000000a800a87308 */ /* 0x000fe20000000800 */
[----:B------:R-:W-:Y:S04]  /*b020*/  FMUL.FTZ R13, R2, R141 ;  /* 0x0000008d020d7220 */ /* 0x000fe80000410000 */
[C---:B---3--:R-:W-:Y:S02]  /*b030*/  FMUL.FTZ R14, R0.reuse, R142 ;  /* 0x0000008e000e7220 */ /* 0x048fe40000410000 */
[----:B------:R-:W-:Y:S02]  /*b040*/  FMUL.FTZ R15, R0, R143 ;  /* 0x0000008f000f7220 */ /* 0x000fe40000410000 */
[C---:B------:R-:W-:Y:S01]  /*b050*/  FMUL.FTZ R16, R2.reuse, R136 ;  /* 0x0000008802107220 */ /* 0x040fe20000410000 */
[----:B------:R-:W2:Y:S01]  /*b060*/  MUFU.EX2 R169, R169 ;  /* 0x000000a900a97308 */ /* 0x000ea20000000800 */
[----:B------:R-:W-:Y:S02]  /*b070*/  FMUL.FTZ R17, R2, R137 ;  /* 0x0000008902117220 */ /* 0x000fe40000410000 */
[C---:B------:R-:W-:Y:S01]  /*b080*/  FMUL.FTZ R18, R0.reuse, R138 ;  /* 0x0000008a00127220 */ /* 0x040fe20000410000 */
[----:B-1----:R-:W-:Y:S01]  /*b090*/  F2FP.PACK_AB R140, R167, R6 ;  /* 0x00000006a78c723e */ /* 0x002fe200000000ff */
[----:B------:R-:W-:Y:S02]  /*b0a0*/  FMUL.FTZ R19, R0, R139 ;  /* 0x0000008b00137220 */ /* 0x000fe40000410000 */
[----:B------:R-:W1:Y:S01]  /*b0b0*/  LDSM.16.MT88.4 R136, [R214+0xd00] ;  /* 0x000d0000d688783b */ /* 0x000e620000004200 */
[C---:B------:R-:W-:Y:S02]  /*b0c0*/  FMUL.FTZ R104, R150.reuse, R104 ;  /* 0x0000006896687220 */ /* 0x040fe40000410000 */
[----:B------:R-:W-:Y:S01]  /*b0d0*/  MUFU.EX2 R170, R170 ;  /* 0x000000aa00aa7308 */ /* 0x000fe20000000800 */
[----:B------:R-:W-:Y:S02]  /*b0e0*/  FMUL.FTZ R105, R150, R105 ;  /* 0x0000006996697220 */ /* 0x000fe40000410000 */
[C---:B------:R-:W-:Y:S02]  /*b0f0*/  FMUL.FTZ R106, R148.reuse, R106 ;  /* 0x0000006a946a7220 */ /* 0x040fe40000410000 */
[----:B------:R-:W-:Y:S02]  /*b100*/  FMUL.FTZ R107, R148, R107 ;  /* 0x0000006b946b7220 */ /* 0x000fe40000410000 */
[C---:B------:R-:W-:Y:S02]  /*b110*/  FMUL.FTZ R124, R2.reuse, R124 ;  /* 0x0000007c027c7220 */ /* 0x040fe40000410000 */
[----:B------:R-:W-:Y:S01]  /*b120*/  FMUL.FTZ R125, R2, R125 ;  /* 0x0000007d027d7220 */ /* 0x000fe20000410000 */
[----:B------:R-:W3:Y:S01]  /*b130*/  MUFU.EX2 R171, R171 ;  /* 0x000000ab00ab7308 */ /* 0x000ee20000000800 */
[C---:B------:R-:W-:Y:S02]  /*b140*/  FMUL.FTZ R126, R0.reuse, R126 ;  /* 0x0000007e007e7220 */ /* 0x040fe40000410000 */
[----:B------:R-:W-:Y:S01]  /*b150*/  FMUL.FTZ R127, R0, R127 ;  /* 0x0000007f007f7220 */ /* 0x000fe20000410000 */
[----:B--2---:R-:W-:Y:S01]  /*b160*/  F2FP.PACK_AB R142, R169, R168 ;  /* 0x000000a8a98e723e */ /* 0x004fe200000000ff */
[C---:B------:R-:W-:Y:S02]  /*b170*/  FMUL.FTZ R56, R2.reuse, R56 ;  /* 0x0000003802387220 */ /* 0x040fe40000410000 */
[----:B------:R-:W-:Y:S02]  /*b180*/  FMUL.FTZ R57, R2, R57 ;  /* 0x0000003902397220 */ /* 0x000fe40000410000 */
[C---:B------:R-:W-:Y:S01]  /*b190*/  FMUL.FTZ R58, R0.reuse, R58 ;  /* 0x0000003a003a7220 */ /* 0x040fe20000410000 */
[----:B------:R-:W-:Y:S01]  /*b1a0*/  MUFU.EX2 R172, R172 ;  /* 0x000000ac00ac7308 */ /* 0x000fe20000000800 */
[----:B------:R-:W-:Y:S02]  /*b1b0*/  FMUL.FTZ R59, R0, R59 ;  /* 0x0000003b003b7220 */ /* 0x000fe40000410000 */
[C---:B------:R-:W-:Y:S02]  /*b1c0*/  FMUL.FTZ R60, R2.reuse, R60 ;  /* 0x0000003c023c7220 */ /* 0x040fe40000410000 */
[----:B------:R-:W-:Y:S02]  /*b1d0*/  FMUL.FTZ R61, R2, R61 ;  /* 0x0000003d023d7220 */ /* 0x000fe40000410000 */
[C---:B------:R-:W-:Y:S02]  /*b1e0*/  FMUL.FTZ R62, R0.reuse, R62 ;  /* 0x0000003e003e7220 */ /* 0x040fe40000410000 */
[----:B------:R-:W-:Y:S01]  /*b1f0*/  FMUL.FTZ R63, R0, R63 ;  /* 0x0000003f003f7220 */ /* 0x000fe20000410000 */
[----:B------:R-:W2:Y:S01]  /*b200*/  MUFU.EX2 R173, R173 ;  /* 0x000000ad00ad7308 */ /* 0x000ea20000000800 */
[----:B------:R-:W-:Y:S02]  /*b210*/  FMUL.FTZ R69, R150, R69 ;  /* 0x0000004596457220 */ /* 0x000fe40000410000 */
[C---:B------:R-:W-:Y:S01]  /*b220*/  FMUL.FTZ R70, R148.reuse, R70 ;  /* 0x0000004694467220 */ /* 0x040fe20000410000 */
[----:B---3--:R-:W-:Y:S01]  /*b230*/  F2FP.PACK_AB R141, R171, R170 ;  /* 0x000000aaab8d723e */ /* 0x008fe200000000ff */
[----:B------:R-:W-:Y:S02]  /*b240*/  FMUL.FTZ R71, R148, R71 ;  /* 0x0000004794477220 */ /* 0x000fe40000410000 */
[C---:B------:R-:W-:Y:S02]  /*b250*/  FMUL.FTZ R72, R2.reuse, R72 ;  /* 0x0000004802487220 */ /* 0x040fe40000410000 */
[----:B------:R-:W-:Y:S01]  /*b260*/  FMUL.FTZ R73, R2, R73 ;  /* 0x0000004902497220 */ /* 0x000fe20000410000 */
[----:B------:R-:W-:Y:S01]  /*b270*/  MUFU.EX2 R177, R177 ;  /* 0x000000b100b17308 */ /* 0x000fe20000000800 */
[C---:B------:R-:W-:Y:S02]  /*b280*/  FMUL.FTZ R74, R0.reuse, R74 ;  /* 0x0000004a004a7220 */ /* 0x040fe40000410000 */
[----:B------:R-:W-:Y:S02]  /*b290*/  FMUL.FTZ R75, R0, R75 ;  /* 0x0000004b004b7220 */ /* 0x000fe40000410000 */
[C---:B------:R-:W-:Y:S02]  /*b2a0*/  FMUL.FTZ R76, R2.reuse, R76 ;  /* 0x0000004c024c7220 */ /* 0x040fe40000410000 */
[----:B------:R-:W-:Y:S02]  /*b2b0*/  FMUL.FTZ R77, R2, R77 ;  /* 0x0000004d024d7220 */ /* 0x000fe40000410000 */
[C---:B------:R-:W-:Y:S01]  /*b2c0*/  FMUL.FTZ R78, R0.reuse, R78 ;  /* 0x0000004e004e7220 */ /* 0x040fe20000410000 */
[----:B------:R-:W3:Y:S01]  /*b2d0*/  MUFU.EX2 R180, R180 ;  /* 0x000000b400b47308 */ /* 0x000ee20000000800 */
[----:B------:R-:W-:Y:S02]  /*b2e0*/  FMUL.FTZ R79, R0, R79 ;  /* 0x0000004f004f7220 */ /* 0x000fe40000410000 */
[C---:B------:R-:W-:Y:S01]  /*b2f0*/  FMUL.FTZ R80, R150.reuse, R80 ;  /* 0x0000005096507220 */ /* 0x040fe20000410000 */
[----:B--2---:R-:W-:Y:S01]  /*b300*/  F2FP.PACK_AB R143, R173, R172 ;  /* 0x000000acad8f723e */ /* 0x004fe200000000ff */
[----:B------:R-:W-:Y:S02]  /*b310*/  FMUL.FTZ R81, R150, R81 ;  /* 0x0000005196517220 */ /* 0x000fe40000410000 */
[C---:B------:R-:W-:Y:S02]  /*b320*/  FMUL.FTZ R82, R148.reuse, R82 ;  /* 0x0000005294527220 */ /* 0x040fe40000410000 */
[----:B------:R-:W-:Y:S01]  /*b330*/  FMUL.FTZ R83, R148, R83 ;  /* 0x0000005394537220 */ /* 0x000fe20000410000 */
[----:B------:R-:W-:Y:S01]  /*b340*/  MUFU.EX2 R179, R179 ;  /* 0x000000b300b37308 */ /* 0x000fe20000000800 */
[C---:B------:R-:W-:Y:S04]  /*b350*/  HMMA.16816.F32 R12, R140.reuse, R152, R12 ;  /* 0x000000988c0c723c */ /* 0x040fe8000000180c */
[C---:B------:R-:W-:Y:S02]  /*b360*/  FMUL.FTZ R84, R150.reuse, R84 ;  /* 0x0000005496547220 */ /* 0x040fe40000410000 */
[----:B------:R-:W-:Y:S02]  /*b370*/  FMUL.FTZ R85, R150, R85 ;  /* 0x0000005596557220 */ /* 0x000fe40000410000 */
[-C--:B------:R-:W-:Y:S01]  /*b380*/  HMMA.16816.F32 R16, R140, R154.reuse, R16 ;  /* 0x0000009a8c10723c */ /* 0x080fe20000001810 */
[----:B------:R-:W-:Y:S03]  /*b390*/  MUFU.EX2 R182, R182 ;  /* 0x000000b600b67308 */ /* 0x000fe60000000800 */
[C---:B------:R-:W-:Y:S02]  /*b3a0*/  FMUL.FTZ R86, R148.reuse, R86 ;  /* 0x0000005694567220 */ /* 0x040fe40000410000 */
[----:B------:R-:W-:Y:S02]  /*b3b0*/  FMUL.FTZ R87, R148, R87 ;  /* 0x0000005794577220 */ /* 0x000fe40000410000 */
[C---:B------:R-:W-:Y:S01]  /*b3c0*/  HMMA.16816.F32 R100, R144.reuse, R154, R100 ;  /* 0x0000009a9064723c */ /* 0x040fe20000001864 */
[----:B------:R-:W2:Y:S02]  /*b3d0*/  LDSM.16.MT88.4 R152, [R212+0xd00] ;  /* 0x000d0000d498783b */ /* 0x000ea40000004200 */
[----:B------:R-:W-:Y:S01]  /*b3e0*/  MUFU.EX2 R189, R189 ;  /* 0x000000bd00bd7308 */ /* 0x000fe20000000800 */
[C---:B------:R-:W-:Y:S02]  /*b3f0*/  FMUL.FTZ R88, R2.reuse, R88 ;  /* 0x0000005802587220 */ /* 0x040fe40000410000 */
[C---:B------:R-:W-:Y:S02]  /*b400*/  FMUL.FTZ R89, R2.reuse, R89 ;  /* 0x0000005902597220 */ /* 0x040fe40000410000 */
[-C--:B------:R-:W-:Y:S04]  /*b410*/  HMMA.16816.F32 R104, R144, R156.reuse, R104 ;  /* 0x0000009c9068723c */ /* 0x080fe80000001868 */
[C---:B------:R-:W-:Y:S01]  /*b420*/  FMUL.FTZ R108, R2.reuse, R108 ;  /* 0x0000006c026c7220 */ /* 0x040fe20000410000 */
[----:B------:R-:W-:Y:S01]  /*b430*/  MUFU.EX2 R192, R192 ;  /* 0x000000c000c07308 */ /* 0x000fe20000000800 */
[----:B------:R-:W-:Y:S02]  /*b440*/  FMUL.FTZ R109, R2, R109 ;  /* 0x0000006d026d7220 */ /* 0x000fe40000410000 */
[C---:B------:R-:W-:Y:S04]  /*b450*/  FMUL.FTZ R110, R0.reuse, R110 ;  /* 0x0000006e006e7220 */ /* 0x040fe80000410000 */
[C---:B------:R-:W-:Y:S02]  /*b460*/  FMUL.FTZ R111, R0.reuse, R111 ;  /* 0x0000006f006f7220 */ /* 0x040fe40000410000 */
[C---:B------:R-:W-:Y:S01]  /*b470*/  FMUL.FTZ R90, R0.reuse, R90 ;  /* 0x0000005a005a7220 */ /* 0x040fe20000410000 */
[----:B------:R-:W-:Y:S01]  /*b480*/  MUFU.EX2 R191, R191 ;  /* 0x000000bf00bf7308 */ /* 0x000fe20000000800 */
[----:B------:R-:W-:Y:S02]  /*b490*/  FMUL.FTZ R91, R0, R91 ;  /* 0x0000005b005b7220 */ /* 0x000fe40000410000 */
[--C-:B------:R-:W-:Y:S01]  /*b4a0*/  FFMA.FTZ R181, R24, c[0x0][0x2d0], -R175.reuse ;  /* 0x0000b40018b57a23 */ /* 0x100fe200000108af */
[C---:B------:R-:W-:Y:S04]  /*b4b0*/  HMMA.16816.F32 R108, R140.reuse, R156, R108 ;  /* 0x0000009c8c6c723c */ /* 0x040fe8000000186c */
[C---:B------:R-:W-:Y:S02]  /*b4c0*/  FMUL.FTZ R112, R2.reuse, R112 ;  /* 0x0000007002707220 */ /* 0x040fe40000410000 */
[----:B------:R-:W-:Y:S01]  /*b4d0*/  FMUL.FTZ R113, R2, R113 ;  /* 0x0000007102717220 */ /* 0x000fe20000410000 */
[----:B------:R-:W-:Y:S01]  /*b4e0*/  MUFU.EX2 R181, R181 ;  /* 0x000000b500b57308 */ /* 0x000fe20000000800 */
[C---:B------:R-:W-:Y:S04]  /*b4f0*/  FMUL.FTZ R114, R0.reuse, R114 ;  /* 0x0000007200727220 */ /* 0x040fe80000410000 */
[----:B------:R-:W-:Y:S02]  /*b500*/  FMUL.FTZ R115, R0, R115 ;  /* 0x0000007300737220 */ /* 0x000fe40000410000 */
[--C-:B------:R-:W-:Y:S02]  /*b510*/  FFMA.FTZ R156, R20, c[0x0][0x2d0], -R178.reuse ;  /* 0x0000b400149c7a23 */ /* 0x100fe400000108b2 */
[----:B------:R-:W-:Y:S01]  /*b520*/  FMUL.FTZ R20, R2, R132 ;  /* 0x0000008402147220 */ /* 0x000fe20000410000 */
[----:B------:R-:W-:Y:S01]  /*b530*/  MUFU.EX2 R194, R194 ;  /* 0x000000c200c27308 */ /* 0x000fe20000000800 */
[--C-:B------:R-:W-:Y:S01]  /*b540*/  FFMA.FTZ R157, R21, c[0x0][0x2d0], -R178.reuse ;  /* 0x0000b400159d7a23 */ /* 0x100fe200000108b2 */
[-C--:B------:R-:W-:Y:S03]  /*b550*/  HMMA.16816.F32 R112, R140, R158.reuse, R112 ;  /* 0x0000009e8c70723c */ /* 0x080fe60000001870 */
[C---:B------:R-:W-:Y:S02]  /*b560*/  FMUL.FTZ R116, R150.reuse, R116 ;  /* 0x0000007496747220 */ /* 0x040fe40000410000 */
[----:B------:R-:W-:Y:S02]  /*b570*/  FMUL.FTZ R117, R150, R117 ;  /* 0x0000007596757220 */ /* 0x000fe40000410000 */
[C---:B------:R-:W-:Y:S01]  /*b580*/  FMUL.FTZ R118, R148.reuse, R118 ;  /* 0x0000007694767220 */ /* 0x040fe20000410000 */
[----:B------:R-:W-:Y:S01]  /*b590*/  MUFU.EX2 R156, R156 ;  /* 0x0000009c009c7308 */ /* 0x000fe20000000800 */
[----:B------:R-:W-:Y:S03]  /*b5a0*/  FMUL.FTZ R119, R148, R119 ;  /* 0x0000007794777220 */ /* 0x000fe60000410000 */
[----:B------:R-:W-:Y:S02]  /*b5b0*/  FMUL.FTZ R21, R2, R133 ;  /* 0x0000008502157220 */ /* 0x000fe40000410000 */
[----:B------:R-:W-:Y:S02]  /*b5c0*/  FFMA.FTZ R178, R49, c[0x0][0x2d0], -R178 ;  /* 0x0000b40031b27a23 */ /* 0x000fe400000108b2 */
[C---:B------:R-:W-:Y:S02]  /*b5d0*/  HMMA.16816.F32 R116, R144.reuse, R158, R116 ;  /* 0x0000009e9074723c */ /* 0x040fe40000001874 */
[----:B------:R-:W4:Y:S02]  /*b5e0*/  MUFU.EX2 R157, R157 ;  /* 0x0000009d009d7308 */ /* 0x000f240000000800 */
[--C-:B------:R-:W-:Y:S02]  /*b5f0*/  FFMA.FTZ R184, R25, c[0x0][0x2d0], -R175.reuse ;  /* 0x0000b40019b87a23 */ /* 0x100fe400000108af */
[----:B------:R-:W-:Y:S01]  /*b600*/  FFMA.FTZ R183, R26, c[0x0][0x2d0], -R174 ;  /* 0x0000b4001ab77a23 */ /* 0x000fe200000108ae */
[----:B---3--:R-:W-:Y:S01]  /*b610*/  F2FP.PACK_AB R26, R180, R177 ;  /* 0x000000b1b41a723e */ /* 0x008fe200000000ff */
[-C--:B-1----:R-:W-:Y:S04]  /*b620*/  HMMA.16816.F32 R120, R144, R136.reuse, R120 ;  /* 0x000000889078723c */ /* 0x082fe80000001878 */
[--C-:B------:R-:W-:Y:S01]  /*b630*/  FFMA.FTZ R158, R22, c[0x0][0x2d0], -R176.reuse ;  /* 0x0000b400169e7a23 */ /* 0x100fe200000108b0 */
[----:B------:R-:W1:Y:S01]  /*b640*/  MUFU.EX2 R184, R184 ;  /* 0x000000b800b87308 */ /* 0x000e620000000800 */
[C---:B------:R-:W-:Y:S02]  /*b650*/  FMUL.FTZ R22, R0.reuse, R134 ;  /* 0x0000008600167220 */ /* 0x040fe40000410000 */
[C---:B------:R-:W-:Y:S04]  /*b660*/  HMMA.16816.F32 R124, R140.reuse, R136, R124 ;  /* 0x000000888c7c723c */ /* 0x040fe8000000187c */
[--C-:B------:R-:W-:Y:S02]  /*b670*/  FFMA.FTZ R159, R23, c[0x0][0x2d0], -R176.reuse ;  /* 0x0000b400179f7a23 */ /* 0x100fe400000108b0 */
[----:B------:R-:W-:Y:S01]  /*b680*/  FMUL.FTZ R23, R0, R135 ;  /* 0x0000008700177220 */ /* 0x000fe20000410000 */
[----:B------:R-:W-:Y:S01]  /*b690*/  MUFU.EX2 R158, R158 ;  /* 0x0000009e009e7308 */ /* 0x000fe20000000800 */
[----:B------:R-:W3:Y:S01]  /*b6a0*/  LDSM.16.MT88.4 R132, [R214+0x1900] ;  /* 0x00190000d684783b */ /* 0x000ee20000004200 */
[----:B------:R-:W-:Y:S03]  /*b6b0*/  FFMA.FTZ R176, R51, c[0x0][0x2d0], -R176 ;  /* 0x0000b40033b07a23 */ /* 0x000fe600000108b0 */
[--C-:B------:R-:W-:Y:S01]  /*b6c0*/  FFMA.FTZ R186, R27, c[0x0][0x2d0], -R174.reuse ;  /* 0x0000b4001bba7a23 */ /* 0x100fe200000108ae */
[-C--:B------:R-:W-:Y:S03]  /*b6d0*/  HMMA.16816.F32 R20, R140, R138.reuse, R20 ;  /* 0x0000008a8c14723c */ /* 0x080fe60000001814 */
[----:B------:R-:W-:Y:S01]  /*b6e0*/  LDSM.16.MT88.4 R48, [R212+0x1500] ;  /* 0x00150000d430783b */ /* 0x000fe20000004200 */
[--C-:B------:R-:W-:Y:S01]  /*b6f0*/  FFMA.FTZ R185, R28, c[0x0][0x2d0], -R175.reuse ;  /* 0x0000b4001cb97a23 */ /* 0x100fe200000108af */
[----:B----4-:R-:W-:Y:S01]  /*b700*/  F2FP.PACK_AB R24, R157, R156 ;  /* 0x0000009c9d18723e */ /* 0x010fe200000000ff */
[--C-:B------:R-:W-:Y:S01]  /*b710*/  FFMA.FTZ R188, R29, c[0x0][0x2d0], -R175.reuse ;  /* 0x0000b4001dbc7a23 */ /* 0x100fe200000108af */
[----:B------:R-:W-:Y:S01]  /*b720*/  F2FP.PACK_AB R27, R182, R179 ;  /* 0x000000b3b61b723e */ /* 0x000fe200000000ff */
[C---:B------:R-:W-:Y:S01]  /*b730*/  HMMA.16816.F32 R128, R144.reuse, R138, R128 ;  /* 0x0000008a9080723c */ /* 0x040fe20000001880 */
[----:B------:R-:W4:Y:S02]  /*b740*/  MUFU.EX2 R159, R159 ;  /* 0x0000009f009f7308 */ /* 0x000f240000000800 */
[----:B------:R-:W-:Y:S01]  /*b750*/  LDSM.16.MT88.4 R136, [R212+0x500] ;  /* 0x00050000d488783b */ /* 0x000fe20000004200 */
[----:B------:R-:W-:Y:S01]  /*b760*/  FFMA.FTZ R175, R45, c[0x0][0x2d0], -R175 ;  /* 0x0000b4002daf7a23 */ /* 0x000fe200000108af */
[----:B-1----:R-:W-:Y:S01]  /*b770*/  F2FP.PACK_AB R28, R184, R181 ;  /* 0x000000b5b81c723e */ /* 0x002fe200000000ff */
[--C-:B------:R-:W-:Y:S02]  /*b780*/  FFMA.FTZ R187, R30, c[0x0][0x2d0], -R174.reuse ;  /* 0x0000b4001ebb7a23 */ /* 0x100fe400000108ae */
[-C--:B--2---:R-:W-:Y:S03]  /*b790*/  HMMA.16816.F32 R52, R144, R152.reuse, R52 ;  /* 0x000000989034723c */ /* 0x084fe60000001834 */
[----:B------:R-:W-:Y:S01]  /*b7a0*/  MUFU.EX2 R183, R183 ;  /* 0x000000b700b77308 */ /* 0x000fe20000000800 */
[--C-:B------:R-:W-:Y:S02]  /*b7b0*/  FFMA.FTZ R190, R31, c[0x0][0x2d0], -R174.reuse ;  /* 0x0000b4001fbe7a23 */ /* 0x100fe400000108ae */
[----:B------:R-:W-:Y:S02]  /*b7c0*/  FFMA.FTZ R174, R47, c[0x0][0x2d0], -R174 ;  /* 0x0000b4002fae7a23 */ /* 0x000fe400000108ae */
[C---:B------:R-:W-:Y:S01]  /*b7d0*/  HMMA.16816.F32 R56, R140.reuse, R152, R56 ;  /* 0x000000988c38723c */ /* 0x040fe20000001838 */
[----:B------:R-:W-:Y:S03]  /*b7e0*/  LDSM.16.MT88.4 R44, [R214+0x1500] ;  /* 0x00150000d62c783b */ /* 0x000fe60000004200 */
[C---:B------:R-:W-:Y:S01]  /*b7f0*/  FMUL.FTZ R92, R2.reuse, R92 ;  /* 0x0000005c025c7220 */ /* 0x040fe20000410000 */
[----:B------:R-:W1:Y:S01]  /*b800*/  MUFU.EX2 R186, R186 ;  /* 0x000000ba00ba7308 */ /* 0x000e620000000800 */
[----:B------:R-:W-:Y:S02]  /*b810*/  FMUL.FTZ R93, R2, R93 ;  /* 0x0000005d025d7220 */ /* 0x000fe40000410000 */
[-C--:B------:R-:W-:Y:S04]  /*b820*/  HMMA.16816.F32 R60, R140, R154.reuse, R60 ;  /* 0x0000009a8c3c723c */ /* 0x080fe8000000183c */
[C---:B------:R-:W-:Y:S01]  /*b830*/  FMUL.FTZ R94, R0.reuse, R94 ;  /* 0x0000005e005e7220 */ /* 0x040fe20000410000 */
[----:B----4-:R-:W-:Y:S01]  /*b840*/  F2FP.PACK_AB R25, R159, R158 ;  /* 0x0000009e9f19723e */ /* 0x010fe200000000ff */
[----:B------:R-:W-:Y:S01]  /*b850*/  FMUL.FTZ R95, R0, R95 ;  /* 0x0000005f005f7220 */ /* 0x000fe20000410000 */
[----:B------:R-:W-:Y:S01]  /*b860*/  MUFU.EX2 R185, R185 ;  /* 0x000000b900b97308 */ /* 0x000fe20000000800 */
[C---:B------:R-:W-:Y:S01]  /*b870*/  HMMA.16816.F32 R64, R144.reuse, R154, R64 ;  /* 0x0000009a9040723c */ /* 0x040fe20000001840 */
[----:B------:R-:W-:Y:S03]  /*b880*/  LDSM.16.MT88.4 R152, [R214+0x2100] ;  /* 0x00210000d698783b */ /* 0x000fe60000004200 */
[C---:B------:R-:W-:Y:S02]  /*b890*/  FMUL.FTZ R96, R150.reuse, R96 ;  /* 0x0000006096607220 */ /* 0x040fe40000410000 */
[----:B------:R-:W-:Y:S02]  /*b8a0*/  FMUL.FTZ R97, R150, R97 ;  /* 0x0000006196617220 */ /* 0x000fe40000410000 */
[-C--:B---3--:R-:W-:Y:S01]  /*b8b0*/  HMMA.16816.F32 R68, R144, R132.reuse, R68 ;  /* 0x000000849044723c */ /* 0x088fe20000001844 */
[----:B------:R-:W2:Y:S03]  /*b8c0*/  MUFU.EX2 R188, R188 ;  /* 0x000000bc00bc7308 */ /* 0x000ea60000000800 */
[----:B------:R-:W-:Y:S01]  /*b8d0*/  FMUL.FTZ R98, R148, R98 ;  /* 0x0000006294627220 */ /* 0x000fe20000410000 */
[----:B-1----:R-:W-:Y:S01]  /*b8e0*/  F2FP.PACK_AB R29, R186, R183 ;  /* 0x000000b7ba1d723e */ /* 0x002fe200000000ff */
[----:B------:R-:W-:Y:S02]  /*b8f0*/  FMUL.FTZ R99, R148, R99 ;  /* 0x0000006394637220 */ /* 0x000fe40000410000 */
[C---:B------:R-:W-:Y:S03]  /*b900*/  HMMA.16816.F32 R72, R140.reuse, R132, R72 ;  /* 0x000000848c48723c */ /* 0x040fe60000001848 */
[----:B------:R-:W-:Y:S01]  /*b910*/  MUFU.EX2 R187, R187 ;  /* 0x000000bb00bb7308 */ /* 0x000fe20000000800 */
[----:B------:R-:W-:Y:S02]  /*b920*/  FFMA.FTZ R160, R150, R237, R160 ;  /* 0x000000ed96a07223 */ /* 0x000fe400000100a0 */
[----:B------:R-:W-:Y:S02]  /*b930*/  FFMA.FTZ R162, R148, R235, R162 ;  /* 0x000000eb94a27223 */ /* 0x000fe400000100a2 */
[-C--:B------:R-:W-:Y:S04]  /*b940*/  HMMA.16816.F32 R76, R140, R134.reuse, R76 ;  /* 0x000000868c4c723c */ /* 0x080fe8000000184c */
[----:B------:R-:W-:Y:S01]  /*b950*/  FFMA.FTZ R6, R2, R233, R6 ;  /* 0x000000e902067223 */ /* 0x000fe20000010006 */
[----:B------:R-:W1:Y:S01]  /*b960*/  MUFU.EX2 R190, R190 ;  /* 0x000000be00be7308 */ /* 0x000e620000000800 */
[----:B------:R-:W-:Y:S02]  /*b970*/  FFMA.FTZ R170, R0, R231, R170 ;  /* 0x000000e700aa7223 */ /* 0x000fe400000100aa */
[C---:B------:R-:W-:Y:S01]  /*b980*/  HMMA.16816.F32 R80, R144.reuse, R134, R80 ;  /* 0x000000869050723c */ /* 0x040fe20000001850 */
[----:B------:R-:W3:Y:S03]  /*b990*/  LDSM.16.MT88.4 R132, [R214+0x500] ;  /* 0x00050000d684783b */ /* 0x000ee60000004200 */
[----:B--2---:R-:W-:Y:S01]  /*b9a0*/  F2FP.PACK_AB R30, R188, R185 ;  /* 0x000000b9bc1e723e */ /* 0x004fe200000000ff */
[----:B------:R-:W-:Y:S02]  /*b9b0*/  FADD.FTZ R160, R161, R160 ;  /* 0x000000a0a1a07221 */ /* 0x000fe40000010000 */
[----:B------:R-:W-:Y:S01]  /*b9c0*/  MUFU.EX2 R193, R193 ;  /* 0x000000c100c17308 */ /* 0x000fe20000000800 */
[-C--:B------:R-:W-:Y:S04]  /*b9d0*/  HMMA.16816.F32 R84, R144, R32.reuse, R84 ;  /* 0x000000209054723c */ /* 0x080fe80000001854 */
[----:B------:R-:W-:Y:S02]  /*b9e0*/  FADD.FTZ R162, R7, R162 ;  /* 0x000000a207a27221 */ /* 0x000fe40000010000 */
[----:B------:R-:W-:Y:S02]  /*b9f0*/  FADD.FTZ R167, R167, R6 ;  /* 0x00000006a7a77221 */ /* 0x000fe40000010000 */
[C---:B------:R-:W-:Y:S01]  /*ba00*/  HMMA.16816.F32 R88, R140.reuse, R32, R88 ;  /* 0x000000208c58723c */ /* 0x040fe20000001858 */
[----:B------:R-:W-:Y:S03]  /*ba10*/  MUFU.EX2 R178, R178 ;  /* 0x000000b200b27308 */ /* 0x000fe60000000800 */
[----:B------:R-:W-:Y:S01]  /*ba20*/  FADD.FTZ R171, R171, R170 ;  /* 0x000000aaabab7221 */ /* 0x000fe20000010000 */
[----:B-1----:R-:W-:Y:S01]  /*ba30*/  F2FP.PACK_AB R31, R190, R187 ;  /* 0x000000bbbe1f723e */ /* 0x002fe200000000ff */
[----:B------:R-:W-:Y:S02]  /*ba40*/  FADD.FTZ R163, R163, R160 ;  /* 0x000000a0a3a37221 */ /* 0x000fe40000010000 */
[-C--:B------:R-:W-:Y:S03]  /*ba50*/  HMMA.16816.F32 R92, R140, R34.reuse, R92 ;  /* 0x000000228c5c723c */ /* 0x080fe6000000185c */
[----:B------:R-:W-:Y:S01]  /*ba60*/  MUFU.EX2 R195, R195 ;  /* 0x000000c300c37308 */ /* 0x000fe20000000800 */
[----:B------:R-:W-:Y:S02]  /*ba70*/  FADD.FTZ R165, R165, R162 ;  /* 0x000000a2a5a57221 */ /* 0x000fe40000010000 */
[----:B------:R-:W-:Y:S02]  /*ba80*/  FADD.FTZ R168, R168, R167 ;  /* 0x000000a7a8a87221 */ /* 0x000fe40000010000 */
[----:B------:R-:W-:Y:S01]  /*ba90*/  HMMA.16816.F32 R96, R144, R34, R96 ;  /* 0x000000229060723c */ /* 0x000fe20000001860 */
[----:B------:R-:W1:Y:S03]  /*baa0*/  LDSM.16.MT88.4 R32, [R214+0x1100] ;  /* 0x00110000d620783b */ /* 0x000e660000004200 */
[----:B------:R-:W-:Y:S01]  /*bab0*/  FADD.FTZ R172, R172, R171 ;  /* 0x000000abacac7221 */ /* 0x000fe20000010000 */
[----:B------:R-:W-:Y:S01]  /*bac0*/  MUFU.EX2 R176, R176 ;  /* 0x000000b000b07308 */ /* 0x000fe20000000800 */
[----:B------:R-:W-:Y:S02]  /*bad0*/  FADD.FTZ R163, R164, R163 ;  /* 0x000000a3a4a37221 */ /* 0x000fe40000010000 */
[----:B------:R-:W-:Y:S01]  /*bae0*/  FADD.FTZ R165, R166, R165 ;  /* 0x000000a5a6a57221 */ /* 0x000fe20000010000 */
[-C--:B---3--:R-:W-:Y:S05]  /*baf0*/  HMMA.16816.F32 R8, R24, R132.reuse, R8 ;  /* 0x000000841808723c */ /* 0x088fea0000001808 */
[----:B------:R-:W-:Y:S01]  /*bb00*/  FADD.FTZ R168, R169, R168 ;  /* 0x000000a8a9a87221 */ /* 0x000fe20000010000 */
[----:B------:R-:W-:Y:S01]  /*bb10*/  MUFU.EX2 R196, R196 ;  /* 0x000000c400c47308 */ /* 0x000fe20000000800 */
[----:B------:R-:W-:Y:S01]  /*bb20*/  FADD.FTZ R172, R173, R172 ;  /* 0x000000acadac7221 */ /* 0x000fe20000010000 */
[C---:B------:R-:W-:Y:S04]  /*bb30*/  HMMA.16816.F32 R12, R28.reuse, R132, R12 ;  /* 0x000000841c0c723c */ /* 0x040fe8000000180c */
[----:B------:R-:W-:Y:S02]  /*bb40*/  FADD.FTZ R156, R156, R163 ;  /* 0x000000a39c9c7221 */ /* 0x000fe40000010000 */
[----:B------:R-:W-:Y:S02]  /*bb50*/  FADD.FTZ R158, R158, R165 ;  /* 0x000000a59e9e7221 */ /* 0x000fe40000010000 */
[-C--:B------:R-:W-:Y:S01]  /*bb60*/  HMMA.16816.F32 R16, R28, R134.reuse, R16 ;  /* 0x000000861c10723c */ /* 0x080fe20000001810 */
[----:B------:R-:W2:Y:S03]  /*bb70*/  MUFU.EX2 R197, R197 ;  /* 0x000000c500c57308 */ /* 0x000ea60000000800 */
[----:B------:R-:W-:Y:S02]  /*bb80*/  FADD.FTZ R181, R181, R168 ;  /* 0x000000a8b5b57221 */ /* 0x000fe40000010000 */
[----:B------:R-:W-:Y:S02]  /*bb90*/  FADD.FTZ R183, R183, R172 ;  /* 0x000000acb7b77221 */ /* 0x000fe40000010000 */
[C---:B------:R-:W-:Y:S01]  /*bba0*/  HMMA.16816.F32 R100, R24.reuse, R134, R100 ;  /* 0x000000861864723c */ /* 0x040fe20000001864 */
[----:B------:R-:W3:Y:S02]  /*bbb0*/  LDSM.16.MT88.4 R132, [R212+0x1100] ;  /* 0x00110000d484783b */ /* 0x000ee40000004200 */
[----:B------:R-:W-:Y:S01]  /*bbc0*/  MUFU.EX2 R198, R198 ;  /* 0x000000c600c67308 */ /* 0x000fe20000000800 */
[----:B------:R-:W-:Y:S02]  /*bbd0*/  FADD.FTZ R156, R157, R156 ;  /* 0x0000009c9d9c7221 */ /* 0x000fe40000010000 */
[----:B------:R-:W-:Y:S02]  /*bbe0*/  FADD.FTZ R158, R159, R158 ;  /* 0x0000009e9f9e7221 */ /* 0x000fe40000010000 */
[-C--:B------:R-:W-:Y:S04]  /*bbf0*/  HMMA.16816.F32 R104, R24, R136.reuse, R104 ;  /* 0x000000881868723c */ /* 0x080fe80000001868 */
[----:B------:R-:W-:Y:S01]  /*bc00*/  FADD.FTZ R184, R184, R181 ;  /* 0x000000b5b8b87221 */ /* 0x000fe20000010000 */
[----:B------:R-:W4:Y:S01]  /*bc10*/  MUFU.EX2 R199, R199 ;  /* 0x000000c700c77308 */ /* 0x000f220000000800 */
[----:B------:R-:W-:Y:S02]  /*bc20*/  FADD.FTZ R186, R186, R183 ;  /* 0x000000b7baba7221 */ /* 0x000fe40000010000 */
[C---:B------:R-:W-:Y:S04]  /*bc30*/  HMMA.16816.F32 R108, R28.reuse, R136, R108 ;  /* 0x000000881c6c723c */ /* 0x040fe8000000186c */
[----:B------:R-:W-:Y:S02]  /*bc40*/  FADD.FTZ R177, R177, R156 ;  /* 0x0000009cb1b17221 */ /* 0x000fe40000010000 */
[----:B------:R-:W-:Y:S01]  /*bc50*/  FADD.FTZ R179, R179, R158 ;  /* 0x0000009eb3b37221 */ /* 0x000fe20000010000 */
[----:B------:R-:W-:Y:S01]  /*bc60*/  MUFU.EX2 R200, R200 ;  /* 0x000000c800c87308 */ /* 0x000fe20000000800 */
[-C--:B------:R-:W-:Y:S04]  /*bc70*/  HMMA.16816.F32 R112, R28, R138.reuse, R112 ;  /* 0x0000008a1c70723c */ /* 0x080fe80000001870 */
[----:B------:R-:W-:Y:S02]  /*bc80*/  FADD.FTZ R185, R185, R184 ;  /* 0x000000b8b9b97221 */ /* 0x000fe40000010000 */
[----:B------:R-:W-:Y:S02]  /*bc90*/  FADD.FTZ R187, R187, R186 ;  /* 0x000000babbbb7221 */ /* 0x000fe40000010000 */
[C---:B------:R-:W-:Y:S01]  /*bca0*/  HMMA.16816.F32 R116, R24.reuse, R138, R116 ;  /* 0x0000008a1874723c */ /* 0x040fe20000001874 */
[----:B------:R-:W5:Y:S03]  /*bcb0*/  MUFU.EX2 R175, R175 ;  /* 0x000000af00af7308 */ /* 0x000f660000000800 */
[----:B------:R-:W-:Y:S02]  /*bcc0*/  FADD.FTZ R180, R180, R177 ;  /* 0x000000b1b4b47221 */ /* 0x000fe40000010000 */
[----:B------:R-:W-:Y:S02]  /*bcd0*/  FADD.FTZ R182, R182, R179 ;  /* 0x000000b3b6b67221 */ /* 0x000fe40000010000 */
[-C--:B-1----:R-:W-:Y:S03]  /*bce0*/  HMMA.16816.F32 R120, R24, R32.reuse, R120 ;  /* 0x000000201878723c */ /* 0x082fe60000001878 */
[----:B------:R-:W-:Y:S01]  /*bcf0*/  MUFU.EX2 R201, R201 ;  /* 0x000000c900c97308 */ /* 0x000fe20000000800 */
[----:B------:R-:W-:Y:S02]  /*bd00*/  FADD.FTZ R185, R188, R185 ;  /* 0x000000b9bcb97221 */ /* 0x000fe40000010000 */
[----:B------:R-:W-:Y:S02]  /*bd10*/  FADD.FTZ R187, R190, R187 ;  /* 0x000000bbbebb7221 */ /* 0x000fe40000010000 */
[C---:B------:R-:W-:Y:S05]  /*bd20*/  HMMA.16816.F32 R124, R28.reuse, R32, R124 ;  /* 0x000000201c7c723c */ /* 0x040fea000000187c */
[----:B------:R-:W1:Y:S03]  /*bd30*/  MUFU.EX2 R174, R174 ;  /* 0x000000ae00ae7308 */ /* 0x000e660000000800 */
        /* <DEDUP_REMOVED lines=8> */
[C---:B------:R-:W-:Y:S08]  /*bdc0*/  HMMA.16816.F32 R72, R28.reuse, R36, R72 ;  /* 0x000000241c48723c */ /* 0x040ff00000001848 */
[-C--:B------:R-:W-:Y:S08]  /*bdd0*/  HMMA.16816.F32 R76, R28, R38.reuse, R76 ;  /* 0x000000261c4c723c */ /* 0x080ff0000000184c */
[C---:B------:R-:W-:Y:S01]  /*bde0*/  HMMA.16816.F32 R80, R24.reuse, R38, R80 ;  /* 0x000000261850723c */ /* 0x040fe20000001850 */
[----:B------:R-:W3:Y:S07]  /*bdf0*/  LDSM.16.MT88.4 R36, [R212+0x900] ;  /* 0x00090000d424783b */ /* 0x000eee0000004200 */
[-C--:B-1----:R-:W-:Y:S08]  /*be00*/  HMMA.16816.F32 R84, R24, R32.reuse, R84 ;  /* 0x000000201854723c */ /* 0x082ff00000001854 */
[C---:B------:R-:W-:Y:S08]  /*be10*/  HMMA.16816.F32 R88, R28.reuse, R32, R88 ;  /* 0x000000201c58723c */ /* 0x040ff00000001858 */
[-C--:B------:R-:W-:Y:S07]  /*be20*/  HMMA.16816.F32 R92, R28, R34.reuse, R92 ;  /* 0x000000221c5c723c */ /* 0x080fee000000185c */
[----:B--2---:R-:W-:Y:S01]  /*be30*/  F2FP.PACK_AB R28, R197, R196 ;  /* 0x000000c4c51c723e */ /* 0x004fe200000000ff */
[----:B------:R-:W-:Y:S01]  /*be40*/  HMMA.16816.F32 R96, R24, R34, R96 ;  /* 0x000000221860723c */ /* 0x000fe20000001860 */
[----:B------:R-:W1:Y:S03]  /*be50*/  LDSM.16.MT88.4 R32, [R212+0x2100] ;  /* 0x00210000d420783b */ /* 0x000e660000004200 */
[----:B----4-:R-:W-:Y:S01]  /*be60*/  F2FP.PACK_AB R29, R199, R198 ;  /* 0x000000c6c71d723e */ /* 0x010fe200000000ff */
[----:B------:R-:W-:Y:S01]  /*be70*/  FADD.FTZ R196, R196, R185 ;  /* 0x000000b9c4c47221 */ /* 0x000fe20000010000 */
[----:B-----5:R-:W-:Y:S01]  /*be80*/  F2FP.PACK_AB R30, R175, R200 ;  /* 0x000000c8af1e723e */ /* 0x020fe200000000ff */
[----:B------:R-:W-:Y:S01]  /*be90*/  FADD.FTZ R198, R198, R187 ;  /* 0x000000bbc6c67221 */ /* 0x000fe20000010000 */
[----:B------:R-:W-:Y:S01]  /*bea0*/  F2FP.PACK_AB R24, R192, R189 ;  /* 0x000000bdc018723e */ /* 0x000fe200000000ff */
[----:B------:R-:W-:Y:S03]  /*beb0*/  FADD.FTZ R189, R189, R180 ;  /* 0x000000b4bdbd7221 */ /* 0x000fe60000010000 */
[----:B------:R-:W-:Y:S01]  /*bec0*/  F2FP.PACK_AB R25, R194, R191 ;  /* 0x000000bfc219723e */ /* 0x000fe200000000ff */
[----:B------:R-:W-:Y:S01]  /*bed0*/  FADD.FTZ R191, R191, R182 ;  /* 0x000000b6bfbf7221 */ /* 0x000fe20000010000 */
[----:B------:R-:W-:Y:S01]  /*bee0*/  F2FP.PACK_AB R26, R178, R193 ;  /* 0x000000c1b21a723e */ /* 0x000fe200000000ff */
[----:B------:R-:W-:Y:S01]  /*bef0*/  FADD.FTZ R192, R192, R189 ;  /* 0x000000bdc0c07221 */ /* 0x000fe20000010000 */
[----:B------:R-:W-:Y:S01]  /*bf00*/  F2FP.PACK_AB R27, R176, R195 ;  /* 0x000000c3b01b723e */ /* 0x000fe200000000ff */
[----:B------:R-:W-:Y:S01]  /*bf10*/  FADD.FTZ R194, R194, R191 ;  /* 0x000000bfc2c27221 */ /* 0x000fe20000010000 */
[----:B------:R-:W-:Y:S01]  /*bf20*/  F2FP.PACK_AB R31, R174, R201 ;  /* 0x000000c9ae1f723e */ /* 0x000fe200000000ff */
[----:B------:R-:W-:Y:S02]  /*bf30*/  FADD.FTZ R197, R197, R196 ;  /* 0x000000c4c5c57221 */ /* 0x000fe40000010000 */
[----:B------:R-:W-:Y:S02]  /*bf40*/  FADD.FTZ R198, R199, R198 ;  /* 0x000000c6c7c67221 */ /* 0x000fe40000010000 */
[-C--:B------:R-:W-:Y:S03]  /*bf50*/  HMMA.16816.F32 R144, R24, R40.reuse, R8 ;  /* 0x000000281890723c */ /* 0x080fe60000001808 */
[----:B------:R-:W-:Y:S02]  /*bf60*/  FADD.FTZ R193, R193, R192 ;  /* 0x000000c0c1c17221 */ /* 0x000fe40000010000 */
[----:B------:R-:W-:Y:S02]  /*bf70*/  FADD.FTZ R195, R195, R194 ;  /* 0x000000c2c3c37221 */ /* 0x000fe40000010000 */
[----:B------:R-:W-:Y:S01]  /*bf80*/  FADD.FTZ R200, R200, R197 ;  /* 0x000000c5c8c87221 */ /* 0x000fe20000010000 */
[C---:B------:R-:W-:Y:S04]  /*bf90*/  HMMA.16816.F32 R140, R28.reuse, R40, R12 ;  /* 0x000000281c8c723c */ /* 0x040fe8000000180c */
[----:B------:R-:W-:Y:S02]  /*bfa0*/  FADD.FTZ R201, R201, R198 ;  /* 0x000000c6c9c97221 */ /* 0x000fe40000010000 */
[----:B------:R-:W-:Y:S02]  /*bfb0*/  FADD.FTZ R237, R178, R193 ;  /* 0x000000c1b2ed7221 */ /* 0x000fe40000010000 */
[-C--:B------:R-:W-:Y:S04]  /*bfc0*/  HMMA.16816.F32 R136, R28, R42.reuse, R16 ;  /* 0x0000002a1c88723c */ /* 0x080fe80000001810 */
[----:B------:R-:W-:Y:S02]  /*bfd0*/  FADD.FTZ R235, R176, R195 ;  /* 0x000000c3b0eb7221 */ /* 0x000fe40000010000 */
[----:B------:R-:W-:Y:S02]  /*bfe0*/  FADD.FTZ R233, R175, R200 ;  /* 0x000000c8afe97221 */ /* 0x000fe40000010000 */
[C---:B------:R-:W-:Y:S04]  /*bff0*/  HMMA.16816.F32 R100, R24.reuse, R42, R100 ;  /* 0x0000002a1864723c */ /* 0x040fe80000001864 */
[----:B------:R-:W-:Y:S04]  /*c000*/  FADD.FTZ R231, R174, R201 ;  /* 0x000000c9aee77221 */ /* 0x000fe80000010000 */
[-C--:B---3--:R-:W-:Y:S08]  /*c010*/  HMMA.16816.F32 R104, R24, R36.reuse, R104 ;  /* 0x000000241868723c */ /* 0x088ff00000001868 */
        /* <DEDUP_REMOVED lines=12> */
[C---:B------:R-:W-:Y:S07]  /*c0e0*/  HMMA.16816.F32 R72, R28.reuse, R152, R72 ;  /* 0x000000981c48723c */ /* 0x040fee0000001848 */
[----:B------:R-:W-:Y:S01]  /*c0f0*/  MOV R152, R5 ;  /* 0x0000000500987202 */ /* 0x000fe20000000f00 */
[-C--:B------:R-:W-:Y:S08]  /*c100*/  HMMA.16816.F32 R76, R28, R154.reuse, R76 ;  /* 0x0000009a1c4c723c */ /* 0x080ff0000000184c */
[C---:B------:R-:W-:Y:S08]  /*c110*/  HMMA.16816.F32 R80, R24.reuse, R154, R80 ;  /* 0x0000009a1850723c */ /* 0x040ff00000001850 */
[-C--:B-1----:R-:W-:Y:S08]  /*c120*/  HMMA.16816.F32 R84, R24, R32.reuse, R84 ;  /* 0x000000201854723c */ /* 0x082ff00000001854 */
[C---:B------:R-:W-:Y:S08]  /*c130*/  HMMA.16816.F32 R88, R28.reuse, R32, R88 ;  /* 0x000000201c58723c */ /* 0x040ff00000001858 */
[-C--:B------:R-:W-:Y:S08]  /*c140*/  HMMA.16816.F32 R92, R28, R34.reuse, R92 ;  /* 0x000000221c5c723c */ /* 0x080ff0000000185c */
[----:B------:R-:W-:Y:S01]  /*c150*/  HMMA.16816.F32 R96, R24, R34, R96 ;  /* 0x000000221860723c */ /* 0x000fe20000001860 */
[----:B------:R-:W-:-:S07]  /*c160*/  @P0 BRA `(.L_x_432) ;  /* 0xffffd70000000947 */ /* 0x000fce000383ffff */
.L_x_429:
[----:B------:R-:W-:-:S13]  /*c170*/  ISETP.GE.AND P0, PT, R230, R219, PT ;  /* 0x000000dbe600720c */ /* 0x000fda0003f06270 */
[----:B------:R-:W-:Y:S05]  /*c180*/  @!P0 BRA `(.L_x_433) ;  /* 0x00003e8000008947 */ /* 0x000fea0003800000 */
[----:B------:R-:W-:Y:S01]  /*c190*/  IADD3 R241, P0, R220, 0x20, RZ ;  /* 0x00000020dcf17810 */ /* 0x000fe20007f1e0ff */
[----:B------:R-:W-:Y:S01]  /*c1a0*/  ULDC.64 UR4, c[0x0][0x208] ;  /* 0x0000820000047ab9 */ /* 0x000fe20000000a00 */
[----:B------:R-:W-:Y:S01]  /*c1b0*/  IADD3 R234, P1, R224, 0x20, RZ ;  /* 0x00000020e0ea7810 */ /* 0x000fe20007f3e0ff */
[----:B------:R-:W-:Y:S01]  /*c1c0*/  UIMAD.WIDE.U32 UR12, UR4, 0x30, URZ ;  /* 0x00000030040c78a5 */ /* 0x000fe2000f8e003f */
[-C--:B------:R-:W-:Y:S01]  /*c1d0*/  IADD3.X R240, RZ, R227.reuse, RZ, P0, !PT ;  /* 0x000000e3fff07210 */ /* 0x080fe200007fe4ff */
[----:B------:R-:W-:Y:S01]  /*c1e0*/  UIMAD UR5, UR5, 0x30, URZ ;  /* 0x00000030050578a4 */ /* 0x000fe2000f8e023f */
[----:B------:R-:W-:Y:S01]  /*c1f0*/  IADD3 R239, P2, R220, 0x40, RZ ;  /* 0x00000040dcef7810 */ /* 0x000fe20007f5e0ff */
[----:B------:R-:W-:Y:S01]  /*c200*/  IMAD.MOV.U32 R148, RZ, RZ, R149 ;  /* 0x000000ffff947224 */ /* 0x000fe200078e0095 */
[----:B------:R-:W-:Y:S01]  /*c210*/  IADD3 R203, P0, R224, 0x40, RZ ;  /* 0x00000040e0cb7810 */ /* 0x000fe20007f1e0ff */
[----:B------:R-:W-:Y:S01]  /*c220*/  IMAD.MOV.U32 R150, RZ, RZ, R151 ;  /* 0x000000ffff967224 */ /* 0x000fe200078e0097 */
[----:B------:R-:W-:Y:S01]  /*c230*/  IADD3 R236, -R232, 0x30, RZ ;  /* 0x00000030e8ec7810 */ /* 0x000fe20007ffe1ff */
[----:B------:R-:W-:Y:S01]  /*c240*/  IMAD.MOV.U32 R0, RZ, RZ, R152 ;  /* 0x000000ffff007224 */ /* 0x000fe200078e0098 */
[----:B------:R-:W-:Y:S01]  /*c250*/  IADD3.X R238, RZ, R227, RZ, P2, !PT ;  /* 0x000000e3ffee7210 */ /* 0x000fe200017fe4ff */
[----:B------:R-:W-:Y:S01]  /*c260*/  IMAD.MOV.U32 R2, RZ, RZ, R3 ;  /* 0x000000ffff027224 */ /* 0x000fe200078e0003 */
[----:B------:R-:W-:Y:S01]  /*c270*/  IADD3.X R202, RZ, R229, RZ, P0, !PT ;  /* 0x000000e5ffca7210 */ /* 0x000fe200007fe4ff */
[----:B------:R-:W-:Y:S01]  /*c280*/  IMAD.X R232, RZ, RZ, R229, P1 ;  /* 0x000000ffffe87224 */ /* 0x000fe200008e06e5 */
[----:B------:R-:W-:Y:S01]  /*c290*/  MOV R200, c[0x0][0x20c] ;  /* 0x0000830000c87a02 */ /* 0x000fe20000000f00 */
[----:B------:R-:W-:Y:S01]  /*c2a0*/  IMAD.MOV.U32 R201, RZ, RZ, c[0x0][0x208] ;  /* 0x00008200ffc97624 */ /* 0x000fe200078e00ff */
[----:B------:R-:W-:-:S02]  /*c2b0*/  UIADD3 UR5, UR13, UR5, URZ ;  /* 0x000000050d057290 */ /* 0x000fc4000fffe03f */
.L_x_451:
[----:B------:R-:W-:Y:S04]  /*c2c0*/  DEPBAR.LE SB0, 0x0 ;  /* 0x000080000000791a */ /* 0x000fe80000000000 */
[----:B------:R-:W-:Y:S01]  /*c2d0*/  BAR.SYNC.DEFER_BLOCKING 0x0 ;  /* 0x0000000000007b1d */ /* 0x000fe20000010000 */
[----:B------:R-:W-:Y:S01]  /*c2e0*/  SHF.R.S32.HI R4, RZ, 0x1f, R230 ;  /* 0x0000001fff047819 */ /* 0x000fe200000114e6 */
[C---:B------:R-:W-:Y:S02]  /*c2f0*/  IMAD R3, R230.reuse, UR5, RZ ;  /* 0x00000005e6037c24 */ /* 0x040fe4000f8e02ff */
[----:B------:R-:W-:Y:S04]  /*c300*/  IMAD.WIDE.U32 R28, R230, UR12, RZ ;  /* 0x0000000ce61c7c25 */ /* 0x000fe8000f8e00ff */
[----:B------:R-:W-:Y:S01]  /*c310*/  IMAD R3, R4, UR12, R3 ;  /* 0x0000000c04037c24 */ /* 0x000fe2000f8e0203 */
[-C--:B------:R-:W-:Y:S03]  /*c320*/  IADD3 R13, P0, R220, R28.reuse, RZ ;  /* 0x0000001cdc0d7210 */ /* 0x080fe60007f1e0ff */
[----:B------:R-:W-:Y:S01]  /*c330*/  IMAD.IADD R3, R29, 0x1, R3 ;  /* 0x000000011d037824 */ /* 0x000fe200078e0203 */
[----:B------:R-:W-:Y:S03]  /*c340*/  LEA R36, P2, R13, c[0x0][0x1f8], 0x1 ;  /* 0x00007e000d247a11 */ /* 0x000fe600078408ff */
[--C-:B------:R-:W-:Y:S01]  /*c350*/  IMAD.X R12, R3, 0x1, R227.reuse, P0 ;  /* 0x00000001030c7824 */ /* 0x100fe200000e06e3 */
[-C--:B------:R-:W-:Y:S04]  /*c360*/  IADD3 R21, P0, R239, R28.reuse, RZ ;  /* 0x0000001cef157210 */ /* 0x080fe80007f1e0ff */
[----:B------:R-:W-:Y:S01]  /*c370*/  LEA.HI.X R37, R13, c[0x0][0x1fc], R12, 0x1, P2 ;  /* 0x00007f000d257a11 */ /* 0x000fe200010f0c0c */
[----:B------:R-:W-:Y:S01]  /*c380*/  IMAD.X R20, R3, 0x1, R238, P0 ;  /* 0x0000000103147824 */ /* 0x000fe200000e06ee */
[----:B------:R-:W-:Y:S07]  /*c390*/  LDSM.16.M88.4 R48, [R217+0x4900] ;  /* 0x00490000d930783b */ /* 0x000fee0000000200 */
[----:B------:R-:W1:Y:S07]  /*c3a0*/  LDSM.16.M88.4 R16, [R216+0x2500] ;  /* 0x00250000d810783b */ /* 0x000e6e0000000200 */
[----:B------:R-:W2:Y:S07]  /*c3b0*/  LDSM.16.M88.4 R44, [R217+0x5900] ;  /* 0x00590000d92c783b */ /* 0x000eae0000000200 */
[----:B------:R-:W3:Y:S07]  /*c3c0*/  LDSM.16.M88.4 R32, [R216+0x2900] ;  /* 0x00290000d820783b */ /* 0x000eee0000000200 */
[----:B------:R-:W4:Y:S07]  /*c3d0*/  LDSM.16.M88.4 R152, [R216+0x2d00] ;  /* 0x002d0000d898783b */ /* 0x000f2e0000000200 */
[----:B------:R-:W-:Y:S07]  /*c3e0*/  LDSM.16.M88.4 R156, [R213+0x4900] ;  /* 0x00490000d59c783b */ /* 0x000fee0000000200 */
[----:B------:R-:W5:Y:S01]  /*c3f0*/  LDSM.16.M88.4 R160, [R215] ;  /* 0x00000000d7a0783b */ /* 0x000f620000000200 */
[-C--:B-1----:R-:W-:Y:S06]  /*c400*/  HMMA.16816.F32 R4, R48, R16.reuse, RZ ;  /* 0x000000103004723c */ /* 0x082fec00000018ff */
[----:B------:R-:W1:Y:S02]  /*c410*/  LDSM.16.M88.4 R164, [R213+0x5900] ;  /* 0x00590000d5a4783b */ /* 0x000e640000000200 */
[C---:B--2---:R-:W-:Y:S05]  /*c420*/  HMMA.16816.F32 R8, R44.reuse, R16, RZ ;  /* 0x000000102c08723c */ /* 0x044fea00000018ff */
[----:B------:R-:W2:Y:S02]  /*c430*/  LDSM.16.M88.4 R168, [R211] ;  /* 0x00000000d3a8783b */ /* 0x000ea40000000200 */
[-C--:B------:R-:W-:Y:S01]  /*c440*/  IADD3 R17, P1, R241, R28.reuse, RZ ;  /* 0x0000001cf1117210 */ /* 0x080fe20007f3e0ff */
[-C--:B------:R-:W-:Y:S01]  /*c450*/  HMMA.16816.F32 R12, R44, R18.reuse, RZ ;  /* 0x000000122c0c723c */ /* 0x080fe200000018ff */
[----:B------:R-:W-:Y:S03]  /*c460*/  @!P3 LEA R28, P0, R201, R28, 0x5 ;  /* 0x0000001cc91cb211 */ /* 0x000fe600078028ff */
[----:B------:R-:W1:Y:S01]  /*c470*/  LDSM.16.M88.4 R172, [R210] ;  /* 0x00000000d2ac783b */ /* 0x000e620000000200 */
[----:B------:R-:W-:Y:S01]  /*c480*/  IMAD.X R16, R3, 0x1, R240, P1 ;  /* 0x0000000103107824 */ /* 0x000fe200008e06f0 */
[----:B------:R-:W-:Y:S02]  /*c490*/  LEA R40, P2, R17, c[0x0][0x1f8], 0x1 ;  /* 0x00007e0011287a11 */ /* 0x000fe400078408ff */
[----:B------:R-:W-:Y:S04]  /*c4a0*/  LEA R190, P1, R21, c[0x0][0x1f8], 0x1 ;  /* 0x00007e0015be7a11 */ /* 0x000fe800078208ff */
[----:B------:R-:W-:Y:S01]  /*c4b0*/  LEA.HI.X R41, R17, c[0x0][0x1fc], R16, 0x1, P2 ;  /* 0x00007f0011297a11 */ /* 0x000fe200010f0c10 */
[----:B------:R-:W-:Y:S01]  /*c4c0*/  @!PT LDS RZ, [RZ] ;  /* 0x00000000fffff984 */ /* 0x000fe20000000800 */
[----:B------:R-:W-:Y:S01]  /*c4d0*/  @!PT LDS RZ, [RZ] ;  /* 0x00000000fffff984 */ /* 0x000fe20000000800 */
[----:B------:R-:W-:Y:S01]  /*c4e0*/  @!PT LDS RZ, [RZ] ;  /* 0x00000000fffff984 */ /* 0x000fe20000000800 */
[----:B------:R4:W-:Y:S01]  /*c4f0*/  LDGSTS.E.BYPASS.LTC128B.128 [R218+0x100], [R36.64], !P6 ;  /* 0x0010000024da7fae */ /* 0x0009e2000f101d4a */
[C---:B------:R-:W-:Y:S02]  /*c500*/  HMMA.16816.F32 R16, R48.reuse, R18, RZ ;  /* 0x000000123010723c */ /* 0x040fe400000018ff */
[----:B------:R-:W-:Y:S02]  /*c510*/  LEA.HI.X R191, R21, c[0x0][0x1fc], R20, 0x1, P1 ;  /* 0x00007f0015bf7a11 */ /* 0x000fe400008f0c14 */
[C---:B------:R-:W-:Y:S02]  /*c520*/  @!P3 IADD3 R24, P2, R28.reuse, R220, RZ ;  /* 0x000000dc1c18b210 */ /* 0x040fe40007f5e0ff */
[C---:B------:R-:W-:Y:S01]  /*c530*/  @!P3 IADD3 R25, P1, R28.reuse, R241, RZ ;  /* 0x000000f11c19b210 */ /* 0x040fe20007f3e0ff */
[----:B------:R1:W-:Y:S01]  /*c540*/  LDGSTS.E.BYPASS.LTC128B.128 [R218+0xd00], [R40.64], !P5 ;  /* 0x00d0000028da7fae */ /* 0x0003e2000e901d4a */
[-C--:B---3--:R-:W-:Y:S01]  /*c550*/  HMMA.16816.F32 R20, R48, R32.reuse, RZ ;  /* 0x000000203014723c */ /* 0x088fe200000018ff */
[----:B------:R-:W-:Y:S03]  /*c560*/  @!P3 LEA.HI.X R3, R201, R3, R200, 0x5, P0 ;  /* 0x00000003c903b211 */ /* 0x000fe600000f2cc8 */
[----:B------:R-:W-:Y:S02]  /*c570*/  @!P3 IADD3 R28, P0, R28, R239, RZ ;  /* 0x000000ef1c1cb210 */ /* 0x000fe40007f1e0ff */
[C---:B------:R-:W-:Y:S01]  /*c580*/  @!P3 IMAD.X R27, R3.reuse, 0x1, R227, P2 ;  /* 0x00000001031bb824 */ /* 0x040fe200010e06e3 */
[C---:B------:R-:W-:Y:S01]  /*c590*/  @!P3 LEA R194, P2, R24.reuse, c[0x0][0x1f8], 0x1 ;  /* 0x00007e0018c2ba11 */ /* 0x040fe200078408ff */
[----:B------:R-:W-:Y:S01]  /*c5a0*/  @!P3 IMAD.X R26, R3, 0x1, R240, P1 ;  /* 0x00000001031ab824 */ /* 0x000fe200008e06f0 */
[----:B------:R-:W-:Y:S01]  /*c5b0*/  @!P3 LEA R192, P1, R25, c[0x0][0x1f8], 0x1 ;  /* 0x00007e0019c0ba11 */ /* 0x000fe200078208ff */
[----:B------:R3:W-:Y:S02]  /*c5c0*/  LDGSTS.E.BYPASS.LTC128B.128 [R218+0x1900], [R190.64], !P4 ;  /* 0x01900000beda7fae */ /* 0x0007e4000e101d4a */
[----:B------:R-:W-:Y:S01]  /*c5d0*/  @!P3 LEA.HI.X R195, R24, c[0x0][0x1fc], R27, 0x1, P2 ;  /* 0x00007f0018c3ba11 */ /* 0x000fe200010f0c1b */
[----:B------:R-:W-:Y:S01]  /*c5e0*/  @!P3 IMAD.X R3, R3, 0x1, R238, P0 ;  /* 0x000000010303b824 */ /* 0x000fe200000e06ee */
[----:B------:R-:W-:Y:S02]  /*c5f0*/  @!P3 LEA.HI.X R193, R25, c[0x0][0x1fc], R26, 0x1, P1 ;  /* 0x00007f0019c1ba11 */ /* 0x000fe400008f0c1a */
[C---:B------:R-:W-:Y:S01]  /*c600*/  HMMA.16816.F32 R24, R44.reuse, R32, RZ ;  /* 0x000000202c18723c */ /* 0x040fe200000018ff */
[----:B------:R1:W-:Y:S01]  /*c610*/  @!P3 LDGSTS.E.BYPASS.LTC128B.128 [R218+0x900], [R194.64], !P6 ;  /* 0x00900000c2dabfae */ /* 0x0003e2000f101d4a */
[C---:B------:R-:W-:Y:S04]  /*c620*/  @!P3 LEA R188, P0, R28.reuse, c[0x0][0x1f8], 0x1 ;  /* 0x00007e001cbcba11 */ /* 0x040fe800078008ff */
[----:B------:R-:W-:Y:S02]  /*c630*/  @!P3 LEA.HI.X R189, R28, c[0x0][0x1fc], R3, 0x1, P0 ;  /* 0x00007f001cbdba11 */ /* 0x000fe400000f0c03 */
[-C--:B------:R-:W-:Y:S01]  /*c640*/  HMMA.16816.F32 R28, R44, R34.reuse, RZ ;  /* 0x000000222c1c723c */ /* 0x080fe200000018ff */
[----:B------:R2:W-:Y:S01]  /*c650*/  @!P3 LDGSTS.E.BYPASS.LTC128B.128 [R218+0x1500], [R192.64], !P5 ;  /* 0x01500000c0dabfae */ /* 0x0005e2000e901d4a */
[----:B------:R-:W-:Y:S06]  /*c660*/  ISETP.GT.AND P0, PT, R230, R219, PT ;  /* 0x000000dbe600720c */ /* 0x000fec0003f04270 */
[C---:B------:R-:W-:Y:S01]  /*c670*/  HMMA.16816.F32 R32, R48.reuse, R34, RZ ;  /* 0x000000223020723c */ /* 0x040fe200000018ff */
[----:B------:R3:W-:Y:S07]  /*c680*/  @!P3 LDGSTS.E.BYPASS.LTC128B.128 [R218+0x2100], [R188.64], !P4 ;  /* 0x02100000bcdabfae */ /* 0x0007ee000e101d4a */
[-C--:B----4-:R-:W-:Y:S01]  /*c690*/  HMMA.16816.F32 R36, R48, R152.reuse, RZ ;  /* 0x000000983024723c */ /* 0x090fe200000018ff */
[----:B------:R-:W-:Y:S07]  /*c6a0*/  LDSM.16.M88.4 R176, [R217+0x6900] ;  /* 0x00690000d9b0783b */ /* 0x000fee0000000200 */
[C---:B-1----:R-:W-:Y:S01]  /*c6b0*/  HMMA.16816.F32 R40, R44.reuse, R152, RZ ;  /* 0x000000982c28723c */ /* 0x042fe200000018ff */
[----:B------:R-:W0:Y:S07]  /*c6c0*/  LDGDEPBAR ;  /* 0x00000000000079af */ /* 0x000e2e0000000000 */
[-C--:B------:R-:W-:Y:S01]  /*c6d0*/  HMMA.16816.F32 R44, R44, R154.reuse, RZ ;  /* 0x0000009a2c2c723c */ /* 0x080fe200000018ff */
[----:B------:R-:W1:Y:S07]  /*c6e0*/  LDSM.16.M88.4 R180, [R216+0x3100] ;  /* 0x00310000d8b4783b */ /* 0x000e6e0000000200 */
[----:B------:R-:W-:Y:S01]  /*c6f0*/  HMMA.16816.F32 R48, R48, R154, RZ ;  /* 0x0000009a3030723c */ /* 0x000fe200000018ff */
[----:B------:R-:W4:Y:S07]  /*c700*/  LDSM.16.M88.4 R184, [R217+0x7900] ;  /* 0x00790000d9b8783b */ /* 0x000f2e0000000200 */
[-C--:B-----5:R-:W-:Y:S01]  /*c710*/  HMMA.16816.F32 R4, R156, R160.reuse, R4 ;  /* 0x000000a09c04723c */ /* 0x0a0fe20000001804 */
[----:B------:R-:W5:Y:S07]  /*c720*/  LDSM.16.M88.4 R152, [R216+0x3500] ;  /* 0x00350000d898783b */ /* 0x000f6e0000000200 */
[C---:B------:R-:W-:Y:S01]  /*c730*/  HMMA.16816.F32 R8, R164.reuse, R160, R8 ;  /* 0x000000a0a408723c */ /* 0x040fe20000001808 */
[----:B---3--:R-:W3:Y:S07]  /*c740*/  LDSM.16.M88.4 R188, [R216+0x3900] ;  /* 0x00390000d8bc783b */ /* 0x008eee0000000200 */
[-C--:B------:R-:W-:Y:S01]  /*c750*/  HMMA.16816.F32 R12, R164, R162.reuse, R12 ;  /* 0x000000a2a40c723c */ /* 0x080fe2000000180c */
[----:B--2---:R-:W-:Y:S07]  /*c760*/  LDSM.16.M88.4 R192, [R209] ;  /* 0x00000000d1c0783b */ /* 0x004fee0000000200 */
[C---:B------:R-:W-:Y:S01]  /*c770*/  HMMA.16816.F32 R16, R156.reuse, R162, R16 ;  /* 0x000000a29c10723c */ /* 0x040fe20000001810 */
[----:B------:R-:W2:Y:S07]  /*c780*/  LDSM.16.M88.4 R160, [R213+0x6900] ;  /* 0x00690000d5a0783b */ /* 0x000eae0000000200 */
[-C--:B------:R-:W-:Y:S01]  /*c790*/  HMMA.16816.F32 R20, R156, R168.reuse, R20 ;  /* 0x000000a89c14723c */ /* 0x080fe20000001814 */
[----:B------:R-:W1:Y:S07]  /*c7a0*/  LDSM.16.M88.4 R196, [R213+0x7900] ;  /* 0x00790000d5c4783b */ /* 0x000e6e0000000200 */
        /* <DEDUP_REMOVED lines=9> */
[----:B------:R-:W2:Y:S07]  /*c840*/  LDSM.16.M88.4 R156, [R208] ;  /* 0x00000000d09c783b */ /* 0x000eae0000000200 */
[-C--:B-1----:R-:W-:Y:S01]  /*c850*/  HMMA.16816.F32 R4, R176, R180.reuse, R4 ;  /* 0x000000b4b004723c */ /* 0x082fe20000001804 */
[----:B------:R-:W-:Y:S07]  /*c860*/  LDSM.16.M88.4 R172, [R217+0x9900] ;  /* 0x00990000d9ac783b */ /* 0x000fee0000000200 */
[C---:B----4-:R-:W-:Y:S08]  /*c870*/  HMMA.16816.F32 R8, R184.reuse, R180, R8 ;  /* 0x000000b4b808723c */ /* 0x050ff00000001808 */
[-C--:B------:R-:W-:Y:S08]  /*c880*/  HMMA.16816.F32 R12, R184, R182.reuse, R12 ;  /* 0x000000b6b80c723c */ /* 0x080ff0000000180c */
[C---:B------:R-:W-:Y:S01]  /*c890*/  HMMA.16816.F32 R16, R176.reuse, R182, R16 ;  /* 0x000000b6b010723c */ /* 0x040fe20000001810 */
[----:B------:R-:W-:Y:S07]  /*c8a0*/  LDSM.16.M88.4 R180, [R216+0x4500] ;  /* 0x00450000d8b4783b */ /* 0x000fee0000000200 */
[-C--:B-----5:R-:W-:Y:S08]  /*c8b0*/  HMMA.16816.F32 R20, R176, R152.reuse, R20 ;  /* 0x00000098b014723c */ /* 0x0a0ff00000001814 */
[C---:B------:R-:W-:Y:S08]  /*c8c0*/  HMMA.16816.F32 R24, R184.reuse, R152, R24 ;  /* 0x00000098b818723c */ /* 0x040ff00000001818 */
[-C--:B------:R-:W-:Y:S08]  /*c8d0*/  HMMA.16816.F32 R28, R184, R154.reuse, R28 ;  /* 0x0000009ab81c723c */ /* 0x080ff0000000181c */
[C---:B------:R-:W-:Y:S01]  /*c8e0*/  HMMA.16816.F32 R32, R176.reuse, R154, R32 ;  /* 0x0000009ab020723c */ /* 0x040fe20000001820 */
[----:B------:R-:W1:Y:S07]  /*c8f0*/  LDSM.16.M88.4 R152, [R217+0x8900] ;  /* 0x00890000d998783b */ /* 0x000e6e0000000200 */
[-C--:B---3--:R-:W-:Y:S08]  /*c900*/  HMMA.16816.F32 R36, R176, R188.reuse, R36 ;  /* 0x000000bcb024723c */ /* 0x088ff00000001824 */
[C---:B------:R-:W-:Y:S08]  /*c910*/  HMMA.16816.F32 R40, R184.reuse, R188, R40 ;  /* 0x000000bcb828723c */ /* 0x040ff00000001828 */
[-C--:B------:R-:W-:Y:S01]  /*c920*/  HMMA.16816.F32 R44, R184, R190.reuse, R44 ;  /* 0x000000beb82c723c */ /* 0x080fe2000000182c */
[----:B------:R-:W-:Y:S07]  /*c930*/  LDSM.16.M88.4 R184, [R206] ;  /* 0x00000000ceb8783b */ /* 0x000fee0000000200 */
[----:B------:R-:W-:Y:S01]  /*c940*/  HMMA.16816.F32 R48, R176, R190, R48 ;  /* 0x000000beb030723c */ /* 0x000fe20000001830 */
[----:B------:R-:W3:Y:S07]  /*c950*/  LDSM.16.M88.4 R176, [R216+0x4100] ;  /* 0x00410000d8b0783b */ /* 0x000eee0000000200 */
[-C--:B--2---:R-:W-:Y:S01]  /*c960*/  HMMA.16816.F32 R4, R160, R192.reuse, R4 ;  /* 0x000000c0a004723c */ /* 0x084fe20000001804 */
[----:B------:R-:W-:Y:S07]  /*c970*/  LDSM.16.M88.4 R188, [R213+0x9900] ;  /* 0x00990000d5bc783b */ /* 0x000fee0000000200 */
[C---:B------:R-:W-:Y:S08]  /*c980*/  HMMA.16816.F32 R8, R196.reuse, R192, R8 ;  /* 0x000000c0c408723c */ /* 0x040ff00000001808 */
[-C--:B------:R-:W-:Y:S08]  /*c990*/  HMMA.16816.F32 R12, R196, R194.reuse, R12 ;  /* 0x000000c2c40c723c */ /* 0x080ff0000000180c */
[C---:B------:R-:W-:Y:S01]  /*c9a0*/  HMMA.16816.F32 R16, R160.reuse, R194, R16 ;  /* 0x000000c2a010723c */ /* 0x040fe20000001810 */
[----:B------:R-:W-:Y:S07]  /*c9b0*/  LDSM.16.M88.4 R192, [R205] ;  /* 0x00000000cdc0783b */ /* 0x000fee0000000200 */
[-C--:B------:R-:W-:Y:S08]  /*c9c0*/  HMMA.16816.F32 R20, R160, R156.reuse, R20 ;  /* 0x0000009ca014723c */ /* 0x080ff00000001814 */
        /* <DEDUP_REMOVED lines=8> */
[----:B------:R-:W4:Y:S01]  /*ca50*/  LDSM.16.M88.4 R160, [R204] ;  /* 0x00000000cca0783b */ /* 0x000f220000000200 */
[----:B------:R-:W-:Y:S06]  /*ca60*/  DEPBAR.LE SB0, 0x0 ;  /* 0x000080000000791a */ /* 0x000fec0000000000 */
[-C--:B-1----:R-:W-:Y:S01]  /*ca70*/  HMMA.16816.F32 R4, R152, R168.reuse, R4 ;  /* 0x000000a89804723c */ /* 0x082fe20000001804 */
[----:B------:R-:W-:Y:S07]  /*ca80*/  BAR.SYNC.DEFER_BLOCKING 0x0 ;  /* 0x0000000000007b1d */ /* 0x000fee0000010000 */
[C---:B------:R-:W-:Y:S08]  /*ca90*/  HMMA.16816.F32 R8, R172.reuse, R168, R8 ;  /* 0x000000a8ac08723c */ /* 0x040ff00000001808 */
[-C--:B------:R-:W-:Y:S08]  /*caa0*/  HMMA.16816.F32 R12, R172, R170.reuse, R12 ;  /* 0x000000aaac0c723c */ /* 0x080ff0000000180c */
[C---:B------:R-:W-:Y:S08]  /*cab0*/  HMMA.16816.F32 R16, R152.reuse, R170, R16 ;  /* 0x000000aa9810723c */ /* 0x040ff00000001810 */
[-C--:B---3--:R-:W-:Y:S08]  /*cac0*/  HMMA.16816.F32 R20, R152, R176.reuse, R20 ;  /* 0x000000b09814723c */ /* 0x088ff00000001814 */
        /* <DEDUP_REMOVED lines=15> */
[-C--:B----4-:R-:W-:Y:S08]  /*cbc0*/  HMMA.16816.F32 R36, R156, R160.reuse, R36 ;  /* 0x000000a09c24723c */ /* 0x090ff00000001824 */
[C---:B------:R-:W-:Y:S08]  /*cbd0*/  HMMA.16816.F32 R40, R188.reuse, R160, R40 ;  /* 0x000000a0bc28723c */ /* 0x040ff00000001828 */
[-C--:B------:R-:W-:Y:S08]  /*cbe0*/  HMMA.16816.F32 R44, R188, R162.reuse, R44 ;  /* 0x000000a2bc2c723c */ /* 0x080ff0000000182c */
[----:B------:R-:W-:Y:S01]  /*cbf0*/  HMMA.16816.F32 R48, R156, R162, R48 ;  /* 0x000000a29c30723c */ /* 0x000fe20000001830 */
[----:B------:R-:W-:-:S07]  /*cc00*/  @!P0 BRA `(.L_x_434) ;  /* 0x000002e000008947 */ /* 0x000fce0003800000 */
[----:B------:R-:W-:Y:S02]  /*cc10*/  IADD3 R152, R230, -0x1, RZ ;  /* 0xffffffffe6987810 */ /* 0x000fe40007ffe0ff */
[----:B------:R-:W-:Y:S02]  /*cc20*/  ISETP.GE.AND P1, PT, R236, 0x1, PT ;  /* 0x00000001ec00780c */ /* 0x000fe40003f26270 */
[----:B------:R-:W-:Y:S01]  /*cc30*/  SHF.R.S32.HI R3, RZ, 0x1f, R152 ;  /* 0x0000001fff037819 */ /* 0x000fe20000011498 */
[C---:B------:R-:W-:Y:S04]  /*cc40*/  IMAD.WIDE.U32 R160, R152.reuse, c[0x0][0x1e0], RZ ;  /* 0x0000780098a07a25 */ /* 0x040fe800078e00ff */
        /* <DEDUP_REMOVED lines=28> */
[----:B------:R-:W-:Y:S01]  /*ce10*/  @P0 IMAD.X R151, R3, 0x1, R229, P2 ;  /* 0x0000000103970824 */ /* 0x000fe200010e06e5 */
[C---:B------:R-:W-:Y:S04]  /*ce20*/  @P0 LEA R160, P2, R152.reuse, c[0x0][0x1c8], 0x1 ;  /* 0x0000720098a00a11 */ /* 0x040fe800078408ff */
[----:B------:R-:W-:Y:S02]  /*ce30*/  @P0 LEA.HI.X R161, R152, c[0x0][0x1cc], R151, 0x1, P2 ;  /* 0x0000730098a10a11 */ /* 0x000fe400010f0c97 */
[----:B------:R-:W-:Y:S03]  /*ce40*/  @P0 IADD3 R152, P2, R149, R234, RZ ;  /* 0x000000ea95980210 */ /* 0x000fe60007f5e0ff */
[----:B------:R1:W-:Y:S02]  /*ce50*/  @P0 LDGSTS.E.BYPASS.LTC128B.128 [R218+0x2d00], [R160.64], !P6 ;  /* 0x02d00000a0da0fae */ /* 0x0003e4000f101d4a */
[----:B------:R-:W-:Y:S01]  /*ce60*/  @P0 IMAD.X R151, R3, 0x1, R232, P2 ;  /* 0x0000000103970824 */ /* 0x000fe200010e06e8 */
        /* <DEDUP_REMOVED lines=8> */
.L_x_434:
[----:B------:R-:W-:Y:S01]  /*cef0*/  PLOP3.LUT P1, PT, PT, PT, UP2, 0x80, 0x0 ;  /* 0x000000000000781c */ /* 0x000fe20003f2f028 */
[----:B------:R-:W0:Y:S01]  /*cf00*/  LDGDEPBAR ;  /* 0x00000000000079af */ /* 0x000e220000000000 */
[----:B------:R-:W-:Y:S01]  /*cf10*/  PLOP3.LUT P0, PT, PT, PT, UP2, 0x80, 0x0 ;  /* 0x000000000000781c */ /* 0x000fe20003f0f028 */
[----:B-1----:R-:W-:Y:S02]  /*cf20*/  IMAD.MOV.U32 R160, RZ, RZ, R222 ;  /* 0x000000ffffa07224 */ /* 0x002fe400078e00de */
[----:B------:R-:W-:Y:S04]  /*cf30*/  IMAD R166, R230, -0x30, RZ ;  /* 0xffffffd0e6a67824 */ /* 0x000fe800078e02ff */
[----:B------:R-:W-:Y:S01]  /*cf40*/  IMAD.IADD R157, R166, 0x1, -R223 ;  /* 0x00000001a69d7824 */ /* 0x000fe200078e0adf */
        /* <DEDUP_REMOVED lines=9> */
[--C-:B-1----:R-:W-:Y:S02]  /*cfe0*/  IMAD.IADD R165, R159, 0x1, R3.reuse ;  /* 0x000000019fa57824 */ /* 0x102fe400078e0203 */
        /* <DEDUP_REMOVED lines=16> */
.L_x_437:
[----:B------:R-:W-:Y:S04]  /*d0f0*/  MOV R3, c[0x0][0x32c] ;  /* 0x0000cb0000037a02 */ /* 0x000fe80000000f00 */
[----:B------:R-:W-:Y:S11]  /*d100*/  ISETP.NE.AND P0, PT, R3, 0x1, PT ;  /* 0x000000010300780c */ /* 0x000ff60003f05270 */
[----:B------:R-:W-:Y:S02]  /*d110*/  @!UPT UIADD3 URZ, URZ, URZ, URZ ;  /* 0x0000003f3f3ff290 */ /* 0x000fe4000fffe03f */
[----:B------:R-:W-:Y:S05]  /*d120*/  @P0 IMAD.HI.U32 R3, R152, c[0x0][0x330], RZ ;  /* 0x0000cc0098030a27 */ /* 0x000fea00078e00ff */
[----:B------:R-:W-:Y:S02]  /*d130*/  @P0 SHF.R.U32.HI R152, RZ, c[0x0][0x334], R3 ;  /* 0x0000cd00ff980a19 */ /* 0x000fe40000011603 */
.L_x_438:
[----:B------:R-:W-:Y:S05]  /*d140*/  BSYNC B0 ;  /* 0x0000000000007941 */ /* 0x000fea0003800000 */
.L_x_436:
[----:B------:R-:W-:Y:S05]  /*d150*/  IMAD R154, R152, c[0x0][0x32c], R157 ;  /* 0x0000cb00989a7a24 */ /* 0x000fea00078e029d */
[----:B------:R-:W-:Y:S02]  /*d160*/  IADD3 R152, R154, c[0x0][0x32c], RZ ;  /* 0x0000cb009a987a10 */ /* 0x000fe40007ffe0ff */
[----:B------:R-:W-:Y:S02]  /*d170*/  IMNMX R163, R163, R154, !PT ;  /* 0x0000009aa3a37217 */ /* 0x000fe40007800200 */
[----:B------:R-:W-:Y:S02]  /*d180*/  IMNMX R165, R165, R152, PT ;  /* 0x00000098a5a57217 */ /* 0x000fe40003800200 */
.L_x_435:
        /* <DEDUP_REMOVED lines=19> */
.L_x_441:
[----:B------:R-:W-:Y:S04]  /*d2c0*/  MOV R3, c[0x0][0x32c] ;  /* 0x0000cb0000037a02 */ /* 0x000fe80000000f00 */
[----:B------:R-:W-:Y:S11]  /*d2d0*/  ISETP.NE.AND P0, PT, R3, 0x1, PT ;  /* 0x000000010300780c */ /* 0x000ff60003f05270 */
[----:B------:R-:W-:Y:S02]  /*d2e0*/  @!UPT UIADD3 URZ, URZ, URZ, URZ ;  /* 0x0000003f3f3ff290 */ /* 0x000fe4000fffe03f */
[----:B------:R-:W-:Y:S05]  /*d2f0*/  @P0 IMAD.HI.U32 R3, R152, c[0x0][0x330], RZ ;  /* 0x0000cc0098030a27 */ /* 0x000fea00078e00ff */
[----:B------:R-:W-:Y:S02]  /*d300*/  @P0 SHF.R.U32.HI R152, RZ, c[0x0][0x334], R3 ;  /* 0x0000cd00ff980a19 */ /* 0x000fe40000011603 */
.L_x_442:
[----:B------:R-:W-:Y:S05]  /*d310*/  BSYNC B0 ;  /* 0x0000000000007941 */ /* 0x000fea0003800000 */
.L_x_440:
[----:B------:R-:W-:Y:S05]  /*d320*/  IMAD R152, R152, c[0x0][0x32c], R157 ;  /* 0x0000cb0098987a24 */ /* 0x000fea00078e029d */
[----:B------:R-:W-:Y:S02]  /*d330*/  IADD3 R3, R152, c[0x0][0x32c], RZ ;  /* 0x0000cb0098037a10 */ /* 0x000fe40007ffe0ff */
[----:B------:R-:W-:Y:S02]  /*d340*/  IMNMX R161, R161, R152, !PT ;  /* 0x00000098a1a17217 */ /* 0x000fe40007800200 */
[----:B------:R-:W-:Y:S02]  /*d350*/  IMNMX R162, R162, R3, PT ;  /* 0x00000003a2a27217 */ /* 0x000fe40003800200 */
.L_x_439:
[C---:B------:R-:W-:Y:S02]  /*d360*/  ISETP.GE.AND P0, PT, R166.reuse, 0x2, PT ;  /* 0x00000002a600780c */ /* 0x040fe40003f06270 */
[C---:B------:R-:W-:Y:S02]  /*d370*/  ISETP.GE.AND P1, PT, R166.reuse, 0x9, PT ;  /* 0x00000009a600780c */ /* 0x040fe40003f26270 */
[----:B------:R-:W-:Y:S02]  /*d380*/  P2R R155, PR, RZ, 0x1 ;  /* 0x00000001ff9b7803 */ /* 0x000fe40000000000 */
[----:B------:R-:W-:Y:S02]  /*d390*/  ISETP.GT.AND P0, PT, R163, 0x1, !P0 ;  /* 0x00000001a300780c */ /* 0x000fe40004704270 */
[----:B------:R-:W-:Y:S02]  /*d3a0*/  P2R R154, PR, RZ, 0x2 ;  /* 0x00000002ff9a7803 */ /* 0x000fe40000000000 */
[----:B------:R-:W-:Y:S02]  /*d3b0*/  ISETP.LT.OR P0, PT, R165, 0x2, P0 ;  /* 0x00000002a500780c */ /* 0x000fe40000701670 */
[C---:B------:R-:W-:Y:S02]  /*d3c0*/  ISETP.GE.AND P2, PT, R166.reuse, 0x1, PT ;  /* 0x00000001a600780c */ /* 0x040fe40003f46270 */
[----:B------:R-:W-:Y:S02]  /*d3d0*/  FSEL R156, R5, -INF , !P0 ;  /* 0xff800000059c7808 */ /* 0x000fe40004000000 */
[----:B------:R-:W-:Y:S02]  /*d3e0*/  ISETP.GT.AND P0, PT, R163, 0x8, !P1 ;  /* 0x00000008a300780c */ /* 0x000fe40004f04270 */
[----:B------:R-:W-:Y:S02]  /*d3f0*/  ISETP.GE.AND P1, PT, R166, 0xa, PT ;  /* 0x0000000aa600780c */ /* 0x000fe40003f26270 */
[----:B------:R-:W-:Y:S02]  /*d400*/  ISETP.LT.OR P0, PT, R165, 0x9, P0 ;  /* 0x00000009a500780c */ /* 0x000fe40000701670 */
[----:B------:R-:W-:Y:S02]  /*d410*/  P2R R153, PR, RZ, 0x2 ;  /* 0x00000002ff997803 */ /* 0x000fe40000000000 */
[----:B------:R-:W-:Y:S02]  /*d420*/  FSEL R152, R16, -INF , !P0 ;  /* 0xff80000010987808 */ /* 0x000fe40004000000 */
[----:B------:R-:W-:Y:S02]  /*d430*/  ISETP.GT.AND P0, PT, R163, 0x9, !P1 ;  /* 0x00000009a300780c */ /* 0x000fe40004f04270 */
[C---:B------:R-:W-:Y:S02]  /*d440*/  ISETP.GE.AND P1, PT, R166.reuse, 0x11, PT ;  /* 0x00000011a600780c */ /* 0x040fe40003f26270 */
[----:B------:R-:W-:Y:S02]  /*d450*/  ISETP.LT.OR P0, PT, R165, 0xa, P0 ;  /* 0x0000000aa500780c */ /* 0x000fe40000701670 */
[----:B------:R-:W-:Y:S02]  /*d460*/  P2R R151, PR, RZ, 0x2 ;  /* 0x00000002ff977803 */ /* 0x000fe40000000000 */
[----:B------:R-:W-:Y:S02]  /*d470*/  FSEL R16, R17, -INF , !P0 ;  /* 0xff80000011107808 */ /* 0x000fe40004000000 */
[----:B------:R-:W-:Y:S02]  /*d480*/  ISETP.GT.AND P0, PT, R163, 0x10, !P1 ;  /* 0x00000010a300780c */ /* 0x000fe40004f04270 */
[----:B------:R-:W-:Y:S02]  /*d490*/  ISETP.GE.AND P1, PT, R166, 0x12, PT ;  /* 0x00000012a600780c */ /* 0x000fe40003f26270 */
[----:B------:R-:W-:Y:S02]  /*d4a0*/  ISETP.LT.OR P0, PT, R165, 0x11, P0 ;  /* 0x00000011a500780c */ /* 0x000fe40000701670 */
[----:B------:R-:W-:Y:S02]  /*d4b0*/  P2R R149, PR, RZ, 0x2 ;  /* 0x00000002ff957803 */ /* 0x000fe40000000000 */
[----:B------:R-:W-:Y:S02]  /*d4c0*/  FSEL R164, R20, -INF , !P0 ;  /* 0xff80000014a47808 */ /* 0x000fe40004000000 */
[----:B------:R-:W-:Y:S01]  /*d4d0*/  ISETP.GT.AND P0, PT, R163, 0x11, !P1 ;  /* 0x00000011a300780c */ /* 0x000fe20004f04270 */
[----:B------:R-:W1:Y:S01]  /*d4e0*/  SHFL.IDX PT, R20, R160, 0x2, 0x1c1f ;  /* 0x005c1f00a0147f89 */ /* 0x000e6200000e0000 */
[C---:B------:R-:W-:Y:S02]  /*d4f0*/  ISETP.GE.AND P1, PT, R166.reuse, 0x19, PT ;  /* 0x00000019a600780c */ /* 0x040fe40003f26270 */
[----:B------:R-:W-:Y:S04]  /*d500*/  ISETP.LT.OR P0, PT, R165, 0x12, P0 ;  /* 0x00000012a500780c */ /* 0x000fe80000701670 */
[----:B------:R-:W-:Y:S02]  /*d510*/  FSEL R198, R21, -INF , !P0 ;  /* 0xff80000015c67808 */ /* 0x000fe40004000000 */
[----:B------:R-:W-:Y:S02]  /*d520*/  ISETP.GT.AND P0, PT, R163, 0x18, !P1 ;  /* 0x00000018a300780c */ /* 0x000fe40004f04270 */
[----:B------:R-:W-:Y:S02]  /*d530*/  P2R R21, PR, RZ, 0x2 ;  /* 0x00000002ff157803 */ /* 0x000fe40000000000 */
[----:B------:R-:W-:Y:S02]  /*d540*/  ISETP.LT.OR P0, PT, R165, 0x19, P0 ;  /* 0x00000019a500780c */ /* 0x000fe40000701670 */
[----:B------:R-:W-:Y:S02]  /*d550*/  ISETP.GE.AND P1, PT, R166, 0x1a, PT ;  /* 0x0000001aa600780c */ /* 0x000fe40003f26270 */
[----:B------:R-:W-:Y:S02]  /*d560*/  FSEL R174, R32, -INF , !P0 ;  /* 0xff80000020ae7808 */ /* 0x000fe40004000000 */
[----:B------:R-:W-:Y:S02]  /*d570*/  ISETP.GT.AND P0, PT, R163, 0x19, !P1 ;  /* 0x00000019a300780c */ /* 0x000fe40004f04270 */
[----:B------:R-:W-:Y:S02]  /*d580*/  P2R R17, PR, RZ, 0x2 ;  /* 0x00000002ff117803 */ /* 0x000fe40000000000 */
[----:B------:R-:W-:Y:S02]  /*d590*/  ISETP.LT.OR P0, PT, R165, 0x1a, P0 ;  /* 0x0000001aa500780c */ /* 0x000fe40000701670 */
[C---:B------:R-:W-:Y:S02]  /*d5a0*/  ISETP.GE.AND P1, PT, R166.reuse, 0x21, PT ;  /* 0x00000021a600780c */ /* 0x040fe40003f26270 */
[----:B------:R-:W-:Y:S02]  /*d5b0*/  FSEL R194, R33, -INF , !P0 ;  /* 0xff80000021c27808 */ /* 0x000fe40004000000 */
[----:B------:R-:W-:Y:S02]  /*d5c0*/  ISETP.GT.AND P0, PT, R163, 0x20, !P1 ;  /* 0x00000020a300780c */ /* 0x000fe40004f04270 */
[----:B------:R-:W-:Y:S02]  /*d5d0*/  P2R R5, PR, RZ, 0x2 ;  /* 0x00000002ff057803 */ /* 0x000fe40000000000 */
[----:B------:R-:W-:Y:S02]  /*d5e0*/  ISETP.LT.OR P0, PT, R165, 0x21, P0 ;  /* 0x00000021a500780c */ /* 0x000fe40000701670 */
[----:B------:R-:W-:Y:S02]  /*d5f0*/  ISETP.GE.AND P1, PT, R166, 0x22, PT ;  /* 0x00000022a600780c */ /* 0x000fe40003f26270 */
[----:B------:R-:W-:Y:S01]  /*d600*/  FSEL R180, R36, -INF , !P0 ;  /* 0xff80000024b47808 */ /* 0x000fe20004000000 */
[--C-:B-1----:R-:W-:Y:S01]  /*d610*/  IMAD.IADD R36, R158, 0x1, R20.reuse ;  /* 0x000000019e247824 */ /* 0x102fe200078e0214 */
[----:B------:R-:W-:Y:S02]  /*d620*/  ISETP.GT.AND P0, PT, R163, 0x21, !P1 ;  /* 0x00000021a300780c */ /* 0x000fe40004f04270 */
[----:B------:R-:W-:Y:S02]  /*d630*/  P2R R3, PR, RZ, 0x2 ;  /* 0x00000002ff037803 */ /* 0x000fe40000000000 */
[----:B------:R-:W-:Y:S02]  /*d640*/  ISETP.LT.OR P0, PT, R165, 0x22, P0 ;  /* 0x00000022a500780c */ /* 0x000fe40000701670 */
[----:B------:R-:W-:Y:S02]  /*d650*/  ISETP.GE.AND P1, PT, R166, 0x29, PT ;  /* 0x00000029a600780c */ /* 0x000fe40003f26270 */
[----:B------:R-:W-:Y:S01]  /*d660*/  FSEL R177, R37, -INF , !P0 ;  /* 0xff80000025b17808 */ /* 0x000fe20004000000 */
[----:B------:R-:W-:Y:S01]  /*d670*/  IMAD.IADD R37, R159, 0x1, R20 ;  /* 0x000000019f257824 */ /* 0x000fe200078e0214 */
[----:B------:R-:W-:Y:S02]  /*d680*/  ISETP.GT.AND P0, PT, R163, 0x28, !P1 ;  /* 0x00000028a300780c */ /* 0x000fe40004f04270 */
[----:B------:R-:W-:Y:S02]  /*d690*/  P2R R33, PR, RZ, 0x4 ;  /* 0x00000004ff217803 */ /* 0x000fe40000000000 */
[----:B------:R-:W-:Y:S04]  /*d6a0*/  ISETP.LT.OR P0, PT, R165, 0x29, P0 ;  /* 0x00000029a500780c */ /* 0x000fe80000701670 */
[----:B------:R-:W-:Y:S02]  /*d6b0*/  FSEL R173, R48, -INF , !P0 ;  /* 0xff80000030ad7808 */ /* 0x000fe40004000000 */
[----:B------:R-:W-:Y:S04]  /*d6c0*/  ISETP.GT.AND P0, PT, R163, RZ, !P2 ;  /* 0x000000ffa300720c */ /* 0x000fe80005704270 */
[----:B------:R-:W-:Y:S04]  /*d6d0*/  ISETP.LT.OR P0, PT, R165, 0x1, P0 ;  /* 0x00000001a500780c */ /* 0x000fe80000701670 */
[----:B------:R-:W-:Y:S02]  /*d6e0*/  FSEL R4, R4, -INF , !P0 ;  /* 0xff80000004047808 */ /* 0x000fe40004000000 */
[----:B------:R-:W-:Y:S04]  /*d6f0*/  ISETP.GE.AND P0, PT, R166, 0x2a, PT ;  /* 0x0000002aa600780c */ /* 0x000fe80003f06270 */
[----:B------:R-:W-:Y:S04]  /*d700*/  ISETP.GT.AND P2, PT, R163, 0x29, !P0 ;  /* 0x00000029a300780c */ /* 0x000fe80004744270 */
[----:B------:R-:W-:Y:S04]  /*d710*/  ISETP.LT.OR P2, PT, R165, 0x2a, P2 ;  /* 0x0000002aa500780c */ /* 0x000fe80001741670 */
[----:B------:R-:W-:Y:S02]  /*d720*/  FSEL R170, R49, -INF , !P2 ;  /* 0xff80000031aa7808 */ /* 0x000fe40005000000 */
[----:B------:R-:W-:Y:S11]  /*d730*/  PLOP3.LUT P2, PT, PT, PT, UP1, 0x40, 0x0 ;  /* 0x000000000000781c */ /* 0x000ff60003f4e818 */
[----:B------:R-:W-:Y:S02]  /*d740*/  @!UPT UIADD3 URZ, URZ, URZ, URZ ;  /* 0x0000003f3f3ff290 */ /* 0x000fe4000fffe03f */
        /* <DEDUP_REMOVED lines=15> */
.L_x_445:
[----:B------:R-:W-:Y:S04]  /*d840*/  MOV R20, c[0x0][0x32c] ;  /* 0x0000cb0000147a02 */ /* 0x000fe80000000f00 */
[----:B------:R-:W-:Y:S11]  /*d850*/  ISETP.NE.AND P2, PT, R20, 0x1, PT ;  /* 0x000000011400780c */ /* 0x000ff60003f45270 */
[----:B------:R-:W-:Y:S02]  /*d860*/  @!UPT UIADD3 URZ, URZ, URZ, URZ ;  /* 0x0000003f3f3ff290 */ /* 0x000fe4000fffe03f */
[----:B------:R-:W-:Y:S05]  /*d870*/  @P2 IMAD.HI.U32 R20, R32, c[0x0][0x330], RZ ;  /* 0x0000cc0020142a27 */ /* 0x000fea00078e00ff */
[----:B------:R-:W-:Y:S02]  /*d880*/  @P2 SHF.R.U32.HI R32, RZ, c[0x0][0x334], R20 ;  /* 0x0000cd00ff202a19 */ /* 0x000fe40000011614 */
.L_x_446:
[----:B------:R-:W-:Y:S05]  /*d890*/  BSYNC B0 ;  /* 0x0000000000007941 */ /* 0x000fea0003800000 */
.L_x_444:
[----:B------:R-:W-:Y:S05]  /*d8a0*/  IMAD R49, R32, c[0x0][0x32c], R157 ;  /* 0x0000cb0020317a24 */ /* 0x000fea00078e029d */
[----:B------:R-:W-:Y:S02]  /*d8b0*/  IADD3 R20, R49, c[0x0][0x32c], RZ ;  /* 0x0000cb0031147a10 */ /* 0x000fe40007ffe0ff */
[----:B------:R-:W-:Y:S02]  /*d8c0*/  IMNMX R36, R36, R49, !PT ;  /* 0x0000003124247217 */ /* 0x000fe40007800200 */
[----:B------:R-:W-:Y:S02]  /*d8d0*/  IMNMX R37, R37, R20, PT ;  /* 0x0000001425257217 */ /* 0x000fe40003800200 */
.L_x_443:
[----:B------:R-:W-:Y:S02]  /*d8e0*/  ISETP.NE.AND P2, PT, R154, RZ, PT ;  /* 0x000000ff9a00720c */ /* 0x000fe40003f45270 */
[----:B------:R-:W-:Y:S02]  /*d8f0*/  P2R R165, PR, RZ, 0x40 ;  /* 0x00000040ffa57803 */ /* 0x000fe40000000000 */
[----:B------:R-:W-:Y:S02]  /*d900*/  ISETP.GT.AND P2, PT, R161, 0x8, !P2 ;  /* 0x00000008a100780c */ /* 0x000fe40005744270 */
[----:B------:R-:W-:Y:S02]  /*d910*/  ISETP.NE.AND P6, PT, R21, RZ, PT ;  /* 0x000000ff1500720c */ /* 0x000fe40003fc5270 */
[----:B------:R-:W-:Y:S02]  /*d920*/  ISETP.LT.OR P2, PT, R162, 0x9, P2 ;  /* 0x00000009a200780c */ /* 0x000fe40001741670 */
[----:B------:R-:W-:Y:S02]  /*d930*/  P2R R163, PR, RZ, 0x20 ;  /* 0x00000020ffa37803 */ /* 0x000fe40000000000 */
[----:B------:R-:W-:Y:S02]  /*d940*/  FSEL R20, R18, -INF , !P2 ;  /* 0xff80000012147808 */ /* 0x000fe40005000000 */
[----:B------:R-:W-:Y:S02]  /*d950*/  ISETP.NE.AND P2, PT, R153, RZ, PT ;  /* 0x000000ff9900720c */ /* 0x000fe40003f45270 */
[----:B------:R-:W-:Y:S02]  /*d960*/  ISETP.NE.AND P5, PT, R17, RZ, PT ;  /* 0x000000ff1100720c */ /* 0x000fe40003fa5270 */
[----:B------:R-:W-:Y:S02]  /*d970*/  ISETP.GT.AND P2, PT, R161, 0x9, !P2 ;  /* 0x00000009a100780c */ /* 0x000fe40005744270 */
[----:B------:R-:W-:Y:S02]  /*d980*/  P2R R49, PR, RZ, 0x10 ;  /* 0x00000010ff317803 */ /* 0x000fe40000000000 */
[C---:B------:R-:W-:Y:S02]  /*d990*/  ISETP.LT.OR P2, PT, R162.reuse, 0xa, P2 ;  /* 0x0000000aa200780c */ /* 0x040fe40001741670 */
[----:B------:R-:W-:Y:S02]  /*d9a0*/  ISETP.NE.AND P4, PT, R5, RZ, PT ;  /* 0x000000ff0500720c */ /* 0x000fe40003f85270 */
[----:B------:R-:W-:Y:S02]  /*d9b0*/  FSEL R18, R19, -INF , !P2 ;  /* 0xff80000013127808 */ /* 0x000fe40005000000 */
[----:B------:R-:W-:Y:S02]  /*d9c0*/  ISETP.NE.AND P2, PT, R151, RZ, PT ;  /* 0x000000ff9700720c */ /* 0x000fe40003f45270 */
[----:B------:R-:W-:Y:S02]  /*d9d0*/  P2R R48, PR, RZ, 0x8 ;  /* 0x00000008ff307803 */ /* 0x000fe40000000000 */
[----:B------:R-:W-:Y:S02]  /*d9e0*/  ISETP.GT.AND P2, PT, R161, 0x10, !P2 ;  /* 0x00000010a100780c */ /* 0x000fe40005744270 */
[----:B------:R-:W-:Y:S02]  /*d9f0*/  ISETP.NE.AND P3, PT, R3, RZ, PT ;  /* 0x000000ff0300720c */ /* 0x000fe40003f65270 */
[----:B------:R-:W-:Y:S02]  /*da00*/  ISETP.LT.OR P2, PT, R162, 0x11, P2 ;  /* 0x00000011a200780c */ /* 0x000fe40001741670 */
[----:B------:R-:W-:Y:S02]  /*da10*/  P2R R19, PR, RZ, 0x40 ;  /* 0x00000040ff137803 */ /* 0x000fe40000000000 */
[----:B------:R-:W-:Y:S02]  /*da20*/  FSEL R172, R22, -INF , !P2 ;  /* 0xff80000016ac7808 */ /* 0x000fe40005000000 */
[----:B------:R-:W-:Y:S04]  /*da30*/  ISETP.NE.AND P2, PT, R149, RZ, PT ;  /* 0x000000ff9500720c */ /* 0x000fe80003f45270 */
[----:B------:R-:W-:Y:S04]  /*da40*/  ISETP.GT.AND P2, PT, R161, 0x11, !P2 ;  /* 0x00000011a100780c */ /* 0x000fe80005744270 */
[C---:B------:R-:W-:Y:S04]  /*da50*/  ISETP.LT.OR P2, PT, R162.reuse, 0x12, P2 ;  /* 0x00000012a200780c */ /* 0x040fe80001741670 */
[----:B------:R-:W-:Y:S02]  /*da60*/  FSEL R196, R23, -INF , !P2 ;  /* 0xff80000017c47808 */ /* 0x000fe40005000000 */
[----:B------:R-:W-:Y:S02]  /*da70*/  ISETP.GT.AND P2, PT, R161, 0x18, !P6 ;  /* 0x00000018a100780c */ /* 0x000fe40007744270 */
[----:B------:R-:W-:Y:S02]  /*da80*/  ISETP.NE.AND P6, PT, R33, RZ, PT ;  /* 0x000000ff2100720c */ /* 0x000fe40003fc5270 */
[----:B------:R-:W-:Y:S04]  /*da90*/  ISETP.LT.OR P2, PT, R162, 0x19, P2 ;  /* 0x00000019a200780c */ /* 0x000fe80001741670 */
[----:B------:R-:W-:Y:S02]  /*daa0*/  FSEL R182, R34, -INF , !P2 ;  /* 0xff80000022b67808 */ /* 0x000fe40005000000 */
[----:B------:R-:W-:Y:S04]  /*dab0*/  ISETP.GT.AND P2, PT, R161, 0x19, !P5 ;  /* 0x00000019a100780c */ /* 0x000fe80006f44270 */
[C---:B------:R-:W-:Y:S04]  /*dac0*/  ISETP.LT.OR P2, PT, R162.reuse, 0x1a, P2 ;  /* 0x0000001aa200780c */ /* 0x040fe80001741670 */
[----:B------:R-:W-:Y:S02]  /*dad0*/  FSEL R192, R35, -INF , !P2 ;  /* 0xff80000023c07808 */ /* 0x000fe40005000000 */
[C---:B------:R-:W-:Y:S04]  /*dae0*/  ISETP.GT.AND P2, PT, R161.reuse, 0x20, !P4 ;  /* 0x00000020a100780c */ /* 0x040fe80006744270 */
[----:B------:R-:W-:Y:S04]  /*daf0*/  ISETP.LT.OR P2, PT, R162, 0x21, P2 ;  /* 0x00000021a200780c */ /* 0x000fe80001741670 */
[----:B------:R-:W-:Y:S02]  /*db00*/  FSEL R178, R38, -INF , !P2 ;  /* 0xff80000026b27808 */ /* 0x000fe40005000000 */
[----:B------:R-:W-:Y:S04]  /*db10*/  ISETP.GT.AND P2, PT, R161, 0x21, !P3 ;  /* 0x00000021a100780c */ /* 0x000fe80005f44270 */
[C---:B------:R-:W-:Y:S04]  /*db20*/  ISETP.LT.OR P2, PT, R162.reuse, 0x22, P2 ;  /* 0x00000022a200780c */ /* 0x040fe80001741670 */
[----:B------:R-:W-:Y:S02]  /*db30*/  FSEL R176, R39, -INF , !P2 ;  /* 0xff80000027b07808 */ /* 0x000fe40005000000 */
[----:B------:R-:W-:Y:S04]  /*db40*/  ISETP.NE.AND P2, PT, R155, RZ, PT ;  /* 0x000000ff9b00720c */ /* 0x000fe80003f45270 */
[----:B------:R-:W-:Y:S04]  /*db50*/  ISETP.GT.AND P2, PT, R161, 0x1, !P2 ;  /* 0x00000001a100780c */ /* 0x000fe80005744270 */
[C---:B------:R-:W-:Y:S04]  /*db60*/  ISETP.LT.OR P2, PT, R162.reuse, 0x2, P2 ;  /* 0x00000002a200780c */ /* 0x040fe80001741670 */
[----:B------:R-:W-:Y:S02]  /*db70*/  FSEL R32, R7, -INF , !P2 ;  /* 0xff80000007207808 */ /* 0x000fe40005000000 */
[C---:B------:R-:W-:Y:S04]  /*db80*/  ISETP.GT.AND P2, PT, R161.reuse, RZ, !P6 ;  /* 0x000000ffa100720c */ /* 0x040fe80007744270 */
[----:B------:R-:W-:Y:S04]  /*db90*/  ISETP.LT.OR P2, PT, R162, 0x1, P2 ;  /* 0x00000001a200780c */ /* 0x000fe80001741670 */
[----:B------:R-:W-:Y:S02]  /*dba0*/  FSEL R6, R6, -INF , !P2 ;  /* 0xff80000006067808 */ /* 0x000fe40005000000 */
[C---:B------:R-:W-:Y:S04]  /*dbb0*/  ISETP.GT.AND P2, PT, R161.reuse, 0x28, !P1 ;  /* 0x00000028a100780c */ /* 0x040fe80004f44270 */
[----:B------:R-:W-:Y:S04]  /*dbc0*/  ISETP.LT.OR P2, PT, R162, 0x29, P2 ;  /* 0x00000029a200780c */ /* 0x000fe80001741670 */
[----:B------:R-:W-:Y:S02]  /*dbd0*/  FSEL R168, R50, -INF , !P2 ;  /* 0xff80000032a87808 */ /* 0x000fe40005000000 */
[----:B------:R-:W-:Y:S04]  /*dbe0*/  ISETP.GT.AND P2, PT, R161, 0x29, !P0 ;  /* 0x00000029a100780c */ /* 0x000fe80004744270 */
[----:B------:R-:W-:Y:S04]  /*dbf0*/  ISETP.LT.OR P2, PT, R162, 0x2a, P2 ;  /* 0x0000002aa200780c */ /* 0x000fe80001741670 */
[----:B------:R-:W-:Y:S02]  /*dc00*/  FSEL R166, R51, -INF , !P2 ;  /* 0xff80000033a67808 */ /* 0x000fe40005000000 */
[----:B------:R-:W-:Y:S02]  /*dc10*/  ISETP.GT.AND P2, PT, R36, RZ, !P6 ;  /* 0x000000ff2400720c */ /* 0x000fe40007744270 */
[----:B------:R-:W-:Y:S02]  /*dc20*/  ISETP.NE.AND P6, PT, R19, RZ, PT ;  /* 0x000000ff1300720c */ /* 0x000fe40003fc5270 */
[----:B------:R-:W-:Y:S04]  /*dc30*/  ISETP.LT.OR P2, PT, R37, 0x1, P2 ;  /* 0x000000012500780c */ /* 0x000fe80001741670 */
[----:B------:R-:W-:Y:S02]  /*dc40*/  FSEL R7, R8, -INF , !P2 ;  /* 0xff80000008077808 */ /* 0x000fe40005000000 */
[----:B------:R-:W-:Y:S04]  /*dc50*/  ISETP.NE.AND P2, PT, R155, RZ, PT ;  /* 0x000000ff9b00720c */ /* 0x000fe80003f45270 */
[----:B------:R-:W-:Y:S04]  /*dc60*/  ISETP.GT.AND P2, PT, R36, 0x1, !P2 ;  /* 0x000000012400780c */ /* 0x000fe80005744270 */
[----:B------:R-:W-:Y:S04]  /*dc70*/  ISETP.LT.OR P2, PT, R37, 0x2, P2 ;  /* 0x000000022500780c */ /* 0x000fe80001741670 */
[----:B------:R-:W-:Y:S02]  /*dc80*/  FSEL R22, R9, -INF , !P2 ;  /* 0xff80000009167808 */ /* 0x000fe40005000000 */
[----:B------:R-:W-:Y:S01]  /*dc90*/  ISETP.NE.AND P2, PT, R154, RZ, PT ;  /* 0x000000ff9a00720c */ /* 0x000fe20003f45270 */
[----:B------:R-:W1:Y:S03]  /*dca0*/  SHFL.IDX PT, R9, R160, 0x3, 0x1c1f ;  /* 0x007c1f00a0097f89 */ /* 0x000e6600000e0000 */
[----:B------:R-:W-:Y:S04]  /*dcb0*/  ISETP.GT.AND P2, PT, R36, 0x8, !P2 ;  /* 0x000000082400780c */ /* 0x000fe80005744270 */
[----:B------:R-:W-:Y:S04]  /*dcc0*/  ISETP.LT.OR P2, PT, R37, 0x9, P2 ;  /* 0x000000092500780c */ /* 0x000fe80001741670 */
[----:B------:R-:W-:Y:S02]  /*dcd0*/  FSEL R12, R12, -INF , !P2 ;  /* 0xff8000000c0c7808 */ /* 0x000fe40005000000 */
[----:B------:R-:W-:Y:S04]  /*dce0*/  ISETP.NE.AND P2, PT, R153, RZ, PT ;  /* 0x000000ff9900720c */ /* 0x000fe80003f45270 */
[----:B------:R-:W-:Y:S04]  /*dcf0*/  ISETP.GT.AND P2, PT, R36, 0x9, !P2 ;  /* 0x000000092400780c */ /* 0x000fe80005744270 */
[----:B------:R-:W-:Y:S01]  /*dd00*/  ISETP.LT.OR P2, PT, R37, 0xa, P2 ;  /* 0x0000000a2500780c */ /* 0x000fe20001741670 */
[--C-:B-1----:R-:W-:Y:S03]  /*dd10*/  IMAD.IADD R159, R159, 0x1, R9.reuse ;  /* 0x000000019f9f7824 */ /* 0x102fe600078e0209 */
[----:B------:R-:W-:Y:S01]  /*dd20*/  FSEL R8, R13, -INF , !P2 ;  /* 0xff8000000d087808 */ /* 0x000fe20005000000 */
[----:B------:R-:W-:Y:S01]  /*dd30*/  IMAD.IADD R158, R158, 0x1, R9 ;  /* 0x000000019e9e7824 */ /* 0x000fe200078e0209 */
        /* <DEDUP_REMOVED lines=47> */
.L_x_449:
[----:B------:R-:W-:Y:S04]  /*e030*/  MOV R9, c[0x0][0x32c] ;  /* 0x0000cb0000097a02 */ /* 0x000fe80000000f00 */
[----:B------:R-:W-:Y:S11]  /*e040*/  ISETP.NE.AND P2, PT, R9, 0x1, PT ;  /* 0x000000010900780c */ /* 0x000ff60003f45270 */
[----:B------:R-:W-:Y:S02]  /*e050*/  @!UPT UIADD3 URZ, URZ, URZ, URZ ;  /* 0x0000003f3f3ff290 */ /* 0x000fe4000fffe03f */
[----:B------:R-:W-:Y:S05]  /*e060*/  @P2 IMAD.HI.U32 R9, R24, c[0x0][0x330], RZ ;  /* 0x0000cc0018092a27 */ /* 0x000fea00078e00ff */
[----:B------:R-:W-:Y:S02]  /*e070*/  @P2 SHF.R.U32.HI R24, RZ, c[0x0][0x334], R9 ;  /* 0x0000cd00ff182a19 */ /* 0x000fe40000011609 */
.L_x_450:
[----:B------:R-:W-:Y:S05]  /*e080*/  BSYNC B0 ;  /* 0x0000000000007941 */ /* 0x000fea0003800000 */
.L_x_448:
[----:B------:R-:W-:Y:S05]  /*e090*/  IMAD R157, R24, c[0x0][0x32c], R157 ;  /* 0x0000cb00189d7a24 */ /* 0x000fea00078e029d */
[----:B------:R-:W-:Y:S02]  /*e0a0*/  IADD3 R24, R157, c[0x0][0x32c], RZ ;  /* 0x0000cb009d187a10 */ /* 0x000fe40007ffe0ff */
[----:B------:R-:W-:Y:S02]  /*e0b0*/  IMNMX R158, R158, R157, !PT ;  /* 0x0000009d9e9e7217 */ /* 0x000fe40007800200 */
[----:B------:R-:W-:Y:S02]  /*e0c0*/  IMNMX R159, R159, R24, PT ;  /* 0x000000189f9f7217 */ /* 0x000fe40003800200 */
.L_x_447:
[----:B------:R-:W-:Y:S01]  /*e0d0*/  ISETP.NE.AND P2, PT, R33, RZ, PT ;  /* 0x000000ff2100720c */ /* 0x000fe20003f45270 */
[----:B------:R-:W-:Y:S01]  /*e0e0*/  LDSM.16.MT88.4 R36, [R214+0xd00] ;  /* 0x000d0000d624783b */ /* 0x000fe20000004200 */
[C---:B------:R-:W-:Y:S02]  /*e0f0*/  ISETP.GT.AND P1, PT, R158.reuse, 0x28, !P1 ;  /* 0x000000289e00780c */ /* 0x040fe40004f24270 */
[----:B------:R-:W-:Y:S02]  /*e100*/  ISETP.GT.AND P2, PT, R158, RZ, !P2 ;  /* 0x000000ff9e00720c */ /* 0x000fe40005744270 */
[C---:B------:R-:W-:Y:S02]  /*e110*/  ISETP.LT.OR P1, PT, R159.reuse, 0x29, P1 ;  /* 0x000000299f00780c */ /* 0x040fe40000f21670 */
[----:B------:R-:W-:Y:S02]  /*e120*/  ISETP.LT.OR P2, PT, R159, 0x1, P2 ;  /* 0x000000019f00780c */ /* 0x000fe40001741670 */
[----:B------:R-:W-:Y:S02]  /*e130*/  FSEL R46, R46, -INF , !P1 ;  /* 0xff8000002e2e7808 */ /* 0x000fe40004800000 */
[----:B------:R-:W-:Y:S02]  /*e140*/  FSEL R13, R10, -INF , !P2 ;  /* 0xff8000000a0d7808 */ /* 0x000fe40005000000 */
[----:B------:R-:W-:Y:S02]  /*e150*/  ISETP.NE.AND P2, PT, R155, RZ, PT ;  /* 0x000000ff9b00720c */ /* 0x000fe40003f45270 */
[C---:B------:R-:W-:Y:S02]  /*e160*/  ISETP.GT.AND P0, PT, R158.reuse, 0x29, !P0 ;  /* 0x000000299e00780c */ /* 0x040fe40004704270 */
[----:B------:R-:W-:Y:S02]  /*e170*/  ISETP.GT.AND P2, PT, R158, 0x1, !P2 ;  /* 0x000000019e00780c */ /* 0x000fe40005744270 */
[C---:B------:R-:W-:Y:S02]  /*e180*/  ISETP.LT.OR P0, PT, R159.reuse, 0x2a, P0 ;  /* 0x0000002a9f00780c */ /* 0x040fe40000701670 */
[----:B------:R-:W-:Y:S02]  /*e190*/  ISETP.LT.OR P2, PT, R159, 0x2, P2 ;  /* 0x000000029f00780c */ /* 0x000fe40001741670 */
[----:B------:R-:W-:Y:S02]  /*e1a0*/  FSEL R23, R47, -INF , !P0 ;  /* 0xff8000002f177808 */ /* 0x000fe40004000000 */
        /* <DEDUP_REMOVED lines=49> */
[----:B------:R-:W-:Y:S01]  /*e4c0*/  ISETP.GT.AND P2, PT, R158, 0x21, !P2 ;  /* 0x000000219e00780c */ /* 0x000fe20005744270 */
[----:B------:R-:W-:Y:S01]  /*e4d0*/  SHFL.BFLY PT, R149, R24, 0x2, 0x1f ;  /* 0x0c401f0018957f89 */ /* 0x000fe200000e0000 */
[----:B------:R-:W-:Y:S02]  /*e4e0*/  FMNMX.FTZ R3, R194, R3, !PT ;  /* 0x00000003c2037209 */ /* 0x000fe40007810000 */
[----:B------:R-:W-:Y:S02]  /*e4f0*/  ISETP.LT.OR P2, PT, R159, 0x22, P2 ;  /* 0x000000229f00780c */ /* 0x000fe40001741670 */
[----:B------:R-:W-:Y:S02]  /*e500*/  FMNMX.FTZ R10, R180, R3, !PT ;  /* 0x00000003b40a7209 */ /* 0x000fe40007810000 */
[----:B------:R-:W-:Y:S02]  /*e510*/  FSEL R49, R43, -INF , !P2 ;  /* 0xff8000002b317808 */ /* 0x000fe40005000000 */
[----:B------:R-:W-:Y:S04]  /*e520*/  FMNMX.FTZ R10, R177, R10, !PT ;  /* 0x0000000ab10a7209 */ /* 0x000fe80007810000 */
[----:B------:R-:W-:Y:S04]  /*e530*/  FMNMX.FTZ R3, R173, R10, !PT ;  /* 0x0000000aad037209 */ /* 0x000fe80007810000 */
[----:B------:R-:W-:Y:S02]  /*e540*/  FMNMX.FTZ R5, R170, R3, !PT ;  /* 0x00000003aa057209 */ /* 0x000fe40007810000 */
[----:B------:R-:W-:Y:S03]  /*e550*/  FMNMX.FTZ R3, R7, R2, !PT ;  /* 0x0000000207037209 */ /* 0x000fe60007810000 */
[----:B------:R-:W1:Y:S01]  /*e560*/  SHFL.BFLY PT, R10, R5, 0x2, 0x1f ;  /* 0x0c401f00050a7f89 */ /* 0x000e6200000e0000 */
[----:B------:R-:W-:Y:S04]  /*e570*/  FMNMX.FTZ R3, R22, R3, !PT ;  /* 0x0000000316037209 */ /* 0x000fe80007810000 */
[----:B------:R-:W-:Y:S04]  /*e580*/  FMNMX.FTZ R3, R12, R3, !PT ;  /* 0x000000030c037209 */ /* 0x000fe80007810000 */
[----:B------:R-:W-:Y:S04]  /*e590*/  FMNMX.FTZ R3, R8, R3, !PT ;  /* 0x0000000308037209 */ /* 0x000fe80007810000 */
[----:B------:R-:W-:Y:S04]  /*e5a0*/  FMNMX.FTZ R3, R184, R3, !PT ;  /* 0x00000003b8037209 */ /* 0x000fe80007810000 */
[----:B------:R-:W-:Y:S04]  /*e5b0*/  FMNMX.FTZ R3, R190, R3, !PT ;  /* 0x00000003be037209 */ /* 0x000fe80007810000 */
[----:B------:R-:W-:Y:S02]  /*e5c0*/  FMNMX.FTZ R3, R186, R3, !PT ;  /* 0x00000003ba037209 */ /* 0x000fe40007810000 */
[----:B-1----:R-:W-:Y:S02]  /*e5d0*/  FMNMX.FTZ R10, R5, R10, !PT ;  /* 0x0000000a050a7209 */ /* 0x002fe40007810000 */
[----:B------:R-:W-:Y:S02]  /*e5e0*/  FMNMX.FTZ R14, R188, R3, !PT ;  /* 0x00000003bc0e7209 */ /* 0x000fe40007810000 */
[----:B------:R-:W-:Y:S01]  /*e5f0*/  FMNMX.FTZ R149, R24, R149, !PT ;  /* 0x0000009518957209 */ /* 0x000fe20007810000 */
[----:B------:R-:W1:Y:S01]  /*e600*/  SHFL.BFLY PT, R151, R10, 0x1, 0x1f ;  /* 0x0c201f000a977f89 */ /* 0x000e6200000e0000 */
[----:B------:R-:W-:Y:S04]  /*e610*/  FMNMX.FTZ R3, R171, R14, !PT ;  /* 0x0000000eab037209 */ /* 0x000fe80007810000 */
[----:B------:R-:W-:Y:S03]  /*e620*/  FMNMX.FTZ R3, R50, R3, !PT ;  /* 0x0000000332037209 */ /* 0x000fe60007810000 */
[----:B------:R-:W2:Y:S01]  /*e630*/  SHFL.BFLY PT, R14, R149, 0x1, 0x1f ;  /* 0x0c201f00950e7f89 */ /* 0x000ea200000e0000 */
[----:B------:R-:W-:Y:S02]  /*e640*/  FMNMX.FTZ R24, R48, R3, !PT ;  /* 0x0000000330187209 */ /* 0x000fe40007810000 */
[----:B-1----:R-:W-:Y:S02]  /*e650*/  FMNMX.FTZ R151, R10, R151, !PT ;  /* 0x000000970a977209 */ /* 0x002fe40007810000 */
[----:B------:R-:W-:Y:S02]  /*e660*/  FMNMX.FTZ R10, R45, R24, !PT ;  /* 0x000000182d0a7209 */ /* 0x000fe40007810000 */
[C---:B------:R-:W-:Y:S01]  /*e670*/  FSETP.NEU.FTZ.AND P2, PT, R151.reuse, -INF , PT ;  /* 0xff8000009700780b */ /* 0x040fe20003f5d000 */
[----:B------:R-:W-:Y:S02]  /*e680*/  FMUL.FTZ R185, R151, c[0x0][0x2d0] ;  /* 0x0000b40097b97a20 */ /* 0x000fe40000410000 */
[----:B------:R-:W1:Y:S01]  /*e690*/  SHFL.BFLY PT, R3, R10, 0x2, 0x1f ;  /* 0x0c401f000a037f89 */ /* 0x000e6200000e0000 */
[----:B--2---:R-:W-:Y:S02]  /*e6a0*/  FMNMX.FTZ R149, R149, R14, !PT ;  /* 0x0000000e95957209 */ /* 0x004fe40007810000 */
[----:B------:R-:W-:Y:S02]  /*e6b0*/  FSEL R185, R185, RZ, P2 ;  /* 0x000000ffb9b97208 */ /* 0x000fe40001000000 */
[C---:B------:R-:W-:Y:S01]  /*e6c0*/  FSETP.NEU.FTZ.AND P1, PT, R149.reuse, -INF , PT ;  /* 0xff8000009500780b */ /* 0x040fe20003f3d000 */
[----:B------:R-:W-:Y:S02]  /*e6d0*/  FMUL.FTZ R181, R149, c[0x0][0x2d0] ;  /* 0x0000b40095b57a20 */ /* 0x000fe40000410000 */
[--C-:B------:R-:W-:Y:S01]  /*e6e0*/  FFMA.FTZ R154, R4, c[0x0][0x2d0], -R185.reuse ;  /* 0x0000b400049a7a23 */ /* 0x100fe200000108b9 */
[----:B------:R-:W-:Y:S01]  /*e6f0*/  FMNMX.FTZ R4, R13, R0, !PT ;  /* 0x000000000d047209 */ /* 0x000fe20007810000 */
[--C-:B------:R-:W-:Y:S01]  /*e700*/  FFMA.FTZ R157, R16, c[0x0][0x2d0], -R185.reuse ;  /* 0x0000b400109d7a23 */ /* 0x100fe200000108b9 */
[----:B------:R-:W-:Y:S01]  /*e710*/  FSEL R181, R181, RZ, P1 ;  /* 0x000000ffb5b57208 */ /* 0x000fe20000800000 */
[--C-:B------:R-:W-:Y:S01]  /*e720*/  FFMA.FTZ R153, R156, c[0x0][0x2d0], -R185.reuse ;  /* 0x0000b4009c997a23 */ /* 0x100fe200000108b9 */
[----:B------:R-:W-:Y:S01]  /*e730*/  FMNMX.FTZ R4, R11, R4, !PT ;  /* 0x000000040b047209 */ /* 0x000fe20007810000 */
[----:B------:R-:W-:Y:S01]  /*e740*/  FFMA.FTZ R152, R152, c[0x0][0x2d0], -R185 ;  /* 0x0000b40098987a23 */ /* 0x000fe200000108b9 */
[----:B------:R-:W-:Y:S01]  /*e750*/  MUFU.EX2 R154, R154 ;  /* 0x0000009a009a7308 */ /* 0x000fe20000000800 */
[--C-:B------:R-:W-:Y:S01]  /*e760*/  FFMA.FTZ R155, R6, c[0x0][0x2d0], -R181.reuse ;  /* 0x0000b400069b7a23 */ /* 0x100fe200000108b5 */
[----:B------:R-:W-:Y:S01]  /*e770*/  FMNMX.FTZ R4, R9, R4, !PT ;  /* 0x0000000409047209 */ /* 0x000fe20007810000 */
[--C-:B------:R-:W-:Y:S02]  /*e780*/  FFMA.FTZ R160, R18, c[0x0][0x2d0], -R181.reuse ;  /* 0x0000b40012a07a23 */ /* 0x100fe400000108b5 */
[----:B------:R-:W-:Y:S01]  /*e790*/  LDSM.16.MT88.4 R16, [R214+0x100] ;  /* 0x00010000d610783b */ /* 0x000fe20000004200 */
[----:B------:R-:W-:Y:S01]  /*e7a0*/  FMNMX.FTZ R4, R15, R4, !PT ;  /* 0x000000040f047209 */ /* 0x000fe20007810000 */
[--C-:B------:R-:W-:Y:S01]  /*e7b0*/  FFMA.FTZ R156, R32, c[0x0][0x2d0], -R181.reuse ;  /* 0x0000b400209c7a23 */ /* 0x100fe200000108b5 */
[----:B-1----:R-:W-:Y:S01]  /*e7c0*/  FMNMX.FTZ R10, R10, R3, !PT ;  /* 0x000000030a0a7209 */ /* 0x002fe20007810000 */
[----:B------:R-:W-:Y:S01]  /*e7d0*/  FFMA.FTZ R161, R20, c[0x0][0x2d0], -R181 ;  /* 0x0000b40014a17a23 */ /* 0x000fe200000108b5 */
[----:B------:R-:W-:Y:S01]  /*e7e0*/  FMNMX.FTZ R4, R195, R4, !PT ;  /* 0x00000004c3047209 */ /* 0x000fe20007810000 */
[----:B------:R-:W1:Y:S02]  /*e7f0*/  MUFU.EX2 R153, R153 ;  /* 0x0000009900997308 */ /* 0x000e640000000800 */
[----:B------:R-:W-:Y:S01]  /*e800*/  LDSM.16.MT88.4 R32, [R212+0x100] ;  /* 0x00010000d420783b */ /* 0x000fe20000004200 */
[----:B------:R-:W-:Y:S01]  /*e810*/  FFMA.FTZ R179, R194, c[0x0][0x2d0], -R185 ;  /* 0x0000b400c2b37a23 */ /* 0x000fe200000108b9 */
[----:B------:R-:W-:Y:S01]  /*e820*/  FMNMX.FTZ R4, R191, R4, !PT ;  /* 0x00000004bf047209 */ /* 0x000fe20007810000 */
[----:B------:R-:W-:Y:S02]  /*e830*/  FFMA.FTZ R183, R192, c[0x0][0x2d0], -R181 ;  /* 0x0000b400c0b77a23 */ /* 0x000fe400000108b5 */
[--C-:B------:R-:W-:Y:S01]  /*e840*/  FFMA.FTZ R164, R164, c[0x0][0x2d0], -R185.reuse ;  /* 0x0000b400a4a47a23 */ /* 0x100fe200000108b9 */
[----:B------:R-:W-:Y:S01]  /*e850*/  FMNMX.FTZ R4, R193, R4, !PT ;  /* 0x00000004c1047209 */ /* 0x000fe20007810000 */
[--C-:B------:R-:W-:Y:S01]  /*e860*/  FFMA.FTZ R169, R198, c[0x0][0x2d0], -R185.reuse ;  /* 0x0000b400c6a97a23 */ /* 0x100fe200000108b9 */
[----:B------:R-:W2:Y:S01]  /*e870*/  SHFL.BFLY PT, R3, R10, 0x1, 0x1f ;  /* 0x0c201f000a037f89 */ /* 0x000ea200000e0000 */
[----:B------:R-:W-:Y:S01]  /*e880*/  MUFU.EX2 R152, R152 ;  /* 0x0000009800987308 */ /* 0x000fe20000000800 */
[----:B------:R-:W-:Y:S01]  /*e890*/  FMNMX.FTZ R4, R41, R4, !PT ;  /* 0x0000000429047209 */ /* 0x000fe20007810000 */
[--C-:B------:R-:W-:Y:S02]  /*e8a0*/  FFMA.FTZ R174, R174, c[0x0][0x2d0], -R185.reuse ;  /* 0x0000b400aeae7a23 */ /* 0x100fe400000108b9 */
[--C-:B------:R-:W-:Y:S01]  /*e8b0*/  FFMA.FTZ R180, R180, c[0x0][0x2d0], -R185.reuse ;  /* 0x0000b400b4b47a23 */ /* 0x100fe200000108b9 */
[----:B------:R-:W-:Y:S01]  /*e8c0*/  FMNMX.FTZ R4, R51, R4, !PT ;  /* 0x0000000433047209 */ /* 0x000fe20007810000 */
[--C-:B------:R-:W-:Y:S02]  /*e8d0*/  FFMA.FTZ R177, R177, c[0x0][0x2d0], -R185.reuse ;  /* 0x0000b400b1b17a23 */ /* 0x100fe400000108b9 */
[--C-:B------:R-:W-:Y:S01]  /*e8e0*/  FFMA.FTZ R173, R173, c[0x0][0x2d0], -R185.reuse ;  /* 0x0000b400adad7a23 */ /* 0x100fe200000108b9 */
[----:B------:R-:W-:Y:S01]  /*e8f0*/  FMNMX.FTZ R5, R49, R4, !PT ;  /* 0x0000000431057209 */ /* 0x000fe20007810000 */
[----:B------:R-:W3:Y:S01]  /*e900*/  MUFU.EX2 R157, R157 ;  /* 0x0000009d009d7308 */ /* 0x000ee20000000800 */
[----:B------:R-:W-:Y:S02]  /*e910*/  FFMA.FTZ R185, R170, c[0x0][0x2d0], -R185 ;  /* 0x0000b400aab97a23 */ /* 0x000fe400000108b9 */
[----:B------:R-:W-:Y:S01]  /*e920*/  FMNMX.FTZ R6, R46, R5, !PT ;  /* 0x000000052e067209 */ /* 0x000fe20007810000 */
[--C-:B------:R-:W-:Y:S01]  /*e930*/  FFMA.FTZ R172, R172, c[0x0][0x2d0], -R181.reuse ;  /* 0x0000b400acac7a23 */ /* 0x100fe200000108b5 */
[----:B-1----:R-:W-:Y:S01]  /*e940*/  F2FP.PACK_AB R24, R153, R154 ;  /* 0x0000009a9918723e */ /* 0x002fe200000000ff */
[--C-:B------:R-:W-:Y:S01]  /*e950*/  FFMA.FTZ R175, R196, c[0x0][0x2d0], -R181.reuse ;  /* 0x0000b400c4af7a23 */ /* 0x100fe200000108b5 */
[----:B------:R-:W-:Y:S01]  /*e960*/  FMNMX.FTZ R4, R23, R6, !PT ;  /* 0x0000000617047209 */ /* 0x000fe20007810000 */
[--C-:B------:R-:W-:Y:S02]  /*e970*/  FFMA.FTZ R182, R182, c[0x0][0x2d0], -R181.reuse ;  /* 0x0000b400b6b67a23 */ /* 0x100fe400000108b5 */
[----:B------:R-:W-:Y:S01]  /*e980*/  MUFU.EX2 R155, R155 ;  /* 0x0000009b009b7308 */ /* 0x000fe20000000800 */
[--C-:B------:R-:W-:Y:S01]  /*e990*/  FFMA.FTZ R178, R178, c[0x0][0x2d0], -R181.reuse ;  /* 0x0000b400b2b27a23 */ /* 0x100fe200000108b5 */
[----:B------:R-:W1:Y:S01]  /*e9a0*/  SHFL.BFLY PT, R5, R4, 0x2, 0x1f ;  /* 0x0c401f0004057f89 */ /* 0x000e6200000e0000 */
[----:B--2---:R-:W-:Y:S01]  /*e9b0*/  FMNMX.FTZ R3, R10, R3, !PT ;  /* 0x000000030a037209 */ /* 0x004fe20007810000 */
[----:B------:R-:W-:Y:S03]  /*e9c0*/  FFMA.FTZ R168, R168, c[0x0][0x2d0], -R181 ;  /* 0x0000b400a8a87a23 */ /* 0x000fe600000108b5 */
[C---:B------:R-:W-:Y:S01]  /*e9d0*/  FSETP.NEU.FTZ.AND P0, PT, R3.reuse, -INF , PT ;  /* 0xff8000000300780b */ /* 0x040fe20003f1d000 */
[----:B------:R-:W-:Y:S02]  /*e9e0*/  FMUL.FTZ R47, R3, c[0x0][0x2d0] ;  /* 0x0000b400032f7a20 */ /* 0x000fe40000410000 */
[----:B------:R-:W2:Y:S03]  /*e9f0*/  MUFU.EX2 R156, R156 ;  /* 0x0000009c009c7308 */ /* 0x000ea60000000800 */
[----:B------:R-:W-:Y:S02]  /*ea00*/  FSEL R47, R47, RZ, P0 ;  /* 0x000000ff2f2f7208 */ /* 0x000fe40000000000 */
[----:B---3--:R-:W-:Y:S03]  /*ea10*/  F2FP.PACK_AB R26, R157, R152 ;  /* 0x000000989d1a723e */ /* 0x008fe600000000ff */
[--C-:B------:R-:W-:Y:S02]  /*ea20*/  FFMA.FTZ R158, R22, c[0x0][0x2d0], -R47.reuse ;  /* 0x0000b400169e7a23 */ /* 0x100fe4000001082f */
[--C-:B------:R-:W-:Y:S01]  /*ea30*/  FFMA.FTZ R159, R7, c[0x0][0x2d0], -R47.reuse ;  /* 0x0000b400079f7a23 */ /* 0x100fe2000001082f */
[----:B------:R-:W-:Y:S01]  /*ea40*/  FSEL R7, R151, RZ, P2 ;  /* 0x000000ff97077208 */ /* 0x000fe20001000000 */
[----:B------:R-:W-:Y:S01]  /*ea50*/  MUFU.EX2 R161, R161 ;  /* 0x000000a100a17308 */ /* 0x000fe20000000800 */
[--C-:B------:R-:W-:Y:S02]  /*ea60*/  FFMA.FTZ R163, R12, c[0x0][0x2d0], -R47.reuse ;  /* 0x0000b4000ca37a23 */ /* 0x100fe4000001082f */
[--C-:B------:R-:W-:Y:S01]  /*ea70*/  FFMA.FTZ R162, R8, c[0x0][0x2d0], -R47.reuse ;  /* 0x0000b40008a27a23 */ /* 0x100fe2000001082f */
[----:B-1----:R-:W-:Y:S01]  /*ea80*/  FMNMX.FTZ R5, R4, R5, !PT ;  /* 0x0000000504057209 */ /* 0x002fe20007810000 */
[----:B------:R-:W-:Y:S01]  /*ea90*/  FADD.FTZ R4, -R7, R150 ;  /* 0x0000009607047221 */ /* 0x000fe20000010100 */
[----:B------:R-:W-:Y:S01]  /*eaa0*/  FSEL R7, R149, RZ, P1 ;  /* 0x000000ff95077208 */ /* 0x000fe20000800000 */
[--C-:B------:R-:W-:Y:S02]  /*eab0*/  FFMA.FTZ R184, R184, c[0x0][0x2d0], -R47.reuse ;  /* 0x0000b400b8b87a23 */ /* 0x100fe4000001082f */
[----:B------:R-:W1:Y:S01]  /*eac0*/  SHFL.BFLY PT, R22, R5, 0x1, 0x1f ;  /* 0x0c201f0005167f89 */ /* 0x000e6200000e0000 */
[----:B------:R-:W-:Y:S01]  /*ead0*/  FMUL.FTZ R21, R4, c[0x0][0x2d0] ;  /* 0x0000b40004157a20 */ /* 0x000fe20000410000 */
[----:B------:R-:W3:Y:S01]  /*eae0*/  MUFU.EX2 R160, R160 ;  /* 0x000000a000a07308 */ /* 0x000ee20000000800 */
[----:B------:R-:W-:Y:S01]  /*eaf0*/  FADD.FTZ R4, -R7, R148 ;  /* 0x0000009407047221 */ /* 0x000fe20000010100 */
[----:B------:R-:W-:Y:S01]  /*eb00*/  FSEL R7, R3, RZ, P0 ;  /* 0x000000ff03077208 */ /* 0x000fe20000000000 */
[--C-:B------:R-:W-:Y:S01]  /*eb10*/  FFMA.FTZ R187, R190, c[0x0][0x2d0], -R47.reuse ;  /* 0x0000b400bebb7a23 */ /* 0x100fe2000001082f */
[----:B--2---:R-:W-:Y:S01]  /*eb20*/  F2FP.PACK_AB R25, R156, R155 ;  /* 0x0000009b9c19723e */ /* 0x004fe200000000ff */
[----:B------:R-:W-:Y:S02]  /*eb30*/  FMUL.FTZ R20, R4, c[0x0][0x2d0] ;  /* 0x0000b40004147a20 */ /* 0x000fe40000410000 */
[----:B------:R-:W-:Y:S02]  /*eb40*/  FADD.FTZ R2, -R7, R2 ;  /* 0x0000000207027221 */ /* 0x000fe40000010100 */
[--C-:B------:R-:W-:Y:S01]  /*eb50*/  FFMA.FTZ R186, R186, c[0x0][0x2d0], -R47.reuse ;  /* 0x0000b400baba7a23 */ /* 0x100fe2000001082f */
[----:B------:R-:W2:Y:S01]  /*eb60*/  MUFU.EX2 R21, R21 ;  /* 0x0000001500157308 */ /* 0x000ea20000000800 */
[----:B------:R-:W-:Y:S02]  /*eb70*/  FMUL.FTZ R6, R2, c[0x0][0x2d0] ;  /* 0x0000b40002067a20 */ /* 0x000fe40000410000 */
[----:B------:R-:W-:Y:S07]  /*eb80*/  FFMA.FTZ R189, R188, c[0x0][0x2d0], -R47 ;  /* 0x0000b400bcbd7a23 */ /* 0x000fee000001082f */
[----:B------:R-:W4:Y:S01]  /*eb90*/  MUFU.EX2 R20, R20 ;  /* 0x0000001400147308 */ /* 0x000f220000000800 */
[----:B-1----:R-:W-:Y:S02]  /*eba0*/  FMNMX.FTZ R22, R5, R22, !PT ;  /* 0x0000001605167209 */ /* 0x002fe40007810000 */
[----:B---3--:R-:W-:Y:S02]  /*ebb0*/  F2FP.PACK_AB R27, R160, R161 ;  /* 0x000000a1a01b723e */ /* 0x008fe400000000ff */
[C---:B------:R-:W-:Y:S01]  /*ebc0*/  FSETP.NEU.FTZ.AND P0, PT, R22.reuse, -INF , PT ;  /* 0xff8000001600780b */ /* 0x040fe20003f1d000 */
[C---:B------:R-:W-:Y:S03]  /*ebd0*/  FMUL.FTZ R44, R22.reuse, c[0x0][0x2d0] ;  /* 0x0000b400162c7a20 */ /* 0x040fe60000410000 */
[----:B------:R-:W-:Y:S01]  /*ebe0*/  FSEL R5, R22, RZ, P0 ;  /* 0x000000ff16057208 */ /* 0x000fe20000000000 */
[----:B------:R1:W3:Y:S01]  /*ebf0*/  MUFU.EX2 R2, R6 ;  /* 0x0000000600027308 */ /* 0x0002e20000000800 */
[----:B------:R-:W-:Y:S01]  /*ec00*/  FSEL R44, R44, RZ, P0 ;  /* 0x000000ff2c2c7208 */ /* 0x000fe20000000000 */
[----:B--2---:R-:W-:Y:S01]  /*ec10*/  FMUL.FTZ R4, R21, R144 ;  /* 0x0000009015047220 */ /* 0x004fe20000410000 */
[C---:B------:R-:W-:Y:S01]  /*ec20*/  ISETP.GT.AND P0, PT, R230.reuse, R219, PT ;  /* 0x000000dbe600720c */ /* 0x040fe20003f04270 */
[----:B------:R-:W-:Y:S01]  /*ec30*/  FADD.FTZ R5, -R5, R0 ;  /* 0x0000000005057221 */ /* 0x000fe20000010100 */
[----:B------:R-:W-:Y:S01]  /*ec40*/  IADD3 R230, R230, -0x1, RZ ;  /* 0xffffffffe6e67810 */ /* 0x000fe20007ffe0ff */
[--C-:B------:R-:W-:Y:S02]  /*ec50*/  FFMA.FTZ R167, R13, c[0x0][0x2d0], -R44.reuse ;  /* 0x0000b4000da77a23 */ /* 0x100fe4000001082c */
[--C-:B------:R-:W-:Y:S02]  /*ec60*/  FFMA.FTZ R150, R11, c[0x0][0x2d0], -R44.reuse ;  /* 0x0000b4000b967a23 */ /* 0x100fe4000001082c */
[----:B------:R-:W-:Y:S01]  /*ec70*/  MUFU.EX2 R159, R159 ;  /* 0x0000009f009f7308 */ /* 0x000fe20000000800 */
[--C-:B------:R-:W-:Y:S02]  /*ec80*/  FFMA.FTZ R165, R9, c[0x0][0x2d0], -R44.reuse ;  /* 0x0000b40009a57a23 */ /* 0x100fe4000001082c */
[--C-:B------:R-:W-:Y:S02]  /*ec90*/  FFMA.FTZ R148, R15, c[0x0][0x2d0], -R44.reuse ;  /* 0x0000b4000f947a23 */ /* 0x100fe4000001082c */
[----:B------:R-:W-:Y:S02]  /*eca0*/  FMUL.FTZ R0, R5, c[0x0][0x2d0] ;  /* 0x0000b40005007a20 */ /* 0x000fe40000410000 */
[C---:B------:R-:W-:Y:S02]  /*ecb0*/  FMUL.FTZ R5, R21.reuse, R145 ;  /* 0x0000009115057220 */ /* 0x040fe40000410000 */
[C---:B----4-:R-:W-:Y:S01]  /*ecc0*/  FMUL.FTZ R7, R20.reuse, R147 ;  /* 0x0000009314077220 */ /* 0x050fe20000410000 */
[----:B------:R-:W2:Y:S01]  /*ecd0*/  MUFU.EX2 R158, R158 ;  /* 0x0000009e009e7308 */ /* 0x000ea20000000800 */
[C---:B------:R-:W-:Y:S02]  /*ece0*/  FMUL.FTZ R100, R21.reuse, R100 ;  /* 0x0000006415647220 */ /* 0x040fe40000410000 */
[----:B------:R-:W-:Y:S02]  /*ecf0*/  FMUL.FTZ R101, R21, R101 ;  /* 0x0000006515657220 */ /* 0x000fe40000410000 */
[----:B-1----:R-:W-:Y:S02]  /*ed00*/  FMUL.FTZ R6, R20, R146 ;  /* 0x0000009214067220 */ /* 0x002fe40000410000 */
[--C-:B------:R-:W-:Y:S02]  /*ed10*/  FFMA.FTZ R190, R41, c[0x0][0x2d0], -R44.reuse ;  /* 0x0000b40029be7a23 */ /* 0x100fe4000001082c */
[----:B------:R-:W-:Y:S01]  /*ed20*/  LDSM.16.MT88.4 R40, [R212+0x500] ;  /* 0x00050000d428783b */ /* 0x000fe20000004200 */
[----:B------:R-:W-:Y:S01]  /*ed30*/  MUFU.EX2 R163, R163 ;  /* 0x000000a300a37308 */ /* 0x000fe20000000800 */
[--C-:B------:R-:W-:Y:S01]  /*ed40*/  FFMA.FTZ R192, R51, c[0x0][0x2d0], -R44.reuse ;  /* 0x0000b40033c07a23 */ /* 0x100fe2000001082c */
[-C--:B------:R-:W-:Y:S01]  /*ed50*/  HMMA.16816.F32 R4, R24, R16.reuse, R4 ;  /* 0x000000101804723c */ /* 0x080fe20000001804 */
[C---:B---3--:R-:W-:Y:S02]  /*ed60*/  FMUL.FTZ R8, R2.reuse, R140 ;  /* 0x0000008c02087220 */ /* 0x048fe40000410000 */
[C---:B------:R-:W-:Y:S02]  /*ed70*/  FMUL.FTZ R9, R2.reuse, R141 ;  /* 0x0000008d02097220 */ /* 0x040fe40000410000 */
[C---:B------:R-:W-:Y:S02]  /*ed80*/  FMUL.FTZ R12, R2.reuse, R136 ;  /* 0x00000088020c7220 */ /* 0x040fe40000410000 */
[----:B------:R-:W-:Y:S01]  /*ed90*/  FMUL.FTZ R13, R2, R137 ;  /* 0x00000089020d7220 */ /* 0x000fe20000410000 */
[----:B------:R-:W1:Y:S01]  /*eda0*/  MUFU.EX2 R162, R162 ;  /* 0x000000a200a27308 */ /* 0x000e620000000800 */
[----:B------:R-:W-:Y:S03]  /*edb0*/  FMUL.FTZ R102, R20, R102 ;  /* 0x0000006614667220 */ /* 0x000fe60000410000 */
[----:B--2---:R-:W-:Y:S01]  /*edc0*/  F2FP.PACK_AB R28, R158, R159 ;  /* 0x0000009f9e1c723e */ /* 0x004fe200000000ff */
[C---:B------:R-:W-:Y:S02]  /*edd0*/  FMUL.FTZ R103, R20.reuse, R103 ;  /* 0x0000006714677220 */ /* 0x040fe40000410000 */
[C---:B------:R-:W-:Y:S02]  /*ede0*/  FMUL.FTZ R104, R21.reuse, R104 ;  /* 0x0000006815687220 */ /* 0x040fe40000410000 */
[----:B------:R-:W-:Y:S01]  /*edf0*/  FMUL.FTZ R105, R21, R105 ;  /* 0x0000006915697220 */ /* 0x000fe20000410000 */
[----:B------:R-:W-:Y:S01]  /*ee00*/  MUFU.EX2 R167, R167 ;  /* 0x000000a700a77308 */ /* 0x000fe20000000800 */
[C---:B------:R-:W-:Y:S02]  /*ee10*/  FMUL.FTZ R106, R20.reuse, R106 ;  /* 0x0000006a146a7220 */ /* 0x040fe40000410000 */
[----:B------:R-:W-:Y:S02]  /*ee20*/  FMUL.FTZ R107, R20, R107 ;  /* 0x0000006b146b7220 */ /* 0x000fe40000410000 */
[C---:B------:R-:W-:Y:S02]  /*ee30*/  FMUL.FTZ R108, R2.reuse, R108 ;  /* 0x0000006c026c7220 */ /* 0x040fe40000410000 */
[----:B------:R-:W-:Y:S02]  /*ee40*/  FMUL.FTZ R109, R2, R109 ;  /* 0x0000006d026d7220 */ /* 0x000fe40000410000 */
[--C-:B------:R-:W-:Y:S01]  /*ee50*/  FFMA.FTZ R197, R49, c[0x0][0x2d0], -R44.reuse ;  /* 0x0000b40031c57a23 */ /* 0x100fe2000001082c */
[----:B------:R-:W2:Y:S01]  /*ee60*/  MUFU.EX2 R150, R150 ;  /* 0x0000009600967308 */ /* 0x000ea20000000800 */
[--C-:B------:R-:W-:Y:S02]  /*ee70*/  FFMA.FTZ R194, R46, c[0x0][0x2d0], -R44.reuse ;  /* 0x0000b4002ec27a23 */ /* 0x100fe4000001082c */
[----:B------:R-:W-:Y:S01]  /*ee80*/  FMUL.FTZ R112, R2, R112 ;  /* 0x0000007002707220 */ /* 0x000fe20000410000 */
[----:B-1----:R-:W-:Y:S01]  /*ee90*/  F2FP.PACK_AB R30, R162, R163 ;  /* 0x000000a3a21e723e */ /* 0x002fe200000000ff */
[----:B------:R-:W-:Y:S02]  /*eea0*/  FMUL.FTZ R113, R2, R113 ;  /* 0x0000007102717220 */ /* 0x000fe40000410000 */
[C---:B------:R-:W-:Y:S02]  /*eeb0*/  FMUL.FTZ R116, R21.reuse, R116 ;  /* 0x0000007415747220 */ /* 0x040fe40000410000 */
[C---:B------:R-:W-:Y:S01]  /*eec0*/  FMUL.FTZ R117, R21.reuse, R117 ;  /* 0x0000007515757220 */ /* 0x040fe20000410000 */
[----:B------:R-:W-:Y:S01]  /*eed0*/  MUFU.EX2 R165, R165 ;  /* 0x000000a500a57308 */ /* 0x000fe20000000800 */
[C---:B------:R-:W-:Y:S02]  /*eee0*/  FMUL.FTZ R118, R20.reuse, R118 ;  /* 0x0000007614767220 */ /* 0x040fe40000410000 */
[C---:B------:R-:W-:Y:S02]  /*eef0*/  FMUL.FTZ R119, R20.reuse, R119 ;  /* 0x0000007714777220 */ /* 0x040fe40000410000 */
[C---:B------:R-:W-:Y:S02]  /*ef00*/  FMUL.FTZ R120, R21.reuse, R120 ;  /* 0x0000007815787220 */ /* 0x040fe40000410000 */
[C---:B------:R-:W-:Y:S02]  /*ef10*/  FMUL.FTZ R121, R21.reuse, R121 ;  /* 0x0000007915797220 */ /* 0x040fe40000410000 */
[C---:B------:R-:W-:Y:S01]  /*ef20*/  FMUL.FTZ R122, R20.reuse, R122 ;  /* 0x0000007a147a7220 */ /* 0x040fe20000410000 */
[----:B------:R-:W1:Y:S01]  /*ef30*/  MUFU.EX2 R148, R148 ;  /* 0x0000009400947308 */ /* 0x000e620000000800 */
[----:B------:R-:W-:Y:S02]  /*ef40*/  FMUL.FTZ R123, R20, R123 ;  /* 0x0000007b147b7220 */ /* 0x000fe40000410000 */
[----:B------:R-:W-:Y:S01]  /*ef50*/  FMUL.FTZ R124, R2, R124 ;  /* 0x0000007c027c7220 */ /* 0x000fe20000410000 */
[----:B--2---:R-:W-:Y:S01]  /*ef60*/  F2FP.PACK_AB R29, R150, R167 ;  /* 0x000000a7961d723e */ /* 0x004fe200000000ff */
[----:B------:R-:W-:Y:S02]  /*ef70*/  FMUL.FTZ R125, R2, R125 ;  /* 0x0000007d027d7220 */ /* 0x000fe40000410000 */
[C---:B------:R-:W-:Y:S02]  /*ef80*/  FMUL.FTZ R128, R21.reuse, R128 ;  /* 0x0000008015807220 */ /* 0x040fe40000410000 */
[C---:B------:R-:W-:Y:S01]  /*ef90*/  FMUL.FTZ R129, R21.reuse, R129 ;  /* 0x0000008115817220 */ /* 0x040fe20000410000 */
[----:B------:R-:W2:Y:S01]  /*efa0*/  MUFU.EX2 R0, R0 ;  /* 0x0000000000007308 */ /* 0x000ea20000000800 */
        /* <DEDUP_REMOVED lines=8> */
[----:B-1----:R-:W-:Y:S01]  /*f030*/  F2FP.PACK_AB R31, R148, R165 ;  /* 0x000000a5941f723e */ /* 0x002fe200000000ff */
[C---:B------:R-:W-:Y:S02]  /*f040*/  FMUL.FTZ R57, R2.reuse, R57 ;  /* 0x0000003902397220 */ /* 0x040fe40000410000 */
[C---:B------:R-:W-:Y:S02]  /*f050*/  FMUL.FTZ R60, R2.reuse, R60 ;  /* 0x0000003c023c7220 */ /* 0x040fe40000410000 */
[----:B------:R-:W-:Y:S01]  /*f060*/  FMUL.FTZ R61, R2, R61 ;  /* 0x0000003d023d7220 */ /* 0x000fe20000410000 */
[----:B------:R-:W-:Y:S01]  /*f070*/  MUFU.EX2 R164, R164 ;  /* 0x000000a400a47308 */ /* 0x000fe20000000800 */
[C---:B------:R-:W-:Y:S02]  /*f080*/  FMUL.FTZ R64, R21.reuse, R64 ;  /* 0x0000004015407220 */ /* 0x040fe40000410000 */
[C---:B------:R-:W-:Y:S02]  /*f090*/  FMUL.FTZ R65, R21.reuse, R65 ;  /* 0x0000004115417220 */ /* 0x040fe40000410000 */
[C---:B--2---:R-:W-:Y:S02]  /*f0a0*/  FMUL.FTZ R10, R0.reuse, R142 ;  /* 0x0000008e000a7220 */ /* 0x044fe40000410000 */
[C---:B------:R-:W-:Y:S02]  /*f0b0*/  FMUL.FTZ R11, R0.reuse, R143 ;  /* 0x0000008f000b7220 */ /* 0x040fe40000410000 */
[C---:B------:R-:W-:Y:S01]  /*f0c0*/  FMUL.FTZ R110, R0.reuse, R110 ;  /* 0x0000006e006e7220 */ /* 0x040fe20000410000 */
[----:B------:R-:W-:Y:S01]  /*f0d0*/  MUFU.EX2 R169, R169 ;  /* 0x000000a900a97308 */ /* 0x000fe20000000800 */
[C---:B------:R-:W-:Y:S02]  /*f0e0*/  FMUL.FTZ R111, R0.reuse, R111 ;  /* 0x0000006f006f7220 */ /* 0x040fe40000410000 */
[C---:B------:R-:W-:Y:S01]  /*f0f0*/  FMUL.FTZ R114, R0.reuse, R114 ;  /* 0x0000007200727220 */ /* 0x040fe20000410000 */
[C---:B------:R-:W-:Y:S01]  /*f100*/  HMMA.16816.F32 R8, R28.reuse, R16, R8 ;  /* 0x000000101c08723c */ /* 0x040fe20000001808 */
[C---:B------:R-:W-:Y:S02]  /*f110*/  FMUL.FTZ R14, R0.reuse, R138 ;  /* 0x0000008a000e7220 */ /* 0x040fe40000410000 */
[C---:B------:R-:W-:Y:S02]  /*f120*/  FMUL.FTZ R15, R0.reuse, R139 ;  /* 0x0000008b000f7220 */ /* 0x040fe40000410000 */
[C---:B------:R-:W-:Y:S01]  /*f130*/  FMUL.FTZ R115, R0.reuse, R115 ;  /* 0x0000007300737220 */ /* 0x040fe20000410000 */
[----:B------:R-:W-:Y:S01]  /*f140*/  MUFU.EX2 R172, R172 ;  /* 0x000000ac00ac7308 */ /* 0x000fe20000000800 */
[C---:B------:R-:W-:Y:S02]  /*f150*/  FMUL.FTZ R126, R0.reuse, R126 ;  /* 0x0000007e007e7220 */ /* 0x040fe40000410000 */
[----:B------:R-:W-:Y:S01]  /*f160*/  FMUL.FTZ R127, R0, R127 ;  /* 0x0000007f007f7220 */ /* 0x000fe20000410000 */
[-C--:B------:R-:W-:Y:S02]  /*f170*/  HMMA.16816.F32 R12, R28, R18.reuse, R12 ;  /* 0x000000121c0c723c */ /* 0x080fe4000000180c */
[C---:B------:R-:W-:Y:S02]  /*f180*/  FMUL.FTZ R16, R2.reuse, R132 ;  /* 0x0000008402107220 */ /* 0x040fe40000410000 */
[----:B------:R-:W-:Y:S02]  /*f190*/  FMUL.FTZ R17, R2, R133 ;  /* 0x0000008502117220 */ /* 0x000fe40000410000 */
[C---:B------:R-:W-:Y:S01]  /*f1a0*/  FMUL.FTZ R58, R0.reuse, R58 ;  /* 0x0000003a003a7220 */ /* 0x040fe20000410000 */
[----:B------:R-:W-:Y:S01]  /*f1b0*/  MUFU.EX2 R175, R175 ;  /* 0x000000af00af7308 */ /* 0x000fe20000000800 */
[C---:B------:R-:W-:Y:S01]  /*f1c0*/  HMMA.16816.F32 R100, R24.reuse, R18, R100 ;  /* 0x000000121864723c */ /* 0x040fe20000001864 */
[C---:B------:R-:W-:Y:S03]  /*f1d0*/  FMUL.FTZ R59, R0.reuse, R59 ;  /* 0x0000003b003b7220 */ /* 0x040fe60000410000 */
[C---:B------:R-:W-:Y:S02]  /*f1e0*/  FMUL.FTZ R62, R0.reuse, R62 ;  /* 0x0000003e003e7220 */ /* 0x040fe40000410000 */
[C---:B------:R-:W-:Y:S02]  /*f1f0*/  FMUL.FTZ R63, R0.reuse, R63 ;  /* 0x0000003f003f7220 */ /* 0x040fe40000410000 */
[-C--:B------:R-:W-:Y:S01]  /*f200*/  HMMA.16816.F32 R104, R24, R32.reuse, R104 ;  /* 0x000000201868723c */ /* 0x080fe20000001868 */
[C---:B------:R-:W-:Y:S01]  /*f210*/  FMUL.FTZ R18, R0.reuse, R134 ;  /* 0x0000008600127220 */ /* 0x040fe20000410000 */
[----:B------:R-:W-:Y:S02]  /*f220*/  MUFU.EX2 R174, R174 ;  /* 0x000000ae00ae7308 */ /* 0x000fe40000000800 */
[----:B------:R-:W-:Y:S02]  /*f230*/  FMUL.FTZ R19, R0, R135 ;  /* 0x0000008700137220 */ /* 0x000fe40000410000 */
[C---:B------:R-:W-:Y:S02]  /*f240*/  FMUL.FTZ R66, R20.reuse, R66 ;  /* 0x0000004214427220 */ /* 0x040fe40000410000 */
[C---:B------:R-:W-:Y:S01]  /*f250*/  HMMA.16816.F32 R108, R28.reuse, R32, R108 ;  /* 0x000000201c6c723c */ /* 0x040fe2000000186c */
[C---:B------:R-:W-:Y:S03]  /*f260*/  FMUL.FTZ R67, R20.reuse, R67 ;  /* 0x0000004314437220 */ /* 0x040fe60000410000 */
[C---:B------:R-:W-:Y:S01]  /*f270*/  FMUL.FTZ R68, R21.reuse, R68 ;  /* 0x0000004415447220 */ /* 0x040fe20000410000 */
[----:B------:R-:W-:Y:S01]  /*f280*/  MUFU.EX2 R179, R179 ;  /* 0x000000b300b37308 */ /* 0x000fe20000000800 */
[C---:B------:R-:W-:Y:S02]  /*f290*/  FMUL.FTZ R69, R21.reuse, R69 ;  /* 0x0000004515457220 */ /* 0x040fe40000410000 */
[-C--:B------:R-:W-:Y:S01]  /*f2a0*/  HMMA.16816.F32 R112, R28, R34.reuse, R112 ;  /* 0x000000221c70723c */ /* 0x080fe20000001870 */
[C---:B------:R-:W-:Y:S03]  /*f2b0*/  FMUL.FTZ R70, R20.reuse, R70 ;  /* 0x0000004614467220 */ /* 0x040fe60000410000 */
[----:B------:R-:W-:Y:S02]  /*f2c0*/  FMUL.FTZ R71, R20, R71 ;  /* 0x0000004714477220 */ /* 0x000fe40000410000 */
[C---:B------:R-:W-:Y:S01]  /*f2d0*/  FMUL.FTZ R72, R2.reuse, R72 ;  /* 0x0000004802487220 */ /* 0x040fe20000410000 */
[----:B------:R-:W-:Y:S01]  /*f2e0*/  MUFU.EX2 R182, R182 ;  /* 0x000000b600b67308 */ /* 0x000fe20000000800 */
[C---:B------:R-:W-:Y:S01]  /*f2f0*/  HMMA.16816.F32 R116, R24.reuse, R34, R116 ;  /* 0x000000221874723c */ /* 0x040fe20000001874 */
[----:B------:R-:W1:Y:S03]  /*f300*/  LDSM.16.MT88.4 R32, [R212+0xd00] ;  /* 0x000d0000d420783b */ /* 0x000e660000004200 */
[----:B------:R-:W-:Y:S02]  /*f310*/  FMUL.FTZ R73, R2, R73 ;  /* 0x0000004902497220 */ /* 0x000fe40000410000 */
[C---:B------:R-:W-:Y:S02]  /*f320*/  FMUL.FTZ R74, R0.reuse, R74 ;  /* 0x0000004a004a7220 */ /* 0x040fe40000410000 */
[-C--:B------:R-:W-:Y:S01]  /*f330*/  HMMA.16816.F32 R120, R24, R36.reuse, R120 ;  /* 0x000000241878723c */ /* 0x080fe20000001878 */
[----:B------:R-:W-:Y:S01]  /*f340*/  FMUL.FTZ R75, R0, R75 ;  /* 0x0000004b004b7220 */ /* 0x000fe20000410000 */
[----:B------:R-:W-:Y:S02]  /*f350*/  MUFU.EX2 R183, R183 ;  /* 0x000000b700b77308 */ /* 0x000fe40000000800 */
[C---:B------:R-:W-:Y:S02]  /*f360*/  FMUL.FTZ R76, R2.reuse, R76 ;  /* 0x0000004c024c7220 */ /* 0x040fe40000410000 */
[----:B------:R-:W-:Y:S02]  /*f370*/  FMUL.FTZ R77, R2, R77 ;  /* 0x0000004d024d7220 */ /* 0x000fe40000410000 */
[C---:B------:R-:W-:Y:S01]  /*f380*/  HMMA.16816.F32 R124, R28.reuse, R36, R124 ;  /* 0x000000241c7c723c */ /* 0x040fe2000000187c */
[C---:B------:R-:W-:Y:S03]  /*f390*/  FMUL.FTZ R78, R0.reuse, R78 ;  /* 0x0000004e004e7220 */ /* 0x040fe60000410000 */
[----:B------:R-:W-:Y:S01]  /*f3a0*/  FMUL.FTZ R79, R0, R79 ;  /* 0x0000004f004f7220 */ /* 0x000fe20000410000 */
[----:B------:R-:W-:Y:S01]  /*f3b0*/  MUFU.EX2 R184, R184 ;  /* 0x000000b800b87308 */ /* 0x000fe20000000800 */
[C---:B------:R-:W-:Y:S02]  /*f3c0*/  FMUL.FTZ R80, R21.reuse, R80 ;  /* 0x0000005015507220 */ /* 0x040fe40000410000 */
[-C--:B------:R-:W-:Y:S01]  /*f3d0*/  HMMA.16816.F32 R16, R28, R38.reuse, R16 ;  /* 0x000000261c10723c */ /* 0x080fe20000001810 */
[C---:B------:R-:W-:Y:S03]  /*f3e0*/  FMUL.FTZ R81, R21.reuse, R81 ;  /* 0x0000005115517220 */ /* 0x040fe60000410000 */
[C---:B------:R-:W-:Y:S02]  /*f3f0*/  FMUL.FTZ R82, R20.reuse, R82 ;  /* 0x0000005214527220 */ /* 0x040fe40000410000 */
[C---:B------:R-:W-:Y:S01]  /*f400*/  FMUL.FTZ R83, R20.reuse, R83 ;  /* 0x0000005314537220 */ /* 0x040fe20000410000 */
[----:B------:R-:W2:Y:S01]  /*f410*/  MUFU.EX2 R187, R187 ;  /* 0x000000bb00bb7308 */ /* 0x000ea20000000800 */
[C---:B------:R-:W-:Y:S01]  /*f420*/  HMMA.16816.F32 R128, R24.reuse, R38, R128 ;  /* 0x000000261880723c */ /* 0x040fe20000001880 */
[----:B------:R-:W3:Y:S03]  /*f430*/  LDSM.16.MT88.4 R36, [R214+0x1900] ;  /* 0x00190000d624783b */ /* 0x000ee60000004200 */
[C---:B------:R-:W-:Y:S02]  /*f440*/  FMUL.FTZ R84, R21.reuse, R84 ;  /* 0x0000005415547220 */ /* 0x040fe40000410000 */
[----:B------:R-:W-:Y:S02]  /*f450*/  FMUL.FTZ R85, R21, R85 ;  /* 0x0000005515557220 */ /* 0x000fe40000410000 */
[C---:B------:R-:W-:Y:S01]  /*f460*/  FMUL.FTZ R86, R20.reuse, R86 ;  /* 0x0000005614567220 */ /* 0x040fe20000410000 */
[-C--:B-1----:R-:W-:Y:S01]  /*f470*/  HMMA.16816.F32 R52, R24, R32.reuse, R52 ;  /* 0x000000201834723c */ /* 0x082fe20000001834 */
[----:B------:R-:W-:Y:S02]  /*f480*/  MUFU.EX2 R186, R186 ;  /* 0x000000ba00ba7308 */ /* 0x000fe40000000800 */
[----:B------:R-:W-:Y:S02]  /*f490*/  FMUL.FTZ R87, R20, R87 ;  /* 0x0000005714577220 */ /* 0x000fe40000410000 */
[C---:B------:R-:W-:Y:S02]  /*f4a0*/  FMUL.FTZ R88, R2.reuse, R88 ;  /* 0x0000005802587220 */ /* 0x040fe40000410000 */
[----:B------:R-:W-:Y:S01]  /*f4b0*/  FMUL.FTZ R89, R2, R89 ;  /* 0x0000005902597220 */ /* 0x000fe20000410000 */
[C---:B------:R-:W-:Y:S01]  /*f4c0*/  HMMA.16816.F32 R56, R28.reuse, R32, R56 ;  /* 0x000000201c38723c */ /* 0x040fe20000001838 */
[C---:B------:R-:W-:Y:S02]  /*f4d0*/  FMUL.FTZ R90, R0.reuse, R90 ;  /* 0x0000005a005a7220 */ /* 0x040fe40000410000 */
[----:B------:R-:W1:Y:S01]  /*f4e0*/  MUFU.EX2 R189, R189 ;  /* 0x000000bd00bd7308 */ /* 0x000e620000000800 */
[----:B------:R-:W-:Y:S02]  /*f4f0*/  FMUL.FTZ R91, R0, R91 ;  /* 0x0000005b005b7220 */ /* 0x000fe40000410000 */
[--C-:B------:R-:W-:Y:S02]  /*f500*/  FFMA.FTZ R188, R195, c[0x0][0x2d0], -R44.reuse ;  /* 0x0000b400c3bc7a23 */ /* 0x100fe4000001082c */
[-C--:B------:R-:W-:Y:S01]  /*f510*/  HMMA.16816.F32 R60, R28, R34.reuse, R60 ;  /* 0x000000221c3c723c */ /* 0x080fe2000000183c */
[--C-:B------:R-:W-:Y:S03]  /*f520*/  FFMA.FTZ R191, R191, c[0x0][0x2d0], -R44.reuse ;  /* 0x0000b400bfbf7a23 */ /* 0x100fe6000001082c */
[--C-:B------:R-:W-:Y:S01]  /*f530*/  FFMA.FTZ R193, R193, c[0x0][0x2d0], -R44.reuse ;  /* 0x0000b400c1c17a23 */ /* 0x100fe2000001082c */
[----:B------:R-:W-:Y:S01]  /*f540*/  MUFU.EX2 R188, R188 ;  /* 0x000000bc00bc7308 */ /* 0x000fe20000000800 */
[----:B------:R-:W-:Y:S02]  /*f550*/  FFMA.FTZ R44, R23, c[0x0][0x2d0], -R44 ;  /* 0x0000b400172c7a23 */ /* 0x000fe4000001082c */
[C---:B------:R-:W-:Y:S01]  /*f560*/  HMMA.16816.F32 R64, R24.reuse, R34, R64 ;  /* 0x000000221840723c */ /* 0x040fe20000001840 */
[----:B------:R-:W4:Y:S03]  /*f570*/  LDSM.16.MT88.4 R32, [R212+0x1900] ;  /* 0x00190000d420783b */ /* 0x000f260000004200 */
[C---:B------:R-:W-:Y:S02]  /*f580*/  FMUL.FTZ R92, R2.reuse, R92 ;  /* 0x0000005c025c7220 */ /* 0x040fe40000410000 */
[----:B------:R-:W-:Y:S01]  /*f590*/  FMUL.FTZ R93, R2, R93 ;  /* 0x0000005d025d7220 */ /* 0x000fe20000410000 */
[----:B------:R-:W-:Y:S01]  /*f5a0*/  MUFU.EX2 R23, R44 ;  /* 0x0000002c00177308 */ /* 0x000fe20000000800 */
[-C--:B---3--:R-:W-:Y:S01]  /*f5b0*/  HMMA.16816.F32 R68, R24, R36.reuse, R68 ;  /* 0x000000241844723c */ /* 0x088fe20000001844 */
[C---:B------:R-:W-:Y:S03]  /*f5c0*/  FMUL.FTZ R94, R0.reuse, R94 ;  /* 0x0000005e005e7220 */ /* 0x040fe60000410000 */
[----:B------:R-:W-:Y:S02]  /*f5d0*/  FMUL.FTZ R95, R0, R95 ;  /* 0x0000005f005f7220 */ /* 0x000fe40000410000 */
[C---:B------:R-:W-:Y:S02]  /*f5e0*/  FMUL.FTZ R96, R21.reuse, R96 ;  /* 0x0000006015607220 */ /* 0x040fe40000410000 */
[C---:B------:R-:W-:Y:S01]  /*f5f0*/  HMMA.16816.F32 R72, R28.reuse, R36, R72 ;  /* 0x000000241c48723c */ /* 0x040fe20000001848 */
[----:B------:R-:W-:Y:S01]  /*f600*/  FMUL.FTZ R97, R21, R97 ;  /* 0x0000006115617220 */ /* 0x000fe20000410000 */
[----:B------:R-:W3:Y:S02]  /*f610*/  MUFU.EX2 R191, R191 ;  /* 0x000000bf00bf7308 */ /* 0x000ee40000000800 */
[C---:B------:R-:W-:Y:S02]  /*f620*/  FMUL.FTZ R98, R20.reuse, R98 ;  /* 0x0000006214627220 */ /* 0x040fe40000410000 */
[----:B------:R-:W-:Y:S02]  /*f630*/  FMUL.FTZ R99, R20, R99 ;  /* 0x0000006314637220 */ /* 0x000fe40000410000 */
[-C--:B------:R-:W-:Y:S01]  /*f640*/  HMMA.16816.F32 R76, R28, R38.reuse, R76 ;  /* 0x000000261c4c723c */ /* 0x080fe2000000184c */
[----:B------:R-:W-:Y:S03]  /*f650*/  FFMA.FTZ R195, R176, c[0x0][0x2d0], -R181 ;  /* 0x0000b400b0c37a23 */ /* 0x000fe600000108b5 */
[----:B------:R-:W-:Y:S01]  /*f660*/  FFMA.FTZ R176, R48, c[0x0][0x2d0], -R47 ;  /* 0x0000b40030b07a23 */ /* 0x000fe2000001082f */
[----:B------:R-:W-:Y:S01]  /*f670*/  MUFU.EX2 R193, R193 ;  /* 0x000000c100c17308 */ /* 0x000fe20000000800 */
[----:B------:R-:W-:Y:S02]  /*f680*/  FFMA.FTZ R181, R166, c[0x0][0x2d0], -R181 ;  /* 0x0000b400a6b57a23 */ /* 0x000fe400000108b5 */
[C---:B------:R-:W-:Y:S01]  /*f690*/  HMMA.16816.F32 R80, R24.reuse, R38, R80 ;  /* 0x000000261850723c */ /* 0x040fe20000001850 */
[----:B------:R-:W5:Y:S03]  /*f6a0*/  LDSM.16.MT88.4 R36, [R214+0x500] ;  /* 0x00050000d624783b */ /* 0x000f660000004200 */
[--C-:B------:R-:W-:Y:S02]  /*f6b0*/  FFMA.FTZ R166, R171, c[0x0][0x2d0], -R47.reuse ;  /* 0x0000b400aba67a23 */ /* 0x100fe4000001082f */
[--C-:B------:R-:W-:Y:S01]  /*f6c0*/  FFMA.FTZ R171, R50, c[0x0][0x2d0], -R47.reuse ;  /* 0x0000b40032ab7a23 */ /* 0x100fe2000001082f */
[----:B------:R-:W1:Y:S01]  /*f6d0*/  MUFU.EX2 R190, R190 ;  /* 0x000000be00be7308 */ /* 0x000e620000000800 */
[----:B------:R-:W-:Y:S01]  /*f6e0*/  FFMA.FTZ R47, R45, c[0x0][0x2d0], -R47 ;  /* 0x0000b4002d2f7a23 */ /* 0x000fe2000001082f */
[-C--:B----4-:R-:W-:Y:S01]  /*f6f0*/  HMMA.16816.F32 R84, R24, R32.reuse, R84 ;  /* 0x000000201854723c */ /* 0x090fe20000001854 */
[----:B------:R-:W-:Y:S02]  /*f700*/  LDSM.16.MT88.4 R48, [R212+0x1500] ;  /* 0x00150000d430783b */ /* 0x000fe40000004200 */
[----:B------:R-:W-:Y:S02]  /*f710*/  FFMA.FTZ R154, R21, R237, R154 ;  /* 0x000000ed159a7223 */ /* 0x000fe4000001009a */
[----:B------:R-:W-:Y:S02]  /*f720*/  FFMA.FTZ R155, R20, R235, R155 ;  /* 0x000000eb149b7223 */ /* 0x000fe4000001009b */
[----:B------:R-:W-:Y:S01]  /*f730*/  FFMA.FTZ R159, R2, R233, R159 ;  /* 0x000000e9029f7223 */ /* 0x000fe2000001009f */
[C---:B------:R-:W-:Y:S01]  /*f740*/  HMMA.16816.F32 R88, R28.reuse, R32, R88 ;  /* 0x000000201c58723c */ /* 0x040fe20000001858 */
[----:B------:R4:W-:Y:S03]  /*f750*/  MUFU.EX2 R185, R47 ;  /* 0x0000002f00b97308 */ /* 0x0009e60000000800 */
[----:B------:R-:W-:Y:S01]  /*f760*/  MOV R2, R3 ;  /* 0x0000000300027202 */ /* 0x000fe20000000f00 */
[----:B------:R-:W-:Y:S01]  /*f770*/  FFMA.FTZ R167, R0, R231, R167 ;  /* 0x000000e700a77223 */ /* 0x000fe200000100a7 */
[----:B------:R-:W-:Y:S01]  /*f780*/  MOV R0, R22 ;  /* 0x0000001600007202 */ /* 0x000fe20000000f00 */
[----:B------:R-:W-:Y:S01]  /*f790*/  FADD.FTZ R153, R153, R154 ;  /* 0x0000009a99997221 */ /* 0x000fe20000010000 */
[-C--:B------:R-:W-:Y:S01]  /*f7a0*/  HMMA.16816.F32 R92, R28, R34.reuse, R92 ;  /* 0x000000221c5c723c */ /* 0x080fe2000000185c */
[----:B------:R-:W-:Y:S02]  /*f7b0*/  FADD.FTZ R156, R156, R155 ;  /* 0x0000009b9c9c7221 */ /* 0x000fe40000010000 */
[----:B------:R-:W-:Y:S01]  /*f7c0*/  MUFU.EX2 R180, R180 ;  /* 0x000000b400b47308 */ /* 0x000fe20000000800 */
[----:B------:R-:W-:Y:S02]  /*f7d0*/  FADD.FTZ R158, R158, R159 ;  /* 0x0000009f9e9e7221 */ /* 0x000fe40000010000 */
[----:B------:R-:W-:Y:S01]  /*f7e0*/  FADD.FTZ R150, R150, R167 ;  /* 0x000000a796967221 */ /* 0x000fe20000010000 */
[----:B--2---:R-:W-:Y:S01]  /*f7f0*/  F2FP.PACK_AB R28, R187, R184 ;  /* 0x000000b8bb1c723e */ /* 0x004fe200000000ff */
[----:B------:R-:W-:Y:S01]  /*f800*/  HMMA.16816.F32 R96, R24, R34, R96 ;  /* 0x000000221860723c */ /* 0x000fe20000001860 */
[----:B-1----:R-:W-:Y:S01]  /*f810*/  F2FP.PACK_AB R30, R189, R186 ;  /* 0x000000babd1e723e */ /* 0x002fe200000000ff */
[----:B------:R-:W1:Y:S02]  /*f820*/  LDSM.16.MT88.4 R32, [R214+0x1100] ;  /* 0x00110000d620783b */ /* 0x000e640000004200 */
[----:B---3--:R-:W-:Y:S01]  /*f830*/  F2FP.PACK_AB R29, R191, R188 ;  /* 0x000000bcbf1d723e */ /* 0x008fe200000000ff */
[----:B------:R-:W-:Y:S01]  /*f840*/  MUFU.EX2 R177, R177 ;  /* 0x000000b100b17308 */ /* 0x000fe20000000800 */
[----:B------:R-:W-:Y:S01]  /*f850*/  F2FP.PACK_AB R31, R190, R193 ;  /* 0x000000c1be1f723e */ /* 0x000fe200000000ff */
[----:B------:R-:W-:Y:S01]  /*f860*/  FADD.FTZ R152, R152, R153 ;  /* 0x0000009998987221 */ /* 0x000fe20000010000 */
[----:B------:R-:W-:Y:S01]  /*f870*/  F2FP.PACK_AB R24, R169, R164 ;  /* 0x000000a4a918723e */ /* 0x000fe200000000ff */
[----:B------:R-:W-:Y:S01]  /*f880*/  FADD.FTZ R161, R161, R156 ;  /* 0x0000009ca1a17221 */ /* 0x000fe20000010000 */
[----:B----4-:R-:W-:Y:S02]  /*f890*/  LDSM.16.MT88.4 R44, [R214+0x1500] ;  /* 0x00150000d62c783b */ /* 0x010fe40000004200 */
[----:B------:R-:W-:Y:S01]  /*f8a0*/  F2FP.PACK_AB R25, R175, R172 ;  /* 0x000000acaf19723e */ /* 0x000fe200000000ff */
[----:B------:R-:W-:Y:S01]  /*f8b0*/  FADD.FTZ R163, R163, R158 ;  /* 0x0000009ea3a37221 */ /* 0x000fe20000010000 */
[----:B------:R-:W-:Y:S01]  /*f8c0*/  F2FP.PACK_AB R26, R179, R174 ;  /* 0x000000aeb31a723e */ /* 0x000fe200000000ff */
[----:B------:R-:W-:Y:S01]  /*f8d0*/  MUFU.EX2 R178, R178 ;  /* 0x000000b200b27308 */ /* 0x000fe20000000800 */
[----:B------:R-:W-:Y:S01]  /*f8e0*/  F2FP.PACK_AB R27, R183, R182 ;  /* 0x000000b6b71b723e */ /* 0x000fe200000000ff */
[----:B------:R-:W-:Y:S01]  /*f8f0*/  FADD.FTZ R165, R165, R150 ;  /* 0x00000096a5a57221 */ /* 0x000fe20000010000 */
[----:B------:R-:W-:Y:S01]  /*f900*/  MOV R150, R151 ;  /* 0x0000009700967202 */ /* 0x000fe20000000f00 */
[----:B------:R-:W-:Y:S01]  /*f910*/  FADD.FTZ R157, R157, R152 ;  /* 0x000000989d9d7221 */ /* 0x000fe20000010000 */
[----:B------:R-:W-:Y:S01]  /*f920*/  MOV R152, R22 ;  /* 0x0000001600987202 */ /* 0x000fe20000000f00 */
[----:B------:R-:W-:Y:S02]  /*f930*/  FADD.FTZ R161, R160, R161 ;  /* 0x000000a1a0a17221 */ /* 0x000fe40000010000 */
[-C--:B-----5:R-:W-:Y:S01]  /*f940*/  HMMA.16816.F32 R4, R24, R36.reuse, R4 ;  /* 0x000000241804723c */ /* 0x0a0fe20000001804 */
[----:B------:R-:W-:Y:S01]  /*f950*/  FADD.FTZ R163, R162, R163 ;  /* 0x000000a3a2a37221 */ /* 0x000fe20000010000 */
[----:B------:R-:W-:Y:S01]  /*f960*/  MUFU.EX2 R195, R195 ;  /* 0x000000c300c37308 */ /* 0x000fe20000000800 */
[----:B------:R-:W-:Y:S01]  /*f970*/  FADD.FTZ R165, R148, R165 ;  /* 0x000000a594a57221 */ /* 0x000fe20000010000 */
[----:B------:R-:W-:Y:S01]  /*f980*/  MOV R148, R149 ;  /* 0x0000009500947202 */ /* 0x000fe20000000f00 */
[----:B------:R-:W-:Y:S02]  /*f990*/  FADD.FTZ R164, R164, R157 ;  /* 0x0000009da4a47221 */ /* 0x000fe40000010000 */
[----:B------:R-:W-:Y:S01]  /*f9a0*/  FADD.FTZ R172, R172, R161 ;  /* 0x000000a1acac7221 */ /* 0x000fe20000010000 */
[C---:B------:R-:W-:Y:S01]  /*f9b0*/  HMMA.16816.F32 R8, R28.reuse, R36, R8 ;  /* 0x000000241c08723c */ /* 0x040fe20000001808 */
[----:B------:R-:W-:Y:S03]  /*f9c0*/  FADD.FTZ R184, R184, R163 ;  /* 0x000000a3b8b87221 */ /* 0x000fe60000010000 */
[----:B------:R-:W-:Y:S01]  /*f9d0*/  MUFU.EX2 R173, R173 ;  /* 0x000000ad00ad7308 */ /* 0x000fe20000000800 */
[----:B------:R-:W-:Y:S02]  /*f9e0*/  FADD.FTZ R188, R188, R165 ;  /* 0x000000a5bcbc7221 */ /* 0x000fe40000010000 */
[----:B------:R-:W-:Y:S01]  /*f9f0*/  FADD.FTZ R169, R169, R164 ;  /* 0x000000a4a9a97221 */ /* 0x000fe20000010000 */
[-C--:B------:R-:W-:Y:S01]  /*fa00*/  HMMA.16816.F32 R12, R28, R38.reuse, R12 ;  /* 0x000000261c0c723c */ /* 0x080fe2000000180c */
[----:B------:R-:W-:Y:S03]  /*fa10*/  FADD.FTZ R175, R175, R172 ;  /* 0x000000acafaf7221 */ /* 0x000fe60000010000 */
[----:B------:R-:W-:Y:S02]  /*fa20*/  FADD.FTZ R187, R187, R184 ;  /* 0x000000b8bbbb7221 */ /* 0x000fe40000010000 */
[----:B------:R-:W-:Y:S01]  /*fa30*/  MUFU.EX2 R168, R168 ;  /* 0x000000a800a87308 */ /* 0x000fe20000000800 */
[----:B------:R-:W-:Y:S01]  /*fa40*/  FADD.FTZ R188, R191, R188 ;  /* 0x000000bcbfbc7221 */ /* 0x000fe20000010000 */
[C---:B------:R-:W-:Y:S01]  /*fa50*/  HMMA.16816.F32 R100, R24.reuse, R38, R100 ;  /* 0x000000261864723c */ /* 0x040fe20000001864 */
[----:B------:R-:W2:Y:S03]  /*fa60*/  LDSM.16.MT88.4 R36, [R212+0x1100] ;  /* 0x00110000d424783b */ /* 0x000ea60000004200 */
[----:B------:R-:W-:Y:S02]  /*fa70*/  FADD.FTZ R174, R174, R169 ;  /* 0x000000a9aeae7221 */ /* 0x000fe40000010000 */
[----:B------:R-:W-:Y:S02]  /*fa80*/  FADD.FTZ R182, R182, R175 ;  /* 0x000000afb6b67221 */ /* 0x000fe40000010000 */
[-C--:B------:R-:W-:Y:S01]  /*fa90*/  HMMA.16816.F32 R104, R24, R40.reuse, R104 ;  /* 0x000000281868723c */ /* 0x080fe20000001868 */
[----:B------:R-:W-:Y:S03]  /*faa0*/  MUFU.EX2 R181, R181 ;  /* 0x000000b500b57308 */ /* 0x000fe60000000800 */
[----:B------:R-:W-:Y:S02]  /*fab0*/  FADD.FTZ R186, R186, R187 ;  /* 0x000000bbbaba7221 */ /* 0x000fe40000010000 */
[----:B------:R-:W-:Y:S02]  /*fac0*/  FADD.FTZ R193, R193, R188 ;  /* 0x000000bcc1c17221 */ /* 0x000fe40000010000 */
[C---:B------:R-:W-:Y:S01]  /*fad0*/  HMMA.16816.F32 R108, R28.reuse, R40, R108 ;  /* 0x000000281c6c723c */ /* 0x040fe2000000186c */
[----:B------:R-:W-:Y:S02]  /*fae0*/  FADD.FTZ R179, R179, R174 ;  /* 0x000000aeb3b37221 */ /* 0x000fe40000010000 */
[----:B------:R-:W-:Y:S01]  /*faf0*/  MUFU.EX2 R166, R166 ;  /* 0x000000a600a67308 */ /* 0x000fe20000000800 */
[----:B------:R-:W-:Y:S02]  /*fb00*/  FADD.FTZ R183, R183, R182 ;  /* 0x000000b6b7b77221 */ /* 0x000fe40000010000 */
[----:B------:R-:W-:Y:S02]  /*fb10*/  FADD.FTZ R189, R189, R186 ;  /* 0x000000babdbd7221 */ /* 0x000fe40000010000 */
[-C--:B------:R-:W-:Y:S01]  /*fb20*/  HMMA.16816.F32 R112, R28, R42.reuse, R112 ;  /* 0x0000002a1c70723c */ /* 0x080fe20000001870 */
[----:B------:R-:W-:Y:S04]  /*fb30*/  FADD.FTZ R193, R190, R193 ;  /* 0x000000c1bec17221 */ /* 0x000fe80000010000 */
[----:B------:R-:W3:Y:S03]  /*fb40*/  MUFU.EX2 R171, R171 ;  /* 0x000000ab00ab7308 */ /* 0x000ee60000000800 */
[C---:B------:R-:W-:Y:S01]  /*fb50*/  HMMA.16816.F32 R116, R24.reuse, R42, R116 ;  /* 0x0000002a1874723c */ /* 0x040fe20000001874 */
[----:B------:R-:W4:Y:S06]  /*fb60*/  LDSM.16.MT88.4 R40, [R214+0x1d00] ;  /* 0x001d0000d628783b */ /* 0x000f2c0000004200 */
[----:B------:R-:W5:Y:S01]  /*fb70*/  MUFU.EX2 R176, R176 ;  /* 0x000000b000b07308 */ /* 0x000f620000000800 */
[-C--:B-1----:R-:W-:Y:S08]  /*fb80*/  HMMA.16816.F32 R120, R24, R32.reuse, R120 ;  /* 0x000000201878723c */ /* 0x082ff00000001878 */
[C---:B------:R-:W-:Y:S01]  /*fb90*/  HMMA.16816.F32 R124, R28.reuse, R32, R124 ;  /* 0x000000201c7c723c */ /* 0x040fe2000000187c */
[----:B------:R-:W-:Y:S07]  /*fba0*/  MUFU.EX2 R192, R192 ;  /* 0x000000c000c07308 */ /* 0x000fee0000000800 */
[-C--:B------:R-:W-:Y:S03]  /*fbb0*/  HMMA.16816.F32 R16, R28, R34.reuse, R16 ;  /* 0x000000221c10723c */ /* 0x080fe60000001810 */
[----:B------:R-:W1:Y:S05]  /*fbc0*/  MUFU.EX2 R197, R197 ;  /* 0x000000c500c57308 */ /* 0x000e6a0000000800 */
[C---:B------:R-:W-:Y:S01]  /*fbd0*/  HMMA.16816.F32 R128, R24.reuse, R34, R128 ;  /* 0x000000221880723c */ /* 0x040fe20000001880 */
[----:B------:R-:W1:Y:S04]  /*fbe0*/  LDSM.16.MT88.4 R32, [R212+0x1d00] ;  /* 0x001d0000d420783b */ /* 0x000e680000004200 */
[----:B------:R-:W1:Y:S03]  /*fbf0*/  MUFU.EX2 R194, R194 ;  /* 0x000000c200c27308 */ /* 0x000e660000000800 */
[-C--:B--2---:R-:W-:Y:S08]  /*fc00*/  HMMA.16816.F32 R52, R24, R36.reuse, R52 ;  /* 0x000000241834723c */ /* 0x084ff00000001834 */
[C---:B------:R-:W-:Y:S08]  /*fc10*/  HMMA.16816.F32 R56, R28.reuse, R36, R56 ;  /* 0x000000241c38723c */ /* 0x040ff00000001838 */
[-C--:B------:R-:W-:Y:S08]  /*fc20*/  HMMA.16816.F32 R60, R28, R38.reuse, R60 ;  /* 0x000000261c3c723c */ /* 0x080ff0000000183c */
[C---:B------:R-:W-:Y:S01]  /*fc30*/  HMMA.16816.F32 R64, R24.reuse, R38, R64 ;  /* 0x000000261840723c */ /* 0x040fe20000001840 */
[----:B------:R-:W2:Y:S07]  /*fc40*/  LDSM.16.MT88.4 R36, [R214+0x900] ;  /* 0x00090000d624783b */ /* 0x000eae0000004200 */
[-C--:B----4-:R-:W-:Y:S08]  /*fc50*/  HMMA.16816.F32 R68, R24, R40.reuse, R68 ;  /* 0x000000281844723c */ /* 0x090ff00000001844 */
[C---:B------:R-:W-:Y:S08]  /*fc60*/  HMMA.16816.F32 R72, R28.reuse, R40, R72 ;  /* 0x000000281c48723c */ /* 0x040ff00000001848 */
[-C--:B------:R-:W-:Y:S08]  /*fc70*/  HMMA.16816.F32 R76, R28, R42.reuse, R76 ;  /* 0x0000002a1c4c723c */ /* 0x080ff0000000184c */
[C---:B------:R-:W-:Y:S01]  /*fc80*/  HMMA.16816.F32 R80, R24.reuse, R42, R80 ;  /* 0x0000002a1850723c */ /* 0x040fe20000001850 */
[----:B------:R-:W4:Y:S07]  /*fc90*/  LDSM.16.MT88.4 R40, [R212+0x900] ;  /* 0x00090000d428783b */ /* 0x000f2e0000004200 */
[-C--:B-1----:R-:W-:Y:S08]  /*fca0*/  HMMA.16816.F32 R84, R24, R32.reuse, R84 ;  /* 0x000000201854723c */ /* 0x082ff00000001854 */
[C---:B------:R-:W-:Y:S08]  /*fcb0*/  HMMA.16816.F32 R88, R28.reuse, R32, R88 ;  /* 0x000000201c58723c */ /* 0x040ff00000001858 */
[-C--:B------:R-:W-:Y:S07]  /*fcc0*/  HMMA.16816.F32 R92, R28, R34.reuse, R92 ;  /* 0x000000221c5c723c */ /* 0x080fee000000185c */
[----:B---3--:R-:W-:Y:S01]  /*fcd0*/  F2FP.PACK_AB R28, R171, R166 ;  /* 0x000000a6ab1c723e */ /* 0x008fe200000000ff */
[----:B------:R-:W-:Y:S01]  /*fce0*/  HMMA.16816.F32 R96, R24, R34, R96 ;  /* 0x000000221860723c */ /* 0x000fe20000001860 */
[----:B-----5:R-:W-:Y:S01]  /*fcf0*/  F2FP.PACK_AB R30, R185, R176 ;  /* 0x000000b0b91e723e */ /* 0x020fe200000000ff */
[----:B------:R-:W1:Y:S02]  /*fd00*/  LDSM.16.MT88.4 R32, [R214+0x2100] ;  /* 0x00210000d620783b */ /* 0x000e640000004200 */
[----:B------:R-:W-:Y:S01]  /*fd10*/  F2FP.PACK_AB R29, R197, R192 ;  /* 0x000000c0c51d723e */ /* 0x000fe200000000ff */
[----:B------:R-:W-:Y:S01]  /*fd20*/  FADD.FTZ R166, R166, R189 ;  /* 0x000000bda6a67221 */ /* 0x000fe20000010000 */
[----:B------:R-:W-:Y:S01]  /*fd30*/  F2FP.PACK_AB R31, R23, R194 ;  /* 0x000000c2171f723e */ /* 0x000fe200000000ff */
        /* <DEDUP_REMOVED lines=8> */
[----:B------:R-:W-:Y:S02]  /*fdc0*/  FADD.FTZ R195, R195, R178 ;  /* 0x000000b2c3c37221 */ /* 0x000fe40000010000 */
[----:B------:R-:W-:Y:S02]  /*fdd0*/  FADD.FTZ R171, R171, R166 ;  /* 0x000000a6abab7221 */ /* 0x000fe40000010000 */
[----:B------:R-:W-:Y:S02]  /*fde0*/  FADD.FTZ R197, R197, R192 ;  /* 0x000000c0c5c57221 */ /* 0x000fe40000010000 */
[-C--:B--2---:R-:W-:Y:S01]  /*fdf0*/  HMMA.16816.F32 R144, R24, R36.reuse, R4 ;  /* 0x000000241890723c */ /* 0x084fe20000001804 */
[----:B------:R-:W2:Y:S01]  /*fe00*/  LDSM.16.MT88.4 R4, [R212+0x2100] ;  /* 0x00210000d404783b */ /* 0x000ea20000004200 */
[----:B------:R-:W-:Y:S02]  /*fe10*/  FADD.FTZ R173, R173, R180 ;  /* 0x000000b4adad7221 */ /* 0x000fe40000010000 */
[----:B------:R-:W-:Y:S02]  /*fe20*/  FADD.FTZ R168, R168, R195 ;  /* 0x000000c3a8a87221 */ /* 0x000fe40000010000 */
[----:B------:R-:W-:Y:S02]  /*fe30*/  FADD.FTZ R176, R176, R171 ;  /* 0x000000abb0b07221 */ /* 0x000fe40000010000 */
[C---:B------:R-:W-:Y:S01]  /*fe40*/  HMMA.16816.F32 R140, R28.reuse, R36, R8 ;  /* 0x000000241c8c723c */ /* 0x040fe20000001808 */
[----:B------:R-:W-:Y:S03]  /*fe50*/  FADD.FTZ R194, R194, R197 ;  /* 0x000000c5c2c27221 */ /* 0x000fe60000010000 */
[----:B------:R-:W-:Y:S02]  /*fe60*/  FADD.FTZ R237, R170, R173 ;  /* 0x000000adaaed7221 */ /* 0x000fe40000010000 */
[----:B------:R-:W-:Y:S02]  /*fe70*/  FADD.FTZ R235, R181, R168 ;  /* 0x000000a8b5eb7221 */ /* 0x000fe40000010000 */
[-C--:B------:R-:W-:Y:S01]  /*fe80*/  HMMA.16816.F32 R136, R28, R38.reuse, R12 ;  /* 0x000000261c88723c */ /* 0x080fe2000000180c */
[----:B------:R-:W-:Y:S03]  /*fe90*/  FADD.FTZ R233, R185, R176 ;  /* 0x000000b0b9e97221 */ /* 0x000fe60000010000 */
[----:B------:R-:W-:Y:S04]  /*fea0*/  FADD.FTZ R231, R23, R194 ;  /* 0x000000c217e77221 */ /* 0x000fe80000010000 */
[C---:B------:R-:W-:Y:S08]  /*feb0*/  HMMA.16816.F32 R100, R24.reuse, R38, R100 ;  /* 0x000000261864723c */ /* 0x040ff00000001864 */
        /* <DEDUP_REMOVED lines=15> */
[C---:B------:R-:W-:Y:S08]  /*ffb0*/  HMMA.16816.F32 R80, R24.reuse, R34, R80 ;  /* 0x000000221850723c */ /* 0x040ff00000001850 */
[-C--:B--2---:R-:W-:Y:S08]  /*ffc0*/  HMMA.16816.F32 R84, R24, R4.reuse, R84 ;  /* 0x000000041854723c */ /* 0x084ff00000001854 */
[C---:B------:R-:W-:Y:S08]  /*ffd0*/  HMMA.16816.F32 R88, R28.reuse, R4, R88 ;  /* 0x000000041c58723c */ /* 0x040ff00000001858 */
[-C--:B------:R-:W-:Y:S08]  /*ffe0*/  HMMA.16816.F32 R92, R28, R6.reuse, R92 ;  /* 0x000000061c5c723c */ /* 0x080ff0000000185c */
[----:B------:R-:W-:Y:S01]  /*fff0*/  HMMA.16816.F32 R96, R24, R6, R96 ;  /* 0x000000061860723c */ /* 0x000fe20000001860 */
[----:B------:R-:W-:-:S07]  /*10000*/  @P0 BRA `(.L_x_451) ;  /* 0xffffc2b000000947 */ /* 0x000fce000383ffff */
.L_x_433:
[----:B------:R-:W1:Y:S01]  /*10010*/  SHFL.BFLY PT, R2, R237, 0x2, 0x1f ;  /* 0x0c401f00ed027f89 */ /* 0x000e6200000e0000 */
[----:B------:R-:W-:-:S02]  /*10020*/  MOV R10, 0xff800000 ;  /* 0xff800000000a7802 */ /* 0x000fc40000000f00 */
[----:B------:R-:W-:Y:S01]  /*10030*/  PLOP3.LUT P4, PT, PT, PT, PT, 0x8, 0x0 ;  /* 0x000000000000781c */ /* 0x000fe20003f8e170 */
[----:B------:R-:W2:Y:S04]  /*10040*/  SHFL.BFLY PT, R4, R235, 0x2, 0x1f ;  /* 0x0c401f00eb047f89 */ /* 0x000ea800000e0000 */
[----:B------:R-:W3:Y:S04]  /*10050*/  SHFL.BFLY PT, R0, R231, 0x2, 0x1f ;  /* 0x0c401f00e7007f89 */ /* 0x000ee800000e0000 */
[----:B------:R-:W4:Y:S01]  /*10060*/  SHFL.BFLY PT, R8, R233, 0x2, 0x1f ;  /* 0x0c401f00e9087f89 */ /* 0x000f2200000e0000 */
[----:B-1----:R-:W-:-:S02]  /*10070*/  FADD.FTZ R2, R2, R237 ;  /* 0x000000ed02027221 */ /* 0x002fc40000010000 */
[----:B--2---:R-:W-:-:S03]  /*10080*/  FADD.FTZ R13, R4, R235 ;  /* 0x000000eb040d7221 */ /* 0x004fc60000010000 */
[----:B------:R-:W1:Y:S01]  /*10090*/  SHFL.BFLY PT, R7, R2, 0x1, 0x1f ;  /* 0x0c201f0002077f89 */ /* 0x000e6200000e0000 */
[----:B------:R-:W-:Y:S01]  /*100a0*/  CS2R R4, SRZ ;  /* 0x0000000000047805 */ /* 0x000fe2000001ff00 */
[----:B---3--:R-:W-:Y:S02]  /*100b0*/  FADD.FTZ R9, R0, R231 ;  /* 0x000000e700097221 */ /* 0x008fe40000010000 */
[----:B------:R-:W2:Y:S01]  /*100c0*/  SHFL.BFLY PT, R6, R13, 0x1, 0x1f ;  /* 0x0c201f000d067f89 */ /* 0x000ea200000e0000 */
[----:B----4-:R-:W-:-:S03]  /*100d0*/  FADD.FTZ R8, R8, R233 ;  /* 0x000000e908087221 */ /* 0x010fc60000010000 */
[----:B------:R-:W3:Y:S04]  /*100e0*/  SHFL.BFLY PT, R0, R9, 0x1, 0x1f ;  /* 0x0c201f0009007f89 */ /* 0x000ee800000e0000 */
[----:B------:R-:W4:Y:S01]  /*100f0*/  SHFL.BFLY PT, R11, R8, 0x1, 0x1f ;  /* 0x0c201f00080b7f89 */ /* 0x000f2200000e0000 */
[----:B-1----:R-:W-:Y:S02]  /*10100*/  FADD.FTZ R7, R2, R7 ;  /* 0x0000000702077221 */ /* 0x002fe40000010000 */
[----:B--2---:R-:W-:-:S03]  /*10110*/  FADD.FTZ R6, R13, R6 ;  /* 0x000000060d067221 */ /* 0x004fc60000010000 */
[----:B------:R-:W-:Y:S01]  /*10120*/  FSETP.NE.FTZ.AND P3, PT, R7, RZ, PT ;  /* 0x000000ff0700720b */ /* 0x000fe20003f75000 */
[----:B---3--:R-:W-:Y:S01]  /*10130*/  FADD.FTZ R0, R0, R9 ;  /* 0x0000000900007221 */ /* 0x008fe20000010000 */
[----:B------:R-:W-:Y:S02]  /*10140*/  FSETP.NE.FTZ.AND P2, PT, R6, RZ, PT ;  /* 0x000000ff0600720b */ /* 0x000fe40003f55000 */
[----:B------:R-:W-:Y:S01]  /*10150*/  MOV R9, 0xff800000 ;  /* 0xff80000000097802 */ /* 0x000fe20000000f00 */
[----:B----4-:R-:W-:Y:S01]  /*10160*/  FADD.FTZ R2, R8, R11 ;  /* 0x0000000b08027221 */ /* 0x010fe20000010000 */
[----:B------:R-:W-:Y:S02]  /*10170*/  FSETP.NE.FTZ.AND P0, PT, R0, RZ, PT ;  /* 0x000000ff0000720b */ /* 0x000fe40003f15000 */
[----:B------:R-:W-:Y:S02]  /*10180*/  MOV R8, RZ ;  /* 0x000000ff00087202 */ /* 0x000fe40000000f00 */
[----:B------:R-:W-:-:S03]  /*10190*/  FSETP.NE.FTZ.AND P1, PT, R2, RZ, PT ;  /* 0x000000ff0200720b */ /* 0x000fc60003f35000 */
[----:B------:R-:W1:Y:S01]  /*101a0*/  @P3 MUFU.RCP R5, R7 ;  /* 0x0000000700053308 */ /* 0x000e620000001000 */
[----:B------:R-:W-:Y:S02]  /*101b0*/  @P3 MOV R15, 0x3f317218 ;  /* 0x3f317218000f3802 */ /* 0x000fe40000000f00 */
[----:B------:R-:W-:-:S03]  /*101c0*/  @P2 MOV R14, 0x3f317218 ;  /* 0x3f317218000e2802 */ /* 0x000fc60000000f00 */
[----:B------:R-:W-:Y:S02]  /*101d0*/  @P3 FMUL.FTZ R15, R15, c[0x0][0x2d0] ;  /* 0x0000b4000f0f3a20 */ /* 0x000fe40000410000 */
[----:B------:R-:W-:Y:S01]  /*101e0*/  @P2 MUFU.RCP R4, R6 ;  /* 0x0000000600042308 */ /* 0x000fe20000001000 */
[----:B------:R-:W-:Y:S01]  /*101f0*/  @P0 MOV R12, 0x3f317218 ;  /* 0x3f317218000c0802 */ /* 0x000fe20000000f00 */
[----:B------:R-:W-:Y:S01]  /*10200*/  @P2 FMUL.FTZ R14, R14, c[0x0][0x2d0] ;  /* 0x0000b4000e0e2a20 */ /* 0x000fe20000410000 */
[----:B------:R-:W-:-:S03]  /*10210*/  @P1 MOV R13, 0x3f317218 ;  /* 0x3f317218000d1802 */ /* 0x000fc60000000f00 */
[----:B------:R-:W-:Y:S02]  /*10220*/  @P0 FMUL.FTZ R12, R12, c[0x0][0x2d0] ;  /* 0x0000b4000c0c0a20 */ /* 0x000fe40000410000 */
[C---:B-1----:R-:W-:Y:S01]  /*10230*/  FMUL.FTZ R144, R5.reuse, R144 ;  /* 0x0000009005907220 */ /* 0x042fe20000410000 */
[----:B------:R-:W-:Y:S01]  /*10240*/  @P0 MUFU.RCP R8, R0 ;  /* 0x0000000000080308 */ /* 0x000fe20000001000 */
[C---:B------:R-:W-:Y:S02]  /*10250*/  FMUL.FTZ R145, R5.reuse, R145 ;  /* 0x0000009105917220 */ /* 0x040fe40000410000 */
[C---:B------:R-:W-:Y:S02]  /*10260*/  FMUL.FTZ R100, R5.reuse, R100 ;  /* 0x0000006405647220 */ /* 0x040fe40000410000 */
[C---:B------:R-:W-:Y:S02]  /*10270*/  FMUL.FTZ R101, R5.reuse, R101 ;  /* 0x0000006505657220 */ /* 0x040fe40000410000 */
[C---:B------:R-:W-:Y:S01]  /*10280*/  FMUL.FTZ R104, R5.reuse, R104 ;  /* 0x0000006805687220 */ /* 0x040fe20000410000 */
[----:B------:R-:W1:Y:S01]  /*10290*/  @P3 MUFU.LG2 R7, R7 ;  /* 0x0000000700073308 */ /* 0x000e620000000c00 */
[----:B------:R-:W-:-:S02]  /*102a0*/  FMUL.FTZ R105, R5, R105 ;  /* 0x0000006905697220 */ /* 0x000fc40000410000 */
[C---:B------:R-:W-:Y:S02]  /*102b0*/  FMUL.FTZ R116, R5.reuse, R116 ;  /* 0x0000007405747220 */ /* 0x040fe40000410000 */
[C---:B------:R-:W-:Y:S02]  /*102c0*/  FMUL.FTZ R117, R5.reuse, R117 ;  /* 0x0000007505757220 */ /* 0x040fe40000410000 */
[C---:B------:R-:W-:Y:S01]  /*102d0*/  FMUL.FTZ R120, R5.reuse, R120 ;  /* 0x0000007805787220 */ /* 0x040fe20000410000 */
[----:B------:R-:W2:Y:S01]  /*102e0*/  @P2 MUFU.LG2 R6, R6 ;  /* 0x0000000600062308 */ /* 0x000ea20000000c00 */
[C---:B------:R-:W-:Y:S02]  /*102f0*/  FMUL.FTZ R121, R5.reuse, R121 ;  /* 0x0000007905797220 */ /* 0x040fe40000410000 */
[C---:B------:R-:W-:Y:S02]  /*10300*/  FMUL.FTZ R128, R5.reuse, R128 ;  /* 0x0000008005807220 */ /* 0x040fe40000410000 */
[----:B------:R-:W-:-:S02]  /*10310*/  FMUL.FTZ R129, R5, R129 ;  /* 0x0000008105817220 */ /* 0x000fc40000410000 */
[C---:B------:R-:W-:Y:S01]  /*10320*/  FMUL.FTZ R52, R5.reuse, R52 ;  /* 0x0000003405347220 */ /* 0x040fe20000410000 */
[----:B------:R-:W3:Y:S01]  /*10330*/  @P1 MUFU.LG2 R11, R2 ;  /* 0x00000002000b1308 */ /* 0x000ee20000000c00 */
[C---:B------:R-:W-:Y:S02]  /*10340*/  FMUL.FTZ R53, R5.reuse, R53 ;  /* 0x0000003505357220 */ /* 0x040fe40000410000 */
[C---:B------:R-:W-:Y:S02]  /*10350*/  FMUL.FTZ R64, R5.reuse, R64 ;  /* 0x0000004005407220 */ /* 0x040fe40000410000 */
[C---:B------:R-:W-:Y:S02]  /*10360*/  FMUL.FTZ R65, R5.reuse, R65 ;  /* 0x0000004105417220 */ /* 0x040fe40000410000 */
[C---:B------:R-:W-:Y:S01]  /*10370*/  FMUL.FTZ R68, R5.reuse, R68 ;  /* 0x0000004405447220 */ /* 0x040fe20000410000 */
[----:B------:R-:W4:Y:S01]  /*10380*/  @P0 MUFU.LG2 R0, R0 ;  /* 0x0000000000000308 */ /* 0x000f220000000c00 */
[----:B------:R-:W-:-:S02]  /*10390*/  FMUL.FTZ R69, R5, R69 ;  /* 0x0000004505457220 */ /* 0x000fc40000410000 */
[C---:B------:R-:W-:Y:S02]  /*103a0*/  FMUL.FTZ R80, R5.reuse, R80 ;  /* 0x0000005005507220 */ /* 0x040fe40000410000 */
[C---:B------:R-:W-:Y:S02]  /*103b0*/  FMUL.FTZ R81, R5.reuse, R81 ;  /* 0x0000005105517220 */ /* 0x040fe40000410000 */
[C---:B------:R-:W-:Y:S02]  /*103c0*/  FMUL.FTZ R84, R5.reuse, R84 ;  /* 0x0000005405547220 */ /* 0x040fe40000410000 */
[C---:B------:R-:W-:Y:S02]  /*103d0*/  FMUL.FTZ R85, R5.reuse, R85 ;  /* 0x0000005505557220 */ /* 0x040fe40000410000 */
[C---:B------:R-:W-:Y:S02]  /*103e0*/  FMUL.FTZ R96, R5.reuse, R96 ;  /* 0x0000006005607220 */ /* 0x040fe40000410000 */
[----:B------:R-:W-:Y:S01]  /*103f0*/  FMUL.FTZ R97, R5, R97 ;  /* 0x0000006105617220 */ /* 0x000fe20000410000 */
[----:B------:R-:W-:Y:S01]  /*10400*/  MOV R5, RZ ;  /* 0x000000ff00057202 */ /* 0x000fe20000000f00 */
[----:B-1----:R-:W-:-:S02]  /*10410*/  @P3 FMUL.FTZ R16, R7, 0.69314718246459960938 ;  /* 0x3f31721807103820 */ /* 0x002fc40000410000 */
[----:B--2---:R-:W-:Y:S02]  /*10420*/  @P2 FMUL.FTZ R6, R6, 0.69314718246459960938 ;  /* 0x3f31721806062820 */ /* 0x004fe40000410000 */
[----:B---3--:R-:W-:Y:S01]  /*10430*/  @P1 FMUL.FTZ R18, R11, 0.69314718246459960938 ;  /* 0x3f3172180b121820 */ /* 0x008fe20000410000 */
[----:B------:R1:W2:Y:S01]  /*10440*/  @P1 MUFU.RCP R5, R2 ;  /* 0x0000000200051308 */ /* 0x0002a20000001000 */
[----:B------:R-:W-:Y:S02]  /*10450*/  @P1 FMUL.FTZ R13, R13, c[0x0][0x2d0] ;  /* 0x0000b4000d0d1a20 */ /* 0x000fe40000410000 */
[----:B----4-:R-:W-:Y:S02]  /*10460*/  @P0 FMUL.FTZ R7, R0, 0.69314718246459960938 ;  /* 0x3f31721800070820 */ /* 0x010fe40000410000 */
[C---:B------:R-:W-:Y:S02]  /*10470*/  FMUL.FTZ R146, R4.reuse, R146 ;  /* 0x0000009204927220 */ /* 0x040fe40000410000 */
[----:B------:R-:W-:-:S02]  /*10480*/  FMUL.FTZ R147, R4, R147 ;  /* 0x0000009304937220 */ /* 0x000fc40000410000 */
[C---:B------:R-:W-:Y:S02]  /*10490*/  FMUL.FTZ R102, R4.reuse, R102 ;  /* 0x0000006604667220 */ /* 0x040fe40000410000 */
[C---:B------:R-:W-:Y:S02]  /*104a0*/  FMUL.FTZ R103, R4.reuse, R103 ;  /* 0x0000006704677220 */ /* 0x040fe40000410000 */
[C---:B------:R-:W-:Y:S02]  /*104b0*/  FMUL.FTZ R106, R4.reuse, R106 ;  /* 0x0000006a046a7220 */ /* 0x040fe40000410000 */
[C---:B------:R-:W-:Y:S01]  /*104c0*/  FMUL.FTZ R107, R4.reuse, R107 ;  /* 0x0000006b046b7220 */ /* 0x040fe20000410000 */
[----:B-1----:R-:W-:Y:S01]  /*104d0*/  MOV R2, 0xff800000 ;  /* 0xff80000000027802 */ /* 0x002fe20000000f00 */
        /* <DEDUP_REMOVED lines=17> */
[----:B------:R-:W-:Y:S02]  /*105f0*/  FMUL.FTZ R99, R4, R99 ;  /* 0x0000006304637220 */ /* 0x000fe40000410000 */
        /* <DEDUP_REMOVED lines=24> */
[----:B------:R-:W-:Y:S01]  /*10780*/  MOV R8, 0xff800000 ;  /* 0xff80000000087802 */ /* 0x000fe20000000f00 */
        /* <DEDUP_REMOVED lines=24> */
[----:B------:R-:W-:Y:S02]  /*10910*/  @P3 FFMA.FTZ R2, R15, R151, R16 ;  /* 0x000000970f023223 */ /* 0x000fe40000010010 */
[----:B------:R-:W-:-:S02]  /*10920*/  @P2 FFMA.FTZ R8, R14, R149, R6 ;  /* 0x000000950e082223 */ /* 0x000fc40000010006 */
[----:B------:R-:W-:Y:S02]  /*10930*/  @P1 FFMA.FTZ R9, R13, R3, R18 ;  /* 0x000000030d091223 */ /* 0x000fe40000010012 */
[----:B------:R-:W-:Y:S02]  /*10940*/  @P0 FFMA.FTZ R10, R12, R152, R7 ;  /* 0x000000980c0a0223 */ /* 0x000fe40000010007 */
.L_x_379:
[----:B------:R-:W-:Y:S05]  /*10950*/  @P4 BRA `(.L_x_452) ;  /* 0x00001a9000004947 */ /* 0x000fea0003800000 */
[----:B------:R-:W1:Y:S01]  /*10960*/  S2R R12, SR_TID.X ;  /* 0x00000000000c7919 */ /* 0x000e620000002100 */
[----:B------:R-:W-:Y:S01]  /*10970*/  USHF.R.S32.HI UR6, URZ, 0x1f, UR9 ;  /* 0x0000001f3f067899 */ /* 0x000fe20008011409 */
[----:B------:R-:W-:Y:S01]  /*10980*/  IMAD R18, RZ, RZ, -UR9 ;  /* 0x80000009ff127e24 */ /* 0x000fe2000f8e02ff */
[----:B------:R-:W-:Y:S01]  /*10990*/  ULDC.64 UR4, c[0x0][0x4d0] ;  /* 0x0001340000047ab9 */ /* 0x000fe20000000a00 */
[----:B------:R-:W2:Y:S01]  /*109a0*/  S2R R11, SR_CTAID.Y ;  /* 0x00000000000b7919 */ /* 0x000ea20000002600 */
[----:B------:R-:W-:Y:S01]  /*109b0*/  UIMAD UR7, UR6, UR4, URZ ;  /* 0x00000004060772a4 */ /* 0x000fe2000f8e023f */
[----:B------:R-:W-:Y:S01]  /*109c0*/  IMAD.MOV.U32 R14, RZ, RZ, c[0x0][0x4e8] ;  /* 0x00013a00ff0e7624 */ /* 0x000fe200078e00ff */
[----:B------:R-:W-:Y:S01]  /*109d0*/  UIMAD.WIDE.U32 UR12, UR9, UR4, URZ ;  /* 0x00000004090c72a5 */ /* 0x000fe2000f8e003f */
[----:B------:R-:W3:Y:S01]  /*109e0*/  S2R R24, SR_CTAID.Z ;  /* 0x0000000000187919 */ /* 0x000ee20000002700 */
[----:B------:R-:W-:Y:S01]  /*109f0*/  UIMAD UR5, UR9, UR5, UR7 ;  /* 0x00000005090572a4 */ /* 0x000fe2000f8e0207 */
[----:B------:R-:W-:Y:S02]  /*10a00*/  BSSY B0, `(.L_x_453) ;  /* 0x00000c0000007945 */ /* 0x000fe40003800000 */
[----:B------:R-:W-:Y:S01]  /*10a10*/  BAR.SYNC.DEFER_BLOCKING 0x1, 0x80 ;  /* 0x0042000000007b1d */ /* 0x000fe20000010000 */
[----:B------:R-:W-:Y:S01]  /*10a20*/  UIADD3 UR5, UR13, UR5, URZ ;  /* 0x000000050d057290 */ /* 0x000fe2000fffe03f */
[----:B------:R-:W-:Y:S01]  /*10a30*/  IMAD.U32 R23, RZ, RZ, UR13 ;  /* 0x0000000dff177e24 */ /* 0x000fe2000f8e00ff */
[----:B------:R-:W-:Y:S01]  /*10a40*/  ISETP.NE.AND P0, PT, R14, 0x1, PT ;  /* 0x000000010e00780c */ /* 0x000fe20003f05270 */
[----:B------:R-:W-:-:S02]  /*10a50*/  IMAD.U32 R22, RZ, RZ, UR12 ;  /* 0x0000000cff167e24 */ /* 0x000fc4000f8e00ff */
[----:B------:R-:W4:Y:S01]  /*10a60*/  S2R R15, SR_CTAID.X ;  /* 0x00000000000f7919 */ /* 0x000f220000002500 */
[----:B------:R-:W-:Y:S01]  /*10a70*/  IMAD.U32 R23, RZ, RZ, UR5 ;  /* 0x00000005ff177e24 */ /* 0x000fe2000f8e00ff */
[----:B------:R-:W-:Y:S01]  /*10a80*/  ULDC.64 UR4, c[0x0][0x438] ;  /* 0x00010e0000047ab9 */ /* 0x000fe20000000a00 */
[----:B------:R-:W-:Y:S01]  /*10a90*/  IMAD R14, R14, c[0x0][0x388], RZ ;  /* 0x0000e2000e0e7a24 */ /* 0x000fe200078e02ff */
[----:B------:R-:W-:Y:S01]  /*10aa0*/  UIMAD UR6, UR6, UR4, URZ ;  /* 0x00000004060672a4 */ /* 0x000fe2000f8e023f */
[----:B-1----:R-:W-:Y:S01]  /*10ab0*/  SHF.R.S32.HI R7, RZ, 0x1f, R12 ;  /* 0x0000001fff077819 */ /* 0x002fe2000001140c */
[----:B------:R-:W-:Y:S02]  /*10ac0*/  UIMAD.WIDE.U32 UR12, UR9, UR4, URZ ;  /* 0x00000004090c72a5 */ /* 0x000fe4000f8e003f */
[----:B------:R-:W-:Y:S01]  /*10ad0*/  UIMAD UR4, UR9, UR5, UR6 ;  /* 0x00000005090472a4 */ /* 0x000fe2000f8e0206 */
[CC--:B------:R-:W-:Y:S01]  /*10ae0*/  LEA.HI R13, R7.reuse, R12.reuse, RZ, 0x2 ;  /* 0x0000000c070d7211 */ /* 0x0c0fe200078f10ff */
[----:B--2---:R-:W-:Y:S01]  /*10af0*/  IMAD R18, R18, c[0x0][0x550], R11 ;  /* 0x0001540012127a24 */ /* 0x004fe200078e020b */
[-C--:B------:R-:W-:Y:S01]  /*10b00*/  LEA.HI R7, R7, R12.reuse, RZ, 0x5 ;  /* 0x0000000c07077211 */ /* 0x080fe200078f28ff */
[----:B------:R-:W-:Y:S01]  /*10b10*/  UIADD3 UR4, UR13, UR4, URZ ;  /* 0x000000040d047290 */ /* 0x000fe2000fffe03f */
[----:B------:R-:W-:Y:S01]  /*10b20*/  LOP3.LUT R13, R13, 0xfffffffc, RZ, 0xc0, !PT ;  /* 0xfffffffc0d0d7812 */ /* 0x000fe200078ec0ff */
[----:B------:R-:W-:Y:S01]  /*10b30*/  IMAD.U32 R17, RZ, RZ, UR13 ;  /* 0x0000000dff117e24 */ /* 0x000fe2000f8e00ff */
[----:B------:R-:W-:Y:S01]  /*10b40*/  LOP3.LUT R3, R7, 0xffffffe0, RZ, 0xc0, !PT ;  /* 0xffffffe007037812 */ /* 0x000fe200078ec0ff */
[----:B---3--:R-:W-:Y:S01]  /*10b50*/  IMAD.WIDE.U32 R22, R24, c[0x0][0x4d8], R22 ;  /* 0x0001360018167a25 */ /* 0x008fe200078e0016 */
[----:B------:R-:W-:-:S02]  /*10b60*/  IADD3 R6, -R13, R12, RZ ;  /* 0x0000000c0d067210 */ /* 0x000fc40007ffe1ff */
[----:B------:R-:W-:Y:S01]  /*10b70*/  SHF.R.S32.HI R19, RZ, 0x5, R7 ;  /* 0x00000005ff137819 */ /* 0x000fe20000011407 */
[----:B------:R-:W-:Y:S01]  /*10b80*/  IMAD.IADD R3, R12, 0x1, -R3 ;  /* 0x000000010c037824 */ /* 0x000fe200078e0a03 */
[----:B------:R-:W-:Y:S01]  /*10b90*/  LEA.HI R0, R6, R6, RZ, 0x1 ;  /* 0x0000000606007211 */ /* 0x000fe200078f08ff */
[----:B------:R-:W-:Y:S01]  /*10ba0*/  IMAD.U32 R17, RZ, RZ, UR4 ;  /* 0x00000004ff117e24 */ /* 0x000fe2000f8e00ff */
[----:B------:R-:W-:Y:S02]  /*10bb0*/  SHF.R.S32.HI R12, RZ, 0x1f, R7 ;  /* 0x0000001fff0c7819 */ /* 0x000fe40000011407 */
[----:B------:R-:W-:Y:S02]  /*10bc0*/  LOP3.LUT R11, R0, 0x1ffffffe, RZ, 0xc0, !PT ;  /* 0x1ffffffe000b7812 */ /* 0x000fe400078ec0ff */
[----:B------:R-:W-:Y:S02]  /*10bd0*/  LEA.HI R12, R12, R19, RZ, 0x2 ;  /* 0x000000130c0c7211 */ /* 0x000fe400078f10ff */
[----:B------:R-:W-:Y:S01]  /*10be0*/  SHF.R.S32.HI R7, RZ, 0x1f, R24 ;  /* 0x0000001fff077819 */ /* 0x000fe20000011418 */
[----:B------:R-:W-:Y:S01]  /*10bf0*/  IMAD.IADD R6, R6, 0x1, -R11 ;  /* 0x0000000106067824 */ /* 0x000fe200078e0a0b */
[----:B------:R-:W-:-:S02]  /*10c00*/  SHF.L.U32 R11, R0, 0x5, RZ ;  /* 0x00000005000b7819 */ /* 0x000fc400000006ff */
[----:B------:R-:W-:Y:S01]  /*10c10*/  SHF.R.S32.HI R0, RZ, 0x1f, R3 ;  /* 0x0000001fff007819 */ /* 0x000fe20000011403 */
[C---:B------:R-:W-:Y:S01]  /*10c20*/  IMAD R13, R7.reuse, c[0x0][0x4d8], RZ ;  /* 0x00013600070d7a24 */ /* 0x040fe200078e02ff */
[----:B------:R-:W-:Y:S01]  /*10c30*/  LOP3.LUT R12, R12, 0xffffffc, RZ, 0xc0, !PT ;  /* 0x0ffffffc0c0c7812 */ /* 0x000fe200078ec0ff */
[----:B------:R-:W-:Y:S01]  /*10c40*/  IMAD R7, R7, c[0x0][0x440], RZ ;  /* 0x0001100007077a24 */ /* 0x000fe200078e02ff */
[----:B------:R-:W-:Y:S01]  /*10c50*/  LEA.HI R0, R0, R3, RZ, 0x2 ;  /* 0x0000000300007211 */ /* 0x000fe200078f10ff */
[C---:B------:R-:W-:Y:S01]  /*10c60*/  IMAD R13, R24.reuse, c[0x0][0x4dc], R13 ;  /* 0x00013700180d7a24 */ /* 0x040fe200078e020d */
[----:B------:R-:W-:Y:S01]  /*10c70*/  LOP3.LUT R11, R11, 0xffffffc0, RZ, 0xc0, !PT ;  /* 0xffffffc00b0b7812 */ /* 0x000fe200078ec0ff */
[----:B------:R-:W-:Y:S01]  /*10c80*/  IMAD.IADD R19, R19, 0x1, -R12 ;  /* 0x0000000113137824 */ /* 0x000fe200078e0a0c */
[----:B------:R-:W-:Y:S01]  /*10c90*/  SHF.R.S32.HI R12, RZ, 0x2, R0 ;  /* 0x00000002ff0c7819 */ /* 0x000fe20000011400 */
[----:B------:R-:W-:Y:S01]  /*10ca0*/  IMAD R7, R24, c[0x0][0x444], R7 ;  /* 0x0001110018077a24 */ /* 0x000fe200078e0207 */
[----:B------:R-:W-:Y:S01]  /*10cb0*/  MOV R16, UR12 ;  /* 0x0000000c00107c02 */ /* 0x000fe20008000f00 */
[----:B------:R-:W-:Y:S01]  /*10cc0*/  IMAD R11, R6, 0x8, R11 ;  /* 0x00000008060b7824 */ /* 0x000fe200078e020b */
[----:B------:R-:W-:Y:S01]  /*10cd0*/  LEA R12, R19, R12, 0x4 ;  /* 0x0000000c130c7211 */ /* 0x000fe200078e20ff */
[----:B------:R-:W-:Y:S01]  /*10ce0*/  IMAD.IADD R23, R23, 0x1, R13 ;  /* 0x0000000117177824 */ /* 0x000fe200078e020d */
[----:B------:R-:W-:Y:S01]  /*10cf0*/  SHF.R.S32.HI R13, RZ, 0x1f, R18 ;  /* 0x0000001fff0d7819 */ /* 0x000fe20000011412 */
[----:B------:R-:W-:Y:S01]  /*10d00*/  IMAD.WIDE.U32 R24, R24, c[0x0][0x440], R16 ;  /* 0x0001100018187a25 */ /* 0x000fe200078e0010 */
[----:B------:R-:W-:-:S02]  /*10d10*/  LOP3.LUT P1, RZ, R3, 0x3, RZ, 0xc0, !PT ;  /* 0x0000000303ff7812 */ /* 0x000fc4000782c0ff */
[----:B------:R-:W-:Y:S01]  /*10d20*/  LOP3.LUT R0, R0, 0x7ffffffc, RZ, 0xc0, !PT ;  /* 0x7ffffffc00007812 */ /* 0x000fe200078ec0ff */
[----:B------:R-:W-:Y:S02]  /*10d30*/  IMAD.IADD R20, R12, 0x1, R11 ;  /* 0x000000010c147824 */ /* 0x000fe400078e020b */
[----:B------:R-:W-:Y:S01]  /*10d40*/  IMAD.IADD R25, R25, 0x1, R7 ;  /* 0x0000000119197824 */ /* 0x000fe200078e0207 */
[----:B------:R-:W-:Y:S01]  /*10d50*/  IADD3 R3, R3, -R0, RZ ;  /* 0x8000000003037210 */ /* 0x000fe20007ffe0ff */
[----:B------:R-:W-:Y:S01]  /*10d60*/  IMAD R17, R13, c[0x0][0x448], RZ ;  /* 0x000112000d117a24 */ /* 0x000fe200078e02ff */
[----:B----4-:R-:W-:Y:S01]  /*10d70*/  LEA R20, R15, R20, 0x7 ;  /* 0x000000140f147211 */ /* 0x010fe200078e38ff */
[----:B------:R-:W-:Y:S01]  /*10d80*/  IMAD R13, R13, c[0x0][0x4e0], RZ ;  /* 0x000138000d0d7a24 */ /* 0x000fe200078e02ff */
[----:B------:R-:W-:Y:S01]  /*10d90*/  LEA R15, R15, R12, 0x7 ;  /* 0x0000000c0f0f7211 */ /* 0x000fe200078e38ff */
[----:B------:R-:W-:Y:S01]  /*10da0*/  IMAD R17, R18, c[0x0][0x44c], R17 ;  /* 0x0001130012117a24 */ /* 0x000fe200078e0211 */
[----:B------:R-:W-:Y:S01]  /*10db0*/  MOV R7, R20 ;  /* 0x0000001400077202 */ /* 0x000fe20000000f00 */
[----:B------:R-:W-:Y:S01]  /*10dc0*/  @P0 IMAD.HI.U32 R16, R20, c[0x0][0x4ec], RZ ;  /* 0x00013b0014100a27 */ /* 0x000fe200078e00ff */
[----:B------:R-:W-:-:S03]  /*10dd0*/  ISETP.GE.OR P4, PT, R15, R14, P1 ;  /* 0x0000000e0f00720c */ /* 0x000fc60000f86670 */
[----:B------:R-:W-:Y:S01]  /*10de0*/  IMAD.MOV.U32 R6, RZ, RZ, R20 ;  /* 0x000000ffff067224 */ /* 0x000fe200078e0014 */
[----:B------:R-:W-:Y:S01]  /*10df0*/  @P0 SHF.R.U32.HI R6, RZ, c[0x0][0x4f0], R16 ;  /* 0x00013c00ff060a19 */ /* 0x000fe20000011610 */
[----:B------:R-:W-:-:S03]  /*10e00*/  @P0 IMAD.HI.U32 R11, R20, c[0x0][0x4ec], RZ ;  /* 0x00013b00140b0a27 */ /* 0x000fc600078e00ff */
[----:B------:R-:W-:Y:S01]  /*10e10*/  SHF.R.S32.HI R16, RZ, 0x1f, R6 ;  /* 0x0000001fff107819 */ /* 0x000fe20000011406 */
[----:B------:R-:W-:Y:S01]  /*10e20*/  IMAD.WIDE.U32 R24, R18, c[0x0][0x448], R24 ;  /* 0x0001120012187a25 */ /* 0x000fe200078e0018 */
[----:B------:R-:W-:-:S03]  /*10e30*/  @P0 SHF.R.U32.HI R7, RZ, c[0x0][0x4f0], R11 ;  /* 0x00013c00ff070a19 */ /* 0x000fc6000001160b */
[----:B------:R-:W-:Y:S02]  /*10e40*/  IMAD.MOV R11, RZ, RZ, -R6 ;  /* 0x000000ffff0b7224 */ /* 0x000fe400078e0a06 */
[C---:B------:R-:W-:Y:S02]  /*10e50*/  IMAD R13, R18.reuse, c[0x0][0x4e4], R13 ;  /* 0x00013900120d7a24 */ /* 0x040fe400078e020d */
[----:B------:R-:W-:Y:S01]  /*10e60*/  IMAD.WIDE.U32 R18, R18, c[0x0][0x4e0], R22 ;  /* 0x0001380012127a25 */ /* 0x000fe200078e0016 */
[----:B------:R-:W-:-:S03]  /*10e70*/  SHF.R.S32.HI R22, RZ, 0x1f, R7 ;  /* 0x0000001fff167819 */ /* 0x000fc60000011407 */
[----:B------:R-:W-:Y:S01]  /*10e80*/  IMAD R11, R11, c[0x0][0x4e8], R20 ;  /* 0x00013a000b0b7a24 */ /* 0x000fe200078e0214 */
[----:B------:R-:W-:Y:S01]  /*10e90*/  IADD3 R18, P0, R6, R18, RZ ;  /* 0x0000001206127210 */ /* 0x000fe20007f1e0ff */
[----:B------:R-:W-:Y:S02]  /*10ea0*/  IMAD.IADD R25, R25, 0x1, R17 ;  /* 0x0000000119197824 */ /* 0x000fe400078e0211 */
[----:B------:R-:W-:Y:S01]  /*10eb0*/  IMAD R22, R22, c[0x0][0x430], RZ ;  /* 0x00010c0016167a24 */ /* 0x000fe200078e02ff */
[----:B------:R-:W-:Y:S01]  /*10ec0*/  SHF.R.S32.HI R6, RZ, 0x1f, R11 ;  /* 0x0000001fff067819 */ /* 0x000fe2000001140b */
[----:B------:R-:W-:Y:S01]  /*10ed0*/  IMAD.SHL.U32 R3, R3, 0x2, RZ ;  /* 0x0000000203037824 */ /* 0x000fe200078e00ff */
[----:B------:R-:W-:Y:S01]  /*10ee0*/  IADD3.X R19, R16, R19, R13, P0, !PT ;  /* 0x0000001310137210 */ /* 0x000fe200007fe40d */
[----:B------:R-:W-:-:S04]  /*10ef0*/  IMAD.WIDE.U32 R16, R7, c[0x0][0x430], R24 ;  /* 0x00010c0007107a25 */ /* 0x000fc800078e0018 */
[----:B------:R-:W-:Y:S02]  /*10f00*/  IMAD R6, R6, c[0x0][0x4c8], RZ ;  /* 0x0001320006067a24 */ /* 0x000fe400078e02ff */
[----:B------:R-:W-:-:S04]  /*10f10*/  IMAD.WIDE.U32 R18, R11, c[0x0][0x4c8], R18 ;  /* 0x000132000b127a25 */ /* 0x000fc800078e0012 */
[----:B------:R-:W-:Y:S01]  /*10f20*/  IMAD R6, R11, c[0x0][0x4cc], R6 ;  /* 0x000133000b067a24 */ /* 0x000fe200078e0206 */
[C---:B------:R-:W-:Y:S01]  /*10f30*/  LEA R25, P0, R18.reuse, c[0x0][0x4a8], 0x2 ;  /* 0x00012a0012197a11 */ /* 0x040fe200078010ff */
[C---:B------:R-:W-:Y:S01]  /*10f40*/  IMAD R13, R7.reuse, c[0x0][0x434], R22 ;  /* 0x00010d00070d7a24 */ /* 0x040fe200078e0216 */
[----:B------:R-:W-:Y:S01]  /*10f50*/  IADD3 R7, -R7, RZ, RZ ;  /* 0x000000ff07077210 */ /* 0x000fe20007ffe1ff */
[----:B------:R-:W-:Y:S02]  /*10f60*/  IMAD.IADD R11, R19, 0x1, R6 ;  /* 0x00000001130b7824 */ /* 0x000fe400078e0206 */
[----:B------:R-:W-:Y:S01]  /*10f70*/  SHFL.IDX PT, R22, R25, RZ, 0x1c1f ;  /* 0x001c1fff19167589 */ /* 0x000fe200000e0000 */
[----:B------:R-:W-:Y:S02]  /*10f80*/  IMAD.IADD R13, R17, 0x1, R13 ;  /* 0x00000001110d7824 */ /* 0x000fe400078e020d */
[----:B------:R-:W-:Y:S01]  /*10f90*/  LEA.HI.X R24, R18, c[0x0][0x4ac], R11, 0x2, P0 ;  /* 0x00012b0012187a11 */ /* 0x000fe200000f140b */
[----:B------:R-:W-:Y:S01]  /*10fa0*/  IMAD R7, R7, c[0x0][0x4e8], R20 ;  /* 0x00013a0007077a24 */ /* 0x000fe200078e0214 */
[----:B------:R-:W-:Y:S01]  /*10fb0*/  SHFL.IDX PT, R18, R25, 0x2, 0x1c1f ;  /* 0x005c1f0019127f89 */ /* 0x000fe200000e0000 */
[----:B------:R-:W-:Y:S01]  /*10fc0*/  IMAD.MOV.U32 R12, RZ, RZ, R16 ;  /* 0x000000ffff0c7224 */ /* 0x000fe200078e0010 */
[----:B------:R-:W-:-:S02]  /*10fd0*/  IADD3 R11, R15, 0x48, RZ ;  /* 0x000000480f0b7810 */ /* 0x000fc40007ffe0ff */
[----:B------:R-:W1:Y:S01]  /*10fe0*/  SHFL.IDX PT, R23, R24, RZ, 0x1c1f ;  /* 0x001c1fff18177589 */ /* 0x000e6200000e0000 */
[----:B------:R-:W-:Y:S01]  /*10ff0*/  IMAD.WIDE.U32 R26, R7, c[0x0][0x428], R12 ;  /* 0x00010a00071a7a25 */ /* 0x000fe200078e000c */
[C---:B------:R-:W-:Y:S02]  /*11000*/  IADD3 R13, R15.reuse, 0x8, RZ ;  /* 0x000000080f0d7810 */ /* 0x040fe40007ffe0ff */
[----:B------:R-:W-:Y:S01]  /*11010*/  SHFL.IDX PT, R20, R25, 0x1, 0x1c1f ;  /* 0x003c1f0019147f89 */ /* 0x000fe200000e0000 */
[----:B------:R-:W-:Y:S02]  /*11020*/  IADD3 R12, R15, 0x40, RZ ;  /* 0x000000400f0c7810 */ /* 0x000fe40007ffe0ff */
[-C--:B------:R-:W-:Y:S01]  /*11030*/  ISETP.GE.OR P3, PT, R13, R14.reuse, P1 ;  /* 0x0000000e0d00720c */ /* 0x080fe20000f66670 */
[----:B------:R-:W2:Y:S01]  /*11040*/  SHFL.IDX PT, R21, R24, 0x1, 0x1c1f ;  /* 0x003c1f0018157f89 */ /* 0x000ea200000e0000 */
[-C--:B------:R-:W-:Y:S02]  /*11050*/  ISETP.GE.OR P2, PT, R12, R14.reuse, P1 ;  /* 0x0000000e0c00720c */ /* 0x080fe40000f46670 */
[----:B------:R-:W-:Y:S01]  /*11060*/  ISETP.GE.OR P1, PT, R11, R14, P1 ;  /* 0x0000000e0b00720c */ /* 0x000fe20000f26670 */
[----:B------:R-:W3:Y:S01]  /*11070*/  SHFL.IDX PT, R19, R24, 0x2, 0x1c1f ;  /* 0x005c1f0018137f89 */ /* 0x000ee200000e0000 */
[----:B------:R-:W-:-:S02]  /*11080*/  SHF.R.S32.HI R6, RZ, 0x1f, R7 ;  /* 0x0000001fff067819 */ /* 0x000fc40000011407 */
[-C--:B------:R-:W-:Y:S01]  /*11090*/  ISETP.GE.AND P5, PT, R12, R14.reuse, PT ;  /* 0x0000000e0c00720c */ /* 0x080fe20003fa6270 */
[----:B------:R-:W-:Y:S01]  /*110a0*/  SHFL.IDX PT, R16, R25, 0x3, 0x1c1f ;  /* 0x007c1f0019107f89 */ /* 0x000fe200000e0000 */
[----:B------:R-:W-:Y:S01]  /*110b0*/  ISETP.GE.AND P6, PT, R11, R14, PT ;  /* 0x0000000e0b00720c */ /* 0x000fe20003fc6270 */
[----:B------:R-:W-:Y:S02]  /*110c0*/  IMAD R6, R6, c[0x0][0x428], RZ ;  /* 0x00010a0006067a24 */ /* 0x000fe400078e02ff */
[----:B------:R-:W4:Y:S02]  /*110d0*/  SHFL.IDX PT, R17, R24, 0x3, 0x1c1f ;  /* 0x007c1f0018117f89 */ /* 0x000f2400000e0000 */
[----:B------:R-:W-:Y:S01]  /*110e0*/  IMAD R6, R7, c[0x0][0x42c], R6 ;  /* 0x00010b0007067a24 */ /* 0x000fe200078e0206 */
[----:B------:R-:W-:Y:S01]  /*110f0*/  LEA R7, P0, R26, c[0x0][0x400], 0x2 ;  /* 0x000100001a077a11 */ /* 0x000fe200078010ff */
[----:B-1----:R1:W-:Y:S02]  /*11100*/  @!P4 ST.E [R22.64], R2 ;  /* 0x000000021600c985 */ /* 0x0023e4000c10190a */
[----:B------:R-:W-:-:S02]  /*11110*/  IMAD.IADD R6, R27, 0x1, R6 ;  /* 0x000000011b067824 */ /* 0x000fc400078e0206 */
[----:B------:R1:W1:Y:S03]  /*11120*/  SHFL.IDX PT, R24, R7, RZ, 0x1c1f ;  /* 0x001c1fff07187589 */ /* 0x00026600000e0000 */
[----:B------:R-:W-:Y:S01]  /*11130*/  LEA.HI.X R6, R26, c[0x0][0x404], R6, 0x2, P0 ;  /* 0x000101001a067a11 */ /* 0x000fe200000f1406 */
[----:B--2---:R2:W-:Y:S01]  /*11140*/  @!P3 ST.E [R20.64], R8 ;  /* 0x000000081400b985 */ /* 0x0045e2000c10190a */
[----:B------:R-:W-:-:S03]  /*11150*/  ISETP.GE.AND P0, PT, R13, R14, PT ;  /* 0x0000000e0d00720c */ /* 0x000fc60003f06270 */
[----:B---3--:R2:W-:Y:S04]  /*11160*/  @!P2 ST.E [R18.64], R9 ;  /* 0x000000091200a985 */ /* 0x0085e8000c10190a */
[----:B------:R2:W3:Y:S04]  /*11170*/  SHFL.IDX PT, R25, R6, RZ, 0x1c1f ;  /* 0x001c1fff06197589 */ /* 0x0004e800000e0000 */
[----:B----4-:R2:W-:Y:S01]  /*11180*/  @!P1 ST.E [R16.64], R10 ;  /* 0x0000000a10009985 */ /* 0x0105e2000c10190a */
[----:B------:R-:W-:-:S13]  /*11190*/  ISETP.GE.AND P1, PT, R15, R14, PT ;  /* 0x0000000e0f00720c */ /* 0x000fda0003f26270 */
[----:B------:R-:W-:Y:S05]  /*111a0*/  @P1 BRA `(.L_x_454) ;  /* 0x0000045000001947 */ /* 0x000fea0003800000 */
[C---:B-1----:R-:W-:Y:S02]  /*111b0*/  IADD3 R11, R3.reuse, 0x8, RZ ;  /* 0x00000008030b7810 */ /* 0x042fe40007ffe0ff */
[C---:B--2---:R-:W-:Y:S02]  /*111c0*/  IADD3 R9, R3.reuse, 0x10, RZ ;  /* 0x0000001003097810 */ /* 0x044fe40007ffe0ff */
[----:B------:R-:W-:Y:S02]  /*111d0*/  IADD3 R0, R3, 0x18, RZ ;  /* 0x0000001803007810 */ /* 0x000fe40007ffe0ff */
[----:B------:R-:W-:Y:S02]  /*111e0*/  ISETP.GE.AND P3, PT, R11, c[0x0][0x3c8], PT ;  /* 0x0000f2000b007a0c */ /* 0x000fe40003f66270 */
[----:B------:R-:W-:Y:S02]  /*111f0*/  ISETP.GE.AND P2, PT, R9, c[0x0][0x3c8], PT ;  /* 0x0000f20009007a0c */ /* 0x000fe40003f46270 */
[----:B------:R-:W-:-:S02]  /*11200*/  ISETP.GE.AND P1, PT, R0, c[0x0][0x3c8], PT ;  /* 0x0000f20000007a0c */ /* 0x000fc40003f26270 */
[C---:B------:R-:W-:Y:S02]  /*11210*/  ISETP.GE.AND P4, PT, R3.reuse, c[0x0][0x3c8], PT ;  /* 0x0000f20003007a0c */ /* 0x040fe40003f86270 */
[C---:B------:R-:W-:Y:S02]  /*11220*/  IADD3 R14, R3.reuse, 0x28, RZ ;  /* 0x00000028030e7810 */ /* 0x040fe40007ffe0ff */
[----:B------:R-:W-:-:S03]  /*11230*/  IADD3 R2, R3, 0x30, RZ ;  /* 0x0000003003027810 */ /* 0x000fc60007ffe0ff */
[----:B------:R-:W-:Y:S02]  /*11240*/  @!P3 LEA.HI R11, R11, R11, RZ, 0x1 ;  /* 0x0000000b0b0bb211 */ /* 0x000fe400078f08ff */
[----:B------:R-:W-:Y:S02]  /*11250*/  @!P2 LEA.HI R9, R9, R9, RZ, 0x1 ;  /* 0x000000090909a211 */ /* 0x000fe400078f08ff */
[----:B------:R-:W-:Y:S02]  /*11260*/  @!P1 LEA.HI R0, R0, R0, RZ, 0x1 ;  /* 0x0000000000009211 */ /* 0x000fe400078f08ff */
[----:B------:R-:W-:Y:S01]  /*11270*/  @!P3 LOP3.LUT R11, R11, 0xfffffffe, RZ, 0xc0, !PT ;  /* 0xfffffffe0b0bb812 */ /* 0x000fe200078ec0ff */
[--C-:B---3--:R-:W-:Y:S01]  /*11280*/  @!P4 IMAD.WIDE R12, R3, 0x4, R24.reuse ;  /* 0x00000004030cc825 */ /* 0x108fe200078e0218 */
[----:B------:R-:W-:Y:S02]  /*11290*/  @!P2 LOP3.LUT R9, R9, 0xfffffffe, RZ, 0xc0, !PT ;  /* 0xfffffffe0909a812 */ /* 0x000fe400078ec0ff */
[----:B------:R-:W-:Y:S01]  /*112a0*/  @!P1 LOP3.LUT R15, R0, 0xfffffffe, RZ, 0xc0, !PT ;  /* 0xfffffffe000f9812 */ /* 0x000fe200078ec0ff */
[--C-:B------:R-:W-:Y:S01]  /*112b0*/  @!P3 IMAD.WIDE R10, R11, 0x4, R24.reuse ;  /* 0x000000040b0ab825 */ /* 0x100fe200078e0218 */
[----:B------:R-:W-:Y:S01]  /*112c0*/  IADD3 R0, R3, 0x20, RZ ;  /* 0x0000002003007810 */ /* 0x000fe20007ffe0ff */
[----:B------:R1:W-:Y:S02]  /*112d0*/  @!P4 ST.E.64 [R12.64], R144 ;  /* 0x000000900c00c985 */ /* 0x0003e4000c101b0a */
[--C-:B------:R-:W-:Y:S01]  /*112e0*/  @!P2 IMAD.WIDE R8, R9, 0x4, R24.reuse ;  /* 0x000000040908a825 */ /* 0x100fe200078e0218 */
[----:B------:R-:W-:Y:S01]  /*112f0*/  ISETP.GE.AND P4, PT, R0, c[0x0][0x3c8], PT ;  /* 0x0000f20000007a0c */ /* 0x000fe20003f86270 */
[----:B------:R2:W-:Y:S01]  /*11300*/  @!P3 ST.E.64 [R10.64], R100 ;  /* 0x000000640a00b985 */ /* 0x0005e2000c101b0a */
[----:B------:R-:W-:Y:S01]  /*11310*/  ISETP.GE.AND P3, PT, R14, c[0x0][0x3c8], PT ;  /* 0x0000f2000e007a0c */ /* 0x000fe20003f66270 */
[----:B------:R-:W-:Y:S01]  /*11320*/  @!P1 IMAD.WIDE R16, R15, 0x4, R24 ;  /* 0x000000040f109825 */ /* 0x000fe200078e0218 */
[----:B------:R-:W-:Y:S01]  /*11330*/  IADD3 R15, R3, 0x38, RZ ;  /* 0x00000038030f7810 */ /* 0x000fe20007ffe0ff */
[----:B------:R3:W-:Y:S01]  /*11340*/  @!P2 ST.E.64 [R8.64], R104 ;  /* 0x000000680800a985 */ /* 0x0007e2000c101b0a */
[----:B------:R-:W-:-:S03]  /*11350*/  ISETP.GE.AND P2, PT, R2, c[0x0][0x3c8], PT ;  /* 0x0000f20002007a0c */ /* 0x000fc60003f46270 */
[----:B------:R4:W-:Y:S01]  /*11360*/  @!P1 ST.E.64 [R16.64], R116 ;  /* 0x0000007410009985 */ /* 0x0009e2000c101b0a */
[----:B------:R-:W-:-:S03]  /*11370*/  ISETP.GE.AND P1, PT, R15, c[0x0][0x3c8], PT ;  /* 0x0000f2000f007a0c */ /* 0x000fc60003f26270 */
[----:B------:R-:W-:Y:S02]  /*11380*/  @!P4 LEA.HI R0, R0, R0, RZ, 0x1 ;  /* 0x000000000000c211 */ /* 0x000fe400078f08ff */
[----:B------:R-:W-:-:S04]  /*11390*/  @!P3 LEA.HI R14, R14, R14, RZ, 0x1 ;  /* 0x0000000e0e0eb211 */ /* 0x000fc800078f08ff */
[----:B------:R-:W-:-:S04]  /*113a0*/  @!P2 LEA.HI R2, R2, R2, RZ, 0x1 ;  /* 0x000000020202a211 */ /* 0x000fc800078f08ff */
[----:B------:R-:W-:Y:S02]  /*113b0*/  @!P1 LEA.HI R15, R15, R15, RZ, 0x1 ;  /* 0x0000000f0f0f9211 */ /* 0x000fe400078f08ff */
[----:B-1----:R-:W-:Y:S02]  /*113c0*/  @!P2 LOP3.LUT R13, R2, 0xfffffffe, RZ, 0xc0, !PT ;  /* 0xfffffffe020da812 */ /* 0x002fe400078ec0ff */
[----:B------:R-:W-:Y:S02]  /*113d0*/  @!P1 LOP3.LUT R15, R15, 0xfffffffe, RZ, 0xc0, !PT ;  /* 0xfffffffe0f0f9812 */ /* 0x000fe400078ec0ff */
[----:B--2---:R-:W-:Y:S01]  /*113e0*/  @!P3 LOP3.LUT R11, R14, 0xfffffffe, RZ, 0xc0, !PT ;  /* 0xfffffffe0e0bb812 */ /* 0x004fe200078ec0ff */
[--C-:B------:R-:W-:Y:S01]  /*113f0*/  @!P2 IMAD.WIDE R12, R13, 0x4, R24.reuse ;  /* 0x000000040d0ca825 */ /* 0x100fe200078e0218 */
[----:B------:R-:W-:Y:S02]  /*11400*/  IADD3 R2, R3, 0x48, RZ ;  /* 0x0000004803027810 */ /* 0x000fe40007ffe0ff */
[----:B---3--:R-:W-:Y:S01]  /*11410*/  @!P4 LOP3.LUT R9, R0, 0xfffffffe, RZ, 0xc0, !PT ;  /* 0xfffffffe0009c812 */ /* 0x008fe200078ec0ff */
[----:B------:R-:W-:Y:S01]  /*11420*/  @!P3 IMAD.WIDE R10, R11, 0x4, R24 ;  /* 0x000000040b0ab825 */ /* 0x000fe200078e0218 */
[----:B------:R-:W-:-:S02]  /*11430*/  IADD3 R0, R3, 0x40, RZ ;  /* 0x0000004003007810 */ /* 0x000fc40007ffe0ff */
[----:B----4-:R-:W-:Y:S01]  /*11440*/  IADD3 R17, R3, 0x50, RZ ;  /* 0x0000005003117810 */ /* 0x010fe20007ffe0ff */
[----:B------:R-:W-:Y:S01]  /*11450*/  @!P4 IMAD.WIDE R8, R9, 0x4, R24 ;  /* 0x000000040908c825 */ /* 0x000fe200078e0218 */
[----:B------:R-:W-:-:S03]  /*11460*/  IADD3 R16, R3, 0x58, RZ ;  /* 0x0000005803107810 */ /* 0x000fc60007ffe0ff */
[----:B------:R-:W-:Y:S01]  /*11470*/  @!P1 IMAD.WIDE R14, R15, 0x4, R24 ;  /* 0x000000040f0e9825 */ /* 0x000fe200078e0218 */
[----:B------:R1:W-:Y:S01]  /*11480*/  @!P4 ST.E.64 [R8.64], R120 ;  /* 0x000000780800c985 */ /* 0x0003e2000c101b0a */
[----:B------:R-:W-:-:S03]  /*11490*/  ISETP.GE.AND P4, PT, R0, c[0x0][0x3c8], PT ;  /* 0x0000f20000007a0c */ /* 0x000fc60003f86270 */
[----:B------:R2:W-:Y:S01]  /*114a0*/  @!P3 ST.E.64 [R10.64], R128 ;  /* 0x000000800a00b985 */ /* 0x0005e2000c101b0a */
[----:B------:R-:W-:-:S03]  /*114b0*/  ISETP.GE.AND P3, PT, R2, c[0x0][0x3c8], PT ;  /* 0x0000f20002007a0c */ /* 0x000fc60003f66270 */
[----:B------:R3:W-:Y:S01]  /*114c0*/  @!P2 ST.E.64 [R12.64], R52 ;  /* 0x000000340c00a985 */ /* 0x0007e2000c101b0a */
[----:B------:R-:W-:-:S03]  /*114d0*/  ISETP.GE.AND P2, PT, R17, c[0x0][0x3c8], PT ;  /* 0x0000f20011007a0c */ /* 0x000fc60003f46270 */
[----:B------:R4:W-:Y:S01]  /*114e0*/  @!P1 ST.E.64 [R14.64], R64 ;  /* 0x000000400e009985 */ /* 0x0009e2000c101b0a */
[----:B------:R-:W-:Y:S02]  /*114f0*/  ISETP.GE.AND P1, PT, R16, c[0x0][0x3c8], PT ;  /* 0x0000f20010007a0c */ /* 0x000fe40003f26270 */
[----:B------:R-:W-:-:S03]  /*11500*/  @!P4 LEA.HI R0, R0, R0, RZ, 0x1 ;  /* 0x000000000000c211 */ /* 0x000fc600078f08ff */
[----:B------:R-:W-:-:S04]  /*11510*/  @!P3 LEA.HI R2, R2, R2, RZ, 0x1 ;  /* 0x000000020202b211 */ /* 0x000fc800078f08ff */
[----:B------:R-:W-:-:S04]  /*11520*/  @!P2 LEA.HI R17, R17, R17, RZ, 0x1 ;  /* 0x000000111111a211 */ /* 0x000fc800078f08ff */
[----:B------:R-:W-:Y:S02]  /*11530*/  @!P1 LEA.HI R16, R16, R16, RZ, 0x1 ;  /* 0x0000001010109211 */ /* 0x000fe400078f08ff */
[----:B------:R-:W-:Y:S02]  /*11540*/  @!P2 LOP3.LUT R17, R17, 0xfffffffe, RZ, 0xc0, !PT ;  /* 0xfffffffe1111a812 */ /* 0x000fe400078ec0ff */
[----:B-1----:R-:W-:Y:S02]  /*11550*/  @!P4 LOP3.LUT R9, R0, 0xfffffffe, RZ, 0xc0, !PT ;  /* 0xfffffffe0009c812 */ /* 0x002fe400078ec0ff */
[----:B--2---:R-:W-:-:S03]  /*11560*/  @!P3 LOP3.LUT R11, R2, 0xfffffffe, RZ, 0xc0, !PT ;  /* 0xfffffffe020bb812 */ /* 0x004fc600078ec0ff */
[----:B------:R-:W-:Y:S01]  /*11570*/  @!P4 IMAD.WIDE R8, R9, 0x4, R24 ;  /* 0x000000040908c825 */ /* 0x000fe200078e0218 */
[----:B---3--:R-:W-:-:S03]  /*11580*/  @!P1 LOP3.LUT R13, R16, 0xfffffffe, RZ, 0xc0, !PT ;  /* 0xfffffffe100d9812 */ /* 0x008fc600078ec0ff */
[--C-:B------:R-:W-:Y:S01]  /*11590*/  @!P3 IMAD.WIDE R10, R11, 0x4, R24.reuse ;  /* 0x000000040b0ab825 */ /* 0x100fe200078e0218 */
[----:B------:R1:W-:Y:S03]  /*115a0*/  @!P4 ST.E.64 [R8.64], R68 ;  /* 0x000000440800c985 */ /* 0x0003e6000c101b0a */
[--C-:B----4-:R-:W-:Y:S01]  /*115b0*/  @!P2 IMAD.WIDE R14, R17, 0x4, R24.reuse ;  /* 0x00000004110ea825 */ /* 0x110fe200078e0218 */
[----:B------:R1:W-:Y:S03]  /*115c0*/  @!P3 ST.E.64 [R10.64], R80 ;  /* 0x000000500a00b985 */ /* 0x0003e6000c101b0a */
[----:B------:R-:W-:Y:S01]  /*115d0*/  @!P1 IMAD.WIDE R24, R13, 0x4, R24 ;  /* 0x000000040d189825 */ /* 0x000fe200078e0218 */
[----:B------:R1:W-:Y:S04]  /*115e0*/  @!P2 ST.E.64 [R14.64], R84 ;  /* 0x000000540e00a985 */ /* 0x0003e8000c101b0a */
[----:B------:R1:W-:Y:S02]  /*115f0*/  @!P1 ST.E.64 [R24.64], R96 ;  /* 0x0000006018009985 */ /* 0x0003e4000c101b0a */
.L_x_454:
[----:B-1----:R-:W-:Y:S05]  /*11600*/  BSYNC B0 ;  /* 0x0000000000007941 */ /* 0x002fea0003800000 */
.L_x_453:
[----:B------:R1:W4:Y:S01]  /*11610*/  SHFL.IDX PT, R13, R6, 0x1, 0x1c1f ;  /* 0x003c1f00060d7f89 */ /* 0x00032200000e0000 */
[----:B------:R-:W-:Y:S03]  /*11620*/  BSSY B0, `(.L_x_455) ;  /* 0x0000048000007945 */ /* 0x000fe60003800000 */
[----:B------:R1:W2:Y:S01]  /*11630*/  SHFL.IDX PT, R12, R7, 0x1, 0x1c1f ;  /* 0x003c1f00070c7f89 */ /* 0x0002a200000e0000 */
[----:B------:R-:W-:Y:S05]  /*11640*/  @P0 BRA `(.L_x_456) ;  /* 0x0000045000000947 */ /* 0x000fea0003800000 */
[C---:B------:R-:W-:Y:S02]  /*11650*/  IADD3 R11, R3.reuse, 0x8, RZ ;  /* 0x00000008030b7810 */ /* 0x040fe40007ffe0ff */
[----:B------:R-:W-:-:S02]  /*11660*/  ISETP.GE.AND P1, PT, R3, c[0x0][0x3c8], PT ;  /* 0x0000f20003007a0c */ /* 0x000fc40003f26270 */
[----:B------:R-:W-:Y:S02]  /*11670*/  ISETP.GE.AND P0, PT, R11, c[0x0][0x3c8], PT ;  /* 0x0000f2000b007a0c */ /* 0x000fe40003f06270 */
[C---:B--2---:R-:W-:Y:S02]  /*11680*/  IADD3 R10, R3.reuse, 0x10, RZ ;  /* 0x00000010030a7810 */ /* 0x044fe40007ffe0ff */
[C---:B------:R-:W-:Y:S02]  /*11690*/  IADD3 R9, R3.reuse, 0x18, RZ ;  /* 0x0000001803097810 */ /* 0x040fe40007ffe0ff */
[----:B------:R-:W-:Y:S02]  /*116a0*/  ISETP.GE.AND P4, PT, R10, c[0x0][0x3c8], PT ;  /* 0x0000f2000a007a0c */ /* 0x000fe40003f86270 */
[----:B------:R-:W-:Y:S02]  /*116b0*/  IADD3 R8, R3, 0x20, RZ ;  /* 0x0000002003087810 */ /* 0x000fe40007ffe0ff */
[----:B------:R-:W-:Y:S01]  /*116c0*/  ISETP.GE.AND P3, PT, R9, c[0x0][0x3c8], PT ;  /* 0x0000f20009007a0c */ /* 0x000fe20003f66270 */
[C---:B----4-:R-:W-:Y:S01]  /*116d0*/  @!P1 IMAD.WIDE R14, R3.reuse, 0x4, R12 ;  /* 0x00000004030e9825 */ /* 0x050fe200078e020c */
[----:B------:R-:W-:-:S02]  /*116e0*/  IADD3 R2, R3, 0x28, RZ ;  /* 0x0000002803027810 */ /* 0x000fc40007ffe0ff */
[----:B------:R-:W-:Y:S02]  /*116f0*/  @!P0 LEA.HI R11, R11, R11, RZ, 0x1 ;  /* 0x0000000b0b0b8211 */ /* 0x000fe400078f08ff */
[----:B------:R-:W-:Y:S01]  /*11700*/  IADD3 R0, R3, 0x30, RZ ;  /* 0x0000003003007810 */ /* 0x000fe20007ffe0ff */
[----:B------:R2:W-:Y:S01]  /*11710*/  @!P1 ST.E.64 [R14.64], R146 ;  /* 0x000000920e009985 */ /* 0x0005e2000c101b0a */
[----:B------:R-:W-:Y:S02]  /*11720*/  @!P0 LOP3.LUT R11, R11, 0xfffffffe, RZ, 0xc0, !PT ;  /* 0xfffffffe0b0b8812 */ /* 0x000fe400078ec0ff */
[----:B------:R-:W-:Y:S02]  /*11730*/  ISETP.GE.AND P2, PT, R8, c[0x0][0x3c8], PT ;  /* 0x0000f20008007a0c */ /* 0x000fe40003f46270 */
[----:B------:R-:W-:Y:S01]  /*11740*/  ISETP.GE.AND P1, PT, R2, c[0x0][0x3c8], PT ;  /* 0x0000f20002007a0c */ /* 0x000fe20003f26270 */
[----:B------:R-:W-:Y:S01]  /*11750*/  @!P0 IMAD.WIDE R16, R11, 0x4, R12 ;  /* 0x000000040b108825 */ /* 0x000fe200078e020c */
[----:B------:R-:W-:-:S02]  /*11760*/  @!P4 LEA.HI R10, R10, R10, RZ, 0x1 ;  /* 0x0000000a0a0ac211 */ /* 0x000fc400078f08ff */
[----:B------:R-:W-:Y:S02]  /*11770*/  @!P3 LEA.HI R9, R9, R9, RZ, 0x1 ;  /* 0x000000090909b211 */ /* 0x000fe400078f08ff */
[----:B------:R4:W-:Y:S01]  /*11780*/  @!P0 ST.E.64 [R16.64], R102 ;  /* 0x0000006610008985 */ /* 0x0009e2000c101b0a */
[----:B------:R-:W-:Y:S02]  /*11790*/  ISETP.GE.AND P0, PT, R0, c[0x0][0x3c8], PT ;  /* 0x0000f20000007a0c */ /* 0x000fe40003f06270 */
[----:B------:R-:W-:Y:S02]  /*117a0*/  @!P4 LOP3.LUT R11, R10, 0xfffffffe, RZ, 0xc0, !PT ;  /* 0xfffffffe0a0bc812 */ /* 0x000fe400078ec0ff */
[----:B------:R-:W-:Y:S02]  /*117b0*/  @!P2 LEA.HI R8, R8, R8, RZ, 0x1 ;  /* 0x000000080808a211 */ /* 0x000fe400078f08ff */
[----:B------:R-:W-:Y:S01]  /*117c0*/  @!P3 LOP3.LUT R9, R9, 0xfffffffe, RZ, 0xc0, !PT ;  /* 0xfffffffe0909b812 */ /* 0x000fe200078ec0ff */
[----:B------:R-:W-:Y:S01]  /*117d0*/  @!P4 IMAD.WIDE R18, R11, 0x4, R12 ;  /* 0x000000040b12c825 */ /* 0x000fe200078e020c */
[----:B------:R-:W-:-:S02]  /*117e0*/  @!P1 LEA.HI R2, R2, R2, RZ, 0x1 ;  /* 0x0000000202029211 */ /* 0x000fc400078f08ff */
[C---:B------:R-:W-:Y:S02]  /*117f0*/  IADD3 R21, R3.reuse, 0x48, RZ ;  /* 0x0000004803157810 */ /* 0x040fe40007ffe0ff */
[----:B------:R-:W-:Y:S01]  /*11800*/  @!P1 LOP3.LUT R11, R2, 0xfffffffe, RZ, 0xc0, !PT ;  /* 0xfffffffe020b9812 */ /* 0x000fe200078ec0ff */
[----:B------:R5:W-:Y:S01]  /*11810*/  @!P4 ST.E.64 [R18.64], R106 ;  /* 0x0000006a1200c985 */ /* 0x000be2000c101b0a */
[----:B------:R-:W-:Y:S02]  /*11820*/  @!P0 LEA.HI R0, R0, R0, RZ, 0x1 ;  /* 0x0000000000008211 */ /* 0x000fe400078f08ff */
[----:B------:R-:W-:Y:S01]  /*11830*/  IADD3 R2, R3, 0x40, RZ ;  /* 0x0000004003027810 */ /* 0x000fe20007ffe0ff */
[----:B------:R-:W-:Y:S01]  /*11840*/  @!P1 IMAD.WIDE R10, R11, 0x4, R12 ;  /* 0x000000040b0a9825 */ /* 0x000fe200078e020c */
[----:B--2---:R-:W-:Y:S02]  /*11850*/  @!P2 LOP3.LUT R15, R8, 0xfffffffe, RZ, 0xc0, !PT ;  /* 0xfffffffe080fa812 */ /* 0x004fe400078ec0ff */
[----:B------:R-:W-:-:S03]  /*11860*/  IADD3 R20, R3, 0x50, RZ ;  /* 0x0000005003147810 */ /* 0x000fc60007ffe0ff */
[----:B------:R-:W-:-:S04]  /*11870*/  @!P2 IMAD.WIDE R14, R15, 0x4, R12 ;  /* 0x000000040f0ea825 */ /* 0x000fc800078e020c */
[--C-:B----4-:R-:W-:Y:S01]  /*11880*/  @!P3 IMAD.WIDE R16, R9, 0x4, R12.reuse ;  /* 0x000000040910b825 */ /* 0x110fe200078e020c */
[----:B------:R-:W-:Y:S02]  /*11890*/  @!P0 LOP3.LUT R9, R0, 0xfffffffe, RZ, 0xc0, !PT ;  /* 0xfffffffe00098812 */ /* 0x000fe400078ec0ff */
[----:B------:R-:W-:Y:S02]  /*118a0*/  IADD3 R0, R3, 0x38, RZ ;  /* 0x0000003803007810 */ /* 0x000fe40007ffe0ff */
[----:B------:R2:W-:Y:S01]  /*118b0*/  @!P3 ST.E.64 [R16.64], R118 ;  /* 0x000000761000b985 */ /* 0x0005e2000c101b0a */
[----:B------:R-:W-:Y:S01]  /*118c0*/  @!P0 IMAD.WIDE R8, R9, 0x4, R12 ;  /* 0x0000000409088825 */ /* 0x000fe200078e020c */
[----:B------:R-:W-:Y:S02]  /*118d0*/  ISETP.GE.AND P4, PT, R0, c[0x0][0x3c8], PT ;  /* 0x0000f20000007a0c */ /* 0x000fe40003f86270 */
[----:B------:R4:W-:Y:S01]  /*118e0*/  @!P2 ST.E.64 [R14.64], R122 ;  /* 0x0000007a0e00a985 */ /* 0x0009e2000c101b0a */
[----:B------:R-:W-:-:S02]  /*118f0*/  ISETP.GE.AND P3, PT, R2, c[0x0][0x3c8], PT ;  /* 0x0000f20002007a0c */ /* 0x000fc40003f66270 */
[----:B------:R-:W-:Y:S01]  /*11900*/  ISETP.GE.AND P2, PT, R21, c[0x0][0x3c8], PT ;  /* 0x0000f20015007a0c */ /* 0x000fe20003f46270 */
[----:B------:R1:W-:Y:S01]  /*11910*/  @!P1 ST.E.64 [R10.64], R130 ;  /* 0x000000820a009985 */ /* 0x0003e2000c101b0a */
[----:B-----5:R-:W-:Y:S02]  /*11920*/  IADD3 R18, R3, 0x58, RZ ;  /* 0x0000005803127810 */ /* 0x020fe40007ffe0ff */
[----:B------:R-:W-:Y:S01]  /*11930*/  ISETP.GE.AND P1, PT, R20, c[0x0][0x3c8], PT ;  /* 0x0000f20014007a0c */ /* 0x000fe20003f26270 */
[----:B------:R5:W-:Y:S01]  /*11940*/  @!P0 ST.E.64 [R8.64], R54 ;  /* 0x0000003608008985 */ /* 0x000be2000c101b0a */
[----:B------:R-:W-:Y:S02]  /*11950*/  ISETP.GE.AND P0, PT, R18, c[0x0][0x3c8], PT ;  /* 0x0000f20012007a0c */ /* 0x000fe40003f06270 */
[----:B------:R-:W-:-:S03]  /*11960*/  @!P4 LEA.HI R0, R0, R0, RZ, 0x1 ;  /* 0x000000000000c211 */ /* 0x000fc600078f08ff */
[----:B------:R-:W-:Y:S02]  /*11970*/  @!P3 LEA.HI R2, R2, R2, RZ, 0x1 ;  /* 0x000000020202b211 */ /* 0x000fe400078f08ff */
[----:B------:R-:W-:-:S04]  /*11980*/  @!P2 LEA.HI R21, R21, R21, RZ, 0x1 ;  /* 0x000000151515a211 */ /* 0x000fc800078f08ff */
[----:B------:R-:W-:Y:S02]  /*11990*/  @!P1 LEA.HI R20, R20, R20, RZ, 0x1 ;  /* 0x0000001414149211 */ /* 0x000fe400078f08ff */
[----:B------:R-:W-:Y:S02]  /*119a0*/  @!P0 LEA.HI R18, R18, R18, RZ, 0x1 ;  /* 0x0000001212128211 */ /* 0x000fe400078f08ff */
[----:B------:R-:W-:Y:S02]  /*119b0*/  @!P2 LOP3.LUT R21, R21, 0xfffffffe, RZ, 0xc0, !PT ;  /* 0xfffffffe1515a812 */ /* 0x000fe400078ec0ff */
[----:B--2---:R-:W-:Y:S02]  /*119c0*/  @!P0 LOP3.LUT R17, R18, 0xfffffffe, RZ, 0xc0, !PT ;  /* 0xfffffffe12118812 */ /* 0x004fe400078ec0ff */
[----:B----4-:R-:W-:Y:S01]  /*119d0*/  @!P1 LOP3.LUT R15, R20, 0xfffffffe, RZ, 0xc0, !PT ;  /* 0xfffffffe140f9812 */ /* 0x010fe200078ec0ff */
[----:B------:R-:W-:Y:S01]  /*119e0*/  @!P2 IMAD.WIDE R18, R21, 0x4, R12 ;  /* 0x000000041512a825 */ /* 0x000fe200078e020c */
[----:B-1----:R-:W-:-:S03]  /*119f0*/  @!P3 LOP3.LUT R11, R2, 0xfffffffe, RZ, 0xc0, !PT ;  /* 0xfffffffe020bb812 */ /* 0x002fc600078ec0ff */
[----:B------:R-:W-:Y:S01]  /*11a00*/  @!P1 IMAD.WIDE R14, R15, 0x4, R12 ;  /* 0x000000040f0e9825 */ /* 0x000fe200078e020c */
[----:B-----5:R-:W-:-:S03]  /*11a10*/  @!P4 LOP3.LUT R9, R0, 0xfffffffe, RZ, 0xc0, !PT ;  /* 0xfffffffe0009c812 */ /* 0x020fc600078ec0ff */
[----:B------:R-:W-:-:S04]  /*11a20*/  @!P3 IMAD.WIDE R10, R11, 0x4, R12 ;  /* 0x000000040b0ab825 */ /* 0x000fc800078e020c */
[----:B------:R-:W-:-:S04]  /*11a30*/  @!P4 IMAD.WIDE R8, R9, 0x4, R12 ;  /* 0x000000040908c825 */ /* 0x000fc800078e020c */
[----:B------:R-:W-:Y:S01]  /*11a40*/  @!P0 IMAD.WIDE R12, R17, 0x4, R12 ;  /* 0x00000004110c8825 */ /* 0x000fe200078e020c */
[----:B------:R1:W-:Y:S04]  /*11a50*/  @!P4 ST.E.64 [R8.64], R66 ;  /* 0x000000420800c985 */ /* 0x0003e8000c101b0a */
[----:B------:R1:W-:Y:S04]  /*11a60*/  @!P3 ST.E.64 [R10.64], R70 ;  /* 0x000000460a00b985 */ /* 0x0003e8000c101b0a */
[----:B------:R1:W-:Y:S04]  /*11a70*/  @!P2 ST.E.64 [R18.64], R82 ;  /* 0x000000521200a985 */ /* 0x0003e8000c101b0a */
[----:B------:R1:W-:Y:S04]  /*11a80*/  @!P1 ST.E.64 [R14.64], R86 ;  /* 0x000000560e009985 */ /* 0x0003e8000c101b0a */
[----:B------:R1:W-:Y:S02]  /*11a90*/  @!P0 ST.E.64 [R12.64], R98 ;  /* 0x000000620c008985 */ /* 0x0003e4000c101b0a */
.L_x_456:
[----:B------:R-:W-:Y:S05]  /*11aa0*/  BSYNC B0 ;  /* 0x0000000000007941 */ /* 0x000fea0003800000 */
.L_x_455:
[----:B-1--4-:R1:W4:Y:S01]  /*11ab0*/  SHFL.IDX PT, R13, R6, 0x2, 0x1c1f ;  /* 0x005c1f00060d7f89 */ /* 0x01232200000e0000 */
[----:B------:R-:W-:Y:S03]  /*11ac0*/  BSSY B0, `(.L_x_457) ;  /* 0x0000048000007945 */ /* 0x000fe60003800000 */
[----:B--2---:R1:W2:Y:S01]  /*11ad0*/  SHFL.IDX PT, R12, R7, 0x2, 0x1c1f ;  /* 0x005c1f00070c7f89 */ /* 0x0042a200000e0000 */
[----:B------:R-:W-:Y:S05]  /*11ae0*/  @P5 BRA `(.L_x_458) ;  /* 0x0000045000005947 */ /* 0x000fea0003800000 */
[C---:B------:R-:W-:Y:S02]  /*11af0*/  IADD3 R10, R3.reuse, 0x8, RZ ;  /* 0x00000008030a7810 */ /* 0x040fe40007ffe0ff */
[----:B------:R-:W-:-:S02]  /*11b00*/  IADD3 R9, R3, 0x10, RZ ;  /* 0x0000001003097810 */ /* 0x000fc40007ffe0ff */
[----:B------:R-:W-:Y:S02]  /*11b10*/  ISETP.GE.AND P4, PT, R10, c[0x0][0x3c8], PT ;  /* 0x0000f2000a007a0c */ /* 0x000fe40003f86270 */
[----:B------:R-:W-:Y:S02]  /*11b20*/  IADD3 R8, R3, 0x18, RZ ;  /* 0x0000001803087810 */ /* 0x000fe40007ffe0ff */
[----:B------:R-:W-:Y:S02]  /*11b30*/  ISETP.GE.AND P3, PT, R9, c[0x0][0x3c8], PT ;  /* 0x0000f20009007a0c */ /* 0x000fe40003f66270 */
[C---:B------:R-:W-:Y:S02]  /*11b40*/  IADD3 R2, R3.reuse, 0x20, RZ ;  /* 0x0000002003027810 */ /* 0x040fe40007ffe0ff */
[----:B------:R-:W-:Y:S02]  /*11b50*/  IADD3 R0, R3, 0x28, RZ ;  /* 0x0000002803007810 */ /* 0x000fe40007ffe0ff */
[----:B------:R-:W-:-:S02]  /*11b60*/  ISETP.GE.AND P2, PT, R8, c[0x0][0x3c8], PT ;  /* 0x0000f20008007a0c */ /* 0x000fc40003f46270 */
[----:B------:R-:W-:Y:S02]  /*11b70*/  ISETP.GE.AND P1, PT, R2, c[0x0][0x3c8], PT ;  /* 0x0000f20002007a0c */ /* 0x000fe40003f26270 */
[----:B------:R-:W-:Y:S02]  /*11b80*/  ISETP.GE.AND P0, PT, R0, c[0x0][0x3c8], PT ;  /* 0x0000f20000007a0c */ /* 0x000fe40003f06270 */
[----:B------:R-:W-:Y:S02]  /*11b90*/  ISETP.GE.AND P5, PT, R3, c[0x0][0x3c8], PT ;  /* 0x0000f20003007a0c */ /* 0x000fe40003fa6270 */
[----:B------:R-:W-:Y:S02]  /*11ba0*/  @!P4 LEA.HI R10, R10, R10, RZ, 0x1 ;  /* 0x0000000a0a0ac211 */ /* 0x000fe400078f08ff */
[----:B------:R-:W-:Y:S02]  /*11bb0*/  @!P3 LEA.HI R9, R9, R9, RZ, 0x1 ;  /* 0x000000090909b211 */ /* 0x000fe400078f08ff */
[----:B------:R-:W-:-:S02]  /*11bc0*/  @!P4 LOP3.LUT R11, R10, 0xfffffffe, RZ, 0xc0, !PT ;  /* 0xfffffffe0a0bc812 */ /* 0x000fc400078ec0ff */
[----:B------:R-:W-:Y:S02]  /*11bd0*/  @!P2 LEA.HI R8, R8, R8, RZ, 0x1 ;  /* 0x000000080808a211 */ /* 0x000fe400078f08ff */
[----:B------:R-:W-:Y:S01]  /*11be0*/  @!P3 LOP3.LUT R9, R9, 0xfffffffe, RZ, 0xc0, !PT ;  /* 0xfffffffe0909b812 */ /* 0x000fe200078ec0ff */
[--C-:B--2-4-:R-:W-:Y:S01]  /*11bf0*/  @!P4 IMAD.WIDE R18, R11, 0x4, R12.reuse ;  /* 0x000000040b12c825 */ /* 0x114fe200078e020c */
[----:B------:R-:W-:Y:S02]  /*11c00*/  @!P1 LEA.HI R2, R2, R2, RZ, 0x1 ;  /* 0x0000000202029211 */ /* 0x000fe400078f08ff */
[----:B------:R-:W-:Y:S01]  /*11c10*/  @!P0 LEA.HI R0, R0, R0, RZ, 0x1 ;  /* 0x0000000000008211 */ /* 0x000fe200078f08ff */
[--C-:B------:R-:W-:Y:S01]  /*11c20*/  @!P5 IMAD.WIDE R14, R3, 0x4, R12.reuse ;  /* 0x00000004030ed825 */ /* 0x100fe200078e020c */
[----:B------:R-:W-:Y:S02]  /*11c30*/  @!P2 LOP3.LUT R17, R8, 0xfffffffe, RZ, 0xc0, !PT ;  /* 0xfffffffe0811a812 */ /* 0x000fe400078ec0ff */
[----:B------:R-:W-:Y:S01]  /*11c40*/  @!P1 LOP3.LUT R11, R2, 0xfffffffe, RZ, 0xc0, !PT ;  /* 0xfffffffe020b9812 */ /* 0x000fe200078ec0ff */
[--C-:B------:R-:W-:Y:S01]  /*11c50*/  @!P3 IMAD.WIDE R20, R9, 0x4, R12.reuse ;  /* 0x000000040914b825 */ /* 0x100fe200078e020c */
[----:B------:R-:W-:Y:S01]  /*11c60*/  @!P0 LOP3.LUT R9, R0, 0xfffffffe, RZ, 0xc0, !PT ;  /* 0xfffffffe00098812 */ /* 0x000fe200078ec0ff */
[----:B------:R2:W-:Y:S01]  /*11c70*/  @!P5 ST.E.64 [R14.64], R140 ;  /* 0x0000008c0e00d985 */ /* 0x0005e2000c101b0a */
[----:B------:R-:W-:Y:S01]  /*11c80*/  IADD3 R0, R3, 0x30, RZ ;  /* 0x0000003003007810 */ /* 0x000fe20007ffe0ff */
[--C-:B------:R-:W-:Y:S01]  /*11c90*/  @!P1 IMAD.WIDE R10, R11, 0x4, R12.reuse ;  /* 0x000000040b0a9825 */ /* 0x100fe200078e020c */
[C---:B------:R-:W-:Y:S01]  /*11ca0*/  IADD3 R2, R3.reuse, 0x38, RZ ;  /* 0x0000003803027810 */ /* 0x040fe20007ffe0ff */
[----:B------:R-:W-:Y:S01]  /*11cb0*/  @!P4 ST.E.64 [R18.64], R136 ;  /* 0x000000881200c985 */ /* 0x000fe2000c101b0a */
[----:B------:R-:W-:Y:S01]  /*11cc0*/  IADD3 R23, R3, 0x40, RZ ;  /* 0x0000004003177810 */ /* 0x000fe20007ffe0ff */
[----:B------:R-:W-:Y:S01]  /*11cd0*/  @!P0 IMAD.WIDE R8, R9, 0x4, R12 ;  /* 0x0000000409088825 */ /* 0x000fe200078e020c */
[----:B------:R-:W-:Y:S01]  /*11ce0*/  IADD3 R22, R3, 0x48, RZ ;  /* 0x0000004803167810 */ /* 0x000fe20007ffe0ff */
[----:B------:R4:W-:Y:S01]  /*11cf0*/  @!P3 ST.E.64 [R20.64], R108 ;  /* 0x0000006c1400b985 */ /* 0x0009e2000c101b0a */
[----:B------:R-:W-:-:S02]  /*11d00*/  ISETP.GE.AND P5, PT, R0, c[0x0][0x3c8], PT ;  /* 0x0000f20000007a0c */ /* 0x000fc40003fa6270 */
[----:B------:R-:W-:Y:S02]  /*11d10*/  IADD3 R16, R3, 0x58, RZ ;  /* 0x0000005803107810 */ /* 0x000fe40007ffe0ff */
[----:B------:R-:W-:Y:S02]  /*11d20*/  ISETP.GE.AND P4, PT, R2, c[0x0][0x3c8], PT ;  /* 0x0000f20002007a0c */ /* 0x000fe40003f86270 */
[----:B------:R-:W-:-:S07]  /*11d30*/  ISETP.GE.AND P3, PT, R23, c[0x0][0x3c8], PT ;  /* 0x0000f20017007a0c */ /* 0x000fce0003f66270 */
[----:B------:R-:W-:-:S04]  /*11d40*/  @!P5 LEA.HI R0, R0, R0, RZ, 0x1 ;  /* 0x000000000000d211 */ /* 0x000fc800078f08ff */
[----:B------:R-:W-:Y:S02]  /*11d50*/  @!P4 LEA.HI R2, R2, R2, RZ, 0x1 ;  /* 0x000000020202c211 */ /* 0x000fe400078f08ff */
[----:B------:R-:W-:Y:S01]  /*11d60*/  @!P3 LEA.HI R23, R23, R23, RZ, 0x1 ;  /* 0x000000171717b211 */ /* 0x000fe200078f08ff */
[--C-:B--2---:R-:W-:Y:S01]  /*11d70*/  @!P2 IMAD.WIDE R14, R17, 0x4, R12.reuse ;  /* 0x00000004110ea825 */ /* 0x104fe200078e020c */
[----:B------:R-:W-:Y:S02]  /*11d80*/  IADD3 R17, R3, 0x50, RZ ;  /* 0x0000005003117810 */ /* 0x000fe40007ffe0ff */
[----:B------:R-:W-:Y:S02]  /*11d90*/  @!P3 LOP3.LUT R23, R23, 0xfffffffe, RZ, 0xc0, !PT ;  /* 0xfffffffe1717b812 */ /* 0x000fe400078ec0ff */
[----:B------:R2:W-:Y:S01]  /*11da0*/  @!P2 ST.E.64 [R14.64], R112 ;  /* 0x000000700e00a985 */ /* 0x0005e2000c101b0a */
[----:B------:R-:W-:Y:S02]  /*11db0*/  ISETP.GE.AND P2, PT, R22, c[0x0][0x3c8], PT ;  /* 0x0000f20016007a0c */ /* 0x000fe40003f46270 */
[----:B----4-:R-:W-:Y:S01]  /*11dc0*/  @!P3 IMAD.WIDE R20, R23, 0x4, R12 ;  /* 0x000000041714b825 */ /* 0x010fe200078e020c */
[----:B------:R4:W-:Y:S01]  /*11dd0*/  @!P1 ST.E.64 [R10.64], R124 ;  /* 0x0000007c0a009985 */ /* 0x0009e2000c101b0a */
[----:B------:R-:W-:-:S03]  /*11de0*/  ISETP.GE.AND P1, PT, R17, c[0x0][0x3c8], PT ;  /* 0x0000f20011007a0c */ /* 0x000fc60003f26270 */
[----:B------:R5:W-:Y:S01]  /*11df0*/  @!P0 ST.E.64 [R8.64], R132 ;  /* 0x0000008408008985 */ /* 0x000be2000c101b0a */
[----:B------:R-:W-:-:S05]  /*11e00*/  ISETP.GE.AND P0, PT, R16, c[0x0][0x3c8], PT ;  /* 0x0000f20010007a0c */ /* 0x000fca0003f06270 */
[----:B------:R-:W-:-:S04]  /*11e10*/  @!P2 LEA.HI R22, R22, R22, RZ, 0x1 ;  /* 0x000000161616a211 */ /* 0x000fc800078f08ff */
[----:B------:R-:W-:-:S04]  /*11e20*/  @!P1 LEA.HI R17, R17, R17, RZ, 0x1 ;  /* 0x0000001111119211 */ /* 0x000fc800078f08ff */
[----:B------:R-:W-:Y:S02]  /*11e30*/  @!P0 LEA.HI R16, R16, R16, RZ, 0x1 ;  /* 0x0000001010108211 */ /* 0x000fe400078f08ff */
[----:B------:R-:W-:Y:S02]  /*11e40*/  @!P1 LOP3.LUT R17, R17, 0xfffffffe, RZ, 0xc0, !PT ;  /* 0xfffffffe11119812 */ /* 0x000fe400078ec0ff */
[----:B------:R-:W-:Y:S02]  /*11e50*/  @!P0 LOP3.LUT R19, R16, 0xfffffffe, RZ, 0xc0, !PT ;  /* 0xfffffffe10138812 */ /* 0x000fe400078ec0ff */
[----:B--2---:R-:W-:Y:S01]  /*11e60*/  @!P2 LOP3.LUT R15, R22, 0xfffffffe, RZ, 0xc0, !PT ;  /* 0xfffffffe160fa812 */ /* 0x004fe200078ec0ff */
[----:B------:R-:W-:Y:S01]  /*11e70*/  @!P1 IMAD.WIDE R16, R17, 0x4, R12 ;  /* 0x0000000411109825 */ /* 0x000fe200078e020c */
[----:B----4-:R-:W-:-:S03]  /*11e80*/  @!P4 LOP3.LUT R11, R2, 0xfffffffe, RZ, 0xc0, !PT ;  /* 0xfffffffe020bc812 */ /* 0x010fc600078ec0ff */
        /* <DEDUP_REMOVED lines=9> */
[----:B------:R2:W-:Y:S04]  /*11f20*/  @!P1 ST.E.64 [R16.64], R88 ;  /* 0x0000005810009985 */ /* 0x0005e8000c101b0a */
[----:B------:R2:W-:Y:S02]  /*11f30*/  @!P0 ST.E.64 [R12.64], R4 ;  /* 0x000000040c008985 */ /* 0x0005e4000c101b0a */
.L_x_458:
[----:B------:R-:W-:Y:S05]  /*11f40*/  BSYNC B0 ;  /* 0x0000000000007941 */ /* 0x000fea0003800000 */
.L_x_457:
[----:B--2---:R2:W1:Y:S04]  /*11f50*/  SHFL.IDX PT, R9, R6, 0x3, 0x1c1f ;  /* 0x007c1f0006097f89 */ /* 0x00446800000e0000 */
[----:B------:R2:W4:Y:S01]  /*11f60*/  SHFL.IDX PT, R8, R7, 0x3, 0x1c1f ;  /* 0x007c1f0007087f89 */ /* 0x00052200000e0000 */
[----:B------:R-:W-:Y:S05]  /*11f70*/  @P6 EXIT ;  /* 0x000000000000694d */ /* 0x000fea0003800000 */
[C---:B-12---:R-:W-:Y:S02]  /*11f80*/  IADD3 R6, R3.reuse, 0x8, RZ ;  /* 0x0000000803067810 */ /* 0x046fe40007ffe0ff */
        /* <DEDUP_REMOVED lines=12> */
[----:B----4-:R-:W-:Y:S01]  /*12050*/  @!P3 IMAD.WIDE R10, R3, 0x4, R8 ;  /* 0x00000004030ab825 */ /* 0x010fe200078e0208 */
[----:B------:R-:W-:-:S02]  /*12060*/  @!P2 LOP3.LUT R6, R6, 0xfffffffe, RZ, 0xc0, !PT ;  /* 0xfffffffe0606a812 */ /* 0x000fc400078ec0ff */
[----:B------:R-:W-:Y:S02]  /*12070*/  @!P1 LOP3.LUT R5, R5, 0xfffffffe, RZ, 0xc0, !PT ;  /* 0xfffffffe05059812 */ /* 0x000fe400078ec0ff */
[----:B------:R-:W-:Y:S01]  /*12080*/  @!P0 LOP3.LUT R4, R4, 0xfffffffe, RZ, 0xc0, !PT ;  /* 0xfffffffe04048812 */ /* 0x000fe200078ec0ff */
[--C-:B------:R-:W-:Y:S01]  /*12090*/  @!P2 IMAD.WIDE R6, R6, 0x4, R8.reuse ;  /* 0x000000040606a825 */ /* 0x100fe200078e0208 */
[----:B------:R-:W-:Y:S01]  /*120a0*/  ISETP.GE.AND P5, PT, R0, c[0x0][0x3c8], PT ;  /* 0x0000f20000007a0c */ /* 0x000fe20003fa6270 */
[----:B------:R-:W-:Y:S01]  /*120b0*/  @!P3 ST.E.64 [R10.64], R142 ;  /* 0x0000008e0a00b985 */ /* 0x000fe2000c101b0a */
[----:B------:R-:W-:Y:S01]  /*120c0*/  IADD3 R18, R3, 0x30, RZ ;  /* 0x0000003003127810 */ /* 0x000fe20007ffe0ff */
[--C-:B------:R-:W-:Y:S01]  /*120d0*/  @!P1 IMAD.WIDE R12, R5, 0x4, R8.reuse ;  /* 0x00000004050c9825 */ /* 0x100fe200078e0208 */
[C---:B------:R-:W-:Y:S01]  /*120e0*/  IADD3 R17, R3.reuse, 0x38, RZ ;  /* 0x0000003803117810 */ /* 0x040fe20007ffe0ff */
[----:B------:R1:W-:Y:S01]  /*120f0*/  @!P2 ST.E.64 [R6.64], R138 ;  /* 0x0000008a0600a985 */ /* 0x0003e2000c101b0a */
[C---:B------:R-:W-:Y:S01]  /*12100*/  IADD3 R16, R3.reuse, 0x40, RZ ;  /* 0x0000004003107810 */ /* 0x040fe20007ffe0ff */
[----:B------:R-:W-:Y:S01]  /*12110*/  @!P0 IMAD.WIDE R4, R4, 0x4, R8 ;  /* 0x0000000404048825 */ /* 0x000fe200078e0208 */
[C---:B------:R-:W-:Y:S01]  /*12120*/  IADD3 R15, R3.reuse, 0x48, RZ ;  /* 0x00000048030f7810 */ /* 0x040fe20007ffe0ff */
[----:B------:R-:W-:Y:S01]  /*12130*/  @!P1 ST.E.64 [R12.64], R110 ;  /* 0x0000006e0c009985 */ /* 0x000fe2000c101b0a */
[----:B------:R-:W-:-:S02]  /*12140*/  IADD3 R14, R3, 0x50, RZ ;  /* 0x00000050030e7810 */ /* 0x000fc40007ffe0ff */
[----:B------:R-:W-:Y:S01]  /*12150*/  ISETP.GE.AND P4, PT, R18, c[0x0][0x3c8], PT ;  /* 0x0000f20012007a0c */ /* 0x000fe20003f86270 */
[----:B------:R2:W-:Y:S01]  /*12160*/  @!P0 ST.E.64 [R4.64], R114 ;  /* 0x0000007204008985 */ /* 0x0005e2000c101b0a */
[----:B------:R-:W-:Y:S02]  /*12170*/  ISETP.GE.AND P3, PT, R17, c[0x0][0x3c8], PT ;  /* 0x0000f20011007a0c */ /* 0x000fe40003f66270 */
[----:B------:R-:W-:Y:S02]  /*12180*/  ISETP.GE.AND P2, PT, R16, c[0x0][0x3c8], PT ;  /* 0x0000f20010007a0c */ /* 0x000fe40003f46270 */
[----:B------:R-:W-:Y:S02]  /*12190*/  ISETP.GE.AND P1, PT, R15, c[0x0][0x3c8], PT ;  /* 0x0000f2000f007a0c */ /* 0x000fe40003f26270 */
[----:B------:R-:W-:Y:S02]  /*121a0*/  ISETP.GE.AND P0, PT, R14, c[0x0][0x3c8], PT ;  /* 0x0000f2000e007a0c */ /* 0x000fe40003f06270 */
[----:B------:R-:W-:-:S02]  /*121b0*/  @!P6 LEA.HI R2, R2, R2, RZ, 0x1 ;  /* 0x000000020202e211 */ /* 0x000fc400078f08ff */
[----:B------:R-:W-:Y:S02]  /*121c0*/  @!P5 LEA.HI R0, R0, R0, RZ, 0x1 ;  /* 0x000000000000d211 */ /* 0x000fe400078f08ff */
[----:B------:R-:W-:Y:S02]  /*121d0*/  @!P4 LEA.HI R18, R18, R18, RZ, 0x1 ;  /* 0x000000121212c211 */ /* 0x000fe400078f08ff */
[----:B------:R-:W-:Y:S02]  /*121e0*/  @!P3 LEA.HI R17, R17, R17, RZ, 0x1 ;  /* 0x000000111111b211 */ /* 0x000fe400078f08ff */
[----:B------:R-:W-:Y:S02]  /*121f0*/  @!P2 LEA.HI R16, R16, R16, RZ, 0x1 ;  /* 0x000000101010a211 */ /* 0x000fe400078f08ff */
[----:B------:R-:W-:Y:S02]  /*12200*/  @!P1 LEA.HI R15, R15, R15, RZ, 0x1 ;  /* 0x0000000f0f0f9211 */ /* 0x000fe400078f08ff */
[----:B-1----:R-:W-:-:S02]  /*12210*/  @!P5 LOP3.LUT R7, R0, 0xfffffffe, RZ, 0xc0, !PT ;  /* 0xfffffffe0007d812 */ /* 0x002fc400078ec0ff */
[----:B------:R-:W-:Y:S02]  /*12220*/  @!P0 LEA.HI R14, R14, R14, RZ, 0x1 ;  /* 0x0000000e0e0e8211 */ /* 0x000fe400078f08ff */
[----:B------:R-:W-:Y:S01]  /*12230*/  @!P4 LOP3.LUT R11, R18, 0xfffffffe, RZ, 0xc0, !PT ;  /* 0xfffffffe120bc812 */ /* 0x000fe200078ec0ff */
[--C-:B------:R-:W-:Y:S01]  /*12240*/  @!P5 IMAD.WIDE R6, R7, 0x4, R8.reuse ;  /* 0x000000040706d825 */ /* 0x100fe200078e0208 */
[----:B------:R-:W-:Y:S02]  /*12250*/  @!P3 LOP3.LUT R17, R17, 0xfffffffe, RZ, 0xc0, !PT ;  /* 0xfffffffe1111b812 */ /* 0x000fe400078ec0ff */
[----:B--2---:R-:W-:Y:S02]  /*12260*/  @!P6 LOP3.LUT R5, R2, 0xfffffffe, RZ, 0xc0, !PT ;  /* 0xfffffffe0205e812 */ /* 0x004fe400078ec0ff */
[----:B------:R-:W-:Y:S02]  /*12270*/  @!P2 LOP3.LUT R13, R16, 0xfffffffe, RZ, 0xc0, !PT ;  /* 0xfffffffe100da812 */ /* 0x000fe400078ec0ff */
[----:B------:R-:W-:Y:S01]  /*12280*/  @!P1 LOP3.LUT R15, R15, 0xfffffffe, RZ, 0xc0, !PT ;  /* 0xfffffffe0f0f9812 */ /* 0x000fe200078ec0ff */
[----:B------:R-:W-:Y:S01]  /*12290*/  @!P6 IMAD.WIDE R4, R5, 0x4, R8 ;  /* 0x000000040504e825 */ /* 0x000fe200078e0208 */
[----:B------:R-:W-:-:S03]  /*122a0*/  IADD3 R3, R3, 0x58, RZ ;  /* 0x0000005803037810 */ /* 0x000fc60007ffe0ff */
[--C-:B------:R-:W-:Y:S01]  /*122b0*/  @!P2 IMAD.WIDE R12, R13, 0x4, R8.reuse ;  /* 0x000000040d0ca825 */ /* 0x100fe200078e0208 */
[----:B------:R1:W-:Y:S04]  /*122c0*/  @!P6 ST.E.64 [R4.64], R126 ;  /* 0x0000007e0400e985 */ /* 0x0003e8000c101b0a */
[----:B------:R2:W-:Y:S01]  /*122d0*/  @!P5 ST.E.64 [R6.64], R134 ;  /* 0x000000860600d985 */ /* 0x0005e2000c101b0a */
[----:B-1----:R-:W-:Y:S01]  /*122e0*/  @!P0 LOP3.LUT R5, R14, 0xfffffffe, RZ, 0xc0, !PT ;  /* 0xfffffffe0e058812 */ /* 0x002fe200078ec0ff */
[----:B------:R-:W-:-:S04]  /*122f0*/  @!P1 IMAD.WIDE R14, R15, 0x4, R8 ;  /* 0x000000040f0e9825 */ /* 0x000fc800078e0208 */
[----:B--2---:R-:W-:-:S04]  /*12300*/  @!P4 IMAD.WIDE R6, R11, 0x4, R8 ;  /* 0x000000040b06c825 */ /* 0x004fc800078e0208 */
[--C-:B------:R-:W-:Y:S01]  /*12310*/  @!P3 IMAD.WIDE R10, R17, 0x4, R8.reuse ;  /* 0x00000004110ab825 */ /* 0x100fe200078e0208 */
[----:B------:R1:W-:Y:S03]  /*12320*/  @!P4 ST.E.64 [R6.64], R58 ;  /* 0x0000003a0600c985 */ /* 0x0003e6000c101b0a */
[----:B------:R-:W-:Y:S01]  /*12330*/  @!P0 IMAD.WIDE R4, R5, 0x4, R8 ;  /* 0x0000000405048825 */ /* 0x000fe200078e0208 */
[----:B------:R1:W-:Y:S04]  /*12340*/  @!P3 ST.E.64 [R10.64], R62 ;  /* 0x0000003e0a00b985 */ /* 0x0003e8000c101b0a */
[----:B------:R1:W-:Y:S04]  /*12350*/  @!P2 ST.E.64 [R12.64], R74 ;  /* 0x0000004a0c00a985 */ /* 0x0003e8000c101b0a */
        /* <DEDUP_REMOVED lines=9> */
.L_x_452:
        /* <DEDUP_REMOVED lines=9> */
[----:B------:R-:W1:Y:S01]  /*12480*/  S2R R5, SR_CTAID.Z ;  /* 0x0000000000057919 */ /* 0x000e620000002700 */
[----:B------:R-:W-:Y:S01]  /*12490*/  USHF.R.S32.HI UR6, URZ, 0x1f, UR9 ;  /* 0x0000001f3f067899 */ /* 0x000fe20008011409 */
[----:B------:R-:W-:Y:S01]  /*124a0*/  ISETP.NE.AND P0, PT, R0, 0x1, PT ;  /* 0x000000010000780c */ /* 0x000fe20003f05270 */
[----:B------:R-:W-:Y:S01]  /*124b0*/  ULDC.64 UR4, c[0x0][0x4d0] ;  /* 0x0001340000047ab9 */ /* 0x000fe20000000a00 */
[----:B------:R-:W2:Y:S01]  /*124c0*/  S2R R3, SR_CTAID.Y ;  /* 0x0000000000037919 */ /* 0x000ea20000002600 */
[----:B------:R-:W-:Y:S01]  /*124d0*/  UIMAD UR6, UR6, UR4, URZ ;  /* 0x00000004060672a4 */ /* 0x000fe2000f8e023f */
[----:B------:R-:W-:Y:S01]  /*124e0*/  IADD3 R2, RZ, -UR9, RZ ;  /* 0x80000009ff027c10 */ /* 0x000fe2000fffe0ff */
[----:B------:R-:W-:Y:S01]  /*124f0*/  UIMAD.WIDE.U32 UR12, UR9, UR4, URZ ;  /* 0x00000004090c72a5 */ /* 0x000fe2000f8e003f */
[----:B------:R-:W-:Y:S01]  /*12500*/  MOV R6, R7 ;  /* 0x0000000700067202 */ /* 0x000fe20000000f00 */
[----:B------:R-:W-:-:S04]  /*12510*/  UIMAD UR4, UR9, UR5, UR6 ;  /* 0x00000005090472a4 */ /* 0x000fc8000f8e0206 */
[----:B------:R-:W-:Y:S01]  /*12520*/  UIADD3 UR4, UR13, UR4, URZ ;  /* 0x000000040d047290 */ /* 0x000fe2000fffe03f */
[----:B------:R-:W-:Y:S01]  /*12530*/  MOV R9, UR13 ;  /* 0x0000000d00097c02 */ /* 0x000fe20008000f00 */
[----:B------:R-:W-:-:S04]  /*12540*/  @P0 IMAD.HI.U32 R4, R7, c[0x0][0x4ec], RZ ;  /* 0x00013b0007040a27 */ /* 0x000fc800078e00ff */
[----:B------:R-:W-:Y:S01]  /*12550*/  IMAD.U32 R8, RZ, RZ, UR12 ;  /* 0x0000000cff087e24 */ /* 0x000fe2000f8e00ff */
[----:B------:R-:W-:Y:S01]  /*12560*/  @P0 SHF.R.U32.HI R6, RZ, c[0x0][0x4f0], R4 ;  /* 0x00013c00ff060a19 */ /* 0x000fe20000011604 */
[----:B------:R-:W-:Y:S01]  /*12570*/  IMAD.U32 R9, RZ, RZ, UR4 ;  /* 0x00000004ff097e24 */ /* 0x000fe2000f8e00ff */
[----:B-1----:R-:W-:-:S03]  /*12580*/  SHF.R.S32.HI R0, RZ, 0x1f, R5 ;  /* 0x0000001fff007819 */ /* 0x002fc60000011405 */
[----:B------:R-:W-:Y:S01]  /*12590*/  IMAD.WIDE.U32 R8, R5, c[0x0][0x4d8], R8 ;  /* 0x0001360005087a25 */ /* 0x000fe200078e0008 */
[----:B------:R-:W-:-:S03]  /*125a0*/  IADD3 R4, -R6, RZ, RZ ;  /* 0x000000ff06047210 */ /* 0x000fc60007ffe1ff */
[----:B------:R-:W-:Y:S02]  /*125b0*/  IMAD R0, R0, c[0x0][0x4d8], RZ ;  /* 0x0001360000007a24 */ /* 0x000fe400078e02ff */
[----:B--2---:R-:W-:Y:S02]  /*125c0*/  IMAD R2, R2, c[0x0][0x550], R3 ;  /* 0x0001540002027a24 */ /* 0x004fe400078e0203 */
[----:B------:R-:W-:Y:S02]  /*125d0*/  IMAD R0, R5, c[0x0][0x4dc], R0 ;  /* 0x0001370005007a24 */ /* 0x000fe400078e0200 */
[----:B------:R-:W-:Y:S01]  /*125e0*/  IMAD R4, R4, c[0x0][0x4e8], R7 ;  /* 0x00013a0004047a24 */ /* 0x000fe200078e0207 */
[----:B------:R-:W-:Y:S01]  /*125f0*/  SHF.R.S32.HI R3, RZ, 0x1f, R2 ;  /* 0x0000001fff037819 */ /* 0x000fe20000011402 */
[----:B------:R-:W-:Y:S01]  /*12600*/  IMAD.IADD R9, R0, 0x1, R9 ;  /* 0x0000000100097824 */ /* 0x000fe200078e0209 */
[----:B------:R-:W-:-:S03]  /*12610*/  SHF.R.S32.HI R0, RZ, 0x1f, R6 ;  /* 0x0000001fff007819 */ /* 0x000fc60000011406 */
[----:B------:R-:W-:Y:S02]  /*12620*/  IMAD R3, R3, c[0x0][0x4e0], RZ ;  /* 0x0001380003037a24 */ /* 0x000fe400078e02ff */
[----:B------:R-:W-:-:S04]  /*12630*/  IMAD.WIDE.U32 R8, R2, c[0x0][0x4e0], R8 ;  /* 0x0001380002087a25 */ /* 0x000fc800078e0008 */
[----:B------:R-:W-:Y:S01]  /*12640*/  IMAD R3, R2, c[0x0][0x4e4], R3 ;  /* 0x0001390002037a24 */ /* 0x000fe200078e0203 */
[----:B------:R-:W-:Y:S02]  /*12650*/  SHF.R.S32.HI R2, RZ, 0x1f, R4 ;  /* 0x0000001fff027819 */ /* 0x000fe40000011404 */
[----:B------:R-:W-:-:S03]  /*12660*/  IADD3 R6, P0, R6, R8, RZ ;  /* 0x0000000806067210 */ /* 0x000fc60007f1e0ff */
[----:B------:R-:W-:Y:S01]  /*12670*/  IMAD R5, R2, c[0x0][0x4c8], RZ ;  /* 0x0001320002057a24 */ /* 0x000fe200078e02ff */
[----:B------:R-:W-:-:S03]  /*12680*/  IADD3.X R7, R0, R9, R3, P0, !PT ;  /* 0x0000000900077210 */ /* 0x000fc600007fe403 */
[C---:B------:R-:W-:Y:S02]  /*12690*/  IMAD R5, R4.reuse, c[0x0][0x4cc], R5 ;  /* 0x0001330004057a24 */ /* 0x040fe400078e0205 */
[----:B------:R-:W-:-:S05]  /*126a0*/  IMAD.WIDE.U32 R6, R4, c[0x0][0x4c8], R6 ;  /* 0x0001320004067a25 */ /* 0x000fca00078e0006 */
[----:B------:R-:W-:Y:S02]  /*126b0*/  IADD3 R5, R7, R5, RZ ;  /* 0x0000000507057210 */ /* 0x000fe40007ffe0ff */
[----:B------:R-:W-:-:S04]  /*126c0*/  LEA R2, P0, R6, c[0x0][0x4a8], 0x2 ;  /* 0x00012a0006027a11 */ /* 0x000fc800078010ff */
[----:B------:R-:W-:Y:S02]  /*126d0*/  LEA.HI.X R3, R6, c[0x0][0x4ac], R5, 0x2, P0 ;  /* 0x00012b0006037a11 */ /* 0x000fe400000f1405 */
[----:B------:R-:W-:-:S05]  /*126e0*/  MOV R5, 0xff800000 ;  /* 0xff80000000057802 */ /* 0x000fca0000000f00 */
[----:B------:R-:W-:Y:S01]  /*126f0*/  STG.E [R2.64], R5 ;  /* 0x0000000502007986 */ /* 0x000fe2000c10190a */
[----:B------:R-:W-:Y:S05]  /*12700*/  EXIT ;  /* 0x000000000000794d */ /* 0x000fea0003800000 */
.L_x_459:
        /* <DEDUP_REMOVED lines=15> */
.L_x_1435:


//--------------------- .text._ZN7cutlass13device_kernelIN5flash19enable_sm80_to_sm89INS1_16FlashAttnFwdSm80INS1_25CollectiveMainloopFwdSm80ILi4ELi1ELb0EN4cute5tupleIJNS5_1CILi128EEENS7_ILi48EEENS7_ILi96EEEEEELi96ENS_6half_tEfNS_4arch4Sm80ELb0ELb1ELb0ELb1ELb0ELb0ELb1ELb1EEENS1_21CollectiveEpilogueFwdINS6_IJS8_SA_S9_EEENS6_IJNS7_ILi1EEESI_SI_EEESC_SE_Li128ELb1ELb1ELb1ELb0EEENS1_36VarlenDynamicPersistentTileSchedulerILi128ELi48ELi128ELi128ELb1ELb1ELb0ELb1ELb0ELb1EEEEEEEEEvNT_6ParamsE --------------------------
	.section	.text._ZN7cutlass13device_kernelIN5flash19enable_sm80_to_sm89INS1_16FlashAttnFwdSm80INS1_25CollectiveMainloopFwdSm80ILi4ELi1ELb0EN4cute5tupleIJNS5_1CILi128EEENS7_ILi48EEENS7_ILi96EEEEEELi96ENS_6half_tEfNS_4arch4Sm80ELb0ELb1ELb0ELb1ELb0ELb0ELb1ELb1EEENS1_21CollectiveEpilogueFwdINS6_IJS8_SA_S9_EEENS6_IJNS7_ILi1EEESI_SI_EEESC_SE_Li128ELb1ELb1ELb1ELb0EEENS1_36VarlenDynamicPersistentTileSchedulerILi128ELi48ELi128ELi128ELb1ELb1ELb0ELb1ELb0ELb1EEEEEEEEEvNT_6ParamsE,"ax",@progbits
	.sectioninfo	@"SHI_REGISTERS=255"
	.align	128
.text._ZN7cutlass13device_kernelIN5flash19enable_sm80_to_sm89INS1_16FlashAttnFwdSm80INS1_25CollectiveMainloopFwdSm80ILi4ELi1ELb0EN4cute5tupleIJNS5_1CILi128EEENS7_ILi48EEENS7_ILi96EEEEEELi96ENS_6half_tEfNS_4arch4Sm80ELb0ELb1ELb0ELb1ELb0ELb0ELb1ELb1EEENS1_21CollectiveEpilogueFwdINS6_IJS8_SA_S9_EEENS6_IJNS7_ILi1EEESI_SI_EEESC_SE_Li128ELb1ELb1ELb1ELb0EEENS1_36VarlenDynamicPersistentTileSchedulerILi128ELi48ELi128ELi128ELb1ELb1ELb0ELb1ELb0ELb1EEEEEEEEEvNT_6ParamsE:
        .type           _ZN7cutlass13device_kernelIN5flash19enable_sm80_to_sm89INS1_16FlashAttnFwdSm80INS1_25CollectiveMainloopFwdSm80ILi4ELi1ELb0EN4cute5tupleIJNS5_1CILi128EEENS7_ILi48EEENS7_ILi96EEEEEELi96ENS_6half_tEfNS_4arch4Sm80ELb0ELb1ELb0ELb1ELb0ELb0ELb1ELb1EEENS1_21CollectiveEpilogueFwdINS6_IJS8_SA_S9_EEENS6_IJNS7_ILi1EEESI_SI_EEESC_SE_Li128ELb1ELb1ELb1ELb0EEENS1_36VarlenDynamicPersistentTileSchedulerILi128ELi48ELi128ELi128ELb1ELb1ELb0ELb1ELb0ELb1EEEEEEEEEvNT_6ParamsE,@function
        .size           _ZN7cutlass13device_kernelIN5flash19enable_sm80_to_sm89INS1_16FlashAttnFwdSm80INS1_25CollectiveMainloopFwdSm80ILi4ELi1ELb0EN4cute5tupleIJNS5_1CILi128EEENS7_ILi48EEENS7_ILi96EEEEEELi96ENS_6half_tEfNS_4arch4Sm80ELb0ELb1ELb0ELb1ELb0ELb0ELb1ELb1EEENS1_21CollectiveEpilogueFwdINS6_IJS8_SA_S9_EEENS6_IJNS7_ILi1EEESI_SI_EEESC_SE_Li128ELb1ELb1ELb1ELb0EEENS1_36VarlenDynamicPersistentTileSchedulerILi128ELi48ELi128ELi128ELb1ELb1ELb0ELb1ELb0ELb1EEEEEEEEEvNT_6ParamsE,(.L_x_1436 - _ZN7cutlass13device_kernelIN5flash19enable_sm80_to_sm89INS1_16FlashAttnFwdSm80INS1_25CollectiveMainloopFwdSm80ILi4ELi1ELb0EN4cute5tupleIJNS5_1CILi128EEENS7_ILi48EEENS7_ILi96EEEEEELi96ENS_6half_tEfNS_4arch4Sm80ELb0ELb1ELb0ELb1ELb0ELb0ELb1ELb1EEENS1_21CollectiveEpilogueFwdINS6_IJS8_SA_S9_EEENS6_IJNS7_ILi1EEESI_SI_EEESC_SE_Li128ELb1ELb1ELb1ELb0EEENS1_36VarlenDynamicPersistentTileSchedulerILi128ELi48ELi128ELi128ELb1ELb1ELb0ELb1ELb0ELb1EEEEEEEEEvNT_6ParamsE)
        .other          _ZN7cutlass13device_kernelIN5flash19enable_sm80_to_sm89INS1_16FlashAttnFwdSm80INS1_25CollectiveMainloopFwdSm80ILi4ELi1ELb0EN4cute5tupleIJNS5_1CILi128EEENS7_ILi48EEENS7_ILi96EEEEEELi96ENS_6half_tEfNS_4arch4Sm80ELb0ELb1ELb0ELb1ELb0ELb0ELb1ELb1EEENS1_21CollectiveEpilogueFwdINS6_IJS8_SA_S9_EEENS6_IJNS7_ILi1EEESI_SI_EEESC_SE_Li128ELb1ELb1ELb1ELb0EEENS1_36VarlenDynamicPersistentTileSchedulerILi128ELi48ELi128ELi128ELb1ELb1ELb0ELb1ELb0ELb1EEEEEEEEEvNT_6ParamsE,@"STO_CUDA_ENTRY STV_DEFAULT"
_ZN7cutlass13device_kernelIN5flash19enable_sm80_to_sm89INS1_16FlashAttnFwdSm80INS1_25CollectiveMainloopFwdSm80ILi4ELi1ELb0EN4cute5tupleIJNS5_1CILi128EEENS7_ILi48EEENS7_ILi96EEEEEELi96ENS_6half_tEfNS_4arch4Sm80ELb0ELb1ELb0ELb1ELb0ELb0ELb1ELb1EEENS1_21CollectiveEpilogueFwdINS6_IJS8_SA_S9_EEENS6_IJNS7_ILi1EEESI_SI_EEESC_SE_Li128ELb1ELb1ELb1ELb0EEENS1_36VarlenDynamicPersistentTileSchedulerILi128ELi48ELi128ELi128ELb1ELb1ELb0ELb1ELb0ELb1EEEEEEEEEvNT_6ParamsE:
        /* <DEDUP_REMOVED lines=10> */
[----:B-1----:R1:W-:Y:S04]  /*00a0*/  @P0 STL.64 [R1+0x18], R4 ;  /* 0x0000180401000387 */ /* 0x0023e80000100a00 */
[----:B------:R1:W-:Y:S04]  /*00b0*/  @P0 STL.64 [R1+0x20], R6 ;  /* 0x0000200601000387 */ /* 0x0003e80000100a00 */
[----:B------:R-:W-:Y:S06]  /*00c0*/  @P0 BAR.ARV 0x4, 0x80 ;  /* 0x0102000000000b1d */ /* 0x000fec0000002000 */
[----:B------:R-:W-:Y:S05]  /*00d0*/  @P0 BRA `(.L_x_460) ;  /* 0x00000fd000000947 */ /* 0x000fea0003800000 */
[----:B------:R-:W-:Y:S01]  /*00e0*/  LOP3.LUT R13, R2, 0x1f, RZ, 0xc0, !PT ;  /* 0x0000001f020d7812 */ /* 0x000fe200078ec0ff */
[----:B------:R-:W-:-:S03]  /*00f0*/  CS2R R8, SRZ ;  /* 0x0000000000087805 */ /* 0x000fc6000001ff00 */
[----:B------:R-:W-:-:S04]  /*0100*/  ISETP.NE.AND P6, PT, R13, 0x1f, PT ;  /* 0x0000001f0d00780c */ /* 0x000fc80003fc5270 */
[----:B------:R-:W-:-:S13]  /*0110*/  ISETP.GE.OR P0, PT, R13, c[0x0][0x53c], !P6 ;  /* 0x00014f000d007a0c */ /* 0x000fda0007706670 */
[----:B-1----:R-:W-:Y:S02]  /*0120*/  @!P0 IMAD.MOV.U32 R4, RZ, RZ, 0x4 ;  /* 0x00000004ff048424 */ /* 0x002fe400078e00ff */
[----:B------:R-:W-:Y:S02]  /*0130*/  @!P0 IMAD.MOV.U32 R2, RZ, RZ, 0x4 ;  /* 0x00000004ff028424 */ /* 0x000fe400078e00ff */
[----:B------:R-:W-:-:S04]  /*0140*/  @!P0 IMAD.WIDE.U32 R4, R13, R4, c[0x0][0x580] ;  /* 0x000160000d048625 */ /* 0x000fc800078e0004 */
[C---:B------:R-:W-:Y:S01]  /*0150*/  @!P0 IMAD.WIDE.U32 R2, R13.reuse, R2, c[0x0][0x578] ;  /* 0x00015e000d028625 */ /* 0x040fe200078e0002 */
[----:B------:R-:W2:Y:S04]  /*0160*/  @!P0 LDG.E R9, [R4.64] ;  /* 0x0000000604098981 */ /* 0x000ea8000c1e1900 */
[----:B------:R-:W2:Y:S01]  /*0170*/  @!P0 LDG.E R8, [R2.64] ;  /* 0x0000000602088981 */ /* 0x000ea2000c1e1900 */
[C---:B------:R-:W-:Y:S01]  /*0180*/  ISETP.NE.AND P5, PT, R13.reuse, RZ, PT ;  /* 0x000000ff0d00720c */ /* 0x040fe20003fa5270 */
[----:B------:R-:W1:Y:S01]  /*0190*/  S2UR UR4, SR_CTAID.X ;  /* 0x00000000000479c3 */ /* 0x000e620000002500 */
[C---:B------:R-:W-:Y:S01]  /*01a0*/  ISETP.GE.U32.AND P4, PT, R13.reuse, 0x2, PT ;  /* 0x000000020d00780c */ /* 0x040fe20003f86070 */
[----:B------:R-:W-:Y:S01]  /*01b0*/  IMAD.MOV.U32 R7, RZ, RZ, RZ ;  /* 0x000000ffff077224 */ /* 0x000fe200078e00ff */
        /* <DEDUP_REMOVED lines=26> */
.L_x_465:
        /* <DEDUP_REMOVED lines=16> */
.L_x_645:
        /* <DEDUP_REMOVED lines=16> */
.L_x_646:
[----:B--2---:R-:W-:-:S05]  /*0560*/  IMAD R0, R0, c[0x0][0x538], RZ ;  /* 0x00014e0000007a24 */ /* 0x004fca00078e02ff */
[----:B------:R-:W-:-:S04]  /*0570*/  IADD3 R6, R0, R6, RZ ;  /* 0x0000000600067210 */ /* 0x000fc80007ffe0ff */
[----:B------:R-:W-:-:S13]  /*0580*/  ISETP.GT.AND P0, PT, R6, UR4, PT ;  /* 0x0000000406007c0c */ /* 0x000fda000bf04270 */
[----:B-1----:R-:W-:Y:S05]  /*0590*/  @!P0 BRA `(.L_x_465) ;  /* 0xfffffdc000008947 */ /* 0x002fea000383ffff */
.L_x_461:
[----:B------:R-:W-:-:S05]  /*05a0*/  IADD3 R11, -R0, R6, RZ ;  /* 0x00000006000b7210 */ /* 0x000fca0007ffe1ff */
[----:B------:R-:W-:-:S05]  /*05b0*/  IMAD R0, R4, c[0x0][0x538], R11 ;  /* 0x00014e0004007a24 */ /* 0x000fca00078e020b */
[----:B------:R-:W-:Y:S01]  /*05c0*/  ISETP.GT.AND P0, PT, R0, UR4, PT ;  /* 0x0000000400007c0c */ /* 0x000fe2000bf04270 */
[----:B------:R-:W-:-:S12]  /*05d0*/  BRA.DIV ~URZ, `(.L_x_466) ;  /* 0x000169127f007947 */ /* 0x000fd8000b800000 */
[----:B------:R-:W-:-:S04]  /*05e0*/  VOTE.ANY R10, PT, !P0 ;  /* 0x00000000000a7806 */ /* 0x000fc800040e0100 */
.L_x_647:
[----:B------:R-:W1:Y:S02]  /*05f0*/  POPC R6, R10 ;  /* 0x0000000a00067309 */ /* 0x000e640000000000 */
[----:B-1----:R-:W-:-:S05]  /*0600*/  IADD3 R0, R6, R7, RZ ;  /* 0x0000000706007210 */ /* 0x002fca0007ffe0ff */
[----:B------:R1:W-:Y:S01]  /*0610*/  STL [R1+0x24], R0 ;  /* 0x0000240001007387 */ /* 0x0003e20000100800 */
[----:B------:R-:W-:Y:S05]  /*0620*/  BRA.DIV ~URZ, `(.L_x_467) ;  /* 0x000169127f007947 */ /* 0x000fea000b800000 */
[----:B------:R2:W3:Y:S01]  /*0630*/  SHFL.IDX PT, R12, R9, R6, 0x1f ;  /* 0x00001f06090c7589 */ /* 0x0004e200000e0000 */
[----:B------:R-:W-:-:S03]  /*0640*/  MOV R7, RZ ;  /* 0x000000ff00077202 */ /* 0x000fc60000000f00 */
[----:B------:R2:W4:Y:S04]  /*0650*/  SHFL.IDX PT, R9, R8, R6, 0x1f ;  /* 0x00001f0608097589 */ /* 0x00052800000e0000 */
.L_x_648:
[----:B------:R-:W-:Y:S01]  /*0660*/  ISETP.NE.AND P0, PT, R10, RZ, PT ;  /* 0x000000ff0a00720c */ /* 0x000fe20003f05270 */
[----:B------:R-:W-:-:S12]  /*0670*/  BSSY B0, `(.L_x_468) ;  /* 0x0000005000007945 */ /* 0x000fd80003800000 */
[----:B------:R-:W-:Y:S05]  /*0680*/  @!P0 BRA `(.L_x_469) ;  /* 0x0000003000008947 */ /* 0x000fea0003800000 */
[----:B------:R-:W-:Y:S01]  /*0690*/  IADD3 R3, R6, -0x1, RZ ;  /* 0xffffffff06037810 */ /* 0x000fe20007ffe0ff */
[----:B------:R-:W-:Y:S05]  /*06a0*/  BRA.DIV ~URZ, `(.L_x_470) ;  /* 0x000169727f007947 */ /* 0x000fea000b800000 */
[----:B------:R1:W2:Y:S02]  /*06b0*/  SHFL.IDX PT, R7, R4, R3, 0x1f ;  /* 0x00001f0304077589 */ /* 0x0002a400000e0000 */
.L_x_469:
[----:B------:R-:W-:Y:S05]  /*06c0*/  BSYNC B0 ;  /* 0x0000000000007941 */ /* 0x000fea0003800000 */
.L_x_468:
[----:B-12---:R-:W-:Y:S01]  /*06d0*/  IMAD R0, R7, c[0x0][0x538], R11 ;  /* 0x00014e0007007a24 */ /* 0x006fe200078e020b */
[----:B----4-:R-:W-:Y:S01]  /*06e0*/  ISETP.NE.AND P0, PT, R9, 0x1, PT ;  /* 0x000000010900780c */ /* 0x010fe20003f05270 */
[----:B------:R-:W-:Y:S03]  /*06f0*/  BSSY B0, `(.L_x_471) ;  /* 0x0000089000007945 */ /* 0x000fe60003800000 */
[----:B------:R1:W-:Y:S01]  /*0700*/  STL [R1+0x18], R0 ;  /* 0x0000180001007387 */ /* 0x0003e20000100800 */
[----:B------:R-:W-:-:S08]  /*0710*/  IADD3 R11, -R0, UR4, RZ ;  /* 0x00000004000b7c10 */ /* 0x000fd0000fffe1ff */
[----:B------:R-:W-:Y:S05]  /*0720*/  @!P0 BRA `(.L_x_472) ;  /* 0x000003f000008947 */ /* 0x000fea0003800000 */
[-C--:B-1-3--:R-:W-:Y:S02]  /*0730*/  IABS R0, R12.reuse ;  /* 0x0000000c00007213 */ /* 0x08afe40000000000 */
[----:B------:R-:W-:-:S03]  /*0740*/  IABS R6, R12 ;  /* 0x0000000c00067213 */ /* 0x000fc60000000000 */
[----:B------:R-:W-:Y:S01]  /*0750*/  IMAD.MOV.U32 R5, RZ, RZ, R0 ;  /* 0x000000ffff057224 */ /* 0x000fe200078e0000 */
[----:B------:R-:W-:-:S03]  /*0760*/  IABS R0, R9 ;  /* 0x0000000900007213 */ /* 0x000fc60000000000 */
[----:B------:R-:W1:Y:S02]  /*0770*/  I2F.RP R2, R5 ;  /* 0x0000000500027306 */ /* 0x000e640000209400 */
[----:B------:R-:W-:Y:S01]  /*0780*/  IMAD.MOV.U32 R8, RZ, RZ, R0 ;  /* 0x000000ffff087224 */ /* 0x000fe200078e0000 */
[----:B------:R-:W-:-:S05]  /*0790*/  IABS R0, R11 ;  /* 0x0000000b00007213 */ /* 0x000fca0000000000 */
[----:B------:R-:W-:Y:S08]  /*07a0*/  I2F.RP R7, R8 ;  /* 0x0000000800077306 */ /* 0x000ff00000209400 */
[----:B-1----:R-:W1:Y:S02]  /*07b0*/  MUFU.RCP R2, R2 ;  /* 0x0000000200027308 */ /* 0x002e640000001000 */
[----:B-1----:R-:W-:-:S06]  /*07c0*/  IADD3 R2, R2, 0xffffffe, RZ ;  /* 0x0ffffffe02027810 */ /* 0x002fcc0007ffe0ff */
[----:B------:R-:W1:Y:S02]  /*07d0*/  F2I.FTZ.U32.TRUNC.NTZ R3, R2 ;  /* 0x0000000200037305 */ /* 0x000e64000021f000 */
[----:B-1----:R-:W-:-:S04]  /*07e0*/  IMAD.MOV R2, RZ, RZ, -R3 ;  /* 0x000000ffff027224 */ /* 0x002fc800078e0a03 */
[----:B------:R-:W-:Y:S02]  /*07f0*/  IMAD R4, R2, R5, RZ ;  /* 0x0000000502047224 */ /* 0x000fe400078e02ff */
[----:B------:R-:W-:-:S04]  /*0800*/  IMAD.MOV.U32 R2, RZ, RZ, RZ ;  /* 0x000000ffff027224 */ /* 0x000fc800078e00ff */
[----:B------:R-:W-:Y:S01]  /*0810*/  IMAD.HI.U32 R2, R3, R4, R2 ;  /* 0x0000000403027227 */ /* 0x000fe200078e0002 */
[----:B------:R-:W-:-:S03]  /*0820*/  MOV R3, R0 ;  /* 0x0000000000037202 */ /* 0x000fc60000000f00 */
[----:B------:R-:W-:Y:S02]  /*0830*/  IMAD.MOV R0, RZ, RZ, -R6 ;  /* 0x000000ffff007224 */ /* 0x000fe400078e0a06 */
        /* <DEDUP_REMOVED lines=28> */
[----:B------:R-:W-:-:S03]  /*0a00*/  IMAD.MOV R5, RZ, RZ, -R4 ;  /* 0x000000ffff057224 */ /* 0x000fc600078e0a04 */
        /* <DEDUP_REMOVED lines=10> */
[----:B------:R-:W-:-:S04]  /*0ab0*/  IMAD.MOV R2, RZ, RZ, -R0 ;  /* 0x000000ffff027224 */ /* 0x000fc800078e0a00 */
[C---:B------:R-:W-:Y:S01]  /*0ac0*/  IMAD R3, R9.reuse, R2, R4 ;  /* 0x0000000209037224 */ /* 0x040fe200078e0204 */
[----:B------:R-:W-:Y:S01]  /*0ad0*/  LEA R2, R9, R0, 0x18 ;  /* 0x0000000009027211 */ /* 0x000fe200078ec0ff */
[----:B------:R-:W-:-:S04]  /*0ae0*/  IMAD R0, R12, R5, R11 ;  /* 0x000000050c007224 */ /* 0x000fc800078e020b */
[----:B------:R-:W-:-:S05]  /*0af0*/  IMAD R2, R3, 0x10000, R2 ;  /* 0x0001000003027824 */ /* 0x000fca00078e0202 */
[----:B------:R1:W-:Y:S01]  /*0b00*/  STL [R1+0x20], R2 ;  /* 0x0000200201007387 */ /* 0x0003e20000100800 */
[----:B------:R-:W-:Y:S05]  /*0b10*/  BRA `(.L_x_473) ;  /* 0x0000046000007947 */ /* 0x000fea0003800000 */
.L_x_472:
[----:B------:R-:W2:Y:S01]  /*0b20*/  LDL R3, [R1+0x24] ;  /* 0x0000240001037983 */ /* 0x000ea20000100800 */
[----:B------:R-:W-:-:S04]  /*0b30*/  IMAD.MOV.U32 R2, RZ, RZ, 0x4 ;  /* 0x00000004ff027424 */ /* 0x000fc800078e00ff */
[----:B--2---:R-:W-:-:S05]  /*0b40*/  IMAD.WIDE R2, R3, R2, c[0x0][0x590] ;  /* 0x0001640003027625 */ /* 0x004fca00078e0202 */
[----:B------:R-:W2:Y:S02]  /*0b50*/  LDG.E R7, [R2.64] ;  /* 0x0000000602077981 */ /* 0x000ea4000c1e1900 */
[----:B--23--:R-:W-:-:S05]  /*0b60*/  IMAD R9, R7, R12, RZ ;  /* 0x0000000c07097224 */ /* 0x00cfca00078e02ff */
[-C--:B-1----:R-:W-:Y:S02]  /*0b70*/  IABS R0, R9.reuse ;  /* 0x0000000900007213 */ /* 0x082fe40000000000 */
[----:B------:R-:W-:-:S03]  /*0b80*/  IABS R8, R9 ;  /* 0x0000000900087213 */ /* 0x000fc60000000000 */
[----:B------:R-:W-:-:S04]  /*0b90*/  IMAD.MOV.U32 R6, RZ, RZ, R0 ;  /* 0x000000ffff067224 */ /* 0x000fc800078e0000 */
[----:B------:R-:W1:Y:S08]  /*0ba0*/  I2F.RP R2, R6 ;  /* 0x0000000600027306 */ /* 0x000e700000209400 */
[----:B-1----:R-:W1:Y:S02]  /*0bb0*/  MUFU.RCP R2, R2 ;  /* 0x0000000200027308 */ /* 0x002e640000001000 */
[----:B-1----:R-:W-:-:S06]  /*0bc0*/  IADD3 R2, R2, 0xffffffe, RZ ;  /* 0x0ffffffe02027810 */ /* 0x002fcc0007ffe0ff */
[----:B------:R-:W1:Y:S02]  /*0bd0*/  F2I.FTZ.U32.TRUNC.NTZ R3, R2 ;  /* 0x0000000200037305 */ /* 0x000e64000021f000 */
[----:B-1----:R-:W-:-:S04]  /*0be0*/  IMAD.MOV R0, RZ, RZ, -R3 ;  /* 0x000000ffff007224 */ /* 0x002fc800078e0a03 */
[----:B------:R-:W-:Y:S01]  /*0bf0*/  IMAD.MOV.U32 R2, RZ, RZ, R0 ;  /* 0x000000ffff027224 */ /* 0x000fe200078e0000 */
[----:B------:R-:W-:-:S03]  /*0c00*/  IABS R0, R11 ;  /* 0x0000000b00007213 */ /* 0x000fc60000000000 */
[----:B------:R-:W-:Y:S01]  /*0c10*/  IMAD R4, R2, R6, RZ ;  /* 0x0000000602047224 */ /* 0x000fe200078e02ff */
[----:B------:R-:W-:Y:S01]  /*0c20*/  MOV R5, R0 ;  /* 0x0000000000057202 */ /* 0x000fe20000000f00 */
[----:B------:R-:W-:-:S04]  /*0c30*/  IMAD.MOV.U32 R2, RZ, RZ, RZ ;  /* 0x000000ffff027224 */ /* 0x000fc800078e00ff */
[----:B------:R-:W-:-:S04]  /*0c40*/  IMAD.HI.U32 R0, R3, R4, R2 ;  /* 0x0000000403007227 */ /* 0x000fc800078e0002 */
[----:B------:R-:W-:Y:S02]  /*0c50*/  IMAD.MOV R2, RZ, RZ, -R8 ;  /* 0x000000ffff027224 */ /* 0x000fe400078e0a08 */
        /* <DEDUP_REMOVED lines=9> */
[----:B------:R-:W-:-:S04]  /*0cf0*/  @P2 IADD3 R0, R0, 0x1, RZ ;  /* 0x0000000100002810 */ /* 0x000fc80007ffe0ff */
[----:B------:R-:W-:-:S05]  /*0d00*/  MOV R4, R0 ;  /* 0x0000000000047202 */ /* 0x000fca0000000f00 */
[----:B------:R-:W-:Y:S01]  /*0d10*/  @!P1 IMAD.MOV R4, RZ, RZ, -R4 ;  /* 0x000000ffff049224 */ /* 0x000fe200078e0a04 */
[----:B------:R-:W-:-:S05]  /*0d20*/  @!P0 LOP3.LUT R4, RZ, R9, RZ, 0x33, !PT ;  /* 0x00000009ff048212 */ /* 0x000fca00078e33ff */
[----:B------:R-:W-:-:S05]  /*0d30*/  IMAD R10, R7, R4, RZ ;  /* 0x00000004070a7224 */ /* 0x000fca00078e02ff */
[----:B------:R-:W-:-:S04]  /*0d40*/  IADD3 R0, -R10, c[0x0][0x538], RZ ;  /* 0x00014e000a007a10 */ /* 0x000fc80007ffe1ff */
[----:B------:R-:W-:-:S04]  /*0d50*/  IMNMX R6, R7, R0, PT ;  /* 0x0000000007067217 */ /* 0x000fc80003800200 */
[----:B------:R-:W-:-:S05]  /*0d60*/  IABS R0, R6 ;  /* 0x0000000600007213 */ /* 0x000fca0000000000 */
[----:B------:R-:W-:-:S04]  /*0d70*/  IMAD.MOV.U32 R5, RZ, RZ, R0 ;  /* 0x000000ffff057224 */ /* 0x000fc800078e0000 */
[----:B------:R-:W1:Y:S08]  /*0d80*/  I2F.RP R2, R5 ;  /* 0x0000000500027306 */ /* 0x000e700000209400 */
[----:B-1----:R-:W1:Y:S02]  /*0d90*/  MUFU.RCP R2, R2 ;  /* 0x0000000200027308 */ /* 0x002e640000001000 */
[----:B-1----:R-:W-:-:S06]  /*0da0*/  IADD3 R2, R2, 0xffffffe, RZ ;  /* 0x0ffffffe02027810 */ /* 0x002fcc0007ffe0ff */
[----:B------:R1:W2:Y:S02]  /*0db0*/  F2I.FTZ.U32.TRUNC.NTZ R3, R2 ;  /* 0x0000000200037305 */ /* 0x0002a4000021f000 */
[----:B-1----:R-:W-:Y:S01]  /*0dc0*/  IMAD.MOV R2, RZ, RZ, -R4 ;  /* 0x000000ffff027224 */ /* 0x002fe200078e0a04 */
[----:B--2---:R-:W-:-:S03]  /*0dd0*/  IADD3 R0, RZ, -R3, RZ ;  /* 0x80000003ff007210 */ /* 0x004fc60007ffe0ff */
[----:B------:R-:W-:Y:S01]  /*0de0*/  IMAD R8, R9, R2, R11 ;  /* 0x0000000209087224 */ /* 0x000fe200078e020b */
[----:B------:R-:W-:Y:S01]  /*0df0*/  IABS R9, R6 ;  /* 0x0000000600097213 */ /* 0x000fe20000000000 */
[----:B------:R-:W-:Y:S02]  /*0e00*/  IMAD.MOV.U32 R7, RZ, RZ, R0 ;  /* 0x000000ffff077224 */ /* 0x000fe400078e0000 */
[----:B------:R-:W-:Y:S01]  /*0e10*/  IMAD.MOV.U32 R2, RZ, RZ, RZ ;  /* 0x000000ffff027224 */ /* 0x000fe200078e00ff */
[----:B------:R-:W-:Y:S01]  /*0e20*/  IABS R0, R8 ;  /* 0x0000000800007213 */ /* 0x000fe20000000000 */
[----:B------:R-:W-:-:S04]  /*0e30*/  IMAD R7, R7, R5, RZ ;  /* 0x0000000507077224 */ /* 0x000fc800078e02ff */
[----:B------:R-:W-:Y:S01]  /*0e40*/  IMAD.MOV.U32 R4, RZ, RZ, R0 ;  /* 0x000000ffff047224 */ /* 0x000fe200078e0000 */
[----:B------:R-:W-:Y:S01]  /*0e50*/  IADD3 R0, RZ, -R9, RZ ;  /* 0x80000009ff007210 */ /* 0x000fe20007ffe0ff */
[----:B------:R-:W-:-:S04]  /*0e60*/  IMAD.HI.U32 R3, R3, R7, R2 ;  /* 0x0000000703037227 */ /* 0x000fc800078e0002 */
[----:B------:R-:W-:Y:S02]  /*0e70*/  IMAD.MOV.U32 R2, RZ, RZ, R0 ;  /* 0x000000ffff027224 */ /* 0x000fe400078e0000 */
[----:B------:R-:W-:Y:S01]  /*0e80*/  IMAD.HI.U32 R0, R3, R4, RZ ;  /* 0x0000000403007227 */ /* 0x000fe200078e00ff */
[----:B------:R-:W-:-:S03]  /*0e90*/  IADD3 R3, R10, 0x1000000, R8 ;  /* 0x010000000a037810 */ /* 0x000fc60007ffe008 */
[----:B------:R-:W-:-:S05]  /*0ea0*/  IMAD R2, R0, R2, R4 ;  /* 0x0000000200027224 */ /* 0x000fca00078e0204 */
[----:B------:R-:W-:-:S13]  /*0eb0*/  ISETP.GT.U32.AND P0, PT, R5, R2, PT ;  /* 0x000000020500720c */ /* 0x000fda0003f04070 */
[----:B------:R-:W-:Y:S01]  /*0ec0*/  @!P0 IMAD.IADD R2, R2, 0x1, -R5 ;  /* 0x0000000102028824 */ /* 0x000fe200078e0a05 */
[----:B------:R-:W-:Y:S02]  /*0ed0*/  @!P0 IADD3 R0, R0, 0x1, RZ ;  /* 0x0000000100008810 */ /* 0x000fe40007ffe0ff */
[----:B------:R-:W-:Y:S02]  /*0ee0*/  ISETP.NE.AND P0, PT, R6, RZ, PT ;  /* 0x000000ff0600720c */ /* 0x000fe40003f05270 */
[----:B------:R-:W-:Y:S02]  /*0ef0*/  ISETP.GE.U32.AND P2, PT, R2, R5, PT ;  /* 0x000000050200720c */ /* 0x000fe40003f46070 */
[----:B------:R-:W-:-:S04]  /*0f00*/  LOP3.LUT R2, R8, R6, RZ, 0x3c, !PT ;  /* 0x0000000608027212 */ /* 0x000fc800078e3cff */
[----:B------:R-:W-:Y:S01]  /*0f10*/  ISETP.GE.AND P1, PT, R2, RZ, PT ;  /* 0x000000ff0200720c */ /* 0x000fe20003f26270 */
[----:B------:R-:W-:-:S06]  /*0f20*/  IMAD.MOV R2, RZ, RZ, -R6 ;  /* 0x000000ffff027224 */ /* 0x000fcc00078e0a06 */
[----:B------:R-:W-:-:S06]  /*0f30*/  @P2 IADD3 R0, R0, 0x1, RZ ;  /* 0x0000000100002810 */ /* 0x000fcc0007ffe0ff */
[----:B------:R-:W-:Y:S02]  /*0f40*/  @!P1 IADD3 R0, -R0, RZ, RZ ;  /* 0x000000ff00009210 */ /* 0x000fe40007ffe1ff */
[----:B------:R-:W-:-:S05]  /*0f50*/  @!P0 LOP3.LUT R0, RZ, R6, RZ, 0x33, !PT ;  /* 0x00000006ff008212 */ /* 0x000fca00078e33ff */
[----:B------:R-:W-:-:S05]  /*0f60*/  IMAD R2, R0, R2, R3 ;  /* 0x0000000200027224 */ /* 0x000fca00078e0203 */
[----:B------:R1:W-:Y:S02]  /*0f70*/  STL [R1+0x20], R2 ;  /* 0x0000200201007387 */ /* 0x0003e40000100800 */
.L_x_473:
[----:B------:R-:W-:Y:S05]  /*0f80*/  BSYNC B0 ;  /* 0x0000000000007941 */ /* 0x000fea0003800000 */
.L_x_471:
[----:B------:R-:W-:-:S04]  /*0f90*/  LOP3.LUT R0, RZ, R0, RZ, 0x33, !PT ;  /* 0x00000000ff007212 */ /* 0x000fc800078e33ff */
[----:B------:R-:W-:-:S05]  /*0fa0*/  IADD3 R0, R0, R12, RZ ;  /* 0x0000000c00007210 */ /* 0x000fca0007ffe0ff */
[----:B------:R2:W-:Y:S01]  /*0fb0*/  STL [R1+0x1c], R0 ;  /* 0x00001c0001007387 */ /* 0x0005e20000100800 */
[----:B------:R-:W-:Y:S05]  /*0fc0*/  BRA `(.L_x_474) ;  /* 0x0000006000007947 */ /* 0x000fea0003800000 */
.L_x_462:
[----:B------:R-:W-:Y:S01]  /*0fd0*/  MOV R0, UR4 ;  /* 0x0000000400007c02 */ /* 0x000fe20008000f00 */
[----:B------:R-:W-:Y:S04]  /*0fe0*/  STL [R1+0x1c], RZ ;  /* 0x00001cff01007387 */ /* 0x000fe80000100800 */
[----:B------:R-:W-:Y:S04]  /*0ff0*/  STL [R1+0x20], RZ ;  /* 0x000020ff01007387 */ /* 0x000fe80000100800 */
[----:B------:R1:W-:Y:S02]  /*1000*/  STL [R1+0x18], R0 ;  /* 0x0000180001007387 */ /* 0x0003e40000100800 */
[----:B-1----:R-:W-:-:S05]  /*1010*/  MOV R0, c[0x0][0x53c] ;  /* 0x00014f0000007a02 */ /* 0x002fca0000000f00 */
[----:B------:R1:W-:Y:S02]  /*1020*/  STL [R1+0x24], R0 ;  /* 0x0000240001007387 */ /* 0x0003e40000100800 */
.L_x_474:
[----:B------:R-:W3:Y:S04]  /*1030*/  LDL R4, [R1+0x18] ;  /* 0x0000180001047983 */ /* 0x000ee80000100800 */
[----:B------:R-:W3:Y:S04]  /*1040*/  LDL R5, [R1+0x1c] ;  /* 0x00001c0001057983 */ /* 0x000ee80000100800 */
[----:B------:R-:W3:Y:S04]  /*1050*/  LDL R6, [R1+0x20] ;  /* 0x0000200001067983 */ /* 0x000ee80000100800 */
[----:B------:R-:W3:Y:S01]  /*1060*/  LDL R7, [R1+0x24] ;  /* 0x0000240001077983 */ /* 0x000ee20000100800 */
[----:B------:R-:W-:Y:S01]  /*1070*/  ISETP.NE.AND P0, PT, R13, RZ, PT ;  /* 0x000000ff0d00720c */ /* 0x000fe20003f05270 */
[----:B------:R-:W-:-:S12]  /*1080*/  WARPSYNC 0xffffffff ;  /* 0xffffffff00007948 */ /* 0x000fd80003800000 */
[----:B---3--:R3:W-:Y:S04]  /*1090*/  @!P0 STS.128 [0xc080], R4 ;  /* 0x00c08004ff008388 */ /* 0x0087e80000000c00 */
[----:B------:R-:W-:Y:S06]  /*10a0*/  BAR.ARV 0x5, 0x80 ;  /* 0x0142000000007b1d */ /* 0x000fec0000002000 */
.L_x_460:
[----:B-12---:R-:W2:Y:S02]  /*10b0*/  LDL R0, [R1+0x24] ;  /* 0x0000240001007983 */ /* 0x006ea40000100800 */
[----:B--2---:R-:W-:-:S13]  /*10c0*/  ISETP.GE.AND P0, PT, R0, c[0x0][0x53c], PT ;  /* 0x00014f0000007a0c */ /* 0x004fda0003f06270 */
[----:B------:R-:W-:Y:S05]  /*10d0*/  @P0 EXIT ;  /* 0x000000000000094d */ /* 0x000fea0003800000 */
[----:B------:R-:W1:Y:S02]  /*10e0*/  S2R R11, SR_TID.X ;  /* 0x00000000000b7919 */ /* 0x000e640000002100 */
[----:B-1----:R-:W-:-:S04]  /*10f0*/  SHF.R.S32.HI R9, RZ, 0x1f, R11 ;  /* 0x0000001fff097819 */ /* 0x002fc8000001140b */
[CC--:B------:R-:W-:Y:S02]  /*1100*/  LEA.HI R17, R9.reuse, R11.reuse, RZ, 0x3 ;  /* 0x0000000b09117211 */ /* 0x0c0fe400078f18ff */
[----:B------:R-:W-:Y:S02]  /*1110*/  LEA.HI R3, R9, R11, RZ, 0x4 ;  /* 0x0000000b09037211 */ /* 0x000fe400078f20ff */
[----:B------:R-:W-:Y:S02]  /*1120*/  LOP3.LUT R2, R17, 0xfffffff8, RZ, 0xc0, !PT ;  /* 0xfffffff811027812 */ /* 0x000fe400078ec0ff */
[----:B---3--:R-:W-:Y:S02]  /*1130*/  SHF.R.S32.HI R5, RZ, 0x4, R3 ;  /* 0x00000004ff057819 */ /* 0x008fe40000011403 */
[----:B------:R-:W-:Y:S01]  /*1140*/  LOP3.LUT R0, R3, 0xfffffff0, RZ, 0xc0, !PT ;  /* 0xfffffff003007812 */ /* 0x000fe200078ec0ff */
[----:B------:R-:W-:Y:S01]  /*1150*/  IMAD.IADD R2, R11, 0x1, -R2 ;  /* 0x000000010b027824 */ /* 0x000fe200078e0a02 */
[----:B------:R-:W-:-:S02]  /*1160*/  LEA.HI R3, R3, R5, RZ, 0x1 ;  /* 0x0000000503037211 */ /* 0x000fc400078f08ff */
[----:B------:R-:W-:Y:S01]  /*1170*/  LEA.HI R6, R9, R11, RZ, 0x2 ;  /* 0x0000000b09067211 */ /* 0x000fe200078f10ff */
[----:B------:R-:W-:Y:S01]  /*1180*/  IMAD.IADD R0, R11, 0x1, -R0 ;  /* 0x000000010b007824 */ /* 0x000fe200078e0a00 */
[----:B------:R-:W-:Y:S02]  /*1190*/  LEA.HI R7, R2, R2, RZ, 0x1 ;  /* 0x0000000202077211 */ /* 0x000fe400078f08ff */
[----:B------:R-:W-:Y:S02]  /*11a0*/  LOP3.LUT R4, R3, 0xfffffffe, RZ, 0xc0, !PT ;  /* 0xfffffffe03047812 */ /* 0x000fe400078ec0ff */
[----:B------:R-:W-:Y:S02]  /*11b0*/  LOP3.LUT R3, R7, 0x3fffffe, RZ, 0xc0, !PT ;  /* 0x03fffffe07037812 */ /* 0x000fe400078ec0ff */
[----:B------:R-:W-:Y:S01]  /*11c0*/  LEA.HI R10, R0, R0, RZ, 0x1 ;  /* 0x00000000000a7211 */ /* 0x000fe200078f08ff */
[----:B------:R-:W-:Y:S01]  /*11d0*/  IMAD.IADD R12, R5, 0x1, -R4 ;  /* 0x00000001050c7824 */ /* 0x000fe200078e0a04 */
[----:B------:R-:W-:Y:S01]  /*11e0*/  SHF.R.S32.HI R4, RZ, 0x3, R17 ;  /* 0x00000003ff047819 */ /* 0x000fe20000011411 */
[----:B------:R-:W-:Y:S01]  /*11f0*/  IMAD.IADD R15, R2, 0x1, -R3 ;  /* 0x00000001020f7824 */ /* 0x000fe200078e0a03 */
[----:B------:R-:W-:-:S02]  /*1200*/  LOP3.LUT R2, R10, 0x7fffffe, RZ, 0xc0, !PT ;  /* 0x07fffffe0a027812 */ /* 0x000fc400078ec0ff */
[----:B------:R-:W-:Y:S02]  /*1210*/  SHF.R.S32.HI R3, RZ, 0x1f, R0 ;  /* 0x0000001fff037819 */ /* 0x000fe40000011400 */
[----:B------:R-:W-:Y:S01]  /*1220*/  LOP3.LUT R5, R6, 0xfffffffc, RZ, 0xc0, !PT ;  /* 0xfffffffc06057812 */ /* 0x000fe200078ec0ff */
[----:B------:R-:W-:Y:S01]  /*1230*/  IMAD.IADD R13, R0, 0x1, -R2 ;  /* 0x00000001000d7824 */ /* 0x000fe200078e0a02 */
[----:B------:R-:W-:Y:S01]  /*1240*/  LEA.HI R16, R3, R0, RZ, 0x3 ;  /* 0x0000000003107211 */ /* 0x000fe200078f18ff */
[----:B------:R-:W-:Y:S01]  /*1250*/  IMAD.SHL.U32 R0, R4, 0x40, RZ ;  /* 0x0000004004007824 */ /* 0x000fe200078e00ff */
[----:B------:R-:W-:Y:S01]  /*1260*/  LEA.HI R9, R9, R11, RZ, 0x5 ;  /* 0x0000000b09097211 */ /* 0x000fe200078f28ff */
[----:B------:R-:W-:Y:S01]  /*1270*/  IMAD.IADD R18, R11, 0x1, -R5 ;  /* 0x000000010b127824 */ /* 0x000fe200078e0a05 */
[----:B------:R-:W-:Y:S02]  /*1280*/  SHF.R.S32.HI R14, RZ, 0x2, R6 ;  /* 0x00000002ff0e7819 */ /* 0x000fe40000011406 */
[----:B------:R-:W-:Y:S01]  /*1290*/  LOP3.LUT R2, R9, 0xffffffe0, RZ, 0xc0, !PT ;  /* 0xffffffe009027812 */ /* 0x000fe200078ec0ff */
[----:B------:R-:W-:Y:S01]  /*12a0*/  IMAD.SHL.U32 R22, R18, 0x8, RZ ;  /* 0x0000000812167824 */ /* 0x000fe200078e00ff */
[----:B------:R-:W-:-:S02]  /*12b0*/  LOP3.LUT R0, R0, 0xc0, RZ, 0xc0, !PT ;  /* 0x000000c000007812 */ /* 0x000fc400078ec0ff */
[----:B------:R-:W-:Y:S01]  /*12c0*/  LEA.HI R5, R6, R14, RZ, 0x1 ;  /* 0x0000000e06057211 */ /* 0x000fe200078f08ff */
[----:B------:R-:W-:Y:S01]  /*12d0*/  IMAD.IADD R21, R11, 0x1, -R2 ;  /* 0x000000010b157824 */ /* 0x000fe200078e0a02 */
[----:B------:R-:W-:Y:S02]  /*12e0*/  SHF.R.U32.HI R4, RZ, 0x3, R0 ;  /* 0x00000003ff047819 */ /* 0x000fe40000011600 */
[----:B------:R-:W-:Y:S02]  /*12f0*/  LOP3.LUT R3, R0, 0x18, R22, 0xf8, !PT ;  /* 0x0000001800037812 */ /* 0x000fe400078ef816 */
[--C-:B------:R-:W-:Y:S02]  /*1300*/  SHF.R.S32.HI R8, RZ, 0x5, R9.reuse ;  /* 0x00000005ff087819 */ /* 0x100fe40000011409 */
[----:B------:R-:W-:Y:S02]  /*1310*/  SHF.R.S32.HI R0, RZ, 0x1f, R9 ;  /* 0x0000001fff007819 */ /* 0x000fe40000011409 */
[----:B------:R-:W-:-:S02]  /*1320*/  LOP3.LUT R2, R5, 0x7fffffe, RZ, 0xc0, !PT ;  /* 0x07fffffe05027812 */ /* 0x000fc400078ec0ff */
[----:B------:R-:W-:Y:S02]  /*1330*/  LEA.HI R0, R0, R8, RZ, 0x2 ;  /* 0x0000000800007211 */ /* 0x000fe400078f10ff */
[----:B------:R-:W-:Y:S01]  /*1340*/  LOP3.LUT R5, R3, R4, RZ, 0x3c, !PT ;  /* 0x0000000403057212 */ /* 0x000fe200078e3cff */
[----:B------:R-:W-:Y:S01]  /*1350*/  IMAD.IADD R2, R14, 0x1, -R2 ;  /* 0x000000010e027824 */ /* 0x000fe200078e0a02 */
[----:B------:R-:W-:Y:S02]  /*1360*/  SHF.R.S32.HI R4, RZ, 0x1f, R6 ;  /* 0x0000001fff047819 */ /* 0x000fe40000011406 */
[----:B------:R-:W-:Y:S02]  /*1370*/  SHF.R.S32.HI R9, RZ, 0x1f, R21 ;  /* 0x0000001fff097819 */ /* 0x000fe40000011415 */
[----:B------:R-:W-:Y:S01]  /*1380*/  LOP3.LUT R3, R0, 0xffffffc, RZ, 0xc0, !PT ;  /* 0x0ffffffc00037812 */ /* 0x000fe200078ec0ff */
[----:B------:R-:W-:Y:S01]  /*1390*/  IMAD R0, R8, 0x8, R2 ;  /* 0x0000000808007824 */ /* 0x000fe200078e0202 */
[----:B------:R-:W-:-:S02]  /*13a0*/  LEA.HI R2, R4, R14, RZ, 0x3 ;  /* 0x0000000e04027211 */ /* 0x000fc400078f18ff */
[----:B------:R-:W-:Y:S01]  /*13b0*/  LEA.HI R11, R9, R21, RZ, 0x2 ;  /* 0x00000015090b7211 */ /* 0x000fe200078f10ff */
[----:B------:R-:W-:Y:S01]  /*13c0*/  IMAD.U32 R5, R0, 0x20, R5 ;  /* 0x0000002000057824 */ /* 0x000fe200078e0005 */
[----:B------:R-:W-:Y:S01]  /*13d0*/  LOP3.LUT R2, R2, 0xfffffff8, RZ, 0xc0, !PT ;  /* 0xfffffff802027812 */ /* 0x000fe200078ec0ff */
[C---:B------:R-:W-:Y:S01]  /*13e0*/  IMAD.IADD R4, R8.reuse, 0x1, -R3 ;  /* 0x0000000108047824 */ /* 0x040fe200078e0a03 */
[----:B------:R-:W-:Y:S01]  /*13f0*/  SHF.R.S32.HI R3, RZ, 0x2, R11 ;  /* 0x00000002ff037819 */ /* 0x000fe2000001140b */
[----:B------:R-:W-:Y:S01]  /*1400*/  IMAD.SHL.U32 R8, R8, 0x200, RZ ;  /* 0x0000020008087824 */ /* 0x000fe200078e00ff */
[----:B------:R-:W-:Y:S01]  /*1410*/  LEA.HI R0, R18, R18, RZ, 0x1 ;  /* 0x0000001212007211 */ /* 0x000fe200078f08ff */
[----:B------:R1:W-:Y:S01]  /*1420*/  STL [R1+0x58], R5 ;  /* 0x0000580501007387 */ /* 0x0003e20000100800 */
[----:B------:R-:W-:Y:S01]  /*1430*/  IADD3 R20, R22, 0x20, RZ ;  /* 0x0000002016147810 */ /* 0x000fe20007ffe0ff */
[----:B------:R-:W-:Y:S01]  /*1440*/  IMAD R19, R4, 0x10, R3 ;  /* 0x0000001004137824 */ /* 0x000fe200078e0203 */
[----:B------:R-:W-:-:S02]  /*1450*/  SHF.R.S32.HI R3, RZ, 0x1, R7 ;  /* 0x00000001ff037819 */ /* 0x000fc40000011407 */
[--C-:B------:R-:W-:Y:S02]  /*1460*/  SHF.R.S32.HI R7, RZ, 0x1, R10.reuse ;  /* 0x00000001ff077819 */ /* 0x100fe4000001140a */
[----:B------:R-:W-:Y:S01]  /*1470*/  SHF.R.S32.HI R10, RZ, 0x1f, R10 ;  /* 0x0000001fff0a7819 */ /* 0x000fe2000001140a */
[----:B------:R-:W-:Y:S01]  /*1480*/  STL [R1+0x60], R19 ;  /* 0x0000601301007387 */ /* 0x000fe20000100800 */
[----:B------:R-:W-:Y:S02]  /*1490*/  LOP3.LUT P2, RZ, R3, 0x2, RZ, 0xc0, !PT ;  /* 0x0000000203ff7812 */ /* 0x000fe4000784c0ff */
[----:B------:R-:W-:Y:S01]  /*14a0*/  SHF.R.S32.HI R23, RZ, 0x1f, R22 ;  /* 0x0000001fff177819 */ /* 0x000fe20000011416 */
[----:B-1----:R-:W-:Y:S01]  /*14b0*/  IMAD.IADD R5, R14, 0x1, -R2 ;  /* 0x000000010e057824 */ /* 0x002fe200078e0a02 */
[C---:B------:R-:W-:Y:S01]  /*14c0*/  LOP3.LUT R2, R0.reuse, 0x1ffffffe, RZ, 0xc0, !PT ;  /* 0x1ffffffe00027812 */ /* 0x040fe200078ec0ff */
[----:B------:R-:W-:-:S03]  /*14d0*/  IMAD.SHL.U32 R0, R0, 0x20, RZ ;  /* 0x0000002000007824 */ /* 0x000fc600078e00ff */
[----:B------:R-:W-:Y:S01]  /*14e0*/  LEA.HI R6, R5, R5, RZ, 0x1 ;  /* 0x0000000505067211 */ /* 0x000fe200078f08ff */
[----:B------:R-:W-:Y:S01]  /*14f0*/  IMAD.IADD R4, R18, 0x1, -R2 ;  /* 0x0000000112047824 */ /* 0x000fe200078e0a02 */
[----:B------:R-:W-:Y:S01]  /*1500*/  LOP3.LUT R0, R0, 0xffffffc0, RZ, 0xc0, !PT ;  /* 0xffffffc000007812 */ /* 0x000fe200078ec0ff */
[----:B------:R-:W-:Y:S01]  /*1510*/  IMAD.SHL.U32 R2, R3, 0x40, RZ ;  /* 0x0000004003027824 */ /* 0x000fe200078e00ff */
[----:B------:R-:W-:Y:S02]  /*1520*/  LOP3.LUT R9, R6, 0x3fffffe, RZ, 0xc0, !PT ;  /* 0x03fffffe06097812 */ /* 0x000fe400078ec0ff */
[----:B------:R-:W-:Y:S01]  /*1530*/  LEA.HI R3, R10, R7, RZ, 0x2 ;  /* 0x000000070a037211 */ /* 0x000fe200078f10ff */
[----:B------:R-:W-:Y:S01]  /*1540*/  IMAD R14, R4, 0x8, R0 ;  /* 0x00000008040e7824 */ /* 0x000fe200078e0200 */
[----:B------:R-:W-:Y:S01]  /*1550*/  LOP3.LUT R0, R2, 0xc0, RZ, 0xc0, !PT ;  /* 0x000000c002007812 */ /* 0x000fe200078ec0ff */
[----:B------:R-:W-:Y:S01]  /*1560*/  IMAD.IADD R9, R5, 0x1, -R9 ;  /* 0x0000000105097824 */ /* 0x000fe200078e0a09 */
[----:B------:R-:W-:Y:S01]  /*1570*/  LOP3.LUT R2, R3, 0xfffffffc, RZ, 0xc0, !PT ;  /* 0xfffffffc03027812 */ /* 0x000fe200078ec0ff */
[----:B------:R-:W-:Y:S01]  /*1580*/  IMAD R3, R18, 0x2, R8 ;  /* 0x0000000212037824 */ /* 0x000fe200078e0208 */
[----:B------:R-:W-:-:S02]  /*1590*/  LOP3.LUT R5, R0, 0x8, R17, 0xf8, !PT ;  /* 0x0000000800057812 */ /* 0x000fc400078ef811 */
[----:B------:R-:W-:Y:S01]  /*15a0*/  SHF.R.U32.HI R4, RZ, 0x3, R0 ;  /* 0x00000003ff047819 */ /* 0x000fe20000011600 */
[----:B------:R-:W-:Y:S01]  /*15b0*/  IMAD.IADD R2, R7, 0x1, -R2 ;  /* 0x0000000107027824 */ /* 0x000fe200078e0a02 */
[----:B------:R-:W-:Y:S01]  /*15c0*/  SHF.R.S32.HI R0, RZ, 0x1, R6 ;  /* 0x00000001ff007819 */ /* 0x000fe20000011406 */
[----:B------:R-:W-:Y:S01]  /*15d0*/  IMAD R6, R9, 0x20, R3 ;  /* 0x0000002009067824 */ /* 0x000fe200078e0203 */
[----:B------:R-:W-:Y:S01]  /*15e0*/  LOP3.LUT R10, R5, R4, RZ, 0x3c, !PT ;  /* 0x00000004050a7212 */ /* 0x000fe200078e3cff */
[----:B------:R-:W-:Y:S01]  /*15f0*/  IMAD.SHL.U32 R5, R16, 0x20, RZ ;  /* 0x0000002010057824 */ /* 0x000fe200078e00ff */
[----:B------:R-:W-:Y:S01]  /*1600*/  LOP3.LUT P3, RZ, R2, 0x2, RZ, 0xc0, !PT ;  /* 0x0000000202ff7812 */ /* 0x000fe2000786c0ff */
[C---:B------:R-:W-:Y:S01]  /*1610*/  IMAD.SHL.U32 R3, R0.reuse, 0x40, RZ ;  /* 0x0000004000037824 */ /* 0x040fe200078e00ff */
[----:B------:R-:W-:Y:S01]  /*1620*/  LOP3.LUT P0, RZ, R0, 0x2, RZ, 0xc0, !PT ;  /* 0x0000000200ff7812 */ /* 0x000fe2000780c0ff */
[----:B------:R-:W-:Y:S01]  /*1630*/  IMAD.SHL.U32 R2, R2, 0x40, RZ ;  /* 0x0000004002027824 */ /* 0x000fe200078e00ff */
[----:B------:R-:W-:Y:S01]  /*1640*/  LOP3.LUT R4, R0, 0x1, RZ, 0xc0, !PT ;  /* 0x0000000100047812 */ /* 0x000fe200078ec0ff */
[C---:B------:R-:W-:Y:S01]  /*1650*/  IMAD.SHL.U32 R7, R12.reuse, 0x8, RZ ;  /* 0x000000080c077824 */ /* 0x040fe200078e00ff */
[----:B------:R-:W-:Y:S01]  /*1660*/  LOP3.LUT R3, R3, 0xc0, RZ, 0xc0, !PT ;  /* 0x000000c003037812 */ /* 0x000fe200078ec0ff */
[----:B------:R-:W-:Y:S01]  /*1670*/  IMAD R9, R12, 0x8, R15 ;  /* 0x000000080c097824 */ /* 0x000fe200078e020f */
[----:B------:R-:W-:-:S02]  /*1680*/  LOP3.LUT R0, R5, 0xffffff00, RZ, 0xc0, !PT ;  /* 0xffffff0005007812 */ /* 0x000fc400078ec0ff */
[----:B------:R-:W-:Y:S02]  /*1690*/  LEA.HI R3, R3, R3, RZ, 0x1d ;  /* 0x0000000303037211 */ /* 0x000fe400078fe8ff */
[----:B------:R-:W-:Y:S02]  /*16a0*/  LOP3.LUT R2, R2, 0xc0, RZ, 0xc0, !PT ;  /* 0x000000c002027812 */ /* 0x000fe400078ec0ff */
[----:B------:R-:W-:Y:S01]  /*16b0*/  ISETP.NE.U32.AND P1, PT, R4, 0x1, PT ;  /* 0x000000010400780c */ /* 0x000fe20003f25070 */
[----:B------:R-:W-:Y:S01]  /*16c0*/  IMAD.IADD R3, R3, 0x1, R6 ;  /* 0x0000000103037824 */ /* 0x000fe200078e0206 */
[----:B------:R-:W-:Y:S01]  /*16d0*/  LOP3.LUT R6, R2, 0x8, R7, 0xf8, !PT ;  /* 0x0000000802067812 */ /* 0x000fe200078ef807 */
[----:B------:R-:W-:Y:S01]  /*16e0*/  IMAD.IADD R4, R0, 0x1, R8 ;  /* 0x0000000100047824 */ /* 0x000fe200078e0208 */
[----:B------:R-:W-:Y:S01]  /*16f0*/  SHF.R.U32.HI R5, RZ, 0x3, R2 ;  /* 0x00000003ff057819 */ /* 0x000fe20000011602 */
[----:B------:R-:W-:Y:S02]  /*1700*/  IMAD.SHL.U32 R18, R3, 0x2, RZ ;  /* 0x0000000203127824 */ /* 0x000fe400078e00ff */
[----:B------:R-:W-:Y:S01]  /*1710*/  IMAD R2, R13, 0x20, R4 ;  /* 0x000000200d027824 */ /* 0x000fe200078e0204 */
[----:B------:R-:W-:Y:S01]  /*1720*/  LOP3.LUT R4, R11, 0x7ffffffc, RZ, 0xc0, !PT ;  /* 0x7ffffffc0b047812 */ /* 0x000fe200078ec0ff */
[----:B------:R-:W-:Y:S01]  /*1730*/  IMAD R7, R13, 0x20, R0 ;  /* 0x000000200d077824 */ /* 0x000fe200078e0200 */
[----:B------:R-:W-:Y:S01]  /*1740*/  LOP3.LUT R3, R6, R5, RZ, 0x3c, !PT ;  /* 0x0000000506037212 */ /* 0x000fe200078e3cff */
[----:B------:R-:W-:Y:S01]  /*1750*/  IMAD.MOV.U32 R6, RZ, RZ, 0x20 ;  /* 0x00000020ff067424 */ /* 0x000fe200078e00ff */
[C---:B------:R-:W-:Y:S01]  /*1760*/  IADD3 R5, R18.reuse, 0x80, RZ ;  /* 0x0000008012057810 */ /* 0x040fe20007ffe0ff */
[----:B------:R-:W-:Y:S01]  /*1770*/  IMAD.IADD R4, R21, 0x1, -R4 ;  /* 0x0000000115047824 */ /* 0x000fe200078e0a04 */
[----:B------:R-:W-:Y:S01]  /*1780*/  IADD3 R17, R18, 0x70, RZ ;  /* 0x0000007012117810 */ /* 0x000fe20007ffe0ff */
[----:B------:R-:W-:Y:S01]  /*1790*/  STL [R1+0x40], R18 ;  /* 0x0000401201007387 */ /* 0x000fe20000100800 */
[----:B------:R-:W-:Y:S01]  /*17a0*/  @P1 IADD3 R17, R5, 0x10, RZ ;  /* 0x0000001005111810 */ /* 0x000fe20007ffe0ff */
[----:B------:R-:W-:Y:S01]  /*17b0*/  IMAD.SHL.U32 R235, R4, 0x2, RZ ;  /* 0x0000000204eb7824 */ /* 0x000fe200078e00ff */
[----:B------:R-:W-:Y:S01]  /*17c0*/  IADD3 R5, R22, 0x40, RZ ;  /* 0x0000004016057810 */ /* 0x000fe20007ffe0ff */
[----:B------:R-:W-:-:S02]  /*17d0*/  IMAD.IADD R2, R3, 0x1, R2 ;  /* 0x0000000103027824 */ /* 0x000fc400078e0202 */
[----:B------:R-:W-:Y:S01]  /*17e0*/  IMAD.U32 R0, R9, 0x20, R10 ;  /* 0x0000002009007824 */ /* 0x000fe200078e000a */
[----:B------:R-:W-:Y:S01]  /*17f0*/  STL [R1+0x44], R17 ;  /* 0x0000441101007387 */ /* 0x000fe20000100800 */
[----:B------:R-:W-:Y:S01]  /*1800*/  IMAD.IADD R3, R3, 0x1, R7 ;  /* 0x0000000103037824 */ /* 0x000fe200078e0207 */
[----:B------:R-:W-:Y:S02]  /*1810*/  SHF.R.S32.HI R7, RZ, 0x1f, R20 ;  /* 0x0000001fff077819 */ /* 0x000fe40000011414 */
[----:B------:R-:W-:Y:S01]  /*1820*/  STL [R1+0x30], R20 ;  /* 0x0000301401007387 */ /* 0x000fe20000100800 */
[----:B------:R-:W-:Y:S02]  /*1830*/  SHF.R.S32.HI R4, RZ, 0x1f, R5 ;  /* 0x0000001fff047819 */ /* 0x000fe40000011405 */
[C---:B------:R-:W-:Y:S01]  /*1840*/  IADD3 R10, R235.reuse, 0x40, RZ ;  /* 0x00000040eb0a7810 */ /* 0x040fe20007ffe0ff */
[----:B------:R1:W-:Y:S01]  /*1850*/  STL [R1+0x34], R5 ;  /* 0x0000340501007387 */ /* 0x0003e20000100800 */
[----:B------:R-:W-:-:S02]  /*1860*/  IADD3 R8, R235, 0x50, RZ ;  /* 0x00000050eb087810 */ /* 0x000fc40007ffe0ff */
[----:B------:R-:W-:Y:S01]  /*1870*/  LEA R180, R0, 0x3c80, 0x1 ;  /* 0x00003c8000b47811 */ /* 0x000fe200078e08ff */
[----:B------:R-:W-:Y:S01]  /*1880*/  STL.64 [R1+0x28], R22 ;  /* 0x0000281601007387 */ /* 0x000fe20000100a00 */
[----:B------:R-:W-:Y:S02]  /*1890*/  SHF.R.S32.HI R0, RZ, 0x1f, R10 ;  /* 0x0000001fff007819 */ /* 0x000fe4000001140a */
[----:B------:R-:W-:Y:S01]  /*18a0*/  SHF.R.S32.HI R0, RZ, 0x1f, R8 ;  /* 0x0000001fff007819 */ /* 0x000fe20000011408 */
[----:B------:R2:W-:Y:S01]  /*18b0*/  STL [R1+0x54], R7 ;  /* 0x0000540701007387 */ /* 0x0005e20000100800 */
[C---:B------:R-:W-:Y:S02]  /*18c0*/  IADD3 R16, R235.reuse, 0x10, RZ ;  /* 0x00000010eb107810 */ /* 0x040fe40007ffe0ff */
[C---:B------:R-:W-:Y:S01]  /*18d0*/  IADD3 R13, R235.reuse, 0x28, RZ ;  /* 0x00000028eb0d7810 */ /* 0x040fe20007ffe0ff */
[----:B------:R3:W-:Y:S01]  /*18e0*/  STL [R1+0x50], R4 ;  /* 0x0000500401007387 */ /* 0x0007e20000100800 */
[----:B------:R-:W-:-:S02]  /*18f0*/  IADD3 R11, R235, 0x38, RZ ;  /* 0x00000038eb0b7810 */ /* 0x000fc40007ffe0ff */
[----:B------:R-:W-:Y:S02]  /*1900*/  IADD3 R185, R180, 0x20, RZ ;  /* 0x00000020b4b97810 */ /* 0x000fe40007ffe0ff */
[----:B------:R-:W-:Y:S02]  /*1910*/  LEA R183, R2, 0x6080, 0x1 ;  /* 0x0000608002b77811 */ /* 0x000fe400078e08ff */
[----:B------:R-:W-:Y:S02]  /*1920*/  LEA R181, R3, 0x1880, 0x1 ;  /* 0x0000188003b57811 */ /* 0x000fe400078e08ff */
[C---:B------:R-:W-:Y:S02]  /*1930*/  IADD3 R15, R235.reuse, 0x18, RZ ;  /* 0x00000018eb0f7810 */ /* 0x040fe40007ffe0ff */
[----:B------:R-:W-:Y:S02]  /*1940*/  IADD3 R12, R235, 0x30, RZ ;  /* 0x00000030eb0c7810 */ /* 0x000fe40007ffe0ff */
[----:B-1----:R-:W-:-:S02]  /*1950*/  SEL R5, R6, 0xffffffe0, !P0 ;  /* 0xffffffe006057807 */ /* 0x002fc40004000000 */
[----:B------:R-:W-:Y:S02]  /*1960*/  IADD3 R9, R235, 0x48, RZ ;  /* 0x00000048eb097810 */ /* 0x000fe40007ffe0ff */
[----:B------:R-:W-:Y:S01]  /*1970*/  @P2 IADD3 R185, R180, -0x20, RZ ;  /* 0xffffffe0b4b92810 */ /* 0x000fe20007ffe0ff */
[----:B------:R-:W-:Y:S01]  /*1980*/  IMAD.IADD R0, R18, 0x1, R5 ;  /* 0x0000000112007824 */ /* 0x000fe200078e0205 */
[----:B------:R-:W-:Y:S01]  /*1990*/  SHF.R.S32.HI R15, RZ, 0x1f, R15 ;  /* 0x0000001fff0f7819 */ /* 0x000fe2000001140f */
[----:B--2---:R-:W-:Y:S01]  /*19a0*/  IMAD.IADD R7, R19, 0x1, R14 ;  /* 0x0000000113077824 */ /* 0x004fe200078e020e */
[C---:B------:R-:W-:Y:S02]  /*19b0*/  IADD3 R19, R235.reuse, 0x8, RZ ;  /* 0x00000008eb137810 */ /* 0x040fe40007ffe0ff */
[----:B------:R-:W-:Y:S02]  /*19c0*/  IADD3 R14, R235, 0x20, RZ ;  /* 0x00000020eb0e7810 */ /* 0x000fe40007ffe0ff */
[----:B------:R1:W-:Y:S01]  /*19d0*/  STL [R1+0x38], R7 ;  /* 0x0000380701007387 */ /* 0x0003e20000100800 */
[----:B---3--:R-:W-:-:S02]  /*19e0*/  SHF.R.S32.HI R4, RZ, 0x1f, R235 ;  /* 0x0000001fff047819 */ /* 0x008fc400000114eb */
[----:B------:R-:W-:Y:S01]  /*19f0*/  SEL R4, R6, 0xffffffe0, !P3 ;  /* 0xffffffe006047807 */ /* 0x000fe20005800000 */
[----:B------:R2:W-:Y:S01]  /*1a00*/  STL [R1+0x4c], R0 ;  /* 0x00004c0001007387 */ /* 0x0005e20000100800 */
[----:B------:R-:W-:Y:S02]  /*1a10*/  SHF.R.S32.HI R6, RZ, 0x1f, R16 ;  /* 0x0000001fff067819 */ /* 0x000fe40000011410 */
[----:B------:R-:W-:Y:S01]  /*1a20*/  SHF.R.S32.HI R6, RZ, 0x1f, R13 ;  /* 0x0000001fff067819 */ /* 0x000fe2000001140d */
[----:B------:R-:W-:Y:S01]  /*1a30*/  IMAD.IADD R184, R183, 0x1, R4 ;  /* 0x00000001b7b87824 */ /* 0x000fe200078e0204 */
[----:B------:R-:W-:Y:S01]  /*1a40*/  SHF.R.S32.HI R6, RZ, 0x1f, R11 ;  /* 0x0000001fff067819 */ /* 0x000fe2000001140b */
[----:B------:R-:W-:Y:S01]  /*1a50*/  IMAD.IADD R182, R4, 0x1, R181 ;  /* 0x0000000104b67824 */ /* 0x000fe200078e02b5 */
[----:B------:R-:W-:Y:S02]  /*1a60*/  SHF.R.S32.HI R19, RZ, 0x1f, R19 ;  /* 0x0000001fff137819 */ /* 0x000fe40000011413 */
[----:B------:R-:W-:-:S02]  /*1a70*/  SHF.R.S32.HI R14, RZ, 0x1f, R14 ;  /* 0x0000001fff0e7819 */ /* 0x000fc4000001140e */
[----:B------:R-:W-:Y:S02]  /*1a80*/  SHF.R.S32.HI R12, RZ, 0x1f, R12 ;  /* 0x0000001fff0c7819 */ /* 0x000fe4000001140c */
[----:B------:R-:W-:Y:S02]  /*1a90*/  SHF.R.S32.HI R9, RZ, 0x1f, R9 ;  /* 0x0000001fff097819 */ /* 0x000fe40000011409 */
[C---:B------:R-:W-:Y:S02]  /*1aa0*/  IADD3 R193, R185.reuse, 0x400, RZ ;  /* 0x00000400b9c17810 */ /* 0x040fe40007ffe0ff */
[C---:B------:R-:W-:Y:S02]  /*1ab0*/  IADD3 R192, R185.reuse, 0x800, RZ ;  /* 0x00000800b9c07810 */ /* 0x040fe40007ffe0ff */
[----:B------:R-:W-:Y:S02]  /*1ac0*/  IADD3 R191, R185, 0xc00, RZ ;  /* 0x00000c00b9bf7810 */ /* 0x000fe40007ffe0ff */
[----:B-1----:R-:W-:-:S02]  /*1ad0*/  IADD3 R7, R235, 0x58, RZ ;  /* 0x00000058eb077810 */ /* 0x002fc40007ffe0ff */
[----:B------:R-:W-:Y:S01]  /*1ae0*/  IADD3 R190, R185, 0x1000, RZ ;  /* 0x00001000b9be7810 */ /* 0x000fe20007ffe0ff */
[----:B--2---:R-:W-:Y:S01]  /*1af0*/  IMAD.IADD R0, R5, 0x1, R17 ;  /* 0x0000000105007824 */ /* 0x004fe200078e0211 */
[----:B------:R-:W-:Y:S02]  /*1b00*/  SHF.R.S32.HI R6, RZ, 0x1f, R7 ;  /* 0x0000001fff067819 */ /* 0x000fe40000011407 */
[C---:B------:R-:W-:Y:S02]  /*1b10*/  IADD3 R189, R185.reuse, 0x1400, RZ ;  /* 0x00001400b9bd7810 */ /* 0x040fe40007ffe0ff */
[----:B------:R1:W-:Y:S01]  /*1b20*/  STL [R1+0x48], R0 ;  /* 0x0000480001007387 */ /* 0x0003e20000100800 */
[C---:B------:R-:W-:Y:S02]  /*1b30*/  IADD3 R188, R185.reuse, 0x1800, RZ ;  /* 0x00001800b9bc7810 */ /* 0x040fe40007ffe0ff */
[C---:B------:R-:W-:Y:S02]  /*1b40*/  IADD3 R187, R185.reuse, 0x1c00, RZ ;  /* 0x00001c00b9bb7810 */ /* 0x040fe40007ffe0ff */
[----:B------:R-:W-:-:S02]  /*1b50*/  IADD3 R186, R185, 0x2000, RZ ;  /* 0x00002000b9ba7810 */ /* 0x000fc40007ffe0ff */
.L_x_644:
[----:B------:R-:W2:Y:S04]  /*1b60*/  LDL R77, [R1+0x24] ;  /* 0x00002400014d7983 */ /* 0x000ea80000100800 */
[----:B------:R-:W3:Y:S01]  /*1b70*/  LDL R15, [R1+0x20] ;  /* 0x00002000010f7983 */ /* 0x000ee20000100800 */
[----:B------:R-:W-:-:S02]  /*1b80*/  ISETP.NE.U32.AND P0, PT, RZ, c[0x0][0x370], PT ;  /* 0x0000dc00ff007a0c */ /* 0x000fc40003f05070 */
[----:B------:R-:W-:Y:S02]  /*1b90*/  ISETP.NE.U32.AND P2, PT, RZ, c[0x0][0x360], PT ;  /* 0x0000d800ff007a0c */ /* 0x000fe40003f45070 */
[----:B------:R-:W-:Y:S02]  /*1ba0*/  ISETP.NE.AND.EX P1, PT, RZ, c[0x0][0x374], PT, P0 ;  /* 0x0000dd00ff007a0c */ /* 0x000fe40003f25300 */
[----:B------:R-:W-:Y:S02]  /*1bb0*/  ISETP.NE.AND.EX P0, PT, RZ, c[0x0][0x364], PT, P2 ;  /* 0x0000d900ff007a0c */ /* 0x000fe40003f05320 */
[----:B------:R-:W-:Y:S02]  /*1bc0*/  ISETP.NE.U32.AND P3, PT, RZ, c[0x0][0x348], PT ;  /* 0x0000d200ff007a0c */ /* 0x000fe40003f65070 */
[----:B------:R-:W-:Y:S02]  /*1bd0*/  ISETP.NE.U32.AND P4, PT, RZ, c[0x0][0x350], PT ;  /* 0x0000d400ff007a0c */ /* 0x000fe40003f85070 */
[----:B------:R-:W-:-:S02]  /*1be0*/  ISETP.NE.AND.EX P3, PT, RZ, c[0x0][0x34c], PT, P3 ;  /* 0x0000d300ff007a0c */ /* 0x000fc40003f65330 */
[----:B------:R-:W-:Y:S01]  /*1bf0*/  ISETP.NE.AND.EX P4, PT, RZ, c[0x0][0x354], PT, P4 ;  /* 0x0000d500ff007a0c */ /* 0x000fe20003f85340 */
[----:B------:R-:W-:Y:S01]  /*1c00*/  IMAD.MOV.U32 R14, RZ, RZ, 0x4 ;  /* 0x00000004ff0e7424 */ /* 0x000fe200078e00ff */
[----:B------:R-:W-:Y:S01]  /*1c10*/  CS2R R12, SRZ ;  /* 0x00000000000c7805 */ /* 0x000fe2000001ff00 */
[----:B------:R-:W-:Y:S02]  /*1c20*/  IMAD.MOV.U32 R4, RZ, RZ, RZ ;  /* 0x000000ffff047224 */ /* 0x000fe400078e00ff */
[----:B--2---:R-:W-:-:S04]  /*1c30*/  @P1 IMAD.WIDE R10, R77, R14, c[0x0][0x370] ;  /* 0x0000dc004d0a1625 */ /* 0x004fc800078e020e */
[CC--:B------:R-:W-:Y:S01]  /*1c40*/  @P0 IMAD.WIDE R8, R77.reuse, R14.reuse, c[0x0][0x360] ;  /* 0x0000d8004d080625 */ /* 0x0c0fe200078e020e */
[----:B------:R2:W5:Y:S03]  /*1c50*/  @P1 LDG.E R4, [R10.64] ;  /* 0x000000060a041981 */ /* 0x000566000c1e1900 */
[CC--:B------:R-:W-:Y:S01]  /*1c60*/  IMAD.WIDE R6, R77.reuse, R14.reuse, c[0x0][0x348] ;  /* 0x0000d2004d067625 */ /* 0x0c0fe200078e020e */
[----:B------:R2:W5:Y:S03]  /*1c70*/  @P0 LDG.E R218, [R8.64] ;  /* 0x0000000608da0981 */ /* 0x000566000c1e1900 */
[----:B------:R-:W-:Y:S01]  /*1c80*/  IMAD.WIDE R2, R77, R14, c[0x0][0x350] ;  /* 0x0000d4004d027625 */ /* 0x000fe200078e020e */
[----:B------:R2:W5:Y:S04]  /*1c90*/  @P3 LDG.E R13, [R6.64] ;  /* 0x00000006060d3981 */ /* 0x000568000c1e1900 */
[----:B------:R2:W5:Y:S01]  /*1ca0*/  @P4 LDG.E R12, [R2.64] ;  /* 0x00000006020c4981 */ /* 0x000562000c1e1900 */
[----:B---3--:R-:W-:-:S05]  /*1cb0*/  LOP3.LUT R76, R15, 0xffff, RZ, 0xc0, !PT ;  /* 0x0000ffff0f4c7812 */ /* 0x008fca00078ec0ff */
[----:B------:R2:W-:Y:S01]  /*1cc0*/  STL [R1+0x3c], R76 ;  /* 0x00003c4c01007387 */ /* 0x0005e20000100800 */
[----:B------:R-:W-:Y:S01]  /*1cd0*/  YIELD ;  /* 0x0000000000007946 */ /* 0x000fe20003800000 */
[----:B------:R-:W-:Y:S05]  /*1ce0*/  @P0 BRA `(.L_x_475) ;  /* 0x0000005000000947 */ /* 0x000fea0003800000 */
[----:B-----5:R-:W-:Y:S01]  /*1cf0*/  MOV R218, c[0x0][0x168] ;  /* 0x00005a0000da7a02 */ /* 0x020fe20000000f00 */
[----:B------:R-:W-:Y:S05]  /*1d00*/  @!P3 BRA `(.L_x_475) ;  /* 0x000000300000b947 */ /* 0x000fea0003800000 */
[----:B------:R-:W3:Y:S04]  /*1d10*/  LDG.E R5, [R6.64] ;  /* 0x0000000606057981 */ /* 0x000ee8000c1e1900 */
[----:B-1----:R-:W3:Y:S02]  /*1d20*/  LDG.E R0, [R6.64+0x4] ;  /* 0x0000040606007981 */ /* 0x002ee4000c1e1900 */
[----:B---3--:R-:W-:Y:S02]  /*1d30*/  IADD3 R218, -R5, R0, RZ ;  /* 0x0000000005da7210 */ /* 0x008fe40007ffe1ff */
.L_x_475:
[----:B------:R-:W-:-:S04]  /*1d40*/  ISETP.NE.U32.AND P0, PT, RZ, c[0x0][0x368], PT ;  /* 0x0000da00ff007a0c */ /* 0x000fc80003f05070 */
[----:B------:R-:W-:-:S13]  /*1d50*/  ISETP.NE.AND.EX P0, PT, RZ, c[0x0][0x36c], PT, P0 ;  /* 0x0000db00ff007a0c */ /* 0x000fda0003f05300 */
[----:B------:R-:W-:Y:S05]  /*1d60*/  @!P0 BRA `(.L_x_476) ;  /* 0x0000003000008947 */ /* 0x000fea0003800000 */
[----:B--2---:R-:W-:-:S05]  /*1d70*/  IMAD.WIDE R2, R77, R14, c[0x0][0x368] ;  /* 0x0000da004d027625 */ /* 0x004fca00078e020e */
[----:B-1----:R1:W5:Y:S01]  /*1d80*/  LDG.E R0, [R2.64] ;  /* 0x0000000602007981 */ /* 0x002362000c1e1900 */
[----:B------:R-:W-:Y:S05]  /*1d90*/  BRA `(.L_x_477) ;  /* 0x0000005000007947 */ /* 0x000fea0003800000 */
.L_x_476:
[----:B-1----:R-:W-:Y:S01]  /*1da0*/  MOV R0, c[0x0][0x1d0] ;  /* 0x0000740000007a02 */ /* 0x002fe20000000f00 */
[----:B------:R-:W-:Y:S05]  /*1db0*/  @!P4 BRA `(.L_x_477) ;  /* 0x000000300000c947 */ /* 0x000fea0003800000 */
[----:B------:R-:W3:Y:S04]  /*1dc0*/  LDG.E R5, [R2.64] ;  /* 0x0000000602057981 */ /* 0x000ee8000c1e1900 */
[----:B------:R-:W3:Y:S02]  /*1dd0*/  LDG.E R0, [R2.64+0x4] ;  /* 0x0000040602007981 */ /* 0x000ee4000c1e1900 */
[----:B---3--:R-:W-:Y:S02]  /*1de0*/  IADD3 R0, -R5, R0, RZ ;  /* 0x0000000005007210 */ /* 0x008fe40007ffe1ff */
.L_x_477:
[----:B-12---:R-:W2:Y:S01]  /*1df0*/  LDL.LU R2, [R1+0x1c] ;  /* 0x00001c0001027983 */ /* 0x006ea20000300800 */
[----:B------:R-:W-:Y:S01]  /*1e00*/  IMAD.MOV.U32 R3, RZ, RZ, c[0x0][0x2c4] ;  /* 0x0000b100ff037624 */ /* 0x000fe200078e00ff */
[----:B------:R-:W-:Y:S01]  /*1e10*/  LOP3.LUT R194, R194, 0xfffff7ff, RZ, 0xc0, !PT ;  /* 0xfffff7ffc2c27812 */ /* 0x000fe200078ec0ff */
[----:B------:R-:W-:-:S02]  /*1e20*/  IMAD.MOV.U32 R6, RZ, RZ, c[0x0][0x32c] ;  /* 0x0000cb00ff067624 */ /* 0x000fc400078e00ff */
[--C-:B-----5:R-:W-:Y:S01]  /*1e30*/  IMAD.IADD R219, R0, 0x1, -R4.reuse ;  /* 0x0000000100db7824 */ /* 0x120fe200078e0a04 */
[----:B------:R-:W-:Y:S01]  /*1e40*/  ISETP.NE.AND P5, PT, R3, 0x1, PT ;  /* 0x000000010300780c */ /* 0x000fe20003fa5270 */
[----:B------:R-:W-:Y:S01]  /*1e50*/  IMAD.IADD R12, R12, 0x1, R4 ;  /* 0x000000010c0c7824 */ /* 0x000fe200078e0204 */
[----:B------:R-:W-:-:S11]  /*1e60*/  ISETP.GE.AND P1, PT, R6, 0x1, PT ;  /* 0x000000010600780c */ /* 0x000fd60003f26270 */
[----:B------:R-:W-:-:S04]  /*1e70*/  @P5 LOP3.LUT R194, R194, 0x800, RZ, 0xfc, !PT ;  /* 0x00000800c2c25812 */ /* 0x000fc800078efcff */
[----:B------:R-:W-:-:S04]  /*1e80*/  LOP3.LUT R194, R194, 0xfffffbff, RZ, 0xc0, !PT ;  /* 0xfffffbffc2c27812 */ /* 0x000fc800078ec0ff */
[----:B------:R-:W-:Y:S01]  /*1e90*/  @P1 LOP3.LUT R194, R194, 0x400, RZ, 0xfc, !PT ;  /* 0x00000400c2c21812 */ /* 0x000fe200078efcff */
[----:B--2---:R-:W-:-:S05]  /*1ea0*/  IMAD.SHL.U32 R20, R2, 0x80, RZ ;  /* 0x0000008002147824 */ /* 0x004fca00078e00ff */
[----:B------:R1:W-:Y:S01]  /*1eb0*/  STL [R1+0x10], R20 ;  /* 0x0000101401007387 */ /* 0x0003e20000100800 */
[----:B------:R-:W-:-:S05]  /*1ec0*/  IADD3 R2, R20, 0x7f, RZ ;  /* 0x0000007f14027810 */ /* 0x000fca0007ffe0ff */
[----:B------:R-:W-:-:S04]  /*1ed0*/  @P5 IMAD.HI.U32 R3, R2, c[0x0][0x2c8], RZ ;  /* 0x0000b20002035a27 */ /* 0x000fc800078e00ff */
[----:B------:R-:W-:Y:S01]  /*1ee0*/  IMAD.MOV.U32 R0, RZ, RZ, R2 ;  /* 0x000000ffff007224 */ /* 0x000fe200078e0002 */
[----:B------:R-:W-:Y:S02]  /*1ef0*/  IADD3 R2, R219, 0x1, -R218 ;  /* 0x00000001db027810 */ /* 0x000fe40007ffe8da */
[----:B------:R-:W-:-:S05]  /*1f00*/  @P5 SHF.R.U32.HI R0, RZ, c[0x0][0x2cc], R3 ;  /* 0x0000b300ff005a19 */ /* 0x000fca0000011603 */
[----:B------:R-:W-:-:S05]  /*1f10*/  IMAD.IADD R0, R2, 0x1, R0 ;  /* 0x0000000102007824 */ /* 0x000fca00078e0200 */
[----:B------:R-:W-:Y:S01]  /*1f20*/  IADD3 R3, R0, c[0x0][0x328], RZ ;  /* 0x0000ca0000037a10 */ /* 0x000fe20007ffe0ff */
[----:B------:R-:W-:Y:S05]  /*1f30*/  @!P1 BRA `(.L_x_478) ;  /* 0x0000010000009947 */ /* 0x000fea0003800000 */
[C---:B------:R-:W-:Y:S01]  /*1f40*/  ISETP.GT.AND P0, PT, R0.reuse, RZ, PT ;  /* 0x000000ff0000720c */ /* 0x040fe20003f04270 */
[----:B------:R-:W-:Y:S01]  /*1f50*/  BSSY B0, `(.L_x_479) ;  /* 0x000000c000007945 */ /* 0x000fe20003800000 */
[----:B------:R-:W-:-:S11]  /*1f60*/  IADD3 R2, R0, -0x1, RZ ;  /* 0xffffffff00027810 */ /* 0x000fd60007ffe0ff */
[----:B------:R-:W-:Y:S05]  /*1f70*/  @P0 BRA `(.L_x_480) ;  /* 0x0000006000000947 */ /* 0x000fea0003800000 */
[----:B------:R-:W-:Y:S01]  /*1f80*/  ISETP.NE.AND P0, PT, R6, 0x1, PT ;  /* 0x000000010600780c */ /* 0x000fe20003f05270 */
[----:B------:R-:W-:-:S12]  /*1f90*/  IMAD.MOV R0, RZ, RZ, -R0 ;  /* 0x000000ffff007224 */ /* 0x000fd800078e0a00 */
[----:B------:R-:W-:-:S05]  /*1fa0*/  @P0 IMAD.HI.U32 R2, R0, c[0x0][0x330], RZ ;  /* 0x0000cc0000020a27 */ /* 0x000fca00078e00ff */
[----:B------:R-:W-:-:S04]  /*1fb0*/  @P0 SHF.R.U32.HI R0, RZ, c[0x0][0x334], R2 ;  /* 0x0000cd00ff000a19 */ /* 0x000fc80000011602 */
[----:B------:R-:W-:Y:S01]  /*1fc0*/  LOP3.LUT R2, RZ, R0, RZ, 0x33, !PT ;  /* 0x00000000ff027212 */ /* 0x000fe200078e33ff */
[----:B------:R-:W-:Y:S05]  /*1fd0*/  BRA `(.L_x_481) ;  /* 0x0000003000007947 */ /* 0x000fea0003800000 */
.L_x_480:
[----:B------:R-:W-:-:S13]  /*1fe0*/  ISETP.NE.AND P0, PT, R6, 0x1, PT ;  /* 0x000000010600780c */ /* 0x000fda0003f05270 */
[----:B------:R-:W-:-:S05]  /*1ff0*/  @P0 IMAD.HI.U32 R0, R2, c[0x0][0x330], RZ ;  /* 0x0000cc0002000a27 */ /* 0x000fca00078e00ff */
[----:B------:R-:W-:Y:S02]  /*2000*/  @P0 SHF.R.U32.HI R2, RZ, c[0x0][0x334], R0 ;  /* 0x0000cd00ff020a19 */ /* 0x000fe40000011600 */
.L_x_481:
[----:B------:R-:W-:Y:S05]  /*2010*/  BSYNC B0 ;  /* 0x0000000000007941 */ /* 0x000fea0003800000 */
.L_x_479:
[----:B------:R-:W-:-:S05]  /*2020*/  IMAD R2, R2, R6, c[0x0][0x32c] ;  /* 0x0000cb0002027624 */ /* 0x000fca00078e0206 */
[----:B------:R-:W-:-:S04]  /*2030*/  IMNMX R3, R3, R2, PT ;  /* 0x0000000203037217 */ /* 0x000fc80003800200 */
.L_x_478:
[----:B------:R-:W-:Y:S01]  /*2040*/  IADD3 R3, R3, 0x2f, RZ ;  /* 0x0000002f03037810 */ /* 0x000fe20007ffe0ff */
[----:B------:R-:W-:Y:S01]  /*2050*/  @P5 IMAD.HI.U32 R4, R20, c[0x0][0x2c8], RZ ;  /* 0x0000b20014045a27 */ /* 0x000fe200078e00ff */
[----:B------:R-:W-:-:S03]  /*2060*/  IADD3 R2, R219, 0x2f, RZ ;  /* 0x0000002fdb027810 */ /* 0x000fc60007ffe0ff */
[----:B------:R-:W-:-:S04]  /*2070*/  IMAD.HI R5, R3, 0x2aaaaaab, RZ ;  /* 0x2aaaaaab03057827 */ /* 0x000fc800078e02ff */
[----:B------:R-:W-:-:S04]  /*2080*/  IMAD.HI R2, R2, 0x2aaaaaab, RZ ;  /* 0x2aaaaaab02027827 */ /* 0x000fc800078e02ff */
[----:B------:R-:W-:Y:S01]  /*2090*/  IMAD.MOV.U32 R0, RZ, RZ, R20 ;  /* 0x000000ffff007224 */ /* 0x000fe200078e0014 */
[----:B------:R-:W-:Y:S01]  /*20a0*/  @P5 SHF.R.U32.HI R0, RZ, c[0x0][0x2cc], R4 ;  /* 0x0000b300ff005a19 */ /* 0x000fe20000011604 */
[----:B------:R-:W-:Y:S01]  /*20b0*/  IMAD.IADD R240, R219, 0x1, -R218 ;  /* 0x00000001dbf07824 */ /* 0x000fe200078e0ada */
[----:B------:R-:W-:Y:S02]  /*20c0*/  SHF.R.U32.HI R4, RZ, 0x1f, R5 ;  /* 0x0000001fff047819 */ /* 0x000fe40000011605 */
[----:B------:R-:W-:Y:S01]  /*20d0*/  SHF.R.U32.HI R3, RZ, 0x1f, R2 ;  /* 0x0000001fff037819 */ /* 0x000fe20000011602 */
[----:B------:R-:W-:Y:S01]  /*20e0*/  IMAD.IADD R0, R240, 0x1, R0 ;  /* 0x00000001f0007824 */ /* 0x000fe200078e0200 */
[----:B------:R-:W-:Y:S02]  /*20f0*/  LEA.HI.SX32 R4, R5, R4, 0x1d ;  /* 0x0000000405047211 */ /* 0x000fe400078feaff */
[----:B------:R-:W-:Y:S02]  /*2100*/  LEA.HI.SX32 R3, R2, R3, 0x1d ;  /* 0x0000000302037211 */ /* 0x000fe400078feaff */
[----:B------:R-:W-:-:S02]  /*2110*/  IADD3 R2, R0, -c[0x0][0x324], RZ ;  /* 0x8000c90000027a10 */ /* 0x000fc40007ffe0ff */
[----:B------:R-:W-:Y:S01]  /*2120*/  IMNMX R10, R3, R4, PT ;  /* 0x00000004030a7217 */ /* 0x000fe20003800200 */
[----:B------:R-:W-:Y:S05]  /*2130*/  @!P1 BRA `(.L_x_482) ;  /* 0x000000f000009947 */ /* 0x000fea0003800000 */
[----:B------:R-:W-:Y:S01]  /*2140*/  ISETP.GT.AND P0, PT, R0, -0x1, PT ;  /* 0xffffffff0000780c */ /* 0x000fe20003f04270 */
[----:B------:R-:W-:-:S12]  /*2150*/  BSSY B0, `(.L_x_483) ;  /* 0x000000b000007945 */ /* 0x000fd80003800000 */
[----:B------:R-:W-:Y:S05]  /*2160*/  @P0 BRA `(.L_x_484) ;  /* 0x0000006000000947 */ /* 0x000fea0003800000 */
[----:B------:R-:W-:Y:S02]  /*2170*/  ISETP.NE.AND P0, PT, R6, 0x1, PT ;  /* 0x000000010600780c */ /* 0x000fe40003f05270 */
[----:B------:R-:W-:-:S11]  /*2180*/  LOP3.LUT R0, RZ, R0, RZ, 0x33, !PT ;  /* 0x00000000ff007212 */ /* 0x000fd600078e33ff */
[----:B------:R-:W-:-:S05]  /*2190*/  @P0 IMAD.HI.U32 R3, R0, c[0x0][0x330], RZ ;  /* 0x0000cc0000030a27 */ /* 0x000fca00078e00ff */
[----:B------:R-:W-:-:S04]  /*21a0*/  @P0 SHF.R.U32.HI R0, RZ, c[0x0][0x334], R3 ;  /* 0x0000cd00ff000a19 */ /* 0x000fc80000011603 */
[----:B------:R-:W-:Y:S01]  /*21b0*/  LOP3.LUT R0, RZ, R0, RZ, 0x33, !PT ;  /* 0x00000000ff007212 */ /* 0x000fe200078e33ff */
[----:B------:R-:W-:Y:S05]  /*21c0*/  BRA `(.L_x_485) ;  /* 0x0000003000007947 */ /* 0x000fea0003800000 */
.L_x_484:
[----:B------:R-:W-:-:S13]  /*21d0*/  ISETP.NE.AND P0, PT, R6, 0x1, PT ;  /* 0x000000010600780c */ /* 0x000fda0003f05270 */
[----:B------:R-:W-:-:S05]  /*21e0*/  @P0 IMAD.HI.U32 R3, R0, c[0x0][0x330], RZ ;  /* 0x0000cc0000030a27 */ /* 0x000fca00078e00ff */
[----:B------:R-:W-:Y:S02]  /*21f0*/  @P0 SHF.R.U32.HI R0, RZ, c[0x0][0x334], R3 ;  /* 0x0000cd00ff000a19 */ /* 0x000fe40000011603 */
.L_x_485:
[----:B------:R-:W-:Y:S05]  /*2200*/  BSYNC B0 ;  /* 0x0000000000007941 */ /* 0x000fea0003800000 */
.L_x_483:
[----:B------:R-:W-:-:S05]  /*2210*/  IMAD R0, R0, c[0x0][0x32c], RZ ;  /* 0x0000cb0000007a24 */ /* 0x000fca00078e02ff */
[----:B------:R-:W-:-:S05]  /*2220*/  IMNMX R2, R2, R0, !PT ;  /* 0x0000000002027217 */ /* 0x000fca0007800200 */
.L_x_482:
[----:B------:R-:W-:Y:S01]  /*2230*/  IMAD.HI R2, R2, 0x2aaaaaab, RZ ;  /* 0x2aaaaaab02027827 */ /* 0x000fe200078e02ff */
[C---:B------:R-:W-:Y:S01]  /*2240*/  LOP3.LUT R3, R15.reuse, 0xff000000, RZ, 0xc0, !PT ;  /* 0xff0000000f037812 */ /* 0x040fe200078ec0ff */
[----:B------:R-:W-:Y:S03]  /*2250*/  BSSY B0, `(.L_x_486) ;  /* 0x000002d000007945 */ /* 0x000fe60003800000 */
[----:B------:R-:W-:Y:S02]  /*2260*/  SHF.R.U32.HI R0, RZ, 0x1f, R2 ;  /* 0x0000001fff007819 */ /* 0x000fe40000011602 */
[----:B------:R-:W-:Y:S02]  /*2270*/  SHF.R.U32.HI R3, RZ, 0x8, R3 ;  /* 0x00000008ff037819 */ /* 0x000fe40000011603 */
[----:B------:R-:W-:Y:S02]  /*2280*/  LEA.HI.SX32 R2, R2, R0, 0x1d ;  /* 0x0000000002027211 */ /* 0x000fe400078feaff */
[----:B------:R-:W-:-:S02]  /*2290*/  LOP3.LUT R0, R15, 0xff0000, RZ, 0xc0, !PT ;  /* 0x00ff00000f007812 */ /* 0x000fc400078ec0ff */
[----:B------:R-:W-:Y:S01]  /*22a0*/  IMNMX R6, RZ, R2, !PT ;  /* 0x00000002ff067217 */ /* 0x000fe20007800200 */
[----:B------:R-:W-:Y:S01]  /*22b0*/  IMAD.MOV.U32 R2, RZ, RZ, RZ ;  /* 0x000000ffff027224 */ /* 0x000fe200078e00ff */
[----:B------:R-:W-:Y:S02]  /*22c0*/  LEA.HI R0, R0, R3, RZ, 0x10 ;  /* 0x0000000300007211 */ /* 0x000fe400078f80ff */
[----:B------:R-:W-:Y:S02]  /*22d0*/  ISETP.GT.AND P0, PT, R10, R6, PT ;  /* 0x000000060a00720c */ /* 0x000fe40003f04270 */
[----:B------:R-:W-:Y:S02]  /*22e0*/  LOP3.LUT R15, R0, 0xff, RZ, 0xc0, !PT ;  /* 0x000000ff000f7812 */ /* 0x000fe400078ec0ff */
[----:B------:R-:W-:-:S03]  /*22f0*/  SHF.R.U32.HI R5, RZ, 0x10, R0 ;  /* 0x00000010ff057819 */ /* 0x000fc60000011600 */
[----:B------:R2:W-:Y:S04]  /*2300*/  STL [R1+0x20], R15 ;  /* 0x0000200f01007387 */ /* 0x0005e80000100800 */
[----:B------:R2:W-:Y:S02]  /*2310*/  STL [R1+0x1c], R5 ;  /* 0x00001c0501007387 */ /* 0x0005e40000100800 */
[----:B------:R-:W-:Y:S05]  /*2320*/  @!P0 BRA `(.L_x_487) ;  /* 0x000001f000008947 */ /* 0x000fea0003800000 */
[----:B------:R-:W-:-:S04]  /*2330*/  ISETP.NE.AND P0, PT, R5, RZ, PT ;  /* 0x000000ff0500720c */ /* 0x000fc80003f05270 */
[----:B------:R-:W-:-:S04]  /*2340*/  SEL R0, R5, c[0x0][0x338], P0 ;  /* 0x0000ce0005007a07 */ /* 0x000fc80000000000 */
[----:B------:R-:W-:Y:S02]  /*2350*/  IABS R3, R0 ;  /* 0x0000000000037213 */ /* 0x000fe40000000000 */
[----:B------:R-:W-:Y:S02]  /*2360*/  IADD3 R7, R0, -0x1, R10 ;  /* 0xffffffff00077810 */ /* 0x000fe40007ffe00a */
[----:B------:R-:W3:Y:S03]  /*2370*/  I2F.RP R2, R3 ;  /* 0x0000000300027306 */ /* 0x000ee60000209400 */
[----:B------:R-:W-:-:S05]  /*2380*/  IMAD.IADD R7, R7, 0x1, -R6 ;  /* 0x0000000107077824 */ /* 0x000fca00078e0a06 */
[----:B------:R-:W-:Y:S01]  /*2390*/  IABS R11, R7 ;  /* 0x00000007000b7213 */ /* 0x000fe20000000000 */
[----:B---3--:R-:W3:Y:S02]  /*23a0*/  MUFU.RCP R2, R2 ;  /* 0x0000000200027308 */ /* 0x008ee40000001000 */
[----:B---3--:R-:W-:-:S06]  /*23b0*/  IADD3 R2, R2, 0xffffffe, RZ ;  /* 0x0ffffffe02027810 */ /* 0x008fcc0007ffe0ff */
[----:B--2---:R-:W2:Y:S02]  /*23c0*/  F2I.FTZ.U32.TRUNC.NTZ R5, R2 ;  /* 0x0000000200057305 */ /* 0x004ea4000021f000 */
[----:B--2---:R-:W-:-:S04]  /*23d0*/  IMAD.MOV R2, RZ, RZ, -R5 ;  /* 0x000000ffff027224 */ /* 0x004fc800078e0a05 */
        /* <DEDUP_REMOVED lines=20> */
.L_x_487:
[----:B------:R-:W-:Y:S05]  /*2520*/  BSYNC B0 ;  /* 0x0000000000007941 */ /* 0x000fea0003800000 */
.L_x_486:
[----:B------:R-:W-:Y:S01]  /*2530*/  IMAD R3, R15, R2, R6 ;  /* 0x000000020f037224 */ /* 0x000fe200078e0206 */
[----:B------:R-:W-:Y:S01]  /*2540*/  PRMT R0, RZ, 0x7610, R0 ;  /* 0x00007610ff007816 */ /* 0x000fe20000000000 */
        /* <DEDUP_REMOVED lines=55> */
[----:B---3--:R-:W-:Y:S01]  /*28c0*/  ISETP.NE.U32.AND P0, PT, RZ, c[0x0][0x340], PT ;  /* 0x0000d000ff007a0c */ /* 0x008fe20003f05070 */
[----:B------:R-:W3:Y:S03]  /*28d0*/  LDL.64 R74, [R1+0x28] ;  /* 0x00002800014a7983 */ /* 0x000ee60000100a00 */
[----:B------:R-:W-:Y:S01]  /*28e0*/  ISETP.NE.AND.EX P0, PT, RZ, c[0x0][0x344], PT, P0 ;  /* 0x0000d100ff007a0c */ /* 0x000fe20003f05300 */
[----:B------:R-:W4:Y:S04]  /*28f0*/  LDL R21, [R1+0x30] ;  /* 0x0000300001157983 */ /* 0x000f280000100800 */
[----:B------:R-:W5:Y:S04]  /*2900*/  LDL R18, [R1+0x34] ;  /* 0x0000340001127983 */ /* 0x000f680000100800 */
[----:B--2---:R-:W2:Y:S04]  /*2910*/  S2R R5, SR_TID.X ;  /* 0x0000000000057919 */ /* 0x004ea80000002100 */
[----:B------:R-:W-:-:S05]  /*2920*/  @P0 IMAD.WIDE R2, R77, R14, c[0x0][0x340] ;  /* 0x0000d0004d020625 */ /* 0x000fca00078e020e */
[----:B------:R1:W5:Y:S01]  /*2930*/  @P0 LDG.E R15, [R2.64] ;  /* 0x00000006020f0981 */ /* 0x000362000c1e1900 */
[----:B------:R-:W-:-:S05]  /*2940*/  SHF.R.S32.HI R0, RZ, 0x1f, R13 ;  /* 0x0000001fff007819 */ /* 0x000fca000001140d */
[----:B------:R-:W-:Y:S01]  /*2950*/  IMAD R0, R0, c[0x0][0x178], RZ ;  /* 0x00005e0000007a24 */ /* 0x000fe200078e02ff */
[--C-:B--2---:R-:W-:Y:S02]  /*2960*/  SHF.R.S32.HI R7, RZ, 0x1f, R5.reuse ;  /* 0x0000001fff077819 */ /* 0x104fe40000011405 */
[----:B------:R-:W-:Y:S02]  /*2970*/  SHF.R.S32.HI R19, RZ, 0x1f, R5 ;  /* 0x0000001fff137819 */ /* 0x000fe40000011405 */
[-C--:B------:R-:W-:Y:S02]  /*2980*/  LEA.HI R7, R7, R5.reuse, RZ, 0x2 ;  /* 0x0000000507077211 */ /* 0x080fe400078f10ff */
[----:B------:R-:W-:Y:S02]  /*2990*/  LEA.HI R19, R19, R5, RZ, 0x2 ;  /* 0x0000000513137211 */ /* 0x000fe400078f10ff */
[----:B------:R-:W-:Y:S01]  /*29a0*/  LOP3.LUT R7, R7, 0xfffffffc, RZ, 0xc0, !PT ;  /* 0xfffffffc07077812 */ /* 0x000fe200078ec0ff */
[C---:B------:R-:W-:Y:S01]  /*29b0*/  IMAD R0, R13.reuse, c[0x0][0x17c], R0 ;  /* 0x00005f000d007a24 */ /* 0x040fe200078e0200 */
[----:B------:R-:W-:Y:S01]  /*29c0*/  SHF.R.S32.HI R19, RZ, 0x2, R19 ;  /* 0x00000002ff137819 */ /* 0x000fe20000011413 */
[----:B-1----:R-:W-:-:S04]  /*29d0*/  IMAD.WIDE.U32 R2, R13, c[0x0][0x178], RZ ;  /* 0x00005e000d027a25 */ /* 0x002fc800078e00ff */
[----:B------:R-:W-:Y:S02]  /*29e0*/  IMAD.IADD R7, R5, 0x1, -R7 ;  /* 0x0000000105077824 */ /* 0x000fe400078e0a07 */
[----:B------:R-:W-:Y:S01]  /*29f0*/  IMAD.IADD R5, R3, 0x1, R0 ;  /* 0x0000000103057824 */ /* 0x000fe200078e0200 */
[----:B------:R-:W-:Y:S02]  /*2a00*/  SHF.R.S32.HI R14, RZ, 0x1f, R77 ;  /* 0x0000001fff0e7819 */ /* 0x000fe4000001144d */
[----:B------:R-:W-:Y:S01]  /*2a10*/  LEA R0, R7, R19, 0x5 ;  /* 0x0000001307007211 */ /* 0x000fe200078e28ff */
[----:B------:R-:W-:Y:S01]  /*2a20*/  IMAD.MOV.U32 R4, RZ, RZ, R2 ;  /* 0x000000ffff047224 */ /* 0x000fe200078e0002 */
[----:B------:R-:W-:Y:S02]  /*2a30*/  SEL R6, R14, RZ, !P3 ;  /* 0x000000ff0e067207 */ /* 0x000fe40005800000 */
[----:B------:R-:W-:Y:S01]  /*2a40*/  SHF.R.S32.HI R9, RZ, 0x1f, R12 ;  /* 0x0000001fff097819 */ /* 0x000fe2000001140c */
[----:B------:R-:W-:Y:S01]  /*2a50*/  IMAD.IADD R8, R20, 0x1, R0 ;  /* 0x0000000114087824 */ /* 0x000fe200078e0200 */
[----:B------:R-:W-:Y:S01]  /*2a60*/  IADD3 R2, P1, R19, R12, RZ ;  /* 0x0000000c13027210 */ /* 0x000fe20007f3e0ff */
[----:B------:R-:W-:Y:S01]  /*2a70*/  IMAD.WIDE.U32 R4, R76, c[0x0][0x1b8], R4 ;  /* 0x00006e004c047a25 */ /* 0x000fe200078e0004 */
[----:B------:R-:W-:-:S02]  /*2a80*/  SEL R3, R77, RZ, !P3 ;  /* 0x000000ff4d037207 */ /* 0x000fc40005800000 */
[----:B------:R-:W-:Y:S01]  /*2a90*/  LEA.HI.X.SX32 R9, R19, R9, 0x1, P1 ;  /* 0x0000000913097211 */ /* 0x000fe200008f0eff */
[----:B------:R-:W-:Y:S01]  /*2aa0*/  @P5 IMAD.HI.U32 R7, R8, c[0x0][0x2c8], RZ ;  /* 0x0000b20008075a27 */ /* 0x000fe200078e00ff */
[----:B------:R-:W-:-:S03]  /*2ab0*/  MOV R0, R8 ;  /* 0x0000000800007202 */ /* 0x000fc60000000f00 */
[----:B------:R-:W-:Y:S02]  /*2ac0*/  IMAD R5, R76, c[0x0][0x1bc], R5 ;  /* 0x00006f004c057a24 */ /* 0x000fe400078e0205 */
[----:B------:R-:W-:Y:S01]  /*2ad0*/  IMAD R6, R6, c[0x0][0x1c0], RZ ;  /* 0x0000700006067a24 */ /* 0x000fe200078e02ff */
[----:B------:R-:W-:Y:S01]  /*2ae0*/  @P5 SHF.R.U32.HI R0, RZ, c[0x0][0x2cc], R7 ;  /* 0x0000b300ff005a19 */ /* 0x000fe20000011607 */
[----:B------:R-:W-:-:S04]  /*2af0*/  IMAD.WIDE.U32 R4, R3, c[0x0][0x1c0], R4 ;  /* 0x0000700003047a25 */ /* 0x000fc800078e0004 */
[----:B------:R-:W-:Y:S02]  /*2b00*/  IMAD R12, R3, c[0x0][0x1c4], R6 ;  /* 0x00007100030c7a24 */ /* 0x000fe400078e0206 */
[C---:B------:R-:W-:Y:S02]  /*2b10*/  IMAD R13, R9.reuse, c[0x0][0x1e0], RZ ;  /* 0x00007800090d7a24 */ /* 0x040fe400078e02ff */
[----:B------:R-:W-:Y:S02]  /*2b20*/  IMAD R3, R9, c[0x0][0x208], RZ ;  /* 0x0000820009037a24 */ /* 0x000fe400078e02ff */
[C---:B------:R-:W-:Y:S02]  /*2b30*/  IMAD R13, R2.reuse, c[0x0][0x1e4], R13 ;  /* 0x00007900020d7a24 */ /* 0x040fe400078e020d */
[----:B------:R-:W-:Y:S02]  /*2b40*/  IMAD.MOV R9, RZ, RZ, -R0 ;  /* 0x000000ffff097224 */ /* 0x000fe400078e0a00 */
[----:B------:R-:W-:-:S02]  /*2b50*/  IMAD R16, R2, c[0x0][0x20c], R3 ;  /* 0x0000830002107a24 */ /* 0x000fc400078e0203 */
[----:B------:R-:W-:Y:S02]  /*2b60*/  IMAD.IADD R3, R5, 0x1, R12 ;  /* 0x0000000105037824 */ /* 0x000fe400078e020c */
[----:B------:R-:W-:Y:S01]  /*2b70*/  IMAD R12, R9, c[0x0][0x2c4], R8 ;  /* 0x0000b100090c7a24 */ /* 0x000fe200078e0208 */
[----:B------:R-:W-:Y:S01]  /*2b80*/  LOP3.LUT R194, R194, 0xffffff7f, RZ, 0xc0, !PT ;  /* 0xffffff7fc2c27812 */ /* 0x000fe200078ec0ff */
[----:B---3--:R-:W-:-:S04]  /*2b90*/  IMAD.WIDE.U32 R6, R2, c[0x0][0x1e0], R74 ;  /* 0x0000780002067a25 */ /* 0x008fc800078e004a */
[----:B------:R-:W-:Y:S01]  /*2ba0*/  IMAD.WIDE.U32 R10, R2, c[0x0][0x208], R74 ;  /* 0x00008200020a7a25 */ /* 0x000fe200078e004a */
[----:B----4-:R-:W-:Y:S02]  /*2bb0*/  ISETP.GE.AND P3, PT, R21, c[0x0][0x1d4], PT ;  /* 0x0000750015007a0c */ /* 0x010fe40003f66270 */
[----:B------:R-:W-:Y:S02]  /*2bc0*/  SHF.R.S32.HI R2, RZ, 0x1f, R0 ;  /* 0x0000001fff027819 */ /* 0x000fe40000011400 */
[----:B------:R-:W-:Y:S02]  /*2bd0*/  SEL R8, RZ, 0xffffffff, P3 ;  /* 0xffffffffff087807 */ /* 0x000fe40001800000 */
[----:B------:R-:W-:Y:S01]  /*2be0*/  ISETP.GE.AND P2, PT, R74, c[0x0][0x1d4], PT ;  /* 0x000075004a007a0c */ /* 0x000fe20003f46270 */
[----:B------:R-:W-:Y:S01]  /*2bf0*/  IMAD R5, R2, c[0x0][0x1b0], RZ ;  /* 0x00006c0002057a24 */ /* 0x000fe200078e02ff */
[----:B------:R-:W-:Y:S01]  /*2c00*/  MOV R2, R4 ;  /* 0x0000000400027202 */ /* 0x000fe20000000f00 */
[----:B------:R-:W-:Y:S01]  /*2c10*/  IMAD.SHL.U32 R8, R8, 0x2, RZ ;  /* 0x0000000208087824 */ /* 0x000fe200078e00ff */
[----:B------:R-:W-:Y:S01]  /*2c20*/  SEL R4, RZ, 0x1, P2 ;  /* 0x00000001ff047807 */ /* 0x000fe20001000000 */
[----:B------:R-:W-:-:S02]  /*2c30*/  IMAD R5, R0, c[0x0][0x1b4], R5 ;  /* 0x00006d0000057a24 */ /* 0x000fc400078e0205 */
[----:B------:R-:W-:Y:S01]  /*2c40*/  IMAD.WIDE.U32 R2, R0, c[0x0][0x1b0], R2 ;  /* 0x00006c0000027a25 */ /* 0x000fe200078e0002 */
[----:B------:R-:W-:Y:S02]  /*2c50*/  SHF.R.S32.HI R0, RZ, 0x1f, R12 ;  /* 0x0000001fff007819 */ /* 0x000fe4000001140c */
[----:B------:R-:W-:Y:S01]  /*2c60*/  LOP3.LUT R17, R8, 0x2, R4, 0xe2, !PT ;  /* 0x0000000208117812 */ /* 0x000fe200078ee204 */
[----:B------:R-:W-:Y:S02]  /*2c70*/  IMAD.IADD R5, R3, 0x1, R5 ;  /* 0x0000000103057824 */ /* 0x000fe400078e0205 */
[----:B------:R-:W-:Y:S01]  /*2c80*/  IMAD.MOV.U32 R4, RZ, RZ, R2 ;  /* 0x000000ffff047224 */ /* 0x000fe200078e0002 */
[----:B-----5:R-:W-:Y:S01]  /*2c90*/  @P0 SHF.R.S32.HI R3, RZ, 0x1f, R15 ;  /* 0x0000001fff030819 */ /* 0x020fe2000001140f */
[----:B------:R-:W-:Y:S02]  /*2ca0*/  IMAD.IADD R9, R7, 0x1, R13 ;  /* 0x0000000107097824 */ /* 0x000fe400078e020d */
[----:B------:R-:W-:-:S02]  /*2cb0*/  IMAD.MOV.U32 R8, RZ, RZ, R6 ;  /* 0x000000ffff087224 */ /* 0x000fc400078e0006 */
[----:B------:R-:W-:Y:S01]  /*2cc0*/  @P0 IMAD.MOV.U32 R2, RZ, RZ, R15 ;  /* 0x000000ffff020224 */ /* 0x000fe200078e000f */
[----:B------:R-:W-:Y:S01]  /*2cd0*/  @!P0 MOV R2, R77 ;  /* 0x0000004d00028202 */ /* 0x000fe20000000f00 */
[----:B------:R-:W-:Y:S01]  /*2ce0*/  IMAD R0, R0, c[0x0][0x1a8], RZ ;  /* 0x00006a0000007a24 */ /* 0x000fe200078e02ff */
[----:B------:R-:W-:Y:S01]  /*2cf0*/  IADD3 R7, R11, R16, RZ ;  /* 0x000000100b077210 */ /* 0x000fe20007ffe0ff */
[----:B------:R-:W-:Y:S01]  /*2d00*/  @!P0 IMAD.MOV.U32 R3, RZ, RZ, R14 ;  /* 0x000000ffff038224 */ /* 0x000fe200078e000e */
[----:B------:R-:W-:Y:S01]  /*2d10*/  MOV R6, R10 ;  /* 0x0000000a00067202 */ /* 0x000fe20000000f00 */
[----:B------:R-:W-:Y:S01]  /*2d20*/  IMAD.WIDE.U32 R10, R12, c[0x0][0x1a8], R4 ;  /* 0x00006a000c0a7a25 */ /* 0x000fe200078e0004 */
[----:B------:R-:W-:-:S03]  /*2d30*/  ISETP.GE.AND P1, PT, R18, c[0x0][0x1d4], PT ;  /* 0x0000750012007a0c */ /* 0x000fc60003f26270 */
[----:B------:R-:W-:Y:S01]  /*2d40*/  IMAD.WIDE.U32 R4, R76, c[0x0][0x1e8], R8 ;  /* 0x00007a004c047a25 */ /* 0x000fe200078e0008 */
[----:B------:R-:W-:Y:S02]  /*2d50*/  SEL R8, R2, RZ, !P4 ;  /* 0x000000ff02087207 */ /* 0x000fe40006000000 */
[----:B------:R-:W-:Y:S01]  /*2d60*/  @P3 LOP3.LUT R194, R194, 0x80, RZ, 0xfc, !PT ;  /* 0x00000080c2c23812 */ /* 0x000fe200078efcff */
[----:B------:R-:W-:Y:S01]  /*2d70*/  IMAD R13, R12, c[0x0][0x1ac], R0 ;  /* 0x00006b000c0d7a24 */ /* 0x000fe200078e0200 */
[----:B------:R-:W-:Y:S01]  /*2d80*/  SEL R2, RZ, 0x4, P1 ;  /* 0x00000004ff027807 */ /* 0x000fe20000800000 */
[----:B------:R-:W-:Y:S01]  /*2d90*/  IMAD.WIDE.U32 R6, R76, c[0x0][0x210], R6 ;  /* 0x000084004c067a25 */ /* 0x000fe200078e0006 */
[----:B------:R-:W-:Y:S02]  /*2da0*/  SEL R0, R3, RZ, !P4 ;  /* 0x000000ff03007207 */ /* 0x000fe40006000000 */
[----:B------:R-:W-:Y:S02]  /*2db0*/  LOP3.LUT R194, R194, 0xfffffeff, RZ, 0xc0, !PT ;  /* 0xfffffeffc2c27812 */ /* 0x000fe400078ec0ff */
[----:B------:R-:W-:Y:S01]  /*2dc0*/  LOP3.LUT R36, R17, R2, RZ, 0xfc, !PT ;  /* 0x0000000211247212 */ /* 0x000fe200078efcff */
[----:B------:R-:W-:-:S02]  /*2dd0*/  IMAD.MOV.U32 R2, RZ, RZ, R6 ;  /* 0x000000ffff027224 */ /* 0x000fc400078e0006 */
[----:B------:R-:W-:Y:S01]  /*2de0*/  IMAD R6, R0, c[0x0][0x1f0], RZ ;  /* 0x00007c0000067a24 */ /* 0x000fe200078e02ff */
[----:B------:R-:W-:Y:S01]  /*2df0*/  @P2 LOP3.LUT R194, R194, 0x100, RZ, 0xfc, !PT ;  /* 0x00000100c2c22812 */ /* 0x000fe200078efcff */
[----:B------:R-:W-:Y:S02]  /*2e00*/  IMAD R3, R76, c[0x0][0x214], R7 ;  /* 0x000085004c037a24 */ /* 0x000fe400078e0207 */
[----:B------:R-:W-:Y:S02]  /*2e10*/  IMAD R0, R0, c[0x0][0x218], RZ ;  /* 0x0000860000007a24 */ /* 0x000fe400078e02ff */
[----:B------:R-:W-:Y:S01]  /*2e20*/  IMAD R5, R76, c[0x0][0x1ec], R5 ;  /* 0x00007b004c057a24 */ /* 0x000fe200078e0205 */
[----:B------:R-:W-:Y:S01]  /*2e30*/  LOP3.LUT R194, R194, 0xffffffbf, RZ, 0xc0, !PT ;  /* 0xffffffbfc2c27812 */ /* 0x000fe200078ec0ff */
[----:B------:R-:W-:Y:S01]  /*2e40*/  IMAD.WIDE.U32 R220, R8, c[0x0][0x218], R2 ;  /* 0x0000860008dc7a25 */ /* 0x000fe200078e0002 */
[----:B------:R-:W-:Y:S02]  /*2e50*/  IADD3 R7, R11, R13, RZ ;  /* 0x0000000d0b077210 */ /* 0x000fe40007ffe0ff */
[----:B------:R-:W-:Y:S01]  /*2e60*/  LEA R12, P0, R10, c[0x0][0x160], 0x1 ;  /* 0x000058000a0c7a11 */ /* 0x000fe200078008ff */
[----:B------:R-:W-:-:S02]  /*2e70*/  IMAD R0, R8, c[0x0][0x21c], R0 ;  /* 0x0000870008007a24 */ /* 0x000fc400078e0200 */
[----:B------:R-:W-:Y:S01]  /*2e80*/  IMAD.WIDE.U32 R236, R8, c[0x0][0x1f0], R4 ;  /* 0x00007c0008ec7a25 */ /* 0x000fe200078e0004 */
[----:B------:R-:W-:-:S03]  /*2e90*/  ISETP.GE.AND P3, PT, R21, c[0x0][0x198], PT ;  /* 0x0000660015007a0c */ /* 0x000fc60003f66270 */
[----:B------:R-:W-:Y:S01]  /*2ea0*/  IMAD R2, R8, c[0x0][0x1f4], R6 ;  /* 0x00007d0008027a24 */ /* 0x000fe200078e0206 */
[----:B------:R-:W-:Y:S02]  /*2eb0*/  @P1 LOP3.LUT R194, R194, 0x40, RZ, 0xfc, !PT ;  /* 0x00000040c2c21812 */ /* 0x000fe400078efcff */
[----:B------:R-:W-:Y:S01]  /*2ec0*/  LEA.HI.X R11, R10, c[0x0][0x164], R7, 0x1, P0 ;  /* 0x000059000a0b7a11 */ /* 0x000fe200000f0c07 */
[----:B------:R-:W-:Y:S01]  /*2ed0*/  IMAD.IADD R238, R237, 0x1, R2 ;  /* 0x00000001edee7824 */ /* 0x000fe200078e0202 */
[----:B------:R-:W-:Y:S02]  /*2ee0*/  ISETP.GE.AND P4, PT, R74, c[0x0][0x198], PT ;  /* 0x000066004a007a0c */ /* 0x000fe40003f86270 */
[----:B------:R-:W-:Y:S02]  /*2ef0*/  IADD3 R21, R204, -0x1, RZ ;  /* 0xffffffffcc157810 */ /* 0x000fe40007ffe0ff */
[----:B------:R-:W-:Y:S02]  /*2f00*/  IADD3 R9, R19, R20, RZ ;  /* 0x0000001413097210 */ /* 0x000fe40007ffe0ff */
[----:B------:R-:W-:-:S02]  /*2f10*/  IADD3 R222, R221, R0, RZ ;  /* 0x00000000ddde7210 */ /* 0x000fc40007ffe0ff */
[----:B------:R-:W-:Y:S01]  /*2f20*/  ISETP.GE.AND P2, PT, R18, c[0x0][0x198], PT ;  /* 0x0000660012007a0c */ /* 0x000fe20003f46270 */
[----:B------:R-:W-:Y:S10]  /*2f30*/  BRA.DIV ~URZ, `(.L_x_489) ;  /* 0x000141427f007947 */ /* 0x000ff4000b800000 */
[----:B------:R1:W2:Y:S02]  /*2f40*/  SHFL.IDX PT, R8, R11, RZ, 0x1c1f ;  /* 0x001c1fff0b087589 */ /* 0x0002a400000e0000 */
.L_x_649:
[----:B------:R-:W-:Y:S05]  /*2f50*/  BRA.DIV ~URZ, `(.L_x_490) ;  /* 0x000141927f007947 */ /* 0x000fea000b800000 */
[----:B------:R3:W4:Y:S02]  /*2f60*/  SHFL.IDX PT, R0, R12, RZ, 0x1c1f ;  /* 0x001c1fff0c007589 */ /* 0x00072400000e0000 */
.L_x_650:
[----:B------:R-:W-:Y:S01]  /*2f70*/  IMAD R10, R218, c[0x0][0x2c4], RZ ;  /* 0x0000b100da0a7a24 */ /* 0x000fe200078e02ff */
[----:B------:R-:W-:Y:S04]  /*2f80*/  BSSY B0, `(.L_x_491) ;  /* 0x0000016000007945 */ /* 0x000fe80003800000 */
[----:B------:R-:W-:-:S13]  /*2f90*/  ISETP.GE.AND P0, PT, R9, R10, PT ;  /* 0x0000000a0900720c */ /* 0x000fda0003f06270 */
[----:B------:R-:W-:Y:S05]  /*2fa0*/  @P0 BRA `(.L_x_492) ;  /* 0x0000013000000947 */ /* 0x000fea0003800000 */
[----:B------:R-:W5:Y:S04]  /*2fb0*/  LDL.64 R4, [R1+0x28] ;  /* 0x0000280001047983 */ /* 0x000f680000100a00 */
[----:B---3--:R-:W3:Y:S04]  /*2fc0*/  LDL R2, [R1+0x30] ;  /* 0x0000300001027983 */ /* 0x008ee80000100800 */
[----:B----4-:R-:W4:Y:S04]  /*2fd0*/  LDL R3, [R1+0x54] ;  /* 0x0000540001037983 */ /* 0x010f280000100800 */
[----:B--2---:R-:W2:Y:S04]  /*2fe0*/  LDL R14, [R1+0x34] ;  /* 0x00003400010e7983 */ /* 0x004ea80000100800 */
[----:B------:R-:W2:Y:S04]  /*2ff0*/  LDL R13, [R1+0x58] ;  /* 0x00005800010d7983 */ /* 0x000ea80000100800 */
[----:B------:R-:W2:Y:S01]  /*3000*/  LDL R15, [R1+0x50] ;  /* 0x00005000010f7983 */ /* 0x000ea20000100800 */
[----:B-----5:R-:W-:-:S04]  /*3010*/  LEA R6, P0, R4, R0, 0x1 ;  /* 0x0000000004067211 */ /* 0x020fc800078008ff */
[----:B------:R-:W-:Y:S02]  /*3020*/  LEA.HI.X R7, R4, R8, R5, 0x1, P0 ;  /* 0x0000000804077211 */ /* 0x000fe400000f0c05 */
[----:B---3--:R-:W-:-:S04]  /*3030*/  LEA R4, P0, R2, R0, 0x1 ;  /* 0x0000000002047211 */ /* 0x008fc800078008ff */
[----:B----4-:R-:W-:Y:S02]  /*3040*/  LEA.HI.X R5, R2, R8, R3, 0x1, P0 ;  /* 0x0000000802057211 */ /* 0x010fe400000f0c03 */
[----:B--2---:R-:W-:Y:S01]  /*3050*/  LEA R2, P0, R14, R0, 0x1 ;  /* 0x000000000e027211 */ /* 0x004fe200078008ff */
[----:B------:R-:W-:-:S03]  /*3060*/  IMAD.SHL.U32 R0, R13, 0x2, RZ ;  /* 0x000000020d007824 */ /* 0x000fc600078e00ff */
[----:B------:R-:W-:Y:S02]  /*3070*/  LEA.HI.X R3, R14, R8, R15, 0x1, P0 ;  /* 0x000000080e037211 */ /* 0x000fe400000f0c0f */
[----:B------:R-:W-:Y:S01]  /*3080*/  @!PT LDS RZ, [RZ] ;  /* 0x00000000fffff984 */ /* 0x000fe20000000800 */
[----:B------:R-:W-:Y:S01]  /*3090*/  @!PT LDS RZ, [RZ] ;  /* 0x00000000fffff984 */ /* 0x000fe20000000800 */
[----:B------:R-:W-:Y:S01]  /*30a0*/  @!PT LDS RZ, [RZ] ;  /* 0x00000000fffff984 */ /* 0x000fe20000000800 */
[----:B------:R2:W-:Y:S04]  /*30b0*/  LDGSTS.E.BYPASS.LTC128B.128 [R0+0x6080], [R6.64], !P4 ;  /* 0x0608000006007fae */ /* 0x0005e8000e101d46 */
[----:B------:R2:W-:Y:S04]  /*30c0*/  LDGSTS.E.BYPASS.LTC128B.128 [R0+0x8080], [R4.64], !P3 ;  /* 0x0808000004007fae */ /* 0x0005e8000d901d46 */
[----:B------:R2:W-:Y:S02]  /*30d0*/  LDGSTS.E.BYPASS.LTC128B.128 [R0+0xa080], [R2.64], !P2 ;  /* 0x0a08000002007fae */ /* 0x0005e4000d101d46 */
.L_x_492:
[----:B------:R-:W-:Y:S05]  /*30e0*/  BSYNC B0 ;  /* 0x0000000000007941 */ /* 0x000fea0003800000 */
.L_x_491:
[----:B------:R-:W-:Y:S05]  /*30f0*/  BRA.DIV ~URZ, `(.L_x_493) ;  /* 0x000140527f007947 */ /* 0x000fea000b800000 */
[----:B--2---:R2:W1:Y:S04]  /*3100*/  SHFL.IDX PT, R8, R11, 0x1, 0x1c1f ;  /* 0x003c1f000b087f89 */ /* 0x00446800000e0000 */
[----:B----4-:R2:W4:Y:S02]  /*3110*/  SHFL.IDX PT, R0, R12, 0x1, 0x1c1f ;  /* 0x003c1f000c007f89 */ /* 0x01052400000e0000 */
.L_x_651:
[----:B------:R-:W-:Y:S01]  /*3120*/  IADD3 R2, R9, 0x20, RZ ;  /* 0x0000002009027810 */ /* 0x000fe20007ffe0ff */
[----:B------:R-:W-:Y:S03]  /*3130*/  BSSY B0, `(.L_x_494) ;  /* 0x0000016000007945 */ /* 0x000fe60003800000 */
[----:B------:R-:W-:-:S13]  /*3140*/  ISETP.GE.AND P0, PT, R2, R10, PT ;  /* 0x0000000a0200720c */ /* 0x000fda0003f06270 */
[----:B------:R-:W-:Y:S05]  /*3150*/  @P0 BRA `(.L_x_495) ;  /* 0x0000013000000947 */ /* 0x000fea0003800000 */
[----:B------:R-:W5:Y:S04]  /*3160*/  LDL.64 R4, [R1+0x28] ;  /* 0x0000280001047983 */ /* 0x000f680000100a00 */
[----:B--2---:R-:W2:Y:S04]  /*3170*/  LDL R3, [R1+0x30] ;  /* 0x0000300001037983 */ /* 0x004ea80000100800 */
[----:B---3--:R-:W3:Y:S04]  /*3180*/  LDL R16, [R1+0x54] ;  /* 0x0000540001107983 */ /* 0x008ee80000100800 */
[----:B----4-:R-:W4:Y:S04]  /*3190*/  LDL R14, [R1+0x34] ;  /* 0x00003400010e7983 */ /* 0x010f280000100800 */
[----:B------:R-:W4:Y:S04]  /*31a0*/  LDL R13, [R1+0x58] ;  /* 0x00005800010d7983 */ /* 0x000f280000100800 */
[----:B------:R-:W4:Y:S01]  /*31b0*/  LDL R15, [R1+0x50] ;  /* 0x00005000010f7983 */ /* 0x000f220000100800 */
[----:B-----5:R-:W-:-:S04]  /*31c0*/  LEA R6, P0, R4, R0, 0x1 ;  /* 0x0000000004067211 */ /* 0x020fc800078008ff */
[----:B-1----:R-:W-:Y:S02]  /*31d0*/  LEA.HI.X R7, R4, R8, R5, 0x1, P0 ;  /* 0x0000000804077211 */ /* 0x002fe400000f0c05 */
[----:B--2---:R-:W-:-:S04]  /*31e0*/  LEA R4, P0, R3, R0, 0x1 ;  /* 0x0000000003047211 */ /* 0x004fc800078008ff */
[----:B---3--:R-:W-:Y:S02]  /*31f0*/  LEA.HI.X R5, R3, R8, R16, 0x1, P0 ;  /* 0x0000000803057211 */ /* 0x008fe400000f0c10 */
[----:B----4-:R-:W-:Y:S01]  /*3200*/  LEA R2, P0, R14, R0, 0x1 ;  /* 0x000000000e027211 */ /* 0x010fe200078008ff */
        /* <DEDUP_REMOVED lines=8> */
.L_x_495:
[----:B------:R-:W-:Y:S05]  /*3290*/  BSYNC B0 ;  /* 0x0000000000007941 */ /* 0x000fea0003800000 */
.L_x_494:
[----:B------:R-:W-:Y:S05]  /*32a0*/  BRA.DIV ~URZ, `(.L_x_496) ;  /* 0x00013f627f007947 */ /* 0x000fea000b800000 */
[----:B-1----:R1:W2:Y:S02]  /*32b0*/  SHFL.IDX PT, R8, R11, 0x2, 0x1c1f ;  /* 0x005c1f000b087f89 */ /* 0x0022a400000e0000 */
.L_x_652:
[----:B------:R-:W-:Y:S05]  /*32c0*/  BRA.DIV ~URZ, `(.L_x_497) ;  /* 0x00013fb27f007947 */ /* 0x000fea000b800000 */
[----:B----4-:R4:W1:Y:S02]  /*32d0*/  SHFL.IDX PT, R0, R12, 0x2, 0x1c1f ;  /* 0x005c1f000c007f89 */ /* 0x01086400000e0000 */
.L_x_653:
[----:B------:R-:W-:Y:S01]  /*32e0*/  IADD3 R2, R9, 0x40, RZ ;  /* 0x0000004009027810 */ /* 0x000fe20007ffe0ff */
[----:B------:R-:W-:Y:S03]  /*32f0*/  BSSY B0, `(.L_x_498) ;  /* 0x0000016000007945 */ /* 0x000fe60003800000 */
        /* <DEDUP_REMOVED lines=8> */
[----:B-1---5:R-:W-:-:S04]  /*3380*/  LEA R6, P0, R4, R0, 0x1 ;  /* 0x0000000004067211 */ /* 0x022fc800078008ff */
        /* <DEDUP_REMOVED lines=12> */
.L_x_499:
[----:B------:R-:W-:Y:S05]  /*3450*/  BSYNC B0 ;  /* 0x0000000000007941 */ /* 0x000fea0003800000 */
.L_x_498:
[----:B------:R-:W-:Y:S05]  /*3460*/  BRA.DIV ~URZ, `(.L_x_500) ;  /* 0x00013e727f007947 */ /* 0x000fea000b800000 */
[----:B-1----:R1:W3:Y:S04]  /*3470*/  SHFL.IDX PT, R7, R11, 0x3, 0x1c1f ;  /* 0x007c1f000b077f89 */ /* 0x0022e800000e0000 */
[----:B------:R1:W4:Y:S02]  /*3480*/  SHFL.IDX PT, R0, R12, 0x3, 0x1c1f ;  /* 0x007c1f000c007f89 */ /* 0x00032400000e0000 */
.L_x_654:
[----:B------:R-:W5:Y:S04]  /*3490*/  LDL.64 R14, [R1+0x28] ;  /* 0x00002800010e7983 */ /* 0x000f680000100a00 */
[----:B----4-:R-:W4:Y:S04]  /*34a0*/  LDL R6, [R1+0x30] ;  /* 0x0000300001067983 */ /* 0x010f280000100800 */
[----:B---3--:R-:W3:Y:S04]  /*34b0*/  LDL R13, [R1+0x54] ;  /* 0x00005400010d7983 */ /* 0x008ee80000100800 */
[----:B-12---:R-:W2:Y:S04]  /*34c0*/  LDL R11, [R1+0x34] ;  /* 0x00003400010b7983 */ /* 0x006ea80000100800 */
[----:B------:R-:W2:Y:S04]  /*34d0*/  LDL R8, [R1+0x58] ;  /* 0x0000580001087983 */ /* 0x000ea80000100800 */
[----:B------:R-:W2:Y:S04]  /*34e0*/  LDL R12, [R1+0x50] ;  /* 0x00005000010c7983 */ /* 0x000ea80000100800 */
[----:B------:R-:W1:Y:S01]  /*34f0*/  S2R R37, SR_TID.X ;  /* 0x0000000000257919 */ /* 0x000e620000002100 */
[----:B------:R-:W-:Y:S01]  /*3500*/  IADD3 R2, R9, 0x60, RZ ;  /* 0x0000006009027810 */ /* 0x000fe20007ffe0ff */
[----:B------:R-:W-:-:S02]  /*3510*/  IMAD.MOV.U32 R20, RZ, RZ, 0x30 ;  /* 0x00000030ff147424 */ /* 0x000fc400078e00ff */
[----:B------:R-:W2:Y:S01]  /*3520*/  LDL R242, [R1+0x8] ;  /* 0x0000080001f27983 */ /* 0x000ea20000100800 */
[----:B------:R-:W-:Y:S01]  /*3530*/  ISETP.GE.AND P0, PT, R2, R10, PT ;  /* 0x0000000a0200720c */ /* 0x000fe20003f06270 */
[----:B------:R-:W-:-:S04]  /*3540*/  IMAD R20, R204, -0x30, R20 ;  /* 0xffffffd0cc147824 */ /* 0x000fc800078e0214 */
[----:B------:R-:W-:Y:S01]  /*3550*/  IMAD.IADD R120, R219, 0x1, R20 ;  /* 0x00000001db787824 */ /* 0x000fe200078e0214 */
[----:B------:R-:W-:Y:S02]  /*3560*/  SHF.R.S32.HI R9, RZ, 0x1f, R21 ;  /* 0x0000001fff097819 */ /* 0x000fe40000011415 */
[----:B-1----:R-:W-:-:S04]  /*3570*/  SHF.R.S32.HI R121, RZ, 0x1f, R37 ;  /* 0x0000001fff797819 */ /* 0x002fc80000011425 */
[----:B------:R-:W-:-:S04]  /*3580*/  LEA.HI R121, R121, R37, RZ, 0x2 ;  /* 0x0000002579797211 */ /* 0x000fc800078f10ff */
[----:B------:R-:W-:Y:S01]  /*3590*/  SHF.R.S32.HI R121, RZ, 0x2, R121 ;  /* 0x00000002ff797819 */ /* 0x000fe20000011479 */
[----:B------:R-:W-:Y:S02]  /*35a0*/  IMAD.MOV.U32 R122, RZ, RZ, R236 ;  /* 0x000000ffff7a7224 */ /* 0x000fe400078e00ec */
[----:B------:R-:W-:Y:S01]  /*35b0*/  IMAD.MOV.U32 R123, RZ, RZ, R238 ;  /* 0x000000ffff7b7224 */ /* 0x000fe200078e00ee */
[C---:B------:R-:W-:Y:S02]  /*35c0*/  LOP3.LUT P6, RZ, R194.reuse, 0x80, RZ, 0xc0, !PT ;  /* 0x00000080c2ff7812 */ /* 0x040fe400078cc0ff */
[----:B------:R-:W-:Y:S02]  /*35d0*/  LOP3.LUT P5, RZ, R194, 0x40, RZ, 0xc0, !PT ;  /* 0x00000040c2ff7812 */ /* 0x000fe400078ac0ff */
[----:B-----5:R-:W-:-:S04]  /*35e0*/  @!P0 LEA R4, P1, R14, R0, 0x1 ;  /* 0x000000000e048211 */ /* 0x020fc800078208ff */
[----:B------:R-:W-:Y:S02]  /*35f0*/  @!P0 LEA.HI.X R5, R14, R7, R15, 0x1, P1 ;  /* 0x000000070e058211 */ /* 0x000fe400008f0c0f */
[----:B----4-:R-:W-:-:S04]  /*3600*/  @!P0 LEA R2, P1, R6, R0, 0x1 ;  /* 0x0000000006028211 */ /* 0x010fc800078208ff */
[----:B---3--:R-:W-:Y:S02]  /*3610*/  @!P0 LEA.HI.X R3, R6, R7, R13, 0x1, P1 ;  /* 0x0000000706038211 */ /* 0x008fe400008f0c0d */
[----:B--2---:R-:W-:Y:S02]  /*3620*/  @!P0 LEA R6, P1, R11, R0, 0x1 ;  /* 0x000000000b068211 */ /* 0x004fe400078208ff */
[----:B------:R-:W-:Y:S01]  /*3630*/  IMNMX R0, R120, 0x30, PT ;  /* 0x0000003078007817 */ /* 0x000fe20003800200 */
[----:B------:R-:W-:-:S04]  /*3640*/  IMAD.SHL.U32 R195, R8, 0x2, RZ ;  /* 0x0000000208c37824 */ /* 0x000fc800078e00ff */
[----:B------:R-:W-:Y:S01]  /*3650*/  IMAD.IADD R8, R0, 0x1, -R121 ;  /* 0x0000000100087824 */ /* 0x000fe200078e0a79 */
[----:B------:R-:W-:Y:S01]  /*3660*/  @!P0 LEA.HI.X R7, R11, R7, R12, 0x1, P1 ;  /* 0x000000070b078211 */ /* 0x000fe200008f0c0c */
[----:B------:R-:W-:Y:S01]  /*3670*/  @!PT LDS RZ, [RZ] ;  /* 0x00000000fffff984 */ /* 0x000fe20000000800 */
[----:B------:R-:W-:Y:S01]  /*3680*/  @!PT LDS RZ, [RZ] ;  /* 0x00000000fffff984 */ /* 0x000fe20000000800 */
[----:B------:R-:W-:Y:S01]  /*3690*/  @!PT LDS RZ, [RZ] ;  /* 0x00000000fffff984 */ /* 0x000fe20000000800 */
[----:B------:R1:W-:Y:S03]  /*36a0*/  @!P0 LDGSTS.E.BYPASS.LTC128B.128 [R195+0x7880], [R4.64], !P4 ;  /* 0x0788000004c38fae */ /* 0x0003e6000e101d46 */
[----:B------:R-:W-:Y:S01]  /*36b0*/  ISETP.GE.AND P1, PT, R8, 0x1, PT ;  /* 0x000000010800780c */ /* 0x000fe20003f26270 */
[----:B------:R2:W-:Y:S04]  /*36c0*/  @!P0 LDGSTS.E.BYPASS.LTC128B.128 [R195+0x9880], [R2.64], !P3 ;  /* 0x0988000002c38fae */ /* 0x0005e8000d901d46 */
[----:B------:R3:W-:Y:S04]  /*36d0*/  @!P0 LDGSTS.E.BYPASS.LTC128B.128 [R195+0xb880], [R6.64], !P2 ;  /* 0x0b88000006c38fae */ /* 0x0007e8000d101d46 */
[----:B------:R-:W0:Y:S01]  /*36e0*/  LDGDEPBAR ;  /* 0x00000000000079af */ /* 0x000e220000000000 */
[----:B------:R-:W-:Y:S03]  /*36f0*/  WARPSYNC 0xffffffff ;  /* 0xffffffff00007948 */ /* 0x000fe60003800000 */
[----:B------:R-:W-:Y:S01]  /*3700*/  BAR.SYNC.DEFER_BLOCKING 0x0 ;  /* 0x0000000000007b1d */ /* 0x000fe20000010000 */
[----:B-1----:R-:W-:-:S02]  /*3710*/  IMAD R4, R9, c[0x0][0x1e0], RZ ;  /* 0x0000780009047a24 */ /* 0x002fc400078e02ff */
[----:B--2---:R-:W-:-:S04]  /*3720*/  IMAD.WIDE.U32 R2, R21, c[0x0][0x1e0], RZ ;  /* 0x0000780015027a25 */ /* 0x004fc800078e00ff */
[----:B------:R-:W-:-:S04]  /*3730*/  IMAD R0, R21, c[0x0][0x1e4], R4 ;  /* 0x0000790015007a24 */ /* 0x000fc800078e0204 */
[----:B------:R-:W-:Y:S02]  /*3740*/  IMAD.IADD R0, R3, 0x1, R0 ;  /* 0x0000000103007824 */ /* 0x000fe400078e0200 */
[----:B------:R-:W-:-:S04]  /*3750*/  IMAD.WIDE.U32 R2, R2, 0x30, R122 ;  /* 0x0000003002027825 */ /* 0x000fc800078e007a */
[----:B------:R-:W-:Y:S01]  /*3760*/  IMAD R0, R0, 0x30, RZ ;  /* 0x0000003000007824 */ /* 0x000fe200078e02ff */
[----:B------:R-:W-:-:S03]  /*3770*/  @P1 LEA R4, P0, R2, c[0x0][0x1c8], 0x1 ;  /* 0x0000720002041a11 */ /* 0x000fc600078008ff */
[----:B------:R-:W-:Y:S01]  /*3780*/  IMAD.IADD R0, R3, 0x1, R0 ;  /* 0x0000000103007824 */ /* 0x000fe200078e0200 */
[----:B------:R-:W-:-:S04]  /*3790*/  LOP3.LUT P4, RZ, R194, 0x100, RZ, 0xc0, !PT ;  /* 0x00000100c2ff7812 */ /* 0x000fc8000788c0ff */
[----:B------:R-:W-:Y:S02]  /*37a0*/  @P1 LEA.HI.X R5, R2, c[0x0][0x1cc], R0, 0x1, P0 ;  /* 0x0000730002051a11 */ /* 0x000fe400000f0c00 */
[----:B------:R-:W-:Y:S01]  /*37b0*/  ISETP.GE.AND P0, PT, R8, 0x21, PT ;  /* 0x000000210800780c */ /* 0x000fe20003f06270 */
[----:B------:R-:W-:-:S04]  /*37c0*/  IMAD.MOV.U32 R3, RZ, RZ, 0x20 ;  /* 0x00000020ff037424 */ /* 0x000fc800078e00ff */
[C---:B---3--:R-:W-:Y:S02]  /*37d0*/  IMAD.WIDE.U32 R6, R3.reuse, c[0x0][0x1e0], RZ ;  /* 0x0000780003067a25 */ /* 0x048fe400078e00ff */
[----:B------:R-:W-:Y:S01]  /*37e0*/  @!PT LDS RZ, [RZ] ;  /* 0x00000000fffff984 */ /* 0x000fe20000000800 */
[----:B------:R-:W-:Y:S01]  /*37f0*/  @!PT LDS RZ, [RZ] ;  /* 0x00000000fffff984 */ /* 0x000fe20000000800 */
[----:B------:R-:W-:Y:S01]  /*3800*/  @!PT LDS RZ, [RZ] ;  /* 0x00000000fffff984 */ /* 0x000fe20000000800 */
[----:B------:R1:W-:Y:S04]  /*3810*/  @P1 LDGSTS.E.BYPASS.LTC128B.128 [R195+0x3c80], [R4.64], !P4 ;  /* 0x03c8000004c31fae */ /* 0x0003e8000e101d46 */
[----:B------:R1:W-:Y:S04]  /*3820*/  @P1 LDGSTS.E.BYPASS.LTC128B.128 [R195+0x4880], [R4.64+0x40], !P6 ;  /* 0x0488004004c31fae */ /* 0x0003e8000f101d46 */
[----:B------:R1:W-:Y:S02]  /*3830*/  @P1 LDGSTS.E.BYPASS.LTC128B.128 [R195+0x5480], [R4.64+0x80], !P5 ;  /* 0x0548008004c31fae */ /* 0x0003e4000e901d46 */
[----:B-1----:R-:W-:Y:S01]  /*3840*/  IMAD R4, R3, c[0x0][0x1e4], RZ ;  /* 0x0000790003047a24 */ /* 0x002fe200078e02ff */
[----:B------:R-:W-:-:S04]  /*3850*/  @P0 IADD3 R3, P1, R2, R6, RZ ;  /* 0x0000000602030210 */ /* 0x000fc80007f3e0ff */
[----:B------:R-:W-:Y:S02]  /*3860*/  @P0 IADD3.X R7, R0, R7, R4, P1, !PT ;  /* 0x0000000700070210 */ /* 0x000fe40000ffe404 */
[----:B------:R-:W-:-:S04]  /*3870*/  @P0 LEA R2, P1, R3, c[0x0][0x1c8], 0x1 ;  /* 0x0000720003020a11 */ /* 0x000fc800078208ff */
[----:B------:R-:W-:-:S05]  /*3880*/  @P0 LEA.HI.X R3, R3, c[0x0][0x1cc], R7, 0x1, P1 ;  /* 0x0000730003030a11 */ /* 0x000fca00008f0c07 */
[----:B------:R1:W-:Y:S04]  /*3890*/  @P0 LDGSTS.E.BYPASS.LTC128B.128 [R195+0x4480], [R2.64], !P4 ;  /* 0x0448000002c30fae */ /* 0x0003e8000e101d46 */
[----:B------:R1:W-:Y:S04]  /*38a0*/  @P0 LDGSTS.E.BYPASS.LTC128B.128 [R195+0x5080], [R2.64+0x40], !P6 ;  /* 0x0508004002c30fae */ /* 0x0003e8000f101d46 */
[----:B------:R1:W-:Y:S04]  /*38b0*/  @P0 LDGSTS.E.BYPASS.LTC128B.128 [R195+0x5c80], [R2.64+0x80], !P5 ;  /* 0x05c8008002c30fae */ /* 0x0003e8000e901d46 */
[----:B------:R-:W0:Y:S01]  /*38c0*/  LDGDEPBAR ;  /* 0x00000000000079af */ /* 0x000e220000000000 */
[----:B------:R-:W-:Y:S01]  /*38d0*/  IMAD R6, R9, c[0x0][0x208], RZ ;  /* 0x0000820009067a24 */ /* 0x000fe200078e02ff */
[----:B------:R-:W-:Y:S01]  /*38e0*/  ISETP.GT.AND P3, PT, R37, 0x3f, PT ;  /* 0x0000003f2500780c */ /* 0x000fe20003f64270 */
[----:B------:R-:W-:-:S04]  /*38f0*/  IMAD.WIDE.U32 R4, R21, c[0x0][0x208], RZ ;  /* 0x0000820015047a25 */ /* 0x000fc800078e00ff */
[----:B------:R-:W-:-:S04]  /*3900*/  IMAD R0, R21, c[0x0][0x20c], R6 ;  /* 0x0000830015007a24 */ /* 0x000fc800078e0206 */
[----:B------:R-:W-:-:S04]  /*3910*/  IMAD.IADD R0, R5, 0x1, R0 ;  /* 0x0000000105007824 */ /* 0x000fc800078e0200 */
[----:B------:R-:W-:Y:S02]  /*3920*/  IMAD R0, R0, 0x30, RZ ;  /* 0x0000003000007824 */ /* 0x000fe400078e02ff */
[----:B-1----:R-:W-:Y:S01]  /*3930*/  IMAD.MOV.U32 R2, RZ, RZ, R220 ;  /* 0x000000ffff027224 */ /* 0x002fe200078e00dc */
[----:B------:R-:W-:-:S04]  /*3940*/  DEPBAR.LE SB0, 0x1 ;  /* 0x000080400000791a */ /* 0x000fc80000000000 */
[----:B------:R-:W-:Y:S01]  /*3950*/  IMAD.MOV.U32 R3, RZ, RZ, R222 ;  /* 0x000000ffff037224 */ /* 0x000fe200078e00de */
[----:B------:R-:W-:-:S04]  /*3960*/  DEPBAR.LE SB0, 0x0 ;  /* 0x000080000000791a */ /* 0x000fc80000000000 */
[----:B------:R-:W-:Y:S01]  /*3970*/  IMAD.WIDE.U32 R4, R4, 0x30, R2 ;  /* 0x0000003004047825 */ /* 0x000fe200078e0002 */
[----:B------:R-:W-:Y:S03]  /*3980*/  BAR.SYNC.DEFER_BLOCKING 0x0 ;  /* 0x0000000000007b1d */ /* 0x000fe60000010000 */
[----:B------:R-:W-:Y:S01]  /*3990*/  IMAD.IADD R3, R5, 0x1, R0 ;  /* 0x0000000105037824 */ /* 0x000fe200078e0200 */
[----:B------:R-:W-:Y:S01]  /*39a0*/  LEA R2, P0, R4, c[0x0][0x1f8], 0x1 ;  /* 0x00007e0004027a11 */ /* 0x000fe200078008ff */
[----:B------:R-:W-:-:S03]  /*39b0*/  @!P3 IMAD.MOV.U32 R0, RZ, RZ, c[0x0][0x208] ;  /* 0x00008200ff00b624 */ /* 0x000fc600078e00ff */
[----:B------:R-:W-:Y:S01]  /*39c0*/  LEA.HI.X R3, R4, c[0x0][0x1fc], R3, 0x1, P0 ;  /* 0x00007f0004037a11 */ /* 0x000fe200000f0c03 */
[----:B------:R-:W-:Y:S01]  /*39d0*/  @!P3 IMAD.MOV.U32 R4, RZ, RZ, c[0x0][0x20c] ;  /* 0x00008300ff04b624 */ /* 0x000fe200078e00ff */
[----:B------:R-:W-:Y:S02]  /*39e0*/  @!P3 LEA R22, P0, R0, R2, 0x6 ;  /* 0x000000020016b211 */ /* 0x000fe400078030ff */
[----:B------:R-:W-:Y:S02]  /*39f0*/  LOP3.LUT P2, RZ, R36, 0x1, RZ, 0xc0, !PT ;  /* 0x0000000124ff7812 */ /* 0x000fe4000784c0ff */
[----:B------:R-:W-:Y:S02]  /*3a00*/  @!P3 LEA.HI.X R23, R0, R3, R4, 0x6, P0 ;  /* 0x000000030017b211 */ /* 0x000fe400000f3404 */
[----:B------:R-:W-:-:S04]  /*3a10*/  IADD3 R0, R20, R219, -R121 ;  /* 0x000000db14007210 */ /* 0x000fc80007ffe879 */
[----:B------:R-:W-:Y:S01]  /*3a20*/  ISETP.LT.OR P0, PT, R0, 0x1, !P2 ;  /* 0x000000010000780c */ /* 0x000fe20005701670 */
[----:B------:R-:W-:Y:S04]  /*3a30*/  LDSM.16.M88.4 R12, [R183] ;  /* 0x00000000b70c783b */ /* 0x000fe80000000200 */
[----:B------:R-:W-:Y:S04]  /*3a40*/  LDSM.16.M88.4 R8, [R183+0x1000] ;  /* 0x00100000b708783b */ /* 0x000fe80000000200 */
[----:B------:R-:W1:Y:S04]  /*3a50*/  LDSM.16.M88.4 R32, [R180] ;  /* 0x00000000b420783b */ /* 0x000e680000000200 */
[----:B------:R-:W2:Y:S04]  /*3a60*/  LDSM.16.M88.4 R28, [R180+0x400] ;  /* 0x00040000b41c783b */ /* 0x000ea80000000200 */
[----:B------:R-:W3:Y:S04]  /*3a70*/  LDSM.16.M88.4 R24, [R180+0x800] ;  /* 0x00080000b418783b */ /* 0x000ee80000000200 */
[----:B------:R-:W-:Y:S04]  /*3a80*/  LDSM.16.M88.4 R16, [R184] ;  /* 0x00000000b810783b */ /* 0x000fe80000000200 */
[----:B------:R-:W-:Y:S04]  /*3a90*/  LDSM.16.M88.4 R4, [R184+0x1000] ;  /* 0x00100000b804783b */ /* 0x000fe80000000200 */
[----:B------:R-:W4:Y:S04]  /*3aa0*/  LDSM.16.M88.4 R40, [R185] ;  /* 0x00000000b928783b */ /* 0x000f280000000200 */
[----:B------:R-:W5:Y:S04]  /*3ab0*/  LDSM.16.M88.4 R44, [R193] ;  /* 0x00000000c12c783b */ /* 0x000f680000000200 */
[----:B------:R-:W1:Y:S04]  /*3ac0*/  LDSM.16.M88.4 R48, [R192] ;  /* 0x00000000c030783b */ /* 0x000e680000000200 */
[----:B------:R-:W-:Y:S01]  /*3ad0*/  @!PT LDS RZ, [RZ] ;  /* 0x00000000fffff984 */ /* 0x000fe20000000800 */
[----:B------:R-:W-:Y:S01]  /*3ae0*/  @!PT LDS RZ, [RZ] ;  /* 0x00000000fffff984 */ /* 0x000fe20000000800 */
[----:B------:R-:W-:Y:S01]  /*3af0*/  @!PT LDS RZ, [RZ] ;  /* 0x00000000fffff984 */ /* 0x000fe20000000800 */
[----:B------:R1:W-:Y:S01]  /*3b00*/  LDGSTS.E.BYPASS.LTC128B.128 [R195+0x1880], [R2.64], !P0 ;  /* 0x0188000002c37fae */ /* 0x0003e2000c101d46 */
[----:B------:R-:W-:-:S04]  /*3b10*/  LOP3.LUT P0, RZ, R36, 0x2, RZ, 0xc0, !PT ;  /* 0x0000000224ff7812 */ /* 0x000fc8000780c0ff */
[----:B------:R-:W-:Y:S02]  /*3b20*/  ISETP.LT.OR P1, PT, R0, 0x1, !P0 ;  /* 0x000000010000780c */ /* 0x000fe40004721670 */
[----:B------:R-:W-:-:S04]  /*3b30*/  LOP3.LUT R194, R194, 0xfffffdff, RZ, 0xc0, !PT ;  /* 0xfffffdffc2c27812 */ /* 0x000fc800078ec0ff */
[----:B------:R-:W-:-:S07]  /*3b40*/  @P3 LOP3.LUT R194, R194, 0x200, RZ, 0xfc, !PT ;  /* 0x00000200c2c23812 */ /* 0x000fce00078efcff */
[----:B------:R2:W-:Y:S01]  /*3b50*/  LDGSTS.E.BYPASS.LTC128B.128 [R195+0x2480], [R2.64+0x40], !P1 ;  /* 0x0248004002c37fae */ /* 0x0005e2000c901d46 */
[----:B------:R-:W-:-:S04]  /*3b60*/  LOP3.LUT P1, RZ, R36, 0x4, RZ, 0xc0, !PT ;  /* 0x0000000424ff7812 */ /* 0x000fc8000782c0ff */
[----:B------:R-:W-:-:S13]  /*3b70*/  ISETP.LT.OR P3, PT, R0, 0x1, !P1 ;  /* 0x000000010000780c */ /* 0x000fda0004f61670 */
[----:B------:R4:W-:Y:S01]  /*3b80*/  LDGSTS.E.BYPASS.LTC128B.128 [R195+0x3080], [R2.64+0x80], !P3 ;  /* 0x0308008002c37fae */ /* 0x0009e2000d901d46 */
[----:B------:R-:W-:Y:S01]  /*3b90*/  ISETP.GT.AND P3, PT, R37, 0x3f, PT ;  /* 0x0000003f2500780c */ /* 0x000fe20003f64270 */
[C---:B-1----:R-:W-:Y:S08]  /*3ba0*/  HMMA.16816.F32 R64, R8.reuse, R32, RZ ;  /* 0x000000200840723c */ /* 0x042ff000000018ff */
[----:B--2---:R-:W-:Y:S04]  /*3bb0*/  HMMA.16816.F32 R56, R8, R28, RZ ;  /* 0x0000001c0838723c */ /* 0x004fe800000018ff */
[----:B------:R-:W-:-:S02]  /*3bc0*/  @!P3 ISETP.LT.OR P2, PT, R0, 0x21, !P2 ;  /* 0x000000210000b80c */ /* 0x000fc40005741670 */
[C---:B------:R-:W-:Y:S02]  /*3bd0*/  @!P3 ISETP.LT.OR P0, PT, R0.reuse, 0x21, !P0 ;  /* 0x000000210000b80c */ /* 0x040fe40004701670 */
[C---:B---3--:R-:W-:Y:S08]  /*3be0*/  HMMA.16816.F32 R36, R8.reuse, R24, RZ ;  /* 0x000000180824723c */ /* 0x048ff000000018ff */
[C---:B------:R-:W-:Y:S01]  /*3bf0*/  HMMA.16816.F32 R60, R8.reuse, R34, RZ ;  /* 0x00000022083c723c */ /* 0x040fe200000018ff */
[----:B------:R1:W-:Y:S04]  /*3c00*/  @!P3 LDGSTS.E.BYPASS.LTC128B.128 [R195+0x2080], [R22.64], !P2 ;  /* 0x0208000016c3bfae */ /* 0x0003e8000d101d46 */
[----:B------:R1:W-:Y:S03]  /*3c10*/  @!P3 LDGSTS.E.BYPASS.LTC128B.128 [R195+0x2c80], [R22.64+0x40], !P0 ;  /* 0x02c8004016c3bfae */ /* 0x0003e6000c101d46 */
[C---:B------:R-:W-:Y:S08]  /*3c20*/  HMMA.16816.F32 R52, R8.reuse, R30, RZ ;  /* 0x0000001e0834723c */ /* 0x040ff000000018ff */
[----:B------:R-:W-:Y:S01]  /*3c30*/  HMMA.16816.F32 R8, R8, R26, RZ ;  /* 0x0000001a0808723c */ /* 0x000fe200000018ff */
[----:B------:R-:W-:-:S07]  /*3c40*/  @!P3 ISETP.LT.OR P0, PT, R0, 0x21, !P1 ;  /* 0x000000210000b80c */ /* 0x000fce0004f01670 */
[C---:B------:R-:W-:Y:S06]  /*3c50*/  HMMA.16816.F32 R68, R12.reuse, R32, RZ ;  /* 0x000000200c44723c */ /* 0x040fec00000018ff */
[----:B------:R1:W-:Y:S02]  /*3c60*/  @!P3 LDGSTS.E.BYPASS.LTC128B.128 [R195+0x3880], [R22.64+0x80], !P0 ;  /* 0x0388008016c3bfae */ /* 0x0003e4000c101d46 */
[C---:B------:R-:W-:Y:S02]  /*3c70*/  HMMA.16816.F32 R88, R12.reuse, R34, RZ ;  /* 0x000000220c58723c */ /* 0x040fe400000018ff */
[----:B------:R-:W-:Y:S04]  /*3c80*/  LDSM.16.M88.4 R32, [R180+0x1000] ;  /* 0x00100000b420783b */ /* 0x000fe80000000200 */
[----:B------:R-:W0:Y:S02]  /*3c90*/  LDGDEPBAR ;  /* 0x00000000000079af */ /* 0x000e240000000000 */
[C---:B------:R-:W-:Y:S08]  /*3ca0*/  HMMA.16816.F32 R76, R12.reuse, R28, RZ ;  /* 0x0000001c0c4c723c */ /* 0x040ff000000018ff */
[C---:B------:R-:W-:Y:S08]  /*3cb0*/  HMMA.16816.F32 R84, R12.reuse, R30, RZ ;  /* 0x0000001e0c54723c */ /* 0x040ff000000018ff */
[C---:B------:R-:W-:Y:S08]  /*3cc0*/  HMMA.16816.F32 R28, R12.reuse, R24, RZ ;  /* 0x000000180c1c723c */ /* 0x040ff000000018ff */
[----:B------:R-:W-:Y:S01]  /*3cd0*/  HMMA.16816.F32 R96, R12, R26, RZ ;  /* 0x0000001a0c60723c */ /* 0x000fe200000018ff */
[----:B------:R-:W-:Y:S04]  /*3ce0*/  LDSM.16.M88.4 R12, [R180+0x1400] ;  /* 0x00140000b40c783b */ /* 0x000fe80000000200 */
[----:B------:R-:W-:Y:S03]  /*3cf0*/  LDSM.16.M88.4 R24, [R184+0x3000] ;  /* 0x00300000b818783b */ /* 0x000fe60000000200 */
[C---:B----4-:R-:W-:Y:S08]  /*3d00*/  HMMA.16816.F32 R112, R4.reuse, R40, R64 ;  /* 0x000000280470723c */ /* 0x050ff00000001840 */
[C---:B-----5:R-:W-:Y:S01]  /*3d10*/  HMMA.16816.F32 R108, R4.reuse, R44, R56 ;  /* 0x0000002c046c723c */ /* 0x060fe20000001838 */
[----:B------:R-:W-:Y:S07]  /*3d20*/  LDSM.16.M88.4 R56, [R191] ;  /* 0x00000000bf38783b */ /* 0x000fee0000000200 */
[C---:B------:R-:W-:Y:S01]  /*3d30*/  HMMA.16816.F32 R104, R4.reuse, R48, R36 ;  /* 0x000000300468723c */ /* 0x040fe20000001824 */
[----:B------:R-:W-:Y:S07]  /*3d40*/  LDSM.16.M88.4 R36, [R180+0xc00] ;  /* 0x000c0000b424783b */ /* 0x000fee0000000200 */
        /* <DEDUP_REMOVED lines=10> */
[C---:B------:R-:W-:Y:S01]  /*3df0*/  HMMA.16816.F32 R68, R16.reuse, R48, R28 ;  /* 0x000000301044723c */ /* 0x040fe2000000181c */
[----:B------:R-:W4:Y:S07]  /*3e00*/  LDSM.16.M88.4 R28, [R184+0x2000] ;  /* 0x00200000b81c783b */ /* 0x000f2e0000000200 */
[C---:B------:R-:W-:Y:S08]  /*3e10*/  HMMA.16816.F32 R44, R16.reuse, R46, R84 ;  /* 0x0000002e102c723c */ /* 0x040ff00000001854 */
[----:B------:R-:W-:Y:S01]  /*3e20*/  HMMA.16816.F32 R16, R16, R50, R96 ;  /* 0x000000321010723c */ /* 0x000fe20000001860 */
[----:B------:R-:W-:Y:S07]  /*3e30*/  LDSM.16.M88.4 R48, [R180+0x1800] ;  /* 0x00180000b430783b */ /* 0x000fee0000000200 */
[----:B--2---:R-:W-:Y:S08]  /*3e40*/  HMMA.16816.F32 R108, R4, R32, R108 ;  /* 0x00000020046c723c */ /* 0x004ff0000000186c */
[-C--:B---3--:R-:W-:Y:S08]  /*3e50*/  HMMA.16816.F32 R76, R8, R36.reuse, R72 ;  /* 0x00000024084c723c */ /* 0x088ff00000001848 */
[C---:B------:R-:W-:Y:S08]  /*3e60*/  HMMA.16816.F32 R84, R4.reuse, R36, R112 ;  /* 0x000000240454723c */ /* 0x040ff00000001870 */
[C---:B------:R-:W-:Y:S08]  /*3e70*/  HMMA.16816.F32 R104, R4.reuse, R12, R104 ;  /* 0x0000000c0468723c */ /* 0x040ff00000001868 */
[C---:B------:R-:W-:Y:S08]  /*3e80*/  HMMA.16816.F32 R100, R4.reuse, R38, R100 ;  /* 0x000000260464723c */ /* 0x040ff00000001864 */
[----:B------:R-:W-:Y:S08]  /*3e90*/  HMMA.16816.F32 R92, R4, R34, R92 ;  /* 0x00000022045c723c */ /* 0x000ff0000000185c */
[----:B------:R-:W-:Y:S01]  /*3ea0*/  HMMA.16816.F32 R72, R8, R38, R40 ;  /* 0x000000260848723c */ /* 0x000fe20000001828 */
[----:B------:R-:W-:Y:S07]  /*3eb0*/  LDSM.16.M88.4 R40, [R180+0x2000] ;  /* 0x00200000b428783b */ /* 0x000fee0000000200 */
[----:B------:R-:W-:Y:S08]  /*3ec0*/  HMMA.16816.F32 R80, R4, R14, R80 ;  /* 0x0000000e0450723c */ /* 0x000ff00000001850 */
[C---:B------:R-:W-:Y:S08]  /*3ed0*/  HMMA.16816.F32 R36, R8.reuse, R32, R64 ;  /* 0x000000200824723c */ /* 0x040ff00000001840 */
[C---:B------:R-:W-:Y:S01]  /*3ee0*/  HMMA.16816.F32 R32, R8.reuse, R34, R44 ;  /* 0x000000220820723c */ /* 0x040fe2000000182c */
[----:B------:R-:W-:Y:S07]  /*3ef0*/  LDSM.16.M88.4 R44, [R180+0x1c00] ;  /* 0x001c0000b42c783b */ /* 0x000fee0000000200 */
[C---:B------:R-:W-:Y:S08]  /*3f00*/  HMMA.16816.F32 R4, R8.reuse, R12, R68 ;  /* 0x0000000c0804723c */ /* 0x040ff00000001844 */
        /* <DEDUP_REMOVED lines=19> */
[----:B------:R-:W5:Y:S01]  /*4040*/  LDSM.16.M88.4 R8, [R184+0x4000] ;  /* 0x00400000b808783b */ /* 0x000f620000000200 */
[----:B------:R-:W-:Y:S01]  /*4050*/  ISETP.GT.AND P0, PT, R21, R242, PT ;  /* 0x000000f21500720c */ /* 0x000fe20003f04270 */
[----:B------:R-:W-:-:S05]  /*4060*/  DEPBAR.LE SB0, 0x0 ;  /* 0x000080000000791a */ /* 0x000fca0000000000 */
        /* <DEDUP_REMOVED lines=11> */
[----:B------:R-:W-:Y:S01]  /*4120*/  HMMA.16816.F32 R16, R16, R42, R80 ;  /* 0x0000002a1010723c */ /* 0x000fe20000001850 */
[----:B------:R-:W-:Y:S07]  /*4130*/  BSSY B0, `(.L_x_501) ;  /* 0x0000031000007945 */ /* 0x000fee0003800000 */
[C---:B----4-:R-:W-:Y:S08]  /*4140*/  HMMA.16816.F32 R76, R4.reuse, R36, R76 ;  /* 0x00000024044c723c */ /* 0x050ff0000000184c */
[----:B------:R-:W-:Y:S08]  /*4150*/  HMMA.16816.F32 R72, R4, R38, R72 ;  /* 0x000000260448723c */ /* 0x000ff00000001848 */
[C---:B-----5:R-:W-:Y:S08]  /*4160*/  HMMA.16816.F32 R52, R8.reuse, R36, R52 ;  /* 0x000000240834723c */ /* 0x060ff00000001834 */
        /* <DEDUP_REMOVED lines=14> */
[----:B------:R-:W-:Y:S02]  /*4250*/  ISETP.GE.AND P0, PT, R6, 0x21, PT ;  /* 0x000000210600780c */ /* 0x000fe40003f06270 */
[----:B------:R-:W-:-:S05]  /*4260*/  SHF.R.S32.HI R2, RZ, 0x1f, R0 ;  /* 0x0000001fff027819 */ /* 0x000fca0000011400 */
[----:B------:R-:W-:-:S04]  /*4270*/  IMAD R2, R2, c[0x0][0x1e0], RZ ;  /* 0x0000780002027a24 */ /* 0x000fc800078e02ff */
[----:B------:R-:W-:Y:S02]  /*4280*/  IMAD R7, R0, c[0x0][0x1e4], R2 ;  /* 0x0000790000077a24 */ /* 0x000fe400078e0202 */
[----:B------:R-:W-:Y:S02]  /*4290*/  @P0 IMAD.MOV.U32 R4, RZ, RZ, c[0x0][0x1e0] ;  /* 0x00007800ff040624 */ /* 0x000fe400078e00ff */
[----:B------:R-:W-:Y:S02]  /*42a0*/  @P0 IMAD.MOV.U32 R3, RZ, RZ, 0x5 ;  /* 0x00000005ff030424 */ /* 0x000fe400078e00ff */
[----:B------:R-:W-:-:S03]  /*42b0*/  @P0 IMAD.SHL.U32 R2, R4, 0x20, RZ ;  /* 0x0000002004020824 */ /* 0x000fc600078e00ff */
[----:B------:R-:W-:Y:S01]  /*42c0*/  @P0 SHF.L.U64.HI R3, R4, R3, c[0x0][0x1e4] ;  /* 0x0000790004030619 */ /* 0x000fe20000010203 */
[----:B------:R-:W-:-:S04]  /*42d0*/  IMAD.WIDE.U32 R4, R0, c[0x0][0x1e0], RZ ;  /* 0x0000780000047a25 */ /* 0x000fc800078e00ff */
[----:B------:R-:W-:Y:S02]  /*42e0*/  IMAD.IADD R0, R5, 0x1, R7 ;  /* 0x0000000105007824 */ /* 0x000fe400078e0207 */
[----:B------:R-:W-:-:S04]  /*42f0*/  @P0 IMAD.WIDE.U32 R2, R4, 0x30, R2 ;  /* 0x0000003004020825 */ /* 0x000fc800078e0002 */
[----:B------:R-:W-:Y:S01]  /*4300*/  @P0 IMAD R5, R0, 0x30, RZ ;  /* 0x0000003000050824 */ /* 0x000fe200078e02ff */
[----:B------:R-:W-:-:S04]  /*4310*/  @P0 IADD3 R7, P1, R236, R2, RZ ;  /* 0x00000002ec070210 */ /* 0x000fc80007f3e0ff */
[----:B------:R-:W-:Y:S02]  /*4320*/  @P0 IADD3.X R8, R238, R5, R3, P1, !PT ;  /* 0x00000005ee080210 */ /* 0x000fe40000ffe403 */
[----:B------:R-:W-:-:S13]  /*4330*/  ISETP.GE.AND P1, PT, R6, 0x1, PT ;  /* 0x000000010600780c */ /* 0x000fda0003f26270 */
[----:B------:R-:W-:-:S04]  /*4340*/  @P1 IMAD.WIDE.U32 R2, R4, 0x30, R122 ;  /* 0x0000003004021825 */ /* 0x000fc800078e007a */
[----:B------:R-:W-:Y:S01]  /*4350*/  @P1 IMAD R0, R0, 0x30, RZ ;  /* 0x0000003000001824 */ /* 0x000fe200078e02ff */
[----:B------:R-:W-:-:S03]  /*4360*/  @P1 LEA R4, P2, R2, c[0x0][0x1c8], 0x1 ;  /* 0x0000720002041a11 */ /* 0x000fc600078408ff */
[----:B------:R-:W-:-:S05]  /*4370*/  @P1 IMAD.IADD R0, R3, 0x1, R0 ;  /* 0x0000000103001824 */ /* 0x000fca00078e0200 */
[----:B------:R-:W-:Y:S02]  /*4380*/  @P1 LEA.HI.X R5, R2, c[0x0][0x1cc], R0, 0x1, P2 ;  /* 0x0000730002051a11 */ /* 0x000fe400010f0c00 */
[----:B------:R-:W-:-:S03]  /*4390*/  @P0 LEA R2, P2, R7, c[0x0][0x1c8], 0x1 ;  /* 0x0000720007020a11 */ /* 0x000fc600078408ff */
[----:B------:R-:W-:Y:S01]  /*43a0*/  @!PT LDS RZ, [RZ] ;  /* 0x00000000fffff984 */ /* 0x000fe20000000800 */
[----:B------:R-:W-:Y:S01]  /*43b0*/  @!PT LDS RZ, [RZ] ;  /* 0x00000000fffff984 */ /* 0x000fe20000000800 */
[----:B------:R-:W-:Y:S01]  /*43c0*/  @!PT LDS RZ, [RZ] ;  /* 0x00000000fffff984 */ /* 0x000fe20000000800 */
[----:B------:R1:W-:Y:S01]  /*43d0*/  @P1 LDGSTS.E.BYPASS.LTC128B.128 [R195+0x3c80], [R4.64], !P4 ;  /* 0x03c8000004c31fae */ /* 0x0003e2000e101d46 */
[----:B------:R-:W-:-:S03]  /*43e0*/  @P0 LEA.HI.X R3, R7, c[0x0][0x1cc], R8, 0x1, P2 ;  /* 0x0000730007030a11 */ /* 0x000fc600010f0c08 */
[----:B------:R1:W-:Y:S04]  /*43f0*/  @P1 LDGSTS.E.BYPASS.LTC128B.128 [R195+0x4880], [R4.64+0x40], !P6 ;  /* 0x0488004004c31fae */ /* 0x0003e8000f101d46 */
[----:B------:R1:W-:Y:S04]  /*4400*/  @P1 LDGSTS.E.BYPASS.LTC128B.128 [R195+0x5480], [R4.64+0x80], !P5 ;  /* 0x0548008004c31fae */ /* 0x0003e8000e901d46 */
[----:B------:R1:W-:Y:S04]  /*4410*/  @P0 LDGSTS.E.BYPASS.LTC128B.128 [R195+0x4480], [R2.64], !P4 ;  /* 0x0448000002c30fae */ /* 0x0003e8000e101d46 */
[----:B------:R1:W-:Y:S04]  /*4420*/  @P0 LDGSTS.E.BYPASS.LTC128B.128 [R195+0x5080], [R2.64+0x40], !P6 ;  /* 0x0508004002c30fae */ /* 0x0003e8000f101d46 */
[----:B------:R1:W-:Y:S02]  /*4430*/  @P0 LDGSTS.E.BYPASS.LTC128B.128 [R195+0x5c80], [R2.64+0x80], !P5 ;  /* 0x05c8008002c30fae */ /* 0x0003e4000e901d46 */
.L_x_502:
[----:B-1----:R-:W-:Y:S05]  /*4440*/  BSYNC B0 ;  /* 0x0000000000007941 */ /* 0x002fea0003800000 */
.L_x_501:
[----:B------:R-:W2:Y:S01]  /*4450*/  LDL R0, [R1+0x38] ;  /* 0x0000380001007983 */ /* 0x000ea20000100800 */
[----:B------:R-:W-:-:S03]  /*4460*/  IMAD.MOV.U32 R245, RZ, RZ, c[0x0][0x2c4] ;  /* 0x0000b100fff57624 */ /* 0x000fc600078e00ff */
[----:B------:R-:W2:Y:S01]  /*4470*/  LDL R244, [R1+0x10] ;  /* 0x0000100001f47983 */ /* 0x000ea20000100800 */
[----:B------:R-:W-:Y:S01]  /*4480*/  IMAD.MOV.U32 R243, RZ, RZ, c[0x0][0x32c] ;  /* 0x0000cb00fff37624 */ /* 0x000fe200078e00ff */
[----:B------:R-:W-:Y:S01]  /*4490*/  ISETP.NE.AND P0, PT, R245, 0x1, PT ;  /* 0x00000001f500780c */ /* 0x000fe20003f05270 */
[----:B------:R-:W-:Y:S01]  /*44a0*/  ULDC UR4, c[0x0][0x324] ;  /* 0x0000c90000047ab9 */ /* 0x000fe20000000800 */
[--C-:B------:R-:W-:Y:S01]  /*44b0*/  IMAD.IADD R9, R120, 0x1, -R235.reuse ;  /* 0x0000000178097824 */ /* 0x100fe200078e0aeb */
[----:B------:R-:W-:Y:S01]  /*44c0*/  ULOP3.LUT UR4, URZ, UR4, URZ, 0x33, !UPT ;  /* 0x000000043f047292 */ /* 0x000fe2000f8e333f */
[----:B------:R-:W-:Y:S01]  /*44d0*/  ISETP.GE.AND P1, PT, R243, 0x1, PT ;  /* 0x00000001f300780c */ /* 0x000fe20003f26270 */
[----:B------:R-:W0:Y:S01]  /*44e0*/  LDGDEPBAR ;  /* 0x00000000000079af */ /* 0x000e220000000000 */
[----:B------:R-:W-:Y:S02]  /*44f0*/  IMAD.IADD R10, R20, 0x1, -R235 ;  /* 0x00000001140a7824 */ /* 0x000fe400078e0aeb */
[----:B--2---:R-:W-:-:S05]  /*4500*/  IMAD.IADD R0, R0, 0x1, R244 ;  /* 0x0000000100007824 */ /* 0x004fca00078e02f4 */
[----:B------:R-:W-:-:S04]  /*4510*/  @P0 IMAD.HI.U32 R2, R0, c[0x0][0x2c8], RZ ;  /* 0x0000b20000020a27 */ /* 0x000fc800078e00ff */
[----:B------:R-:W-:Y:S01]  /*4520*/  IMAD.MOV.U32 R6, RZ, RZ, R0 ;  /* 0x000000ffff067224 */ /* 0x000fe200078e0000 */
[----:B------:R-:W-:Y:S02]  /*4530*/  @P0 SHF.R.U32.HI R6, RZ, c[0x0][0x2cc], R2 ;  /* 0x0000b300ff060a19 */ /* 0x000fe40000011602 */
[----:B------:R-:W-:-:S03]  /*4540*/  IADD3 R0, -R235, 0x1, R120 ;  /* 0x00000001eb007810 */ /* 0x000fc60007ffe178 */
[----:B------:R-:W1:Y:S01]  /*4550*/  SHFL.IDX PT, R3, R6, RZ, 0x1c1f ;  /* 0x001c1fff06037589 */ /* 0x000e6200000e0000 */
[----:B------:R-:W-:-:S04]  /*4560*/  IADD3 R0, R0, -R218, RZ ;  /* 0x800000da00007210 */ /* 0x000fc80007ffe0ff */
[C---:B------:R-:W-:Y:S02]  /*4570*/  IADD3 R7, R0.reuse, c[0x0][0x328], RZ ;  /* 0x0000ca0000077a10 */ /* 0x040fe40007ffe0ff */
[----:B------:R-:W-:Y:S02]  /*4580*/  IADD3 R8, R0, UR4, RZ ;  /* 0x0000000400087c10 */ /* 0x000fe4000fffe0ff */
[-C--:B-1----:R-:W-:Y:S02]  /*4590*/  IADD3 R2, R7, R3.reuse, RZ ;  /* 0x0000000307027210 */ /* 0x082fe40007ffe0ff */
[----:B------:R-:W-:Y:S02]  /*45a0*/  IADD3 R0, R8, R3, RZ ;  /* 0x0000000308007210 */ /* 0x000fe40007ffe0ff */
[----:B------:R-:W-:Y:S01]  /*45b0*/  IMNMX R2, R9, R2, PT ;  /* 0x0000000209027217 */ /* 0x000fe20003800200 */
[----:B------:R-:W-:Y:S05]  /*45c0*/  @!P1 BRA `(.L_x_503) ;  /* 0x0000014000009947 */ /* 0x000fea0003800000 */
[----:B------:R-:W-:Y:S01]  /*45d0*/  IADD3 R3, -R218, R219, R3 ;  /* 0x000000dbda037210 */ /* 0x000fe20007ffe103 */
[----:B------:R-:W-:Y:S03]  /*45e0*/  BSSY B0, `(.L_x_504) ;  /* 0x000000e000007945 */ /* 0x000fe60003800000 */
        /* <DEDUP_REMOVED lines=9> */
.L_x_505:
[----:B------:R-:W-:-:S04]  /*4680*/  MOV R4, c[0x0][0x32c] ;  /* 0x0000cb0000047a02 */ /* 0x000fc80000000f00 */
[----:B------:R-:W-:-:S13]  /*4690*/  ISETP.NE.AND P0, PT, R4, 0x1, PT ;  /* 0x000000010400780c */ /* 0x000fda0003f05270 */
[----:B------:R-:W-:-:S05]  /*46a0*/  @P0 IMAD.HI.U32 R4, R3, c[0x0][0x330], RZ ;  /* 0x0000cc0003040a27 */ /* 0x000fca00078e00ff */
[----:B------:R-:W-:Y:S02]  /*46b0*/  @P0 SHF.R.U32.HI R3, RZ, c[0x0][0x334], R4 ;  /* 0x0000cd00ff030a19 */ /* 0x000fe40000011604 */
.L_x_506:
[----:B------:R-:W-:Y:S05]  /*46c0*/  BSYNC B0 ;  /* 0x0000000000007941 */ /* 0x000fea0003800000 */
.L_x_504:
[----:B------:R-:W-:-:S05]  /*46d0*/  IMAD R3, R3, c[0x0][0x32c], R10 ;  /* 0x0000cb0003037a24 */ /* 0x000fca00078e020a */
[----:B------:R-:W-:Y:S02]  /*46e0*/  IADD3 R4, R3, c[0x0][0x32c], RZ ;  /* 0x0000cb0003047a10 */ /* 0x000fe40007ffe0ff */
[----:B------:R-:W-:Y:S02]  /*46f0*/  IMNMX R0, R0, R3, !PT ;  /* 0x0000000300007217 */ /* 0x000fe40007800200 */
[----:B------:R-:W-:Y:S02]  /*4700*/  IMNMX R2, R2, R4, PT ;  /* 0x0000000402027217 */ /* 0x000fe40003800200 */
.L_x_503:
[----:B------:R-:W1:Y:S02]  /*4710*/  SHFL.IDX PT, R5, R6, 0x1, 0x1c1f ;  /* 0x003c1f0006057f89 */ /* 0x000e6400000e0000 */
[----:B-1----:R-:W-:Y:S01]  /*4720*/  IMAD.IADD R4, R7, 0x1, R5 ;  /* 0x0000000107047824 */ /* 0x002fe200078e0205 */
[----:B------:R-:W-:-:S04]  /*4730*/  IADD3 R3, R8, R5, RZ ;  /* 0x0000000508037210 */ /* 0x000fc80007ffe0ff */
        /* <DEDUP_REMOVED lines=13> */
.L_x_509:
[----:B------:R-:W-:-:S04]  /*4810*/  MOV R11, c[0x0][0x32c] ;  /* 0x0000cb00000b7a02 */ /* 0x000fc80000000f00 */
[----:B------:R-:W-:-:S13]  /*4820*/  ISETP.NE.AND P0, PT, R11, 0x1, PT ;  /* 0x000000010b00780c */ /* 0x000fda0003f05270 */
[----:B------:R-:W-:-:S05]  /*4830*/  @P0 IMAD.HI.U32 R11, R5, c[0x0][0x330], RZ ;  /* 0x0000cc00050b0a27 */ /* 0x000fca00078e00ff */
[----:B------:R-:W-:Y:S02]  /*4840*/  @P0 SHF.R.U32.HI R5, RZ, c[0x0][0x334], R11 ;  /* 0x0000cd00ff050a19 */ /* 0x000fe4000001160b */
.L_x_510:
[----:B------:R-:W-:Y:S05]  /*4850*/  BSYNC B0 ;  /* 0x0000000000007941 */ /* 0x000fea0003800000 */
.L_x_508:
[----:B------:R-:W-:-:S05]  /*4860*/  IMAD R5, R5, c[0x0][0x32c], R10 ;  /* 0x0000cb0005057a24 */ /* 0x000fca00078e020a */
[----:B------:R-:W-:Y:S02]  /*4870*/  IADD3 R11, R5, c[0x0][0x32c], RZ ;  /* 0x0000cb00050b7a10 */ /* 0x000fe40007ffe0ff */
[----:B------:R-:W-:Y:S02]  /*4880*/  IMNMX R3, R3, R5, !PT ;  /* 0x0000000503037217 */ /* 0x000fe40007800200 */
[----:B------:R-:W-:Y:S02]  /*4890*/  IMNMX R4, R4, R11, PT ;  /* 0x0000000b04047217 */ /* 0x000fe40003800200 */
.L_x_507:
[C---:B------:R-:W-:Y:S01]  /*48a0*/  ISETP.GE.AND P0, PT, R20.reuse, 0x2, PT ;  /* 0x000000021400780c */ /* 0x040fe20003f06270 */
[----:B------:R-:W1:Y:S01]  /*48b0*/  SHFL.IDX PT, R5, R6, 0x2, 0x1c1f ;  /* 0x005c1f0006057f89 */ /* 0x000e6200000e0000 */
[----:B------:R-:W-:Y:S02]  /*48c0*/  ISETP.GE.AND P1, PT, R20, 0x9, PT ;  /* 0x000000091400780c */ /* 0x000fe40003f26270 */
[----:B------:R-:W-:Y:S02]  /*48d0*/  P2R R15, PR, RZ, 0x1 ;  /* 0x00000001ff0f7803 */ /* 0x000fe40000000000 */
[----:B------:R-:W-:-:S02]  /*48e0*/  ISETP.GT.AND P0, PT, R0, 0x1, !P0 ;  /* 0x000000010000780c */ /* 0x000fc40004704270 */
[----:B------:R-:W-:Y:S02]  /*48f0*/  P2R R14, PR, RZ, 0x2 ;  /* 0x00000002ff0e7803 */ /* 0x000fe40000000000 */
[----:B------:R-:W-:Y:S02]  /*4900*/  ISETP.LT.OR P0, PT, R2, 0x2, P0 ;  /* 0x000000020200780c */ /* 0x000fe40000701670 */
[----:B------:R-:W-:Y:S02]  /*4910*/  ISETP.GE.AND P6, PT, R20, 0x11, PT ;  /* 0x000000111400780c */ /* 0x000fe40003fc6270 */
[----:B------:R-:W-:Y:S02]  /*4920*/  FSEL R19, R53, -INF , !P0 ;  /* 0xff80000035137808 */ /* 0x000fe40004000000 */
[----:B------:R-:W-:Y:S02]  /*4930*/  ISETP.GT.AND P0, PT, R0, 0x8, !P1 ;  /* 0x000000080000780c */ /* 0x000fe40004f04270 */
[----:B------:R-:W-:-:S02]  /*4940*/  ISETP.GE.AND P1, PT, R20, 0xa, PT ;  /* 0x0000000a1400780c */ /* 0x000fc40003f26270 */
[----:B------:R-:W-:Y:S02]  /*4950*/  ISETP.LT.OR P0, PT, R2, 0x9, P0 ;  /* 0x000000090200780c */ /* 0x000fe40000701670 */
[----:B------:R-:W-:Y:S02]  /*4960*/  ISETP.GE.AND P5, PT, R20, 0x12, PT ;  /* 0x000000121400780c */ /* 0x000fe40003fa6270 */
[----:B------:R-:W-:Y:S02]  /*4970*/  FSEL R21, R48, -INF , !P0 ;  /* 0xff80000030157808 */ /* 0x000fe40004000000 */
[----:B------:R-:W-:Y:S02]  /*4980*/  ISETP.GT.AND P0, PT, R0, 0x9, !P1 ;  /* 0x000000090000780c */ /* 0x000fe40004f04270 */
[----:B------:R-:W-:Y:S02]  /*4990*/  ISETP.GE.AND P4, PT, R20, 0x19, PT ;  /* 0x000000191400780c */ /* 0x000fe40003f86270 */
[----:B------:R-:W-:-:S02]  /*49a0*/  ISETP.LT.OR P0, PT, R2, 0xa, P0 ;  /* 0x0000000a0200780c */ /* 0x000fc40000701670 */
[----:B------:R-:W-:Y:S02]  /*49b0*/  ISETP.GE.AND P3, PT, R20, 0x1a, PT ;  /* 0x0000001a1400780c */ /* 0x000fe40003f66270 */
[----:B------:R-:W-:Y:S02]  /*49c0*/  FSEL R22, R49, -INF , !P0 ;  /* 0xff80000031167808 */ /* 0x000fe40004000000 */
[----:B------:R-:W-:Y:S02]  /*49d0*/  ISETP.GT.AND P0, PT, R0, 0x10, !P6 ;  /* 0x000000100000780c */ /* 0x000fe40007704270 */
[----:B------:R-:W-:Y:S02]  /*49e0*/  ISETP.GE.AND P2, PT, R20, 0x21, PT ;  /* 0x000000211400780c */ /* 0x000fe40003f46270 */
[----:B------:R-:W-:Y:S02]  /*49f0*/  ISETP.LT.OR P0, PT, R2, 0x11, P0 ;  /* 0x000000110200780c */ /* 0x000fe40000701670 */
[----:B------:R-:W-:-:S02]  /*4a00*/  P2R R13, PR, RZ, 0x2 ;  /* 0x00000002ff0d7803 */ /* 0x000fc40000000000 */
[----:B------:R-:W-:Y:S02]  /*4a10*/  FSEL R23, R28, -INF , !P0 ;  /* 0xff8000001c177808 */ /* 0x000fe40004000000 */
[----:B------:R-:W-:Y:S02]  /*4a20*/  ISETP.GT.AND P0, PT, R0, 0x11, !P5 ;  /* 0x000000110000780c */ /* 0x000fe40006f04270 */
[----:B------:R-:W-:Y:S02]  /*4a30*/  ISETP.GE.AND P1, PT, R20, 0x22, PT ;  /* 0x000000221400780c */ /* 0x000fe40003f26270 */
        /* <DEDUP_REMOVED lines=14> */
[----:B------:R-:W-:-:S04]  /*4b20*/  ISETP.GE.AND P0, PT, R20, 0x29, PT ;  /* 0x000000291400780c */ /* 0x000fc80003f06270 */
[----:B------:R-:W-:Y:S02]  /*4b30*/  P2R R12, PR, RZ, 0x1 ;  /* 0x00000001ff0c7803 */ /* 0x000fe40000000000 */
[----:B------:R-:W-:-:S04]  /*4b40*/  ISETP.GT.AND P0, PT, R0, 0x28, !P0 ;  /* 0x000000280000780c */ /* 0x000fc80004704270 */
[----:B------:R-:W-:-:S04]  /*4b50*/  ISETP.LT.OR P0, PT, R2, 0x29, P0 ;  /* 0x000000290200780c */ /* 0x000fc80000701670 */
[----:B------:R-:W-:Y:S02]  /*4b60*/  FSEL R124, R36, -INF , !P0 ;  /* 0xff800000247c7808 */ /* 0x000fe40004000000 */
[----:B------:R-:W-:-:S04]  /*4b70*/  ISETP.GE.AND P0, PT, R20, 0x1, PT ;  /* 0x000000011400780c */ /* 0x000fc80003f06270 */
[----:B------:R-:W-:Y:S02]  /*4b80*/  P2R R17, PR, RZ, 0x1 ;  /* 0x00000001ff117803 */ /* 0x000fe40000000000 */
[----:B------:R-:W-:-:S04]  /*4b90*/  ISETP.GT.AND P0, PT, R0, RZ, !P0 ;  /* 0x000000ff0000720c */ /* 0x000fc80004704270 */
[----:B------:R-:W-:-:S04]  /*4ba0*/  ISETP.LT.OR P0, PT, R2, 0x1, P0 ;  /* 0x000000010200780c */ /* 0x000fc80000701670 */
[----:B------:R-:W-:Y:S02]  /*4bb0*/  FSEL R18, R52, -INF , !P0 ;  /* 0xff80000034127808 */ /* 0x000fe40004000000 */
[----:B------:R-:W-:-:S04]  /*4bc0*/  ISETP.GE.AND P0, PT, R20, 0x2a, PT ;  /* 0x0000002a1400780c */ /* 0x000fc80003f06270 */
[----:B------:R-:W-:Y:S02]  /*4bd0*/  P2R R11, PR, RZ, 0x1 ;  /* 0x00000001ff0b7803 */ /* 0x000fe40000000000 */
[----:B------:R-:W-:Y:S01]  /*4be0*/  ISETP.GT.AND P0, PT, R0, 0x29, !P0 ;  /* 0x000000290000780c */ /* 0x000fe20004704270 */
[----:B-1----:R-:W-:-:S03]  /*4bf0*/  IMAD.IADD R0, R8, 0x1, R5 ;  /* 0x0000000108007824 */ /* 0x002fc600078e0205 */
[----:B------:R-:W-:Y:S01]  /*4c00*/  ISETP.LT.OR P0, PT, R2, 0x2a, P0 ;  /* 0x0000002a0200780c */ /* 0x000fe20000701670 */
[----:B------:R-:W-:-:S03]  /*4c10*/  IMAD.IADD R2, R7, 0x1, R5 ;  /* 0x0000000107027824 */ /* 0x000fc600078e0205 */
[----:B------:R-:W-:Y:S02]  /*4c20*/  FSEL R119, R37, -INF , !P0 ;  /* 0xff80000025777808 */ /* 0x000fe40004000000 */
[----:B------:R-:W-:Y:S02]  /*4c30*/  ISETP.GE.AND P0, PT, R243, 0x1, PT ;  /* 0x00000001f300780c */ /* 0x000fe40003f06270 */
[----:B------:R-:W-:-:S11]  /*4c40*/  IMNMX R2, R9, R2, PT ;  /* 0x0000000209027217 */ /* 0x000fd60003800200 */
        /* <DEDUP_REMOVED lines=12> */
.L_x_513:
[----:B------:R-:W-:-:S04]  /*4d10*/  MOV R16, c[0x0][0x32c] ;  /* 0x0000cb0000107a02 */ /* 0x000fc80000000f00 */
[----:B------:R-:W-:-:S13]  /*4d20*/  ISETP.NE.AND P0, PT, R16, 0x1, PT ;  /* 0x000000011000780c */ /* 0x000fda0003f05270 */
[----:B------:R-:W-:-:S05]  /*4d30*/  @P0 IMAD.HI.U32 R16, R5, c[0x0][0x330], RZ ;  /* 0x0000cc0005100a27 */ /* 0x000fca00078e00ff */
[----:B------:R-:W-:Y:S02]  /*4d40*/  @P0 SHF.R.U32.HI R5, RZ, c[0x0][0x334], R16 ;  /* 0x0000cd00ff050a19 */ /* 0x000fe40000011610 */
.L_x_514:
[----:B------:R-:W-:Y:S05]  /*4d50*/  BSYNC B0 ;  /* 0x0000000000007941 */ /* 0x000fea0003800000 */
.L_x_512:
[----:B------:R-:W-:-:S05]  /*4d60*/  IMAD R5, R5, c[0x0][0x32c], R10 ;  /* 0x0000cb0005057a24 */ /* 0x000fca00078e020a */
[----:B------:R-:W-:Y:S02]  /*4d70*/  IADD3 R16, R5, c[0x0][0x32c], RZ ;  /* 0x0000cb0005107a10 */ /* 0x000fe40007ffe0ff */
[----:B------:R-:W-:Y:S02]  /*4d80*/  IMNMX R0, R0, R5, !PT ;  /* 0x0000000500007217 */ /* 0x000fe40007800200 */
[----:B------:R-:W-:Y:S02]  /*4d90*/  IMNMX R2, R2, R16, PT ;  /* 0x0000001002027217 */ /* 0x000fe40003800200 */
.L_x_511:
[----:B------:R-:W-:Y:S02]  /*4da0*/  ISETP.NE.AND P0, PT, R14, RZ, PT ;  /* 0x000000ff0e00720c */ /* 0x000fe40003f05270 */
[----:B------:R-:W-:Y:S02]  /*4db0*/  P2R R5, PR, RZ, 0x40 ;  /* 0x00000040ff057803 */ /* 0x000fe40000000000 */
        /* <DEDUP_REMOVED lines=33> */
[----:B------:R-:W-:-:S04]  /*4fd0*/  ISETP.NE.AND P0, PT, R12, RZ, PT ;  /* 0x000000ff0c00720c */ /* 0x000fc80003f05270 */
[----:B------:R-:W-:-:S04]  /*4fe0*/  ISETP.GT.AND P0, PT, R3, 0x28, !P0 ;  /* 0x000000280300780c */ /* 0x000fc80004704270 */
[----:B------:R-:W-:-:S04]  /*4ff0*/  ISETP.LT.OR P0, PT, R4, 0x29, P0 ;  /* 0x000000290400780c */ /* 0x000fc80000701670 */
[----:B------:R-:W-:Y:S02]  /*5000*/  FSEL R116, R38, -INF , !P0 ;  /* 0xff80000026747808 */ /* 0x000fe40004000000 */
[----:B------:R-:W-:-:S04]  /*5010*/  ISETP.NE.AND P0, PT, R11, RZ, PT ;  /* 0x000000ff0b00720c */ /* 0x000fc80003f05270 */
[----:B------:R-:W-:Y:S02]  /*5020*/  ISETP.GT.AND P0, PT, R3, 0x29, !P0 ;  /* 0x000000290300780c */ /* 0x000fe40004704270 */
[----:B------:R-:W1:Y:S02]  /*5030*/  SHFL.IDX PT, R3, R6, 0x3, 0x1c1f ;  /* 0x007c1f0006037f89 */ /* 0x000e6400000e0000 */
        /* <DEDUP_REMOVED lines=60> */
.L_x_517:
[----:B------:R-:W-:-:S04]  /*5400*/  MOV R4, c[0x0][0x32c] ;  /* 0x0000cb0000047a02 */ /* 0x000fc80000000f00 */
[----:B------:R-:W-:-:S13]  /*5410*/  ISETP.NE.AND P0, PT, R4, 0x1, PT ;  /* 0x000000010400780c */ /* 0x000fda0003f05270 */
[----:B------:R-:W-:-:S05]  /*5420*/  @P0 IMAD.HI.U32 R4, R3, c[0x0][0x330], RZ ;  /* 0x0000cc0003040a27 */ /* 0x000fca00078e00ff */
[----:B------:R-:W-:Y:S02]  /*5430*/  @P0 SHF.R.U32.HI R3, RZ, c[0x0][0x334], R4 ;  /* 0x0000cd00ff030a19 */ /* 0x000fe40000011604 */
.L_x_518:
[----:B------:R-:W-:Y:S05]  /*5440*/  BSYNC B0 ;  /* 0x0000000000007941 */ /* 0x000fea0003800000 */
.L_x_516:
[----:B------:R-:W-:-:S05]  /*5450*/  IMAD R3, R3, c[0x0][0x32c], R10 ;  /* 0x0000cb0003037a24 */ /* 0x000fca00078e020a */
[----:B------:R-:W-:Y:S02]  /*5460*/  IADD3 R4, R3, c[0x0][0x32c], RZ ;  /* 0x0000cb0003047a10 */ /* 0x000fe40007ffe0ff */
[----:B------:R-:W-:Y:S02]  /*5470*/  IMNMX R0, R0, R3, !PT ;  /* 0x0000000300007217 */ /* 0x000fe40007800200 */
[----:B------:R-:W-:Y:S02]  /*5480*/  IMNMX R2, R2, R4, PT ;  /* 0x0000000402027217 */ /* 0x000fe40003800200 */
.L_x_515:
[----:B------:R-:W-:Y:S01]  /*5490*/  ISETP.NE.AND P0, PT, R14, RZ, PT ;  /* 0x000000ff0e00720c */ /* 0x000fe20003f05270 */
[----:B------:R-:W-:Y:S01]  /*54a0*/  LDSM.16.MT88.4 R44, [R181] ;  /* 0x00000000b52c783b */ /* 0x000fe20000004200 */
[----:B------:R-:W-:Y:S02]  /*54b0*/  FMNMX.FTZ R3, R18, R19, !PT ;  /* 0x0000001312037209 */ /* 0x000fe40007810000 */
[----:B------:R-:W-:Y:S01]  /*54c0*/  ISETP.GT.AND P0, PT, R0, 0x8, !P0 ;  /* 0x000000080000780c */ /* 0x000fe20004704270 */
[----:B------:R-:W-:Y:S01]  /*54d0*/  LDSM.16.MT88.4 R40, [R182] ;  /* 0x00000000b628783b */ /* 0x000fe20000004200 */
[----:B------:R-:W-:-:S02]  /*54e0*/  FMNMX.FTZ R3, R21, R3, !PT ;  /* 0x0000000315037209 */ /* 0x000fc40007810000 */
[----:B------:R-:W-:Y:S01]  /*54f0*/  ISETP.LT.OR P0, PT, R2, 0x9, P0 ;  /* 0x000000090200780c */ /* 0x000fe20000701670 */
[----:B------:R-:W-:Y:S01]  /*5500*/  LDSM.16.MT88.4 R52, [R181+0x400] ;  /* 0x00040000b534783b */ /* 0x000fe20000004200 */
[----:B------:R-:W-:Y:S02]  /*5510*/  FMNMX.FTZ R3, R22, R3, !PT ;  /* 0x0000000316037209 */ /* 0x000fe40007810000 */
[----:B------:R-:W-:Y:S01]  /*5520*/  FSEL R14, R74, -INF , !P0 ;  /* 0xff8000004a0e7808 */ /* 0x000fe20004000000 */
[----:B------:R-:W-:Y:S01]  /*5530*/  LDSM.16.MT88.4 R152, [R181+0x800] ;  /* 0x00080000b598783b */ /* 0x000fe20000004200 */
[----:B------:R-:W-:Y:S02]  /*5540*/  ISETP.NE.AND P0, PT, R13, RZ, PT ;  /* 0x000000ff0d00720c */ /* 0x000fe40003f05270 */
[----:B------:R-:W-:Y:S02]  /*5550*/  FMNMX.FTZ R3, R23, R3, !PT ;  /* 0x0000000317037209 */ /* 0x000fe40007810000 */
[----:B------:R-:W-:-:S02]  /*5560*/  ISETP.GT.AND P0, PT, R0, 0x9, !P0 ;  /* 0x000000090000780c */ /* 0x000fc40004704270 */
[----:B------:R-:W-:Y:S02]  /*5570*/  FMNMX.FTZ R3, R24, R3, !PT ;  /* 0x0000000318037209 */ /* 0x000fe40007810000 */
[----:B------:R-:W-:Y:S02]  /*5580*/  ISETP.LT.OR P0, PT, R2, 0xa, P0 ;  /* 0x0000000a0200780c */ /* 0x000fe40000701670 */
[----:B------:R-:W-:Y:S02]  /*5590*/  FMNMX.FTZ R3, R26, R3, !PT ;  /* 0x000000031a037209 */ /* 0x000fe40007810000 */
[----:B------:R-:W-:Y:S02]  /*55a0*/  FSEL R10, R75, -INF , !P0 ;  /* 0xff8000004b0a7808 */ /* 0x000fe40004000000 */
[----:B------:R-:W-:Y:S02]  /*55b0*/  ISETP.GT.AND P0, PT, R0, 0x10, !P6 ;  /* 0x000000100000780c */ /* 0x000fe40007704270 */
[----:B------:R-:W-:-:S02]  /*55c0*/  FMNMX.FTZ R3, R29, R3, !PT ;  /* 0x000000031d037209 */ /* 0x000fc40007810000 */
[----:B------:R-:W-:Y:S02]  /*55d0*/  ISETP.LT.OR P0, PT, R2, 0x11, P0 ;  /* 0x000000110200780c */ /* 0x000fe40000701670 */
[----:B------:R-:W-:Y:S02]  /*55e0*/  FMNMX.FTZ R3, R126, R3, !PT ;  /* 0x000000037e037209 */ /* 0x000fe40007810000 */
[----:B------:R-:W-:Y:S02]  /*55f0*/  FSEL R50, R70, -INF , !P0 ;  /* 0xff80000046327808 */ /* 0x000fe40004000000 */
[----:B------:R-:W-:Y:S02]  /*5600*/  ISETP.GT.AND P0, PT, R0, 0x11, !P5 ;  /* 0x000000110000780c */ /* 0x000fe40006f04270 */
[----:B------:R-:W-:Y:S02]  /*5610*/  FMNMX.FTZ R3, R125, R3, !PT ;  /* 0x000000037d037209 */ /* 0x000fe40007810000 */
[----:B------:R-:W-:-:S02]  /*5620*/  ISETP.LT.OR P0, PT, R2, 0x12, P0 ;  /* 0x000000120200780c */ /* 0x000fc40000701670 */
[----:B------:R-:W-:Y:S02]  /*5630*/  FMNMX.FTZ R3, R124, R3, !PT ;  /* 0x000000037c037209 */ /* 0x000fe40007810000 */
[----:B------:R-:W-:Y:S02]  /*5640*/  FSEL R49, R71, -INF , !P0 ;  /* 0xff80000047317808 */ /* 0x000fe40004000000 */
[----:B------:R-:W-:Y:S02]  /*5650*/  FMNMX.FTZ R3, R119, R3, !PT ;  /* 0x0000000377037209 */ /* 0x000fe40007810000 */
[----:B------:R-:W-:Y:S02]  /*5660*/  ISETP.GT.AND P0, PT, R0, 0x18, !P4 ;  /* 0x000000180000780c */ /* 0x000fe40006704270 */
[----:B------:R-:W-:Y:S01]  /*5670*/  ISETP.NE.AND P4, PT, R15, RZ, PT ;  /* 0x000000ff0f00720c */ /* 0x000fe20003f85270 */
[----:B------:R-:W1:Y:S01]  /*5680*/  SHFL.BFLY PT, R4, R3, 0x2, 0x1f ;  /* 0x0c401f0003047f89 */ /* 0x000e6200000e0000 */
[----:B------:R-:W-:-:S02]  /*5690*/  ISETP.LT.OR P0, PT, R2, 0x19, P0 ;  /* 0x000000190200780c */ /* 0x000fc40000701670 */
[----:B------:R-:W-:Y:S02]  /*56a0*/  ISETP.NE.AND P5, PT, R17, RZ, PT ;  /* 0x000000ff1100720c */ /* 0x000fe40003fa5270 */
[----:B------:R-:W-:Y:S02]  /*56b0*/  FSEL R68, R66, -INF , !P0 ;  /* 0xff80000042447808 */ /* 0x000fe40004000000 */
[----:B------:R-:W-:Y:S02]  /*56c0*/  ISETP.GT.AND P0, PT, R0, 0x19, !P3 ;  /* 0x000000190000780c */ /* 0x000fe40005f04270 */
[----:B------:R-:W-:Y:S02]  /*56d0*/  ISETP.NE.AND P6, PT, R12, RZ, PT ;  /* 0x000000ff0c00720c */ /* 0x000fe40003fc5270 */
[----:B------:R-:W-:-:S04]  /*56e0*/  ISETP.LT.OR P0, PT, R2, 0x1a, P0 ;  /* 0x0000001a0200780c */ /* 0x000fc80000701670 */
[----:B------:R-:W-:Y:S02]  /*56f0*/  FSEL R69, R67, -INF , !P0 ;  /* 0xff80000043457808 */ /* 0x000fe40004000000 */
[----:B------:R-:W-:Y:S01]  /*5700*/  ISETP.GT.AND P0, PT, R0, 0x20, !P2 ;  /* 0x000000200000780c */ /* 0x000fe20005704270 */
[----:B------:R-:W-:Y:S03]  /*5710*/  LDSM.16.MT88.4 R64, [R182+0xc00] ;  /* 0x000c0000b640783b */ /* 0x000fe60000004200 */
[----:B------:R-:W-:Y:S02]  /*5720*/  ISETP.LT.OR P0, PT, R2, 0x21, P0 ;  /* 0x000000210200780c */ /* 0x000fe40000701670 */
[----:B-1----:R-:W-:Y:S02]  /*5730*/  FMNMX.FTZ R3, R3, R4, !PT ;  /* 0x0000000403037209 */ /* 0x002fe40007810000 */
[----:B------:R-:W-:-:S02]  /*5740*/  FSEL R109, R62, -INF , !P0 ;  /* 0xff8000003e6d7808 */ /* 0x000fc40004000000 */
[----:B------:R-:W-:Y:S01]  /*5750*/  ISETP.GT.AND P0, PT, R0, 0x21, !P1 ;  /* 0x000000210000780c */ /* 0x000fe20004f04270 */
[----:B------:R-:W1:Y:S03]  /*5760*/  SHFL.BFLY PT, R4, R3, 0x1, 0x1f ;  /* 0x0c201f0003047f89 */ /* 0x000e6600000e0000 */
[----:B------:R-:W-:-:S04]  /*5770*/  ISETP.LT.OR P0, PT, R2, 0x22, P0 ;  /* 0x000000220200780c */ /* 0x000fc80000701670 */
[----:B------:R-:W-:Y:S02]  /*5780*/  FSEL R110, R63, -INF , !P0 ;  /* 0xff8000003f6e7808 */ /* 0x000fe40004000000 */
[----:B------:R-:W-:Y:S01]  /*5790*/  ISETP.GT.AND P0, PT, R0, 0x1, !P4 ;  /* 0x000000010000780c */ /* 0x000fe20006704270 */
[----:B------:R-:W-:Y:S03]  /*57a0*/  LDSM.16.MT88.4 R60, [R181+0x1800] ;  /* 0x00180000b53c783b */ /* 0x000fe60000004200 */
[----:B------:R-:W-:-:S04]  /*57b0*/  ISETP.LT.OR P0, PT, R2, 0x2, P0 ;  /* 0x000000020200780c */ /* 0x000fc80000701670 */
[----:B------:R-:W-:Y:S02]  /*57c0*/  FSEL R9, R79, -INF , !P0 ;  /* 0xff8000004f097808 */ /* 0x000fe40004000000 */
[----:B------:R-:W-:-:S04]  /*57d0*/  ISETP.GT.AND P0, PT, R0, RZ, !P5 ;  /* 0x000000ff0000720c */ /* 0x000fc80006f04270 */
[----:B------:R-:W-:Y:S02]  /*57e0*/  ISETP.LT.OR P0, PT, R2, 0x1, P0 ;  /* 0x000000010200780c */ /* 0x000fe40000701670 */
[----:B-1----:R-:W-:Y:S02]  /*57f0*/  FMNMX.FTZ R138, R3, R4, !PT ;  /* 0x00000004038a7209 */ /* 0x002fe40007810000 */
[----:B------:R-:W-:Y:S02]  /*5800*/  FSEL R8, R78, -INF , !P0 ;  /* 0xff8000004e087808 */ /* 0x000fe40004000000 */
[----:B------:R-:W-:Y:S01]  /*5810*/  ISETP.GT.AND P0, PT, R0, 0x28, !P6 ;  /* 0x000000280000780c */ /* 0x000fe20007704270 */
[----:B------:R-:W-:Y:S01]  /*5820*/  FMUL.FTZ R3, R138, c[0x0][0x2d0] ;  /* 0x0000b4008a037a20 */ /* 0x000fe20000410000 */
[----:B------:R-:W-:Y:S02]  /*5830*/  FMNMX.FTZ R6, R8, R9, !PT ;  /* 0x0000000908067209 */ /* 0x000fe40007810000 */
[----:B------:R-:W-:-:S02]  /*5840*/  ISETP.LT.OR P0, PT, R2, 0x29, P0 ;  /* 0x000000290200780c */ /* 0x000fc40000701670 */
[----:B------:R-:W-:Y:S02]  /*5850*/  FMNMX.FTZ R6, R14, R6, !PT ;  /* 0x000000060e067209 */ /* 0x000fe40007810000 */
[----:B------:R-:W-:Y:S02]  /*5860*/  FSEL R108, R58, -INF , !P0 ;  /* 0xff8000003a6c7808 */ /* 0x000fe40004000000 */
[----:B------:R-:W-:Y:S02]  /*5870*/  FSETP.NEU.FTZ.AND P0, PT, R138, -INF , PT ;  /* 0xff8000008a00780b */ /* 0x000fe40003f1d000 */
[----:B------:R-:W-:Y:S02]  /*5880*/  FMNMX.FTZ R6, R10, R6, !PT ;  /* 0x000000060a067209 */ /* 0x000fe40007810000 */
[----:B------:R-:W-:Y:S02]  /*5890*/  FSEL R20, R3, RZ, P0 ;  /* 0x000000ff03147208 */ /* 0x000fe40000000000 */
[----:B------:R-:W-:-:S02]  /*58a0*/  FMNMX.FTZ R3, R16, R25, !PT ;  /* 0x0000001910037209 */ /* 0x000fc40007810000 */
[----:B------:R-:W-:Y:S01]  /*58b0*/  FMNMX.FTZ R6, R50, R6, !PT ;  /* 0x0000000632067209 */ /* 0x000fe20007810000 */
[----:B------:R-:W-:Y:S01]  /*58c0*/  FFMA.FTZ R5, R18, c[0x0][0x2d0], -R20 ;  /* 0x0000b40012057a23 */ /* 0x000fe20000010814 */
[----:B------:R-:W-:Y:S02]  /*58d0*/  FMNMX.FTZ R3, R27, R3, !PT ;  /* 0x000000031b037209 */ /* 0x000fe40007810000 */
[----:B------:R-:W-:Y:S01]  /*58e0*/  FMNMX.FTZ R6, R49, R6, !PT ;  /* 0x0000000631067209 */ /* 0x000fe20007810000 */
[----:B------:R1:W-:Y:S01]  /*58f0*/  MUFU.EX2 R234, R5 ;  /* 0x0000000500ea7308 */ /* 0x0003e20000000800 */
[----:B------:R-:W-:Y:S02]  /*5900*/  FMNMX.FTZ R3, R28, R3, !PT ;  /* 0x000000031c037209 */ /* 0x000fe40007810000 */
[----:B------:R-:W-:Y:S02]  /*5910*/  FMNMX.FTZ R6, R68, R6, !PT ;  /* 0x0000000644067209 */ /* 0x000fe40007810000 */
[----:B------:R-:W-:-:S02]  /*5920*/  FMNMX.FTZ R3, R30, R3, !PT ;  /* 0x000000031e037209 */ /* 0x000fc40007810000 */
[----:B------:R-:W-:Y:S02]  /*5930*/  ISETP.NE.AND P6, PT, R11, RZ, PT ;  /* 0x000000ff0b00720c */ /* 0x000fe40003fc5270 */
[----:B------:R-:W-:-:S04]  /*5940*/  FMNMX.FTZ R3, R31, R3, !PT ;  /* 0x000000031f037209 */ /* 0x000fc80007810000 */
[----:B------:R-:W-:Y:S01]  /*5950*/  FMNMX.FTZ R3, R33, R3, !PT ;  /* 0x0000000321037209 */ /* 0x000fe20007810000 */
[----:B-1----:R-:W-:-:S03]  /*5960*/  FFMA.FTZ R5, R19, c[0x0][0x2d0], -R20 ;  /* 0x0000b40013057a23 */ /* 0x002fc60000010814 */
[----:B------:R-:W-:Y:S01]  /*5970*/  FMNMX.FTZ R3, R35, R3, !PT ;  /* 0x0000000323037209 */ /* 0x000fe20007810000 */
[----:B------:R1:W-:Y:S03]  /*5980*/  MUFU.EX2 R231, R5 ;  /* 0x0000000500e77308 */ /* 0x0003e60000000800 */
[----:B------:R-:W-:-:S04]  /*5990*/  FMNMX.FTZ R3, R118, R3, !PT ;  /* 0x0000000376037209 */ /* 0x000fc80007810000 */
[----:B------:R-:W-:-:S04]  /*59a0*/  FMNMX.FTZ R3, R117, R3, !PT ;  /* 0x0000000375037209 */ /* 0x000fc80007810000 */
[----:B------:R-:W-:-:S04]  /*59b0*/  FMNMX.FTZ R3, R116, R3, !PT ;  /* 0x0000000374037209 */ /* 0x000fc80007810000 */
[----:B------:R-:W-:Y:S01]  /*59c0*/  FMNMX.FTZ R3, R115, R3, !PT ;  /* 0x0000000373037209 */ /* 0x000fe20007810000 */
[----:B-1----:R-:W-:-:S04]  /*59d0*/  FFMA.FTZ R5, R21, c[0x0][0x2d0], -R20 ;  /* 0x0000b40015057a23 */ /* 0x002fc80000010814 */
[----:B------:R-:W1:Y:S01]  /*59e0*/  SHFL.BFLY PT, R4, R3, 0x2, 0x1f ;  /* 0x0c401f0003047f89 */ /* 0x000e6200000e0000 */
[----:B------:R2:W-:Y:S02]  /*59f0*/  MUFU.EX2 R230, R5 ;  /* 0x0000000500e67308 */ /* 0x0005e40000000800 */
[----:B--2---:R-:W-:-:S06]  /*5a00*/  FFMA.FTZ R5, R22, c[0x0][0x2d0], -R20 ;  /* 0x0000b40016057a23 */ /* 0x004fcc0000010814 */
[----:B------:R2:W3:Y:S01]  /*5a10*/  MUFU.EX2 R229, R5 ;  /* 0x0000000500e57308 */ /* 0x0004e20000000800 */
[----:B-1----:R-:W-:-:S05]  /*5a20*/  FMNMX.FTZ R3, R3, R4, !PT ;  /* 0x0000000403037209 */ /* 0x002fca0007810000 */
[----:B------:R-:W1:Y:S01]  /*5a30*/  SHFL.BFLY PT, R4, R3, 0x1, 0x1f ;  /* 0x0c201f0003047f89 */ /* 0x000e6200000e0000 */
[----:B--2---:R-:W-:Y:S01]  /*5a40*/  FFMA.FTZ R5, R23, c[0x0][0x2d0], -R20 ;  /* 0x0000b40017057a23 */ /* 0x004fe20000010814 */
[----:B---3--:R-:W-:-:S03]  /*5a50*/  F2FP.PACK_AB R18, R229, R230 ;  /* 0x000000e6e512723e */ /* 0x008fc600000000ff */
[----:B------:R2:W-:Y:S01]  /*5a60*/  MUFU.EX2 R233, R5 ;  /* 0x0000000500e97308 */ /* 0x0005e20000000800 */
[----:B-1----:R-:W-:Y:S02]  /*5a70*/  FMNMX.FTZ R137, R3, R4, !PT ;  /* 0x0000000403897209 */ /* 0x002fe40007810000 */
[----:B------:R-:W-:Y:S02]  /*5a80*/  FMNMX.FTZ R4, R32, R34, !PT ;  /* 0x0000002220047209 */ /* 0x000fe40007810000 */
[C---:B------:R-:W-:Y:S01]  /*5a90*/  FSETP.NEU.FTZ.AND P0, PT, R137.reuse, -INF , PT ;  /* 0xff8000008900780b */ /* 0x040fe20003f1d000 */
[----:B--2---:R-:W-:Y:S01]  /*5aa0*/  FFMA.FTZ R5, R24, c[0x0][0x2d0], -R20 ;  /* 0x0000b40018057a23 */ /* 0x004fe20000010814 */
[----:B------:R-:W-:Y:S01]  /*5ab0*/  FMNMX.FTZ R4, R36, R4, !PT ;  /* 0x0000000424047209 */ /* 0x000fe20007810000 */
[----:B------:R-:W-:Y:S02]  /*5ac0*/  FMUL.FTZ R3, R137, c[0x0][0x2d0] ;  /* 0x0000b40089037a20 */ /* 0x000fe40000410000 */
[----:B------:R1:W-:Y:S01]  /*5ad0*/  MUFU.EX2 R232, R5 ;  /* 0x0000000500e87308 */ /* 0x0003e20000000800 */
[----:B------:R-:W-:-:S02]  /*5ae0*/  FMNMX.FTZ R4, R37, R4, !PT ;  /* 0x0000000425047209 */ /* 0x000fc40007810000 */
[----:B------:R-:W-:Y:S02]  /*5af0*/  FSEL R3, R3, RZ, P0 ;  /* 0x000000ff03037208 */ /* 0x000fe40000000000 */
[----:B------:R-:W-:Y:S02]  /*5b00*/  FMNMX.FTZ R4, R38, R4, !PT ;  /* 0x0000000426047209 */ /* 0x000fe40007810000 */
[----:B------:R-:W-:Y:S02]  /*5b10*/  ISETP.GT.AND P0, PT, R0, 0x29, !P6 ;  /* 0x000000290000780c */ /* 0x000fe40007704270 */
[----:B------:R-:W-:Y:S02]  /*5b20*/  FMNMX.FTZ R4, R39, R4, !PT ;  /* 0x0000000427047209 */ /* 0x000fe40007810000 */
[----:B------:R-:W-:Y:S02]  /*5b30*/  ISETP.LT.OR P0, PT, R2, 0x2a, P0 ;  /* 0x0000002a0200780c */ /* 0x000fe40000701670 */
[----:B------:R-:W-:-:S02]  /*5b40*/  FMNMX.FTZ R4, R48, R4, !PT ;  /* 0x0000000430047209 */ /* 0x000fc40007810000 */
[----:B------:R-:W-:Y:S01]  /*5b50*/  FSEL R21, R59, -INF , !P0 ;  /* 0xff8000003b157808 */ /* 0x000fe20004000000 */
[----:B-1----:R-:W-:Y:S01]  /*5b60*/  FFMA.FTZ R5, R26, c[0x0][0x2d0], -R20 ;  /* 0x0000b4001a057a23 */ /* 0x002fe20000010814 */
[----:B------:R-:W-:Y:S01]  /*5b70*/  FMNMX.FTZ R4, R51, R4, !PT ;  /* 0x0000000433047209 */ /* 0x000fe20007810000 */
[----:B------:R-:W-:Y:S01]  /*5b80*/  LDSM.16.MT88.4 R56, [R181+0xc00] ;  /* 0x000c0000b538783b */ /* 0x000fe20000004200 */
[----:B------:R-:W-:Y:S01]  /*5b90*/  ISETP.NE.AND P6, PT, R245, 0x1, PT ;  /* 0x00000001f500780c */ /* 0x000fe20003fc5270 */
[----:B------:R1:W-:Y:S01]  /*5ba0*/  MUFU.EX2 R239, R5 ;  /* 0x0000000500ef7308 */ /* 0x0003e20000000800 */
[----:B------:R-:W-:-:S04]  /*5bb0*/  FMNMX.FTZ R4, R114, R4, !PT ;  /* 0x0000000472047209 */ /* 0x000fc80007810000 */
[----:B------:R-:W-:-:S04]  /*5bc0*/  FMNMX.FTZ R4, R113, R4, !PT ;  /* 0x0000000471047209 */ /* 0x000fc80007810000 */
[----:B------:R-:W-:-:S04]  /*5bd0*/  FMNMX.FTZ R4, R112, R4, !PT ;  /* 0x0000000470047209 */ /* 0x000fc80007810000 */
[----:B------:R-:W-:Y:S02]  /*5be0*/  FMNMX.FTZ R4, R111, R4, !PT ;  /* 0x000000046f047209 */ /* 0x000fe40007810000 */
[----:B-1----:R-:W-:Y:S01]  /*5bf0*/  FMNMX.FTZ R5, R69, R6, !PT ;  /* 0x0000000645057209 */ /* 0x002fe20007810000 */
[----:B------:R-:W-:Y:S02]  /*5c00*/  FFMA.FTZ R6, R29, c[0x0][0x2d0], -R20 ;  /* 0x0000b4001d067a23 */ /* 0x000fe40000010814 */
[----:B------:R-:W1:Y:S01]  /*5c10*/  SHFL.BFLY PT, R7, R4, 0x2, 0x1f ;  /* 0x0c401f0004077f89 */ /* 0x000e6200000e0000 */
[----:B------:R-:W-:Y:S01]  /*5c20*/  FMNMX.FTZ R0, R109, R5, !PT ;  /* 0x000000056d007209 */ /* 0x000fe20007810000 */
[----:B------:R-:W-:Y:S03]  /*5c30*/  MUFU.EX2 R241, R6 ;  /* 0x0000000600f17308 */ /* 0x000fe60000000800 */
[----:B------:R-:W-:Y:S01]  /*5c40*/  FMNMX.FTZ R2, R110, R0, !PT ;  /* 0x000000006e027209 */ /* 0x000fe20007810000 */
[----:B------:R-:W-:Y:S01]  /*5c50*/  FFMA.FTZ R0, R16, c[0x0][0x2d0], -R3 ;  /* 0x0000b40010007a23 */ /* 0x000fe20000010803 */
[----:B------:R-:W-:-:S02]  /*5c60*/  F2FP.PACK_AB R16, R231, R234 ;  /* 0x000000eae710723e */ /* 0x000fc400000000ff */
[----:B------:R-:W-:Y:S01]  /*5c70*/  FMNMX.FTZ R2, R108, R2, !PT ;  /* 0x000000026c027209 */ /* 0x000fe20007810000 */
[----:B------:R1:W-:Y:S03]  /*5c80*/  MUFU.EX2 R224, R0 ;  /* 0x0000000000e07308 */ /* 0x0003e60000000800 */
[----:B------:R-:W-:-:S05]  /*5c90*/  FMNMX.FTZ R2, R21, R2, !PT ;  /* 0x0000000215027209 */ /* 0x000fca0007810000 */
[----:B------:R-:W-:Y:S01]  /*5ca0*/  SHFL.BFLY PT, R5, R2, 0x2, 0x1f ;  /* 0x0c401f0002057f89 */ /* 0x000fe200000e0000 */
[----:B-1----:R-:W-:Y:S01]  /*5cb0*/  FMNMX.FTZ R0, R4, R7, !PT ;  /* 0x0000000704007209 */ /* 0x002fe20007810000 */
[----:B------:R-:W-:-:S04]  /*5cc0*/  FFMA.FTZ R4, R25, c[0x0][0x2d0], -R3 ;  /* 0x0000b40019047a23 */ /* 0x000fc80000010803 */
[----:B------:R-:W1:Y:S01]  /*5cd0*/  SHFL.BFLY PT, R6, R0, 0x1, 0x1f ;  /* 0x0c201f0000067f89 */ /* 0x000e6200000e0000 */
[----:B------:R2:W3:Y:S02]  /*5ce0*/  MUFU.EX2 R216, R4 ;  /* 0x0000000400d87308 */ /* 0x0004e40000000800 */
[----:B--2---:R-:W-:Y:S01]  /*5cf0*/  FFMA.FTZ R4, R27, c[0x0][0x2d0], -R3 ;  /* 0x0000b4001b047a23 */ /* 0x004fe20000010803 */
[----:B---3--:R-:W-:Y:S01]  /*5d00*/  F2FP.PACK_AB R17, R216, R224 ;  /* 0x000000e0d811723e */ /* 0x008fe200000000ff */
[----:B------:R-:W-:Y:S04]  /*5d10*/  LDSM.16.MT88.4 R24, [R182+0x1800] ;  /* 0x00180000b618783b */ /* 0x000fe80000004200 */
[----:B------:R2:W-:Y:S01]  /*5d20*/  MUFU.EX2 R217, R4 ;  /* 0x0000000400d97308 */ /* 0x0005e20000000800 */
[----:B-1----:R-:W-:-:S02]  /*5d30*/  FMNMX.FTZ R136, R0, R6, !PT ;  /* 0x0000000600887209 */ /* 0x002fc40007810000 */
[----:B------:R-:W-:Y:S02]  /*5d40*/  FMNMX.FTZ R0, R2, R5, !PT ;  /* 0x0000000502007209 */ /* 0x000fe40007810000 */
[C---:B------:R-:W-:Y:S01]  /*5d50*/  FSETP.NEU.FTZ.AND P0, PT, R136.reuse, -INF , PT ;  /* 0xff8000008800780b */ /* 0x040fe20003f1d000 */
[----:B------:R-:W-:Y:S02]  /*5d60*/  FMUL.FTZ R2, R136, c[0x0][0x2d0] ;  /* 0x0000b40088027a20 */ /* 0x000fe40000410000 */
[----:B------:R-:W1:Y:S03]  /*5d70*/  SHFL.BFLY PT, R5, R0, 0x1, 0x1f ;  /* 0x0c201f0000057f89 */ /* 0x000e6600000e0000 */
[----:B------:R-:W-:Y:S01]  /*5d80*/  FSEL R2, R2, RZ, P0 ;  /* 0x000000ff02027208 */ /* 0x000fe20000000000 */
[----:B--2---:R-:W-:-:S04]  /*5d90*/  FFMA.FTZ R4, R28, c[0x0][0x2d0], -R3 ;  /* 0x0000b4001c047a23 */ /* 0x004fc80000010803 */
[----:B------:R-:W2:Y:S01]  /*5da0*/  MUFU.EX2 R223, R4 ;  /* 0x0000000400df7308 */ /* 0x000ea20000000800 */
[----:B-1----:R-:W-:Y:S01]  /*5db0*/  FMNMX.FTZ R134, R0, R5, !PT ;  /* 0x0000000500867209 */ /* 0x002fe20007810000 */
[----:B------:R-:W-:Y:S01]  /*5dc0*/  FFMA.FTZ R0, R37, c[0x0][0x2d0], -R2 ;  /* 0x0000b40025007a23 */ /* 0x000fe20000010802 */
[----:B--2---:R-:W-:Y:S01]  /*5dd0*/  F2FP.PACK_AB R19, R223, R217 ;  /* 0x000000d9df13723e */ /* 0x004fe200000000ff */
[----:B------:R-:W-:Y:S01]  /*5de0*/  FFMA.FTZ R4, R30, c[0x0][0x2d0], -R3 ;  /* 0x0000b4001e047a23 */ /* 0x000fe20000010803 */
[----:B------:R-:W-:-:S03]  /*5df0*/  FSETP.NEU.FTZ.AND P0, PT, R134, -INF , PT ;  /* 0xff8000008600780b */ /* 0x000fc60003f1d000 */
[----:B------:R1:W-:Y:S01]  /*5e00*/  MUFU.EX2 R213, R0 ;  /* 0x0000000000d57308 */ /* 0x0003e20000000800 */
[----:B------:R-:W-:Y:S01]  /*5e10*/  FFMA.FTZ R5, R51, c[0x0][0x2d0], -R2 ;  /* 0x0000b40033057a23 */ /* 0x000fe20000010802 */
[C---:B------:R-:W-:Y:S06]  /*5e20*/  HMMA.16816.F32 R96, R16.reuse, R56, RZ ;  /* 0x000000381060723c */ /* 0x040fec00000018ff */
[----:B------:R2:W-:Y:S02]  /*5e30*/  MUFU.EX2 R225, R4 ;  /* 0x0000000400e17308 */ /* 0x0005e40000000800 */
[----:B------:R-:W-:Y:S01]  /*5e40*/  HMMA.16816.F32 R92, R16, R64, RZ ;  /* 0x00000040105c723c */ /* 0x000fe200000018ff */
[----:B-1----:R-:W-:-:S05]  /*5e50*/  FMUL.FTZ R0, R134, c[0x0][0x2d0] ;  /* 0x0000b40086007a20 */ /* 0x002fca0000410000 */
[----:B------:R-:W-:Y:S02]  /*5e60*/  MUFU.EX2 R215, R5 ;  /* 0x0000000500d77308 */ /* 0x000fe40000000800 */
[C---:B------:R-:W-:Y:S01]  /*5e70*/  HMMA.16816.F32 R88, R16.reuse, R60, RZ ;  /* 0x0000003c1058723c */ /* 0x040fe200000018ff */
[----:B------:R-:W-:Y:S01]  /*5e80*/  FSEL R0, R0, RZ, P0 ;  /* 0x000000ff00007208 */ /* 0x000fe20000000000 */
[--C-:B--2---:R-:W-:Y:S02]  /*5e90*/  FFMA.FTZ R4, R31, c[0x0][0x2d0], -R3.reuse ;  /* 0x0000b4001f047a23 */ /* 0x104fe40000010803 */
[----:B------:R-:W1:Y:S02]  /*5ea0*/  LDSM.16.MT88.4 R28, [R181+0x1000] ;  /* 0x00100000b51c783b */ /* 0x000e640000004200 */
[----:B------:R2:W-:Y:S02]  /*5eb0*/  MUFU.EX2 R227, R4 ;  /* 0x0000000400e37308 */ /* 0x0005e40000000800 */
[C---:B------:R-:W-:Y:S08]  /*5ec0*/  HMMA.16816.F32 R104, R16.reuse, R44, RZ ;  /* 0x0000002c1068723c */ /* 0x040ff000000018ff */
[----:B------:R-:W-:Y:S01]  /*5ed0*/  HMMA.16816.F32 R100, R16, R40, RZ ;  /* 0x000000281064723c */ /* 0x000fe200000018ff */
[----:B--2---:R-:W-:-:S04]  /*5ee0*/  FFMA.FTZ R4, R33, c[0x0][0x2d0], -R3 ;  /* 0x0000b40021047a23 */ /* 0x004fc80000010803 */
[----:B------:R2:W-:Y:S02]  /*5ef0*/  MUFU.EX2 R226, R4 ;  /* 0x0000000400e27308 */ /* 0x0005e40000000800 */
[----:B--2---:R-:W-:-:S06]  /*5f00*/  FFMA.FTZ R4, R35, c[0x0][0x2d0], -R3 ;  /* 0x0000b40023047a23 */ /* 0x004fcc0000010803 */
[----:B------:R2:W3:Y:S02]  /*5f10*/  MUFU.EX2 R228, R4 ;  /* 0x0000000400e47308 */ /* 0x0004e40000000800 */
[----:B--2---:R-:W-:Y:S01]  /*5f20*/  FFMA.FTZ R4, R32, c[0x0][0x2d0], -R2 ;  /* 0x0000b40020047a23 */ /* 0x004fe20000010802 */
[----:B---3--:R-:W-:-:S05]  /*5f30*/  F2FP.PACK_AB R11, R228, R226 ;  /* 0x000000e2e40b723e */ /* 0x008fca00000000ff */
[----:B------:R2:W-:Y:S02]  /*5f40*/  MUFU.EX2 R210, R4 ;  /* 0x0000000400d27308 */ /* 0x0005e40000000800 */
[--C-:B--2---:R-:W-:Y:S02]  /*5f50*/  FFMA.FTZ R4, R34, c[0x0][0x2d0], -R2.reuse ;  /* 0x0000b40022047a23 */ /* 0x104fe40000010802 */
[----:B------:R-:W2:Y:S04]  /*5f60*/  LDSM.16.MT88.4 R32, [R182+0x400] ;  /* 0x00040000b620783b */ /* 0x000ea80000004200 */
[----:B------:R3:W4:Y:S02]  /*5f70*/  MUFU.EX2 R208, R4 ;  /* 0x0000000400d07308 */ /* 0x0007240000000800 */
[----:B---3--:R-:W-:Y:S01]  /*5f80*/  FFMA.FTZ R4, R36, c[0x0][0x2d0], -R2 ;  /* 0x0000b40024047a23 */ /* 0x008fe20000010802 */
[----:B----4-:R-:W-:-:S05]  /*5f90*/  F2FP.PACK_AB R12, R208, R210 ;  /* 0x000000d2d00c723e */ /* 0x010fca00000000ff */
[----:B------:R3:W4:Y:S02]  /*5fa0*/  MUFU.EX2 R209, R4 ;  /* 0x0000000400d17308 */ /* 0x0007240000000800 */
[----:B---3--:R-:W-:-:S06]  /*5fb0*/  FFMA.FTZ R4, R38, c[0x0][0x2d0], -R2 ;  /* 0x0000b40026047a23 */ /* 0x008fcc0000010802 */
[----:B------:R3:W-:Y:S02]  /*5fc0*/  MUFU.EX2 R214, R4 ;  /* 0x0000000400d67308 */ /* 0x0007e40000000800 */
[----:B---3--:R-:W-:Y:S01]  /*5fd0*/  FFMA.FTZ R4, R8, c[0x0][0x2d0], -R0 ;  /* 0x0000b40008047a23 */ /* 0x008fe20000010800 */
[----:B------:R-:W-:-:S05]  /*5fe0*/  F2FP.PACK_AB R8, R232, R233 ;  /* 0x000000e9e808723e */ /* 0x000fca00000000ff */
[----:B------:R3:W-:Y:S02]  /*5ff0*/  MUFU.EX2 R23, R4 ;  /* 0x0000000400177308 */ /* 0x0007e40000000800 */
[----:B---3--:R-:W-:Y:S01]  /*6000*/  FFMA.FTZ R4, R9, c[0x0][0x2d0], -R0 ;  /* 0x0000b40009047a23 */ /* 0x008fe20000010800 */
[----:B------:R-:W-:-:S05]  /*6010*/  F2FP.PACK_AB R9, R227, R225 ;  /* 0x000000e1e309723e */ /* 0x000fca00000000ff */
[----:B------:R3:W5:Y:S02]  /*6020*/  MUFU.EX2 R22, R4 ;  /* 0x0000000400167308 */ /* 0x0007640000000800 */
[----:B---3--:R-:W-:Y:S01]  /*6030*/  FFMA.FTZ R4, R14, c[0x0][0x2d0], -R0 ;  /* 0x0000b4000e047a23 */ /* 0x008fe20000010800 */
[----:B----4-:R-:W-:Y:S02]  /*6040*/  F2FP.PACK_AB R14, R213, R209 ;  /* 0x000000d1d50e723e */ /* 0x010fe400000000ff */
[----:B-----5:R-:W-:-:S03]  /*6050*/  F2FP.PACK_AB R13, R22, R23 ;  /* 0x00000017160d723e */ /* 0x020fc600000000ff */
[----:B------:R3:W-:Y:S02]  /*6060*/  MUFU.EX2 R207, R4 ;  /* 0x0000000400cf7308 */ /* 0x0007e40000000800 */
[----:B---3--:R-:W-:Y:S01]  /*6070*/  FFMA.FTZ R4, R10, c[0x0][0x2d0], -R0 ;  /* 0x0000b4000a047a23 */ /* 0x008fe20000010800 */
[----:B------:R-:W-:-:S05]  /*6080*/  F2FP.PACK_AB R10, R241, R239 ;  /* 0x000000eff10a723e */ /* 0x000fca00000000ff */
[----:B------:R3:W4:Y:S02]  /*6090*/  MUFU.EX2 R140, R4 ;  /* 0x00000004008c7308 */ /* 0x0007240000000800 */
[C---:B-1----:R-:W-:Y:S08]  /*60a0*/  HMMA.16816.F32 R164, R8.reuse, R28, R96 ;  /* 0x0000001c08a4723c */ /* 0x042ff00000001860 */
[C---:B------:R-:W-:Y:S01]  /*60b0*/  HMMA.16816.F32 R104, R8.reuse, R52, R104 ;  /* 0x000000340868723c */ /* 0x040fe20000001868 */
[--C-:B---3--:R-:W-:Y:S01]  /*60c0*/  FFMA.FTZ R4, R39, c[0x0][0x2d0], -R2.reuse ;  /* 0x0000b40027047a23 */ /* 0x108fe20000010802 */
[----:B----4-:R-:W-:Y:S01]  /*60d0*/  F2FP.PACK_AB R15, R140, R207 ;  /* 0x000000cf8c0f723e */ /* 0x010fe200000000ff */
[----:B------:R-:W1:Y:S02]  /*60e0*/  LDSM.16.MT88.4 R36, [R182+0x1000] ;  /* 0x00100000b624783b */ /* 0x000e640000004200 */
[----:B------:R3:W-:Y:S03]  /*60f0*/  MUFU.EX2 R211, R4 ;  /* 0x0000000400d37308 */ /* 0x0007e60000000800 */
[----:B--2---:R-:W-:Y:S08]  /*6100*/  HMMA.16816.F32 R100, R8, R32, R100 ;  /* 0x000000200864723c */ /* 0x004ff00000001864 */
[----:B------:R-:W-:Y:S01]  /*6110*/  HMMA.16816.F32 R84, R12, R44, RZ ;  /* 0x0000002c0c54723c */ /* 0x000fe200000018ff */
[----:B---3--:R-:W-:-:S07]  /*6120*/  FFMA.FTZ R4, R48, c[0x0][0x2d0], -R2 ;  /* 0x0000b40030047a23 */ /* 0x008fce0000010802 */
[C---:B------:R-:W-:Y:S01]  /*6130*/  HMMA.16816.F32 R80, R12.reuse, R40, RZ ;  /* 0x000000280c50723c */ /* 0x040fe200000018ff */
[----:B------:R2:W3:Y:S07]  /*6140*/  MUFU.EX2 R212, R4 ;  /* 0x0000000400d47308 */ /* 0x0004ee0000000800 */
[C---:B------:R-:W-:Y:S08]  /*6150*/  HMMA.16816.F32 R76, R12.reuse, R56, RZ ;  /* 0x000000380c4c723c */ /* 0x040ff000000018ff */
[----:B------:R-:W-:Y:S01]  /*6160*/  HMMA.16816.F32 R72, R12, R64, RZ ;  /* 0x000000400c48723c */ /* 0x000fe200000018ff */
[----:B--2---:R-:W-:Y:S01]  /*6170*/  FFMA.FTZ R4, R50, c[0x0][0x2d0], -R0 ;  /* 0x0000b40032047a23 */ /* 0x004fe20000010800 */
[----:B---3--:R-:W-:-:S03]  /*6180*/  F2FP.PACK_AB R6, R215, R212 ;  /* 0x000000d4d706723e */ /* 0x008fc600000000ff */
[----:B------:R2:W-:Y:S03]  /*6190*/  MUFU.EX2 R133, R4 ;  /* 0x0000000400857308 */ /* 0x0005e60000000800 */
[----:B-1----:R-:W-:Y:S08]  /*61a0*/  HMMA.16816.F32 R176, R8, R36, R92 ;  /* 0x0000002408b0723c */ /* 0x002ff0000000185c */
[----:B------:R-:W-:Y:S01]  /*61b0*/  HMMA.16816.F32 R96, R12, R62, RZ ;  /* 0x0000003e0c60723c */ /* 0x000fe200000018ff */
[----:B--2---:R-:W-:-:S07]  /*61c0*/  FFMA.FTZ R4, R49, c[0x0][0x2d0], -R0 ;  /* 0x0000b40031047a23 */ /* 0x004fce0000010800 */
[----:B------:R-:W-:Y:S01]  /*61d0*/  HMMA.16816.F32 R92, R12, R26, RZ ;  /* 0x0000001a0c5c723c */ /* 0x000fe200000018ff */
[----:B------:R-:W1:Y:S01]  /*61e0*/  LDSM.16.MT88.4 R48, [R181+0x1c00] ;  /* 0x001c0000b530783b */ /* 0x000e620000004200 */
[----:B------:R2:W3:Y:S02]  /*61f0*/  MUFU.EX2 R132, R4 ;  /* 0x0000000400847308 */ /* 0x0004e40000000800 */
[----:B--2---:R-:W-:Y:S01]  /*6200*/  FFMA.FTZ R4, R68, c[0x0][0x2d0], -R0 ;  /* 0x0000b40044047a23 */ /* 0x004fe20000010800 */
[----:B---3--:R-:W-:-:S05]  /*6210*/  F2FP.PACK_AB R5, R132, R133 ;  /* 0x000000858405723e */ /* 0x008fca00000000ff */
[----:B------:R2:W-:Y:S02]  /*6220*/  MUFU.EX2 R139, R4 ;  /* 0x00000004008b7308 */ /* 0x0005e40000000800 */
[----:B--2---:R-:W-:Y:S02]  /*6230*/  FFMA.FTZ R4, R69, c[0x0][0x2d0], -R0 ;  /* 0x0000b40045047a23 */ /* 0x004fe40000010800 */
[----:B------:R-:W-:Y:S04]  /*6240*/  HMMA.16816.F32 R68, R12, R60, RZ ;  /* 0x0000003c0c44723c */ /* 0x000fe800000018ff */
[----:B------:R2:W3:Y:S04]  /*6250*/  MUFU.EX2 R135, R4 ;  /* 0x0000000400877308 */ /* 0x0004e80000000800 */
[----:B-1----:R-:W-:Y:S08]  /*6260*/  HMMA.16816.F32 R172, R8, R48, R88 ;  /* 0x0000003008ac723c */ /* 0x002ff00000001858 */
[----:B------:R-:W-:Y:S01]  /*6270*/  HMMA.16816.F32 R88, R12, R66, RZ ;  /* 0x000000420c58723c */ /* 0x000fe200000018ff */
[----:B--2---:R-:W-:-:S02]  /*6280*/  F2FP.PACK_AB R4, R211, R214 ;  /* 0x000000d6d304723e */ /* 0x004fc400000000ff */
[----:B---3--:R-:W-:-:S05]  /*6290*/  F2FP.PACK_AB R7, R135, R139 ;  /* 0x0000008b8707723e */ /* 0x008fca00000000ff */
[----:B------:R-:W-:Y:S08]  /*62a0*/  HMMA.16816.F32 R64, R16, R66, RZ ;  /* 0x000000421040723c */ /* 0x000ff000000018ff */
[C---:B------:R-:W-:Y:S08]  /*62b0*/  HMMA.16816.F32 R148, R4.reuse, R52, R84 ;  /* 0x000000340494723c */ /* 0x040ff00000001854 */
[C---:B------:R-:W-:Y:S08]  /*62c0*/  HMMA.16816.F32 R120, R4.reuse, R32, R80 ;  /* 0x000000200478723c */ /* 0x040ff00000001850 */
[C---:B------:R-:W-:Y:S08]  /*62d0*/  HMMA.16816.F32 R160, R4.reuse, R28, R76 ;  /* 0x0000001c04a0723c */ /* 0x040ff0000000184c */
[----:B------:R-:W-:Y:S08]  /*62e0*/  HMMA.16816.F32 R200, R4, R36, R72 ;  /* 0x0000002404c8723c */ /* 0x000ff00000001848 */
[C---:B------:R-:W-:Y:S08]  /*62f0*/  HMMA.16816.F32 R72, R12.reuse, R24, RZ ;  /* 0x000000180c48723c */ /* 0x040ff000000018ff */
[C---:B------:R-:W-:Y:S08]  /*6300*/  HMMA.16816.F32 R76, R12.reuse, R46, RZ ;  /* 0x0000002e0c4c723c */ /* 0x040ff000000018ff */
[C---:B------:R-:W-:Y:S08]  /*6310*/  HMMA.16816.F32 R80, R12.reuse, R42, RZ ;  /* 0x0000002a0c50723c */ /* 0x040ff000000018ff */
[----:B------:R-:W-:Y:S01]  /*6320*/  HMMA.16816.F32 R84, R12, R58, RZ ;  /* 0x0000003a0c54723c */ /* 0x000fe200000018ff */
[----:B------:R-:W1:Y:S07]  /*6330*/  LDSM.16.MT88.4 R12, [R182+0x1c00] ;  /* 0x001c0000b60c783b */ /* 0x000e6e0000004200 */
[----:B------:R-:W-:Y:S08]  /*6340*/  HMMA.16816.F32 R196, R4, R48, R68 ;  /* 0x0000003004c4723c */ /* 0x000ff00000001844 */
[C---:B------:R-:W-:Y:S08]  /*6350*/  HMMA.16816.F32 R68, R16.reuse, R46, RZ ;  /* 0x0000002e1044723c */ /* 0x040ff000000018ff */
[C---:B------:R-:W-:Y:S08]  /*6360*/  HMMA.16816.F32 R44, R16.reuse, R42, RZ ;  /* 0x0000002a102c723c */ /* 0x040ff000000018ff */
[C---:B------:R-:W-:Y:S08]  /*6370*/  HMMA.16816.F32 R56, R16.reuse, R58, RZ ;  /* 0x0000003a1038723c */ /* 0x040ff000000018ff */
[C---:B------:R-:W-:Y:S08]  /*6380*/  HMMA.16816.F32 R60, R16.reuse, R62, RZ ;  /* 0x0000003e103c723c */ /* 0x040ff000000018ff */
[C---:B------:R-:W-:Y:S08]  /*6390*/  HMMA.16816.F32 R40, R16.reuse, R24, RZ ;  /* 0x000000181028723c */ /* 0x040ff000000018ff */
[----:B------:R-:W-:Y:S08]  /*63a0*/  HMMA.16816.F32 R16, R16, R26, RZ ;  /* 0x0000001a1010723c */ /* 0x000ff000000018ff */
[C---:B------:R-:W-:Y:S08]  /*63b0*/  HMMA.16816.F32 R68, R8.reuse, R54, R68 ;  /* 0x000000360844723c */ /* 0x040ff00000001844 */
[C---:B-1----:R-:W-:Y:S08]  /*63c0*/  HMMA.16816.F32 R128, R8.reuse, R12, R40 ;  /* 0x0000000c0880723c */ /* 0x042ff00000001828 */
[C---:B------:R-:W-:Y:S08]  /*63d0*/  HMMA.16816.F32 R44, R8.reuse, R34, R44 ;  /* 0x00000022082c723c */ /* 0x040ff0000000182c */
[C---:B------:R-:W-:Y:S08]  /*63e0*/  HMMA.16816.F32 R56, R8.reuse, R30, R56 ;  /* 0x0000001e0838723c */ /* 0x040ff00000001838 */
[C---:B------:R-:W-:Y:S08]  /*63f0*/  HMMA.16816.F32 R64, R8.reuse, R38, R64 ;  /* 0x000000260840723c */ /* 0x040ff00000001840 */
[C---:B------:R-:W-:Y:S01]  /*6400*/  HMMA.16816.F32 R40, R8.reuse, R50, R60 ;  /* 0x000000320828723c */ /* 0x040fe2000000183c */
[----:B------:R-:W-:Y:S07]  /*6410*/  LDSM.16.MT88.4 R60, [R182+0x1400] ;  /* 0x00140000b63c783b */ /* 0x000fee0000004200 */
[----:B------:R-:W-:Y:S07]  /*6420*/  HMMA.16816.F32 R24, R8, R14, R16 ;  /* 0x0000000e0818723c */ /* 0x000fee0000001810 */
[----:B------:R-:W-:Y:S01]  /*6430*/  FFMA.FTZ R8, R126, c[0x0][0x2d0], -R20 ;  /* 0x0000b4007e087a23 */ /* 0x000fe20000010814 */
[----:B------:R-:W-:Y:S01]  /*6440*/  HMMA.16816.F32 R88, R4, R38, R88 ;  /* 0x000000260458723c */ /* 0x000fe20000001858 */
[----:B------:R-:W-:-:S02]  /*6450*/  FADD.FTZ R11, R234, R231 ;  /* 0x000000e7ea0b7221 */ /* 0x000fc40000010000 */
[----:B------:R1:W-:Y:S02]  /*6460*/  MUFU.EX2 R143, R8 ;  /* 0x00000008008f7308 */ /* 0x0003e40000000800 */
[----:B------:R-:W-:-:S03]  /*6470*/  FADD.FTZ R11, R230, R11 ;  /* 0x0000000be60b7221 */ /* 0x000fc60000010000 */
[----:B------:R-:W-:Y:S01]  /*6480*/  HMMA.16816.F32 R168, R4, R12, R72 ;  /* 0x0000000c04a8723c */ /* 0x000fe20000001848 */
[----:B------:R-:W-:-:S04]  /*6490*/  FADD.FTZ R11, R229, R11 ;  /* 0x0000000be50b7221 */ /* 0x000fc80000010000 */
[----:B------:R-:W-:Y:S02]  /*64a0*/  FADD.FTZ R11, R233, R11 ;  /* 0x0000000be90b7221 */ /* 0x000fe40000010000 */
[----:B------:R-:W-:Y:S01]  /*64b0*/  FADD.FTZ R13, R224, R216 ;  /* 0x000000d8e00d7221 */ /* 0x000fe20000010000 */
[C---:B------:R-:W-:Y:S01]  /*64c0*/  HMMA.16816.F32 R52, R4.reuse, R54, R76 ;  /* 0x000000360434723c */ /* 0x040fe2000000184c */
[----:B------:R-:W-:Y:S01]  /*64d0*/  LDSM.16.MT88.4 R76, [R181+0x2000] ;  /* 0x00200000b54c783b */ /* 0x000fe20000004200 */
[----:B------:R-:W-:Y:S02]  /*64e0*/  FADD.FTZ R12, R210, R208 ;  /* 0x000000d0d20c7221 */ /* 0x000fe40000010000 */
[----:B-1----:R-:W-:Y:S02]  /*64f0*/  FFMA.FTZ R8, R125, c[0x0][0x2d0], -R20 ;  /* 0x0000b4007d087a23 */ /* 0x002fe40000010814 */
[----:B------:R-:W-:Y:S02]  /*6500*/  FADD.FTZ R13, R217, R13 ;  /* 0x0000000dd90d7221 */ /* 0x000fe40000010000 */
[----:B------:R1:W2:Y:S01]  /*6510*/  MUFU.EX2 R205, R8 ;  /* 0x0000000800cd7308 */ /* 0x0002a20000000800 */
        /* <DEDUP_REMOVED lines=8> */
[----:B-1----:R-:W-:-:S03]  /*65a0*/  FFMA.FTZ R8, R124, c[0x0][0x2d0], -R20 ;  /* 0x0000b4007c087a23 */ /* 0x002fc60000010814 */
[C---:B------:R-:W-:Y:S01]  /*65b0*/  HMMA.16816.F32 R48, R4.reuse, R50, R96 ;  /* 0x000000320430723c */ /* 0x040fe20000001860 */
[----:B------:R-:W-:Y:S01]  /*65c0*/  LDSM.16.MT88.4 R124, [R181+0x1400] ;  /* 0x00140000b57c783b */ /* 0x000fe20000004200 */
[----:B------:R1:W-:Y:S05]  /*65d0*/  MUFU.EX2 R206, R8 ;  /* 0x0000000800ce7308 */ /* 0x0003ea0000000800 */
[----:B--2---:R-:W-:Y:S01]  /*65e0*/  F2FP.PACK_AB R96, R205, R143 ;  /* 0x0000008fcd60723e */ /* 0x004fe200000000ff */
[----:B------:R-:W-:Y:S01]  /*65f0*/  HMMA.16816.F32 R16, R4, R14, R92 ;  /* 0x0000000e0410723c */ /* 0x000fe2000000185c */
[----:B------:R-:W2:Y:S01]  /*6600*/  LDSM.16.MT88.4 R4, [R182+0x2000] ;  /* 0x00200000b604783b */ /* 0x000ea20000004200 */
[----:B-1----:R-:W-:-:S04]  /*6610*/  FFMA.FTZ R8, R119, c[0x0][0x2d0], -R20 ;  /* 0x0000b40077087a23 */ /* 0x002fc80000010814 */
[----:B------:R1:W3:Y:S02]  /*6620*/  MUFU.EX2 R247, R8 ;  /* 0x0000000800f77308 */ /* 0x0002e40000000800 */
[----:B-1----:R-:W-:Y:S01]  /*6630*/  FFMA.FTZ R8, R118, c[0x0][0x2d0], -R3 ;  /* 0x0000b40076087a23 */ /* 0x002fe20000010803 */
[----:B---3--:R-:W-:-:S05]  /*6640*/  F2FP.PACK_AB R98, R247, R206 ;  /* 0x000000cef762723e */ /* 0x008fca00000000ff */
[----:B------:R1:W-:Y:S02]  /*6650*/  MUFU.EX2 R39, R8 ;  /* 0x0000000800277308 */ /* 0x0003e40000000800 */
[----:B-1----:R-:W-:-:S06]  /*6660*/  FFMA.FTZ R8, R117, c[0x0][0x2d0], -R3 ;  /* 0x0000b40075087a23 */ /* 0x002fcc0000010803 */
[----:B------:R1:W3:Y:S02]  /*6670*/  MUFU.EX2 R141, R8 ;  /* 0x00000008008d7308 */ /* 0x0002e40000000800 */
[--C-:B-1----:R-:W-:Y:S01]  /*6680*/  FFMA.FTZ R8, R116, c[0x0][0x2d0], -R3.reuse ;  /* 0x0000b40074087a23 */ /* 0x102fe20000010803 */
[----:B---3--:R-:W-:Y:S01]  /*6690*/  F2FP.PACK_AB R97, R141, R39 ;  /* 0x000000278d61723e */ /* 0x008fe200000000ff */
[----:B------:R-:W-:-:S04]  /*66a0*/  FFMA.FTZ R3, R115, c[0x0][0x2d0], -R3 ;  /* 0x0000b40073037a23 */ /* 0x000fc80000010803 */
[----:B------:R-:W-:Y:S08]  /*66b0*/  MUFU.EX2 R142, R8 ;  /* 0x00000008008e7308 */ /* 0x000ff00000000800 */
[----:B------:R1:W3:Y:S02]  /*66c0*/  MUFU.EX2 R246, R3 ;  /* 0x0000000300f67308 */ /* 0x0002e40000000800 */
[----:B-1----:R-:W-:Y:S01]  /*66d0*/  FFMA.FTZ R3, R114, c[0x0][0x2d0], -R2 ;  /* 0x0000b40072037a23 */ /* 0x002fe20000010802 */
[----:B---3--:R-:W-:-:S05]  /*66e0*/  F2FP.PACK_AB R99, R246, R142 ;  /* 0x0000008ef663723e */ /* 0x008fca00000000ff */
[----:B------:R1:W-:Y:S02]  /*66f0*/  MUFU.EX2 R20, R3 ;  /* 0x0000000300147308 */ /* 0x0003e40000000800 */
[C---:B------:R-:W-:Y:S08]  /*6700*/  HMMA.16816.F32 R144, R96.reuse, R152, R104 ;  /* 0x000000986090723c */ /* 0x040ff00000001868 */
[----:B------:R-:W-:Y:S01]  /*6710*/  HMMA.16816.F32 R156, R96, R154, R68 ;  /* 0x0000009a609c723c */ /* 0x000fe20000001844 */
[----:B-1----:R-:W-:-:S04]  /*6720*/  FFMA.FTZ R3, R113, c[0x0][0x2d0], -R2 ;  /* 0x0000b40071037a23 */ /* 0x002fc80000010802 */
[----:B------:R1:W3:Y:S03]  /*6730*/  MUFU.EX2 R36, R3 ;  /* 0x0000000300247308 */ /* 0x0002e60000000800 */
[C---:B--2---:R-:W-:Y:S08]  /*6740*/  HMMA.16816.F32 R84, R96.reuse, R4, R128 ;  /* 0x000000046054723c */ /* 0x044ff00000001880 */
[----:B------:R-:W-:Y:S01]  /*6750*/  HMMA.16816.F32 R128, R96, R126, R56 ;  /* 0x0000007e6080723c */ /* 0x000fe20000001838 */
[--C-:B-1----:R-:W-:Y:S01]  /*6760*/  FFMA.FTZ R3, R112, c[0x0][0x2d0], -R2.reuse ;  /* 0x0000b40070037a23 */ /* 0x102fe20000010802 */
[----:B---3--:R-:W-:Y:S01]  /*6770*/  F2FP.PACK_AB R92, R36, R20 ;  /* 0x00000014245c723e */ /* 0x008fe200000000ff */
[----:B------:R-:W-:-:S05]  /*6780*/  FFMA.FTZ R2, R111, c[0x0][0x2d0], -R2 ;  /* 0x0000b4006f027a23 */ /* 0x000fca0000010802 */
[C---:B------:R-:W-:Y:S01]  /*6790*/  HMMA.16816.F32 R64, R96.reuse, R62, R64 ;  /* 0x0000003e6040723c */ /* 0x040fe20000001840 */
[----:B------:R-:W-:Y:S07]  /*67a0*/  MUFU.EX2 R37, R3 ;  /* 0x0000000300257308 */ /* 0x000fee0000000800 */
[C---:B------:R-:W-:Y:S01]  /*67b0*/  HMMA.16816.F32 R116, R96.reuse, R124, R164 ;  /* 0x0000007c6074723c */ /* 0x040fe200000018a4 */
[----:B------:R1:W2:Y:S07]  /*67c0*/  MUFU.EX2 R38, R2 ;  /* 0x0000000200267308 */ /* 0x0002ae0000000800 */
[C---:B------:R-:W-:Y:S08]  /*67d0*/  HMMA.16816.F32 R68, R96.reuse, R76, R172 ;  /* 0x0000004c6044723c */ /* 0x040ff000000018ac */
[----:B------:R-:W-:Y:S01]  /*67e0*/  HMMA.16816.F32 R80, R96, R78, R40 ;  /* 0x0000004e6050723c */ /* 0x000fe20000001828 */
[----:B-1----:R-:W-:Y:S01]  /*67f0*/  FFMA.FTZ R2, R109, c[0x0][0x2d0], -R0 ;  /* 0x0000b4006d027a23 */ /* 0x002fe20000010800 */
[----:B--2---:R-:W-:-:S03]  /*6800*/  F2FP.PACK_AB R94, R38, R37 ;  /* 0x00000025265e723e */ /* 0x004fc600000000ff */
[----:B------:R1:W-:Y:S02]  /*6810*/  MUFU.EX2 R10, R2 ;  /* 0x00000002000a7308 */ /* 0x0003e40000000800 */
[----:B-1----:R-:W-:-:S06]  /*6820*/  FFMA.FTZ R2, R110, c[0x0][0x2d0], -R0 ;  /* 0x0000b4006e027a23 */ /* 0x002fcc0000010800 */
[----:B------:R1:W2:Y:S02]  /*6830*/  MUFU.EX2 R9, R2 ;  /* 0x0000000200097308 */ /* 0x0002a40000000800 */
[--C-:B-1----:R-:W-:Y:S01]  /*6840*/  FFMA.FTZ R2, R108, c[0x0][0x2d0], -R0.reuse ;  /* 0x0000b4006c027a23 */ /* 0x102fe20000010800 */
[----:B--2---:R-:W-:Y:S01]  /*6850*/  F2FP.PACK_AB R93, R9, R10 ;  /* 0x0000000a095d723e */ /* 0x004fe200000000ff */
[----:B------:R-:W1:Y:S01]  /*6860*/  LDSM.16.MT88.4 R108, [R182+0x800] ;  /* 0x00080000b66c783b */ /* 0x000e620000004200 */
[----:B------:R-:W-:-:S03]  /*6870*/  FFMA.FTZ R0, R21, c[0x0][0x2d0], -R0 ;  /* 0x0000b40015007a23 */ /* 0x000fc60000010800 */
[----:B------:R2:W-:Y:S08]  /*6880*/  MUFU.EX2 R3, R2 ;  /* 0x0000000200037308 */ /* 0x0005f00000000800 */
[----:B------:R3:W4:Y:S01]  /*6890*/  MUFU.EX2 R8, R0 ;  /* 0x0000000000087308 */ /* 0x0007220000000800 */
[----:B--2---:R-:W-:-:S04]  /*68a0*/  @P6 IMAD.HI.U32 R2, R244, c[0x0][0x2c8], RZ ;  /* 0x0000b200f4026a27 */ /* 0x004fc800078e00ff */
[----:B---3--:R-:W-:Y:S01]  /*68b0*/  IMAD.MOV.U32 R0, RZ, RZ, R244 ;  /* 0x000000ffff007224 */ /* 0x008fe200078e00f4 */
[----:B------:R-:W-:Y:S02]  /*68c0*/  @P6 SHF.R.U32.HI R0, RZ, c[0x0][0x2cc], R2 ;  /* 0x0000b300ff006a19 */ /* 0x000fe40000011602 */
[----:B----4-:R-:W-:Y:S02]  /*68d0*/  F2FP.PACK_AB R95, R8, R3 ;  /* 0x00000003085f723e */ /* 0x010fe400000000ff */
[----:B------:R-:W-:Y:S01]  /*68e0*/  ISETP.GE.AND P6, PT, R243, 0x1, PT ;  /* 0x00000001f300780c */ /* 0x000fe20003fc6270 */
[----:B------:R-:W-:Y:S02]  /*68f0*/  IMAD.IADD R2, R240, 0x1, R0 ;  /* 0x00000001f0027824 */ /* 0x000fe400078e0200 */
[----:B------:R-:W-:Y:S02]  /*6900*/  FADD.FTZ R0, R23, R22 ;  /* 0x0000001617007221 */ /* 0x000fe40000010000 */
[----:B------:R-:W-:Y:S02]  /*6910*/  HMMA.16816.F32 R148, R92, R152, R148 ;  /* 0x000000985c94723c */ /* 0x000fe40000001894 */
[----:B------:R-:W-:-:S04]  /*6920*/  FADD.FTZ R0, R207, R0 ;  /* 0x00000000cf007221 */ /* 0x000fc80000010000 */
[----:B------:R-:W-:Y:S02]  /*6930*/  FADD.FTZ R0, R140, R0 ;  /* 0x000000008c007221 */ /* 0x000fe40000010000 */
[----:B------:R-:W-:Y:S08]  /*6940*/  HMMA.16816.F32 R152, R92, R154, R52 ;  /* 0x0000009a5c98723c */ /* 0x000ff00000001834 */
[-C--:B------:R-:W-:Y:S08]  /*6950*/  HMMA.16816.F32 R52, R96, R60.reuse, R176 ;  /* 0x0000003c6034723c */ /* 0x080ff000000018b0 */
[C---:B------:R-:W-:Y:S08]  /*6960*/  HMMA.16816.F32 R56, R92.reuse, R60, R200 ;  /* 0x0000003c5c38723c */ /* 0x040ff000000018c8 */
[C---:B------:R-:W-:Y:S08]  /*6970*/  HMMA.16816.F32 R60, R92.reuse, R62, R88 ;  /* 0x0000003e5c3c723c */ /* 0x040ff00000001858 */
[C---:B------:R-:W-:Y:S07]  /*6980*/  HMMA.16816.F32 R88, R92.reuse, R4, R168 ;  /* 0x000000045c58723c */ /* 0x040fee00000018a8 */
[----:B------:R-:W-:Y:S01]  /*6990*/  FADD.FTZ R5, R133, R0 ;  /* 0x0000000085057221 */ /* 0x000fe20000010000 */
[----:B-1----:R-:W-:Y:S01]  /*69a0*/  HMMA.16816.F32 R104, R92, R108, R120 ;  /* 0x0000006c5c68723c */ /* 0x002fe20000001878 */
        /* <DEDUP_REMOVED lines=12> */
[----:B------:R-:W-:Y:S02]  /*6a70*/  FADD.FTZ R0, R10, R0 ;  /* 0x000000000a007221 */ /* 0x000fe40000010000 */
[----:B------:R-:W-:Y:S01]  /*6a80*/  FADD.FTZ R5, R205, R5 ;  /* 0x00000005cd057221 */ /* 0x000fe20000010000 */
[C---:B------:R-:W-:Y:S08]  /*6a90*/  HMMA.16816.F32 R120, R92.reuse, R124, R160 ;  /* 0x0000007c5c78723c */ /* 0x040ff000000018a0 */
[C---:B------:R-:W-:Y:S07]  /*6aa0*/  HMMA.16816.F32 R72, R92.reuse, R76, R196 ;  /* 0x0000004c5c48723c */ /* 0x040fee00000018c4 */
[----:B------:R-:W-:Y:S01]  /*6ab0*/  IADD3 R196, R204, -0x2, RZ ;  /* 0xfffffffeccc47810 */ /* 0x000fe20007ffe0ff */
[C---:B------:R-:W-:Y:S08]  /*6ac0*/  HMMA.16816.F32 R108, R92.reuse, R110, R32 ;  /* 0x0000006e5c6c723c */ /* 0x040ff00000001820 */
[C---:B------:R-:W-:Y:S08]  /*6ad0*/  HMMA.16816.F32 R124, R92.reuse, R126, R28 ;  /* 0x0000007e5c7c723c */ /* 0x040ff0000000181c */
[----:B------:R-:W-:Y:S08]  /*6ae0*/  HMMA.16816.F32 R76, R92, R78, R48 ;  /* 0x0000004e5c4c723c */ /* 0x000ff00000001830 */
[-C--:B------:R-:W-:Y:S08]  /*6af0*/  HMMA.16816.F32 R96, R96, R6.reuse, R24 ;  /* 0x000000066060723c */ /* 0x080ff00000001818 */
        /* <DEDUP_REMOVED lines=15> */
[----:B------:R-:W-:Y:S01]  /*6bf0*/  IADD3 R3, R2, c[0x0][0x328], RZ ;  /* 0x0000ca0002037a10 */ /* 0x000fe20007ffe0ff */
[----:B------:R-:W-:Y:S01]  /*6c00*/  FADD.FTZ R246, R246, R5 ;  /* 0x00000005f6f67221 */ /* 0x000fe20000010000 */
[----:B------:R1:W-:Y:S04]  /*6c10*/  STL [R1], R4 ;  /* 0x0000000401007387 */ /* 0x0003e80000100800 */
[----:B------:R1:W-:Y:S01]  /*6c20*/  STL [R1+0x4], R0 ;  /* 0x0000040001007387 */ /* 0x0003e20000100800 */
[----:B------:R-:W-:Y:S05]  /*6c30*/  @!P6 BRA `(.L_x_519) ;  /* 0x000001100000e947 */ /* 0x000fea0003800000 */
[C---:B------:R-:W-:Y:S01]  /*6c40*/  ISETP.GT.AND P0, PT, R2.reuse, RZ, PT ;  /* 0x000000ff0200720c */ /* 0x040fe20003f04270 */
[----:B------:R-:W-:Y:S01]  /*6c50*/  BSSY B0, `(.L_x_520) ;  /* 0x000000d000007945 */ /* 0x000fe20003800000 */
[----:B-1----:R-:W-:Y:S01]  /*6c60*/  IADD3 R0, R2, -0x1, RZ ;  /* 0xffffffff02007810 */ /* 0x002fe20007ffe0ff */
[----:B------:R-:W-:-:S10]  /*6c70*/  IMAD.MOV.U32 R4, RZ, RZ, c[0x0][0x32c] ;  /* 0x0000cb00ff047624 */ /* 0x000fd400078e00ff */
[----:B------:R-:W-:Y:S05]  /*6c80*/  @P0 BRA `(.L_x_521) ;  /* 0x0000006000000947 */ /* 0x000fea0003800000 */
[----:B------:R-:W-:Y:S01]  /*6c90*/  ISETP.NE.AND P0, PT, R4, 0x1, PT ;  /* 0x000000010400780c */ /* 0x000fe20003f05270 */
[----:B------:R-:W-:-:S12]  /*6ca0*/  IMAD.MOV R0, RZ, RZ, -R2 ;  /* 0x000000ffff007224 */ /* 0x000fd800078e0a02 */
[----:B------:R-:W-:-:S05]  /*6cb0*/  @P0 IMAD.HI.U32 R2, R0, c[0x0][0x330], RZ ;  /* 0x0000cc0000020a27 */ /* 0x000fca00078e00ff */
[----:B------:R-:W-:-:S04]  /*6cc0*/  @P0 SHF.R.U32.HI R0, RZ, c[0x0][0x334], R2 ;  /* 0x0000cd00ff000a19 */ /* 0x000fc80000011602 */
[----:B------:R-:W-:Y:S01]  /*6cd0*/  LOP3.LUT R0, RZ, R0, RZ, 0x33, !PT ;  /* 0x00000000ff007212 */ /* 0x000fe200078e33ff */
[----:B------:R-:W-:Y:S05]  /*6ce0*/  BRA `(.L_x_522) ;  /* 0x0000003000007947 */ /* 0x000fea0003800000 */
.L_x_521:
[----:B------:R-:W-:-:S13]  /*6cf0*/  ISETP.NE.AND P0, PT, R4, 0x1, PT ;  /* 0x000000010400780c */ /* 0x000fda0003f05270 */
[----:B------:R-:W-:-:S05]  /*6d00*/  @P0 IMAD.HI.U32 R2, R0, c[0x0][0x330], RZ ;  /* 0x0000cc0000020a27 */ /* 0x000fca00078e00ff */
[----:B------:R-:W-:Y:S02]  /*6d10*/  @P0 SHF.R.U32.HI R0, RZ, c[0x0][0x334], R2 ;  /* 0x0000cd00ff000a19 */ /* 0x000fe40000011602 */
.L_x_522:
[----:B------:R-:W-:Y:S05]  /*6d20*/  BSYNC B0 ;  /* 0x0000000000007941 */ /* 0x000fea0003800000 */
.L_x_520:
[----:B------:R-:W-:-:S05]  /*6d30*/  IMAD R0, R0, R4, c[0x0][0x32c] ;  /* 0x0000cb0000007624 */ /* 0x000fca00078e0204 */
[----:B------:R-:W-:-:S05]  /*6d40*/  IMNMX R3, R3, R0, PT ;  /* 0x0000000003037217 */ /* 0x000fca0003800200 */
.L_x_519:
[----:B------:R-:W-:-:S05]  /*6d50*/  IMAD.HI R3, R3, 0x2aaaaaab, RZ ;  /* 0x2aaaaaab03037827 */ /* 0x000fca00078e02ff */
[----:B-1----:R-:W-:-:S04]  /*6d60*/  SHF.R.U32.HI R0, RZ, 0x1f, R3 ;  /* 0x0000001fff007819 */ /* 0x002fc80000011603 */
[----:B------:R-:W-:-:S04]  /*6d70*/  LEA.HI.SX32 R3, R3, R0, 0x1d ;  /* 0x0000000003037211 */ /* 0x000fc800078feaff */
[----:B------:R-:W-:-:S04]  /*6d80*/  IMNMX R2, R242, R3, !PT ;  /* 0x00000003f2027217 */ /* 0x000fc80007800200 */
[----:B------:R-:W-:Y:S01]  /*6d90*/  ISETP.GE.AND P0, PT, R196, R2, PT ;  /* 0x00000002c400720c */ /* 0x000fe20003f06270 */
[----:B------:R1:W-:-:S12]  /*6da0*/  STL [R1+0xc], R2 ;  /* 0x00000c0201007387 */ /* 0x0003d80000100800 */
[----:B------:R-:W-:Y:S05]  /*6db0*/  @!P0 BRA `(.L_x_523) ;  /* 0x00003c7000008947 */ /* 0x000fea0003800000 */
[----:B------:R-:W-:Y:S01]  /*6dc0*/  IMAD.MOV.U32 R133, RZ, RZ, R137 ;  /* 0x000000ffff857224 */ /* 0x000fe200078e0089 */
[----:B------:R-:W-:Y:S01]  /*6dd0*/  MOV R139, R134 ;  /* 0x00000086008b7202 */ /* 0x000fe20000000f00 */
[----:B------:R-:W-:Y:S01]  /*6de0*/  IMAD.MOV.U32 R132, RZ, RZ, R138 ;  /* 0x000000ffff847224 */ /* 0x000fe200078e008a */
[----:B------:R-:W-:Y:S02]  /*6df0*/  MOV R135, R136 ;  /* 0x0000008800877202 */ /* 0x000fe40000000f00 */
.L_x_544:
[----:B------:R-:W2:Y:S01]  /*6e00*/  LDL R136, [R1+0x8] ;  /* 0x0000080001887983 */ /* 0x000ea20000100800 */
[----:B------:R-:W-:Y:S04]  /*6e10*/  DEPBAR.LE SB0, 0x0 ;  /* 0x000080000000791a */ /* 0x000fe80000000000 */
[----:B------:R-:W3:Y:S01]  /*6e20*/  S2R R134, SR_TID.X ;  /* 0x0000000000867919 */ /* 0x000ee20000002100 */
[----:B------:R-:W-:Y:S01]  /*6e30*/  WARPSYNC 0xffffffff ;  /* 0xffffffff00007948 */ /* 0x000fe20003800000 */
[----:B------:R-:W-:Y:S02]  /*6e40*/  BSSY B0, `(.L_x_524) ;  /* 0x0000030000007945 */ /* 0x000fe40003800000 */
[----:B------:R-:W-:Y:S01]  /*6e50*/  BAR.SYNC.DEFER_BLOCKING 0x0 ;  /* 0x0000000000007b1d */ /* 0x000fe20000010000 */
[C---:B------:R-:W-:Y:S02]  /*6e60*/  LOP3.LUT P5, RZ, R194.reuse, 0x100, RZ, 0xc0, !PT ;  /* 0x00000100c2ff7812 */ /* 0x040fe400078ac0ff */
[C---:B------:R-:W-:Y:S02]  /*6e70*/  LOP3.LUT P4, RZ, R194.reuse, 0x80, RZ, 0xc0, !PT ;  /* 0x00000080c2ff7812 */ /* 0x040fe4000788c0ff */
[----:B------:R-:W-:Y:S01]  /*6e80*/  LOP3.LUT P3, RZ, R194, 0x40, RZ, 0xc0, !PT ;  /* 0x00000040c2ff7812 */ /* 0x000fe2000786c0ff */
[----:B------:R4:W1:Y:S04]  /*6e90*/  LDSM.16.M88.4 R48, [R183] ;  /* 0x00000000b730783b */ /* 0x0008680000000200 */
[----:B------:R4:W1:Y:S04]  /*6ea0*/  LDSM.16.M88.4 R44, [R183+0x1000] ;  /* 0x00100000b72c783b */ /* 0x0008680000000200 */
[----:B------:R4:W1:Y:S04]  /*6eb0*/  LDSM.16.M88.4 R16, [R180] ;  /* 0x00000000b410783b */ /* 0x0008680000000200 */
[----:B------:R4:W1:Y:S04]  /*6ec0*/  LDSM.16.M88.4 R32, [R180+0x400] ;  /* 0x00040000b420783b */ /* 0x0008680000000200 */
[----:B------:R4:W1:Y:S04]  /*6ed0*/  LDSM.16.M88.4 R140, [R180+0x800] ;  /* 0x00080000b48c783b */ /* 0x0008680000000200 */
[----:B------:R4:W1:Y:S04]  /*6ee0*/  LDSM.16.M88.4 R160, [R184] ;  /* 0x00000000b8a0783b */ /* 0x0008680000000200 */
[----:B------:R4:W1:Y:S04]  /*6ef0*/  LDSM.16.M88.4 R168, [R184+0x1000] ;  /* 0x00100000b8a8783b */ /* 0x0008680000000200 */
[----:B------:R4:W1:Y:S04]  /*6f00*/  LDSM.16.M88.4 R164, [R185] ;  /* 0x00000000b9a4783b */ /* 0x0008680000000200 */
[----:B------:R4:W1:Y:S04]  /*6f10*/  LDSM.16.M88.4 R172, [R193] ;  /* 0x00000000c1ac783b */ /* 0x0008680000000200 */
[----:B------:R4:W1:Y:S01]  /*6f20*/  LDSM.16.M88.4 R176, [R192] ;  /* 0x00000000c0b0783b */ /* 0x0008620000000200 */
[----:B--2---:R-:W-:Y:S11]  /*6f30*/  ISETP.GT.AND P0, PT, R136, R196, PT ;  /* 0x000000c48800720c */ /* 0x004ff60003f04270 */
[----:B------:R-:W-:Y:S02]  /*6f40*/  @!UPT UIADD3 URZ, URZ, URZ, URZ ;  /* 0x0000003f3f3ff290 */ /* 0x000fe4000fffe03f */
[----:B------:R-:W-:-:S05]  /*6f50*/  @P0 BRA `(.L_x_525) ;  /* 0x000001e000000947 */ /* 0x000fca0003800000 */
[----:B-1-34-:R-:W-:Y:S01]  /*6f60*/  SHF.R.S32.HI R0, RZ, 0x1f, R196 ;  /* 0x0000001fff007819 */ /* 0x01afe200000114c4 */
[----:B------:R-:W-:Y:S01]  /*6f70*/  IMAD.WIDE.U32 R2, R196, c[0x0][0x208], RZ ;  /* 0x00008200c4027a25 */ /* 0x000fe200078e00ff */
[----:B------:R-:W-:Y:S03]  /*6f80*/  ISETP.GT.AND P1, PT, R134, 0x3f, PT ;  /* 0x0000003f8600780c */ /* 0x000fe60003f24270 */
[----:B------:R-:W-:Y:S04]  /*6f90*/  IMAD R0, R0, c[0x0][0x208], RZ ;  /* 0x0000820000007a24 */ /* 0x000fe800078e02ff */
[----:B------:R-:W-:Y:S04]  /*6fa0*/  IMAD R0, R196, c[0x0][0x20c], R0 ;  /* 0x00008300c4007a24 */ /* 0x000fe800078e0200 */
[----:B------:R-:W-:Y:S02]  /*6fb0*/  IMAD.IADD R0, R3, 0x1, R0 ;  /* 0x0000000103007824 */ /* 0x000fe400078e0200 */
[----:B------:R-:W-:Y:S02]  /*6fc0*/  @!P1 IMAD.MOV.U32 R4, RZ, RZ, c[0x0][0x208] ;  /* 0x00008200ff049624 */ /* 0x000fe400078e00ff */
[----:B------:R-:W-:Y:S04]  /*6fd0*/  IMAD.WIDE.U32 R2, R2, 0x30, RZ ;  /* 0x0000003002027825 */ /* 0x000fe800078e00ff */
[----:B------:R-:W-:Y:S01]  /*6fe0*/  IMAD R0, R0, 0x30, RZ ;  /* 0x0000003000007824 */ /* 0x000fe200078e02ff */
[C---:B------:R-:W-:Y:S01]  /*6ff0*/  @!P1 LEA R6, P0, R4.reuse, R2, 0x5 ;  /* 0x0000000204069211 */ /* 0x040fe200078028ff */
[----:B------:R-:W-:Y:S03]  /*7000*/  @!P1 IMAD.MOV.U32 R5, RZ, RZ, c[0x0][0x20c] ;  /* 0x00008300ff059624 */ /* 0x000fe600078e00ff */
[----:B------:R-:W-:Y:S04]  /*7010*/  IADD3 R0, R3, R0, RZ ;  /* 0x0000000003007210 */ /* 0x000fe80007ffe0ff */
[----:B------:R-:W-:Y:S02]  /*7020*/  @!P1 LEA.HI.X R3, R4, R0, R5, 0x5, P0 ;  /* 0x0000000004039211 */ /* 0x000fe400000f2c05 */
[----:B------:R-:W-:Y:S05]  /*7030*/  IADD3 R2, P0, R220, R2, RZ ;  /* 0x00000002dc027210 */ /* 0x000fea0007f1e0ff */
[----:B------:R-:W-:Y:S01]  /*7040*/  IMAD.X R0, R0, 0x1, R222, P0 ;  /* 0x0000000100007824 */ /* 0x000fe200000e06de */
[C---:B------:R-:W-:Y:S04]  /*7050*/  LEA R4, P0, R2.reuse, c[0x0][0x1f8], 0x1 ;  /* 0x00007e0002047a11 */ /* 0x040fe800078008ff */
[----:B------:R-:W-:Y:S02]  /*7060*/  LEA.HI.X R5, R2, c[0x0][0x1fc], R0, 0x1, P0 ;  /* 0x00007f0002057a11 */ /* 0x000fe400000f0c00 */
[----:B------:R-:W-:Y:S03]  /*7070*/  @!P1 IADD3 R0, P0, R6, R220, RZ ;  /* 0x000000dc06009210 */ /* 0x000fe60007f1e0ff */
[----:B------:R-:W-:Y:S01]  /*7080*/  @!PT LDS RZ, [RZ] ;  /* 0x00000000fffff984 */ /* 0x000fe20000000800 */
[----:B------:R-:W-:Y:S01]  /*7090*/  @!PT LDS RZ, [RZ] ;  /* 0x00000000fffff984 */ /* 0x000fe20000000800 */
[----:B------:R-:W-:Y:S01]  /*70a0*/  @!PT LDS RZ, [RZ] ;  /* 0x00000000fffff984 */ /* 0x000fe20000000800 */
[----:B------:R1:W-:Y:S01]  /*70b0*/  LDGSTS.E.BYPASS.LTC128B.128 [R195+0x1880], [R4.64], !P5 ;  /* 0x0188000004c37fae */ /* 0x0003e2000e901d46 */
[----:B------:R-:W-:Y:S02]  /*70c0*/  @!P1 IADD3.X R3, R3, R222, RZ, P0, !PT ;  /* 0x000000de03039210 */ /* 0x000fe400007fe4ff */
[C---:B------:R-:W-:Y:S01]  /*70d0*/  @!P1 LEA R2, P0, R0.reuse, c[0x0][0x1f8], 0x1 ;  /* 0x00007e0000029a11 */ /* 0x040fe200078008ff */
[----:B------:R1:W-:Y:S03]  /*70e0*/  LDGSTS.E.BYPASS.LTC128B.128 [R195+0x2480], [R4.64+0x40], !P4 ;  /* 0x0248004004c37fae */ /* 0x0003e6000e101d46 */
[----:B------:R-:W-:Y:S01]  /*70f0*/  @!P1 LEA.HI.X R3, R0, c[0x0][0x1fc], R3, 0x1, P0 ;  /* 0x00007f0000039a11 */ /* 0x000fe200000f0c03 */
[----:B------:R1:W-:Y:S04]  /*7100*/  LDGSTS.E.BYPASS.LTC128B.128 [R195+0x3080], [R4.64+0x80], !P3 ;  /* 0x0308008004c37fae */ /* 0x0003e8000d901d46 */
[----:B------:R1:W-:Y:S04]  /*7110*/  @!P1 LDGSTS.E.BYPASS.LTC128B.128 [R195+0x2080], [R2.64], !P5 ;  /* 0x0208000002c39fae */ /* 0x0003e8000e901d46 */
[----:B------:R1:W-:Y:S04]  /*7120*/  @!P1 LDGSTS.E.BYPASS.LTC128B.128 [R195+0x2c80], [R2.64+0x40], !P4 ;  /* 0x02c8004002c39fae */ /* 0x0003e8000e101d46 */
[----:B------:R1:W-:Y:S02]  /*7130*/  @!P1 LDGSTS.E.BYPASS.LTC128B.128 [R195+0x3880], [R2.64+0x80], !P3 ;  /* 0x0388008002c39fae */ /* 0x0003e4000d901d46 */
.L_x_525:
[----:B-1-34-:R-:W-:Y:S05]  /*7140*/  BSYNC B0 ;  /* 0x0000000000007941 */ /* 0x01afea0003800000 */
.L_x_524:
[-C--:B------:R-:W-:Y:S01]  /*7150*/  HMMA.16816.F32 R4, R48, R16.reuse, RZ ;  /* 0x000000103004723c */ /* 0x080fe200000018ff */
[----:B------:R-:W0:Y:S01]  /*7160*/  LDGDEPBAR ;  /* 0x00000000000079af */ /* 0x000e220000000000 */
[----:B------:R-:W-:Y:S01]  /*7170*/  BSSY B0, `(.L_x_526) ;  /* 0x0000086000007945 */ /* 0x000fe20003800000 */
[----:B------:R-:W-:Y:S05]  /*7180*/  ISETP.GT.AND P0, PT, R196, R136, PT ;  /* 0x00000088c400720c */ /* 0x000fea0003f04270 */
[C---:B------:R-:W-:Y:S08]  /*7190*/  HMMA.16816.F32 R8, R44.reuse, R16, RZ ;  /* 0x000000102c08723c */ /* 0x040ff000000018ff */
[-C--:B------:R-:W-:Y:S08]  /*71a0*/  HMMA.16816.F32 R12, R44, R18.reuse, RZ ;  /* 0x000000122c0c723c */ /* 0x080ff000000018ff */
        /* <DEDUP_REMOVED lines=41> */
[----:B------:R-:W3:Y:S07]  /*7440*/  LDSM.16.M88.4 R140, [R190] ;  /* 0x00000000be8c783b */ /* 0x000eee0000000200 */
[-C--:B-1----:R-:W-:Y:S01]  /*7450*/  HMMA.16816.F32 R4, R160, R164.reuse, R4 ;  /* 0x000000a4a004723c */ /* 0x082fe20000001804 */
[----:B------:R-:W1:Y:S07]  /*7460*/  LDSM.16.M88.4 R172, [R189] ;  /* 0x00000000bdac783b */ /* 0x000e6e0000000200 */
        /* <DEDUP_REMOVED lines=8> */
[----:B------:R-:W2:Y:S07]  /*74f0*/  LDSM.16.M88.4 R140, [R183+0x4000] ;  /* 0x00400000b78c783b */ /* 0x000eae0000000200 */
[-C--:B-1----:R-:W-:Y:S08]  /*7500*/  HMMA.16816.F32 R36, R160, R172.reuse, R36 ;  /* 0x000000aca024723c */ /* 0x082ff00000001824 */
[C---:B------:R-:W-:Y:S08]  /*7510*/  HMMA.16816.F32 R40, R168.reuse, R172, R40 ;  /* 0x000000aca828723c */ /* 0x040ff00000001828 */
[-C--:B------:R-:W-:Y:S01]  /*7520*/  HMMA.16816.F32 R44, R168, R174.reuse, R44 ;  /* 0x000000aea82c723c */ /* 0x080fe2000000182c */
[----:B------:R-:W1:Y:S07]  /*7530*/  LDSM.16.M88.4 R168, [R183+0x5000] ;  /* 0x00500000b7a8783b */ /* 0x000e6e0000000200 */
[----:B------:R-:W-:Y:S01]  /*7540*/  HMMA.16816.F32 R48, R160, R174, R48 ;  /* 0x000000aea030723c */ /* 0x000fe20000001830 */
[----:B------:R-:W3:Y:S07]  /*7550*/  LDSM.16.M88.4 R160, [R180+0x1c00] ;  /* 0x001c0000b4a0783b */ /* 0x000eee0000000200 */
[-C--:B--2---:R-:W-:Y:S01]  /*7560*/  HMMA.16816.F32 R4, R140, R164.reuse, R4 ;  /* 0x000000a48c04723c */ /* 0x084fe20000001804 */
[----:B------:R-:W2:Y:S07]  /*7570*/  LDSM.16.M88.4 R172, [R180+0x2000] ;  /* 0x00200000b4ac783b */ /* 0x000eae0000000200 */
[C---:B-1----:R-:W-:Y:S08]  /*7580*/  HMMA.16816.F32 R8, R168.reuse, R164, R8 ;  /* 0x000000a4a808723c */ /* 0x042ff00000001808 */
        /* <DEDUP_REMOVED lines=8> */
[-C--:B--2---:R-:W-:Y:S08]  /*7610*/  HMMA.16816.F32 R36, R140, R172.reuse, R36 ;  /* 0x000000ac8c24723c */ /* 0x084ff00000001824 */
[C---:B------:R-:W-:Y:S08]  /*7620*/  HMMA.16816.F32 R40, R168.reuse, R172, R40 ;  /* 0x000000aca828723c */ /* 0x040ff00000001828 */
[-C--:B------:R-:W-:Y:S01]  /*7630*/  HMMA.16816.F32 R44, R168, R174.reuse, R44 ;  /* 0x000000aea82c723c */ /* 0x080fe2000000182c */
[----:B------:R-:W2:Y:S07]  /*7640*/  LDSM.16.M88.4 R168, [R184+0x5000] ;  /* 0x00500000b8a8783b */ /* 0x000eae0000000200 */
[----:B------:R-:W-:Y:S01]  /*7650*/  HMMA.16816.F32 R48, R140, R174, R48 ;  /* 0x000000ae8c30723c */ /* 0x000fe20000001830 */
[----:B------:R-:W3:Y:S07]  /*7660*/  LDSM.16.M88.4 R140, [R187] ;  /* 0x00000000bb8c783b */ /* 0x000eee0000000200 */
[-C--:B-1----:R-:W-:Y:S01]  /*7670*/  HMMA.16816.F32 R4, R160, R164.reuse, R4 ;  /* 0x000000a4a004723c */ /* 0x082fe20000001804 */
[----:B------:R-:W1:Y:S01]  /*7680*/  LDSM.16.M88.4 R172, [R186] ;  /* 0x00000000baac783b */ /* 0x000e620000000200 */
[----:B------:R-:W-:Y:S07]  /*7690*/  DEPBAR.LE SB0, 0x0 ;  /* 0x000080000000791a */ /* 0x000fee0000000000 */
[----:B------:R-:W-:Y:S01]  /*76a0*/  BAR.SYNC.DEFER_BLOCKING 0x0 ;  /* 0x0000000000007b1d */ /* 0x000fe20000010000 */
[C---:B--2---:R-:W-:Y:S08]  /*76b0*/  HMMA.16816.F32 R8, R168.reuse, R164, R8 ;  /* 0x000000a4a808723c */ /* 0x044ff00000001808 */
[-C--:B------:R-:W-:Y:S08]  /*76c0*/  HMMA.16816.F32 R12, R168, R166.reuse, R12 ;  /* 0x000000a6a80c723c */ /* 0x080ff0000000180c */
[C---:B------:R-:W-:Y:S08]  /*76d0*/  HMMA.16816.F32 R16, R160.reuse, R166, R16 ;  /* 0x000000a6a010723c */ /* 0x040ff00000001810 */
[-C--:B---3--:R-:W-:Y:S08]  /*76e0*/  HMMA.16816.F32 R20, R160, R140.reuse, R20 ;  /* 0x0000008ca014723c */ /* 0x088ff00000001814 */
[C---:B------:R-:W-:Y:S08]  /*76f0*/  HMMA.16816.F32 R24, R168.reuse, R140, R24 ;  /* 0x0000008ca818723c */ /* 0x040ff00000001818 */
[-C--:B------:R-:W-:Y:S08]  /*7700*/  HMMA.16816.F32 R28, R168, R142.reuse, R28 ;  /* 0x0000008ea81c723c */ /* 0x080ff0000000181c */
[C---:B------:R-:W-:Y:S08]  /*7710*/  HMMA.16816.F32 R32, R160.reuse, R142, R32 ;  /* 0x0000008ea020723c */ /* 0x040ff00000001820 */
[-C--:B-1----:R-:W-:Y:S08]  /*7720*/  HMMA.16816.F32 R36, R160, R172.reuse, R36 ;  /* 0x000000aca024723c */ /* 0x082ff00000001824 */
[C---:B------:R-:W-:Y:S08]  /*7730*/  HMMA.16816.F32 R40, R168.reuse, R172, R40 ;  /* 0x000000aca828723c */ /* 0x040ff00000001828 */
[-C--:B------:R-:W-:Y:S08]  /*7740*/  HMMA.16816.F32 R44, R168, R174.reuse, R44 ;  /* 0x000000aea82c723c */ /* 0x080ff0000000182c */
[----:B------:R-:W-:Y:S01]  /*7750*/  HMMA.16816.F32 R48, R160, R174, R48 ;  /* 0x000000aea030723c */ /* 0x000fe20000001830 */
[----:B------:R-:W-:Y:S07]  /*7760*/  @!UPT UIADD3 URZ, URZ, URZ, URZ ;  /* 0x0000003f3f3ff290 */ /* 0x000fee000fffe03f */
[----:B------:R-:W-:-:S11]  /*7770*/  @!P0 BRA `(.L_x_527) ;  /* 0x0000025000008947 */ /* 0x000fd60003800000 */
[----:B------:R-:W-:Y:S02]  /*7780*/  SHF.R.S32.HI R3, RZ, 0x1f, R134 ;  /* 0x0000001fff037819 */ /* 0x000fe40000011486 */
[----:B------:R-:W-:Y:S02]  /*7790*/  IADD3 R0, R196, -0x1, RZ ;  /* 0xffffffffc4007810 */ /* 0x000fe40007ffe0ff */
[----:B------:R-:W-:Y:S02]  /*77a0*/  LEA.HI R3, R3, R134, RZ, 0x2 ;  /* 0x0000008603037211 */ /* 0x000fe400078f10ff */
[----:B------:R-:W-:Y:S02]  /*77b0*/  SHF.R.S32.HI R2, RZ, 0x1f, R0 ;  /* 0x0000001fff027819 */ /* 0x000fe40000011400 */
[----:B------:R-:W-:Y:S03]  /*77c0*/  SHF.R.S32.HI R3, RZ, 0x2, R3 ;  /* 0x00000002ff037819 */ /* 0x000fe60000011403 */
[----:B------:R-:W-:Y:S01]  /*77d0*/  IMAD R134, R2, c[0x0][0x1e0], RZ ;  /* 0x0000780002867a24 */ /* 0x000fe200078e02ff */
[----:B------:R-:W-:Y:S01]  /*77e0*/  IADD3 R136, -R3, 0x30, RZ ;  /* 0x0000003003887810 */ /* 0x000fe20007ffe1ff */
[----:B------:R-:W-:Y:S03]  /*77f0*/  IMAD.WIDE.U32 R2, R0, c[0x0][0x1e0], RZ ;  /* 0x0000780000027a25 */ /* 0x000fe600078e00ff */
[----:B------:R-:W-:Y:S01]  /*7800*/  ISETP.GE.AND P0, PT, R136, 0x21, PT ;  /* 0x000000218800780c */ /* 0x000fe20003f06270 */
[----:B------:R-:W-:Y:S04]  /*7810*/  IMAD R0, R0, c[0x0][0x1e4], R134 ;  /* 0x0000790000007a24 */ /* 0x000fe800078e0286 */
[----:B------:R-:W-:Y:S02]  /*7820*/  IMAD.IADD R0, R3, 0x1, R0 ;  /* 0x0000000103007824 */ /* 0x000fe400078e0200 */
[----:B------:R-:W-:Y:S04]  /*7830*/  IMAD.WIDE.U32 R2, R2, 0x30, RZ ;  /* 0x0000003002027825 */ /* 0x000fe800078e00ff */
[----:B------:R-:W-:Y:S02]  /*7840*/  IMAD R0, R0, 0x30, RZ ;  /* 0x0000003000007824 */ /* 0x000fe400078e02ff */
[----:B------:R-:W-:Y:S02]  /*7850*/  @P0 IMAD.MOV.U32 R134, RZ, RZ, c[0x0][0x1e0] ;  /* 0x00007800ff860624 */ /* 0x000fe400078e00ff */
[----:B------:R-:W-:Y:S02]  /*7860*/  @P0 IMAD.MOV.U32 R137, RZ, RZ, c[0x0][0x1e4] ;  /* 0x00007900ff890624 */ /* 0x000fe400078e00ff */
[----:B------:R-:W-:Y:S01]  /*7870*/  IMAD.IADD R0, R3, 0x1, R0 ;  /* 0x0000000103007824 */ /* 0x000fe200078e0200 */
[C---:B------:R-:W-:Y:S04]  /*7880*/  @P0 LEA R3, P1, R134.reuse, R2, 0x5 ;  /* 0x0000000286030211 */ /* 0x040fe800078228ff */
[----:B------:R-:W-:Y:S02]  /*7890*/  @P0 LEA.HI.X R134, R134, R0, R137, 0x5, P1 ;  /* 0x0000000086860211 */ /* 0x000fe400008f2c89 */
[----:B------:R-:W-:Y:S11]  /*78a0*/  ISETP.GE.AND P1, PT, R136, 0x1, PT ;  /* 0x000000018800780c */ /* 0x000ff60003f26270 */
[----:B------:R-:W-:Y:S02]  /*78b0*/  @!UPT UIADD3 URZ, URZ, URZ, URZ ;  /* 0x0000003f3f3ff290 */ /* 0x000fe4000fffe03f */
[----:B------:R-:W-:Y:S05]  /*78c0*/  @P1 IADD3 R2, P2, R236, R2, RZ ;  /* 0x00000002ec021210 */ /* 0x000fea0007f5e0ff */
[----:B------:R-:W-:Y:S01]  /*78d0*/  @P1 IMAD.X R0, R0, 0x1, R238, P2 ;  /* 0x0000000100001824 */ /* 0x000fe200010e06ee */
[C---:B------:R-:W-:Y:S04]  /*78e0*/  @P1 LEA R136, P2, R2.reuse, c[0x0][0x1c8], 0x1 ;  /* 0x0000720002881a11 */ /* 0x040fe800078408ff */
[----:B------:R-:W-:Y:S02]  /*78f0*/  @P1 LEA.HI.X R137, R2, c[0x0][0x1cc], R0, 0x1, P2 ;  /* 0x0000730002891a11 */ /* 0x000fe400010f0c00 */
[----:B------:R-:W-:Y:S03]  /*7900*/  @P0 IADD3 R0, P2, R3, R236, RZ ;  /* 0x000000ec03000210 */ /* 0x000fe60007f5e0ff */
[----:B------:R-:W-:Y:S01]  /*7910*/  @!PT LDS RZ, [RZ] ;  /* 0x00000000fffff984 */ /* 0x000fe20000000800 */
[----:B------:R-:W-:Y:S01]  /*7920*/  @!PT LDS RZ, [RZ] ;  /* 0x00000000fffff984 */ /* 0x000fe20000000800 */
[----:B------:R-:W-:Y:S01]  /*7930*/  @!PT LDS RZ, [RZ] ;  /* 0x00000000fffff984 */ /* 0x000fe20000000800 */
[----:B------:R1:W-:Y:S02]  /*7940*/  @P1 LDGSTS.E.BYPASS.LTC128B.128 [R195+0x3c80], [R136.64], !P5 ;  /* 0x03c8000088c31fae */ /* 0x0003e4000e901d46 */
[----:B------:R-:W-:Y:S01]  /*7950*/  @P0 IMAD.X R3, R134, 0x1, R238, P2 ;  /* 0x0000000186030824 */ /* 0x000fe200010e06ee */
[C---:B------:R-:W-:Y:S01]  /*7960*/  @P0 LEA R2, P2, R0.reuse, c[0x0][0x1c8], 0x1 ;  /* 0x0000720000020a11 */ /* 0x040fe200078408ff */
[----:B------:R1:W-:Y:S03]  /*7970*/  @P1 LDGSTS.E.BYPASS.LTC128B.128 [R195+0x4880], [R136.64+0x40], !P4 ;  /* 0x0488004088c31fae */ /* 0x0003e6000e101d46 */
[----:B------:R-:W-:Y:S01]  /*7980*/  @P0 LEA.HI.X R3, R0, c[0x0][0x1cc], R3, 0x1, P2 ;  /* 0x0000730000030a11 */ /* 0x000fe200010f0c03 */
[----:B------:R1:W-:Y:S04]  /*7990*/  @P1 LDGSTS.E.BYPASS.LTC128B.128 [R195+0x5480], [R136.64+0x80], !P3 ;  /* 0x0548008088c31fae */ /* 0x0003e8000d901d46 */
[----:B------:R1:W-:Y:S04]  /*79a0*/  @P0 LDGSTS.E.BYPASS.LTC128B.128 [R195+0x4480], [R2.64], !P5 ;  /* 0x0448000002c30fae */ /* 0x0003e8000e901d46 */
[----:B------:R1:W-:Y:S04]  /*79b0*/  @P0 LDGSTS.E.BYPASS.LTC128B.128 [R195+0x5080], [R2.64+0x40], !P4 ;  /* 0x0508004002c30fae */ /* 0x0003e8000e101d46 */
[----:B------:R1:W-:Y:S02]  /*79c0*/  @P0 LDGSTS.E.BYPASS.LTC128B.128 [R195+0x5c80], [R2.64+0x80], !P3 ;  /* 0x05c8008002c30fae */ /* 0x0003e4000d901d46 */
.L_x_527:
[----:B------:R-:W-:Y:S05]  /*79d0*/  BSYNC B0 ;  /* 0x0000000000007941 */ /* 0x000fea0003800000 */
.L_x_526:
[----:B-1----:R-:W2:Y:S01]  /*79e0*/  LDL R2, [R1+0x10] ;  /* 0x0000100001027983 */ /* 0x002ea20000100800 */
[----:B------:R-:W-:Y:S01]  /*79f0*/  IMAD.MOV.U32 R3, RZ, RZ, c[0x0][0x2c4] ;  /* 0x0000b100ff037624 */ /* 0x000fe200078e00ff */
[----:B------:R-:W-:Y:S01]  /*7a00*/  ULDC UR4, c[0x0][0x324] ;  /* 0x0000c90000047ab9 */ /* 0x000fe20000000800 */
[----:B------:R-:W-:Y:S01]  /*7a10*/  IMAD.MOV.U32 R167, RZ, RZ, c[0x0][0x32c] ;  /* 0x0000cb00ffa77624 */ /* 0x000fe200078e00ff */
[----:B------:R-:W2:Y:S01]  /*7a20*/  LDL R0, [R1+0x38] ;  /* 0x0000380001007983 */ /* 0x000ea20000100800 */
[----:B------:R-:W-:Y:S01]  /*7a30*/  ULOP3.LUT UR4, URZ, UR4, URZ, 0x33, !UPT ;  /* 0x000000043f047292 */ /* 0x000fe2000f8e333f */
[----:B------:R-:W-:Y:S01]  /*7a40*/  ISETP.NE.AND P0, PT, R3, 0x1, PT ;  /* 0x000000010300780c */ /* 0x000fe20003f05270 */
[----:B------:R-:W-:Y:S01]  /*7a50*/  IMAD R3, R196, -0x30, RZ ;  /* 0xffffffd0c4037824 */ /* 0x000fe200078e02ff */
[----:B------:R-:W-:Y:S01]  /*7a60*/  ISETP.GE.AND P1, PT, R167, 0x1, PT ;  /* 0x00000001a700780c */ /* 0x000fe20003f26270 */
[----:B------:R-:W0:Y:S01]  /*7a70*/  LDGDEPBAR ;  /* 0x00000000000079af */ /* 0x000e220000000000 */
[----:B--2---:R-:W-:Y:S09]  /*7a80*/  IMAD.IADD R141, R0, 0x1, R2 ;  /* 0x00000001008d7824 */ /* 0x004ff200078e0202 */
[----:B------:R-:W-:Y:S05]  /*7a90*/  @P0 IMAD.HI.U32 R0, R141, c[0x0][0x2c8], RZ ;  /* 0x0000b2008d000a27 */ /* 0x000fea00078e00ff */
[----:B------:R-:W-:Y:S02]  /*7aa0*/  @P0 SHF.R.U32.HI R141, RZ, c[0x0][0x2cc], R0 ;  /* 0x0000b300ff8d0a19 */ /* 0x000fe40000011600 */
[----:B------:R-:W-:Y:S03]  /*7ab0*/  IADD3 R0, -R235, 0x1, R3 ;  /* 0x00000001eb007810 */ /* 0x000fe60007ffe103 */
[----:B------:R-:W1:Y:S01]  /*7ac0*/  SHFL.IDX PT, R2, R141, RZ, 0x1c1f ;  /* 0x001c1fff8d027589 */ /* 0x000e6200000e0000 */
[----:B------:R-:W-:Y:S04]  /*7ad0*/  IADD3 R0, -R218, R0, R219 ;  /* 0x00000000da007210 */ /* 0x000fe80007ffe1db */
[C---:B------:R-:W-:Y:S02]  /*7ae0*/  IADD3 R142, R0.reuse, c[0x0][0x328], RZ ;  /* 0x0000ca00008e7a10 */ /* 0x040fe40007ffe0ff */
[----:B------:R-:W-:Y:S03]  /*7af0*/  IADD3 R143, R0, UR4, RZ ;  /* 0x00000004008f7c10 */ /* 0x000fe6000fffe0ff */
[----:B-1----:R-:W-:Y:S02]  /*7b00*/  IMAD.IADD R138, R142, 0x1, R2 ;  /* 0x000000018e8a7824 */ /* 0x002fe400078e0202 */
[----:B------:R-:W-:Y:S01]  /*7b10*/  IMAD.IADD R0, R2, 0x1, R143 ;  /* 0x0000000102007824 */ /* 0x000fe200078e028f */
[----:B------:R-:W-:-:S05]  /*7b20*/  @!P1 BRA `(.L_x_528) ;  /* 0x0000018000009947 */ /* 0x000fca0003800000 */
[----:B------:R-:W-:Y:S01]  /*7b30*/  IADD3 R2, -R218, R219, R2 ;  /* 0x000000dbda027210 */ /* 0x000fe20007ffe102 */
[----:B------:R-:W-:Y:S03]  /*7b40*/  BSSY B0, `(.L_x_529) ;  /* 0x0000011000007945 */ /* 0x000fe60003800000 */
        /* <DEDUP_REMOVED lines=11> */
.L_x_530:
[----:B------:R-:W-:Y:S04]  /*7c00*/  MOV R134, c[0x0][0x32c] ;  /* 0x0000cb0000867a02 */ /* 0x000fe80000000f00 */
[----:B------:R-:W-:Y:S11]  /*7c10*/  ISETP.NE.AND P0, PT, R134, 0x1, PT ;  /* 0x000000018600780c */ /* 0x000ff60003f05270 */
[----:B------:R-:W-:Y:S02]  /*7c20*/  @!UPT UIADD3 URZ, URZ, URZ, URZ ;  /* 0x0000003f3f3ff290 */ /* 0x000fe4000fffe03f */
[----:B------:R-:W-:Y:S05]  /*7c30*/  @P0 IMAD.HI.U32 R134, R2, c[0x0][0x330], RZ ;  /* 0x0000cc0002860a27 */ /* 0x000fea00078e00ff */
[----:B------:R-:W-:Y:S02]  /*7c40*/  @P0 SHF.R.U32.HI R2, RZ, c[0x0][0x334], R134 ;  /* 0x0000cd00ff020a19 */ /* 0x000fe40000011686 */
.L_x_531:
[----:B------:R-:W-:Y:S05]  /*7c50*/  BSYNC B0 ;  /* 0x0000000000007941 */ /* 0x000fea0003800000 */
.L_x_529:
[----:B------:R-:W-:Y:S04]  /*7c60*/  IMAD.IADD R134, R3, 0x1, -R235 ;  /* 0x0000000103867824 */ /* 0x000fe800078e0aeb */
[----:B------:R-:W-:Y:S05]  /*7c70*/  IMAD R2, R2, c[0x0][0x32c], R134 ;  /* 0x0000cb0002027a24 */ /* 0x000fea00078e0286 */
[----:B------:R-:W-:Y:S02]  /*7c80*/  IADD3 R134, R2, c[0x0][0x32c], RZ ;  /* 0x0000cb0002867a10 */ /* 0x000fe40007ffe0ff */
[----:B------:R-:W-:Y:S02]  /*7c90*/  IMNMX R0, R0, R2, !PT ;  /* 0x0000000200007217 */ /* 0x000fe40007800200 */
[----:B------:R-:W-:Y:S02]  /*7ca0*/  IMNMX R138, R138, R134, PT ;  /* 0x000000868a8a7217 */ /* 0x000fe40003800200 */
.L_x_528:
[----:B------:R-:W1:Y:S02]  /*7cb0*/  SHFL.IDX PT, R2, R141, 0x1, 0x1c1f ;  /* 0x003c1f008d027f89 */ /* 0x000e6400000e0000 */
[-C--:B-1----:R-:W-:Y:S02]  /*7cc0*/  IADD3 R137, R142, R2.reuse, RZ ;  /* 0x000000028e897210 */ /* 0x082fe40007ffe0ff */
[----:B------:R-:W-:Y:S01]  /*7cd0*/  IADD3 R134, R143, R2, RZ ;  /* 0x000000028f867210 */ /* 0x000fe20007ffe0ff */
        /* <DEDUP_REMOVED lines=14> */
.L_x_534:
[----:B------:R-:W-:Y:S04]  /*7dc0*/  MOV R136, c[0x0][0x32c] ;  /* 0x0000cb0000887a02 */ /* 0x000fe80000000f00 */
[----:B------:R-:W-:Y:S11]  /*7dd0*/  ISETP.NE.AND P0, PT, R136, 0x1, PT ;  /* 0x000000018800780c */ /* 0x000ff60003f05270 */
[----:B------:R-:W-:Y:S02]  /*7de0*/  @!UPT UIADD3 URZ, URZ, URZ, URZ ;  /* 0x0000003f3f3ff290 */ /* 0x000fe4000fffe03f */
[----:B------:R-:W-:Y:S05]  /*7df0*/  @P0 IMAD.HI.U32 R136, R2, c[0x0][0x330], RZ ;  /* 0x0000cc0002880a27 */ /* 0x000fea00078e00ff */
[----:B------:R-:W-:Y:S02]  /*7e00*/  @P0 SHF.R.U32.HI R2, RZ, c[0x0][0x334], R136 ;  /* 0x0000cd00ff020a19 */ /* 0x000fe40000011688 */
.L_x_535:
[----:B------:R-:W-:Y:S05]  /*7e10*/  BSYNC B0 ;  /* 0x0000000000007941 */ /* 0x000fea0003800000 */
.L_x_533:
[----:B------:R-:W-:Y:S04]  /*7e20*/  IMAD.IADD R136, R3, 0x1, -R235 ;  /* 0x0000000103887824 */ /* 0x000fe800078e0aeb */
[----:B------:R-:W-:Y:S05]  /*7e30*/  IMAD R2, R2, c[0x0][0x32c], R136 ;  /* 0x0000cb0002027a24 */ /* 0x000fea00078e0288 */
[----:B------:R-:W-:Y:S02]  /*7e40*/  IADD3 R136, R2, c[0x0][0x32c], RZ ;  /* 0x0000cb0002887a10 */ /* 0x000fe40007ffe0ff */
[----:B------:R-:W-:Y:S02]  /*7e50*/  IMNMX R134, R134, R2, !PT ;  /* 0x0000000286867217 */ /* 0x000fe40007800200 */
[----:B------:R-:W-:Y:S02]  /*7e60*/  IMNMX R137, R137, R136, PT ;  /* 0x0000008889897217 */ /* 0x000fe40003800200 */
.L_x_532:
        /* <DEDUP_REMOVED lines=17> */
.L_x_538:
[----:B------:R-:W-:Y:S04]  /*7f80*/  MOV R160, c[0x0][0x32c] ;  /* 0x0000cb0000a07a02 */ /* 0x000fe80000000f00 */
[----:B------:R-:W-:Y:S11]  /*7f90*/  ISETP.NE.AND P0, PT, R160, 0x1, PT ;  /* 0x00000001a000780c */ /* 0x000ff60003f05270 */
[----:B------:R-:W-:Y:S02]  /*7fa0*/  @!UPT UIADD3 URZ, URZ, URZ, URZ ;  /* 0x0000003f3f3ff290 */ /* 0x000fe4000fffe03f */
[----:B------:R-:W-:Y:S05]  /*7fb0*/  @P0 IMAD.HI.U32 R160, R140, c[0x0][0x330], RZ ;  /* 0x0000cc008ca00a27 */ /* 0x000fea00078e00ff */
[----:B------:R-:W-:Y:S02]  /*7fc0*/  @P0 SHF.R.U32.HI R140, RZ, c[0x0][0x334], R160 ;  /* 0x0000cd00ff8c0a19 */ /* 0x000fe400000116a0 */
.L_x_539:
[----:B------:R-:W-:Y:S05]  /*7fd0*/  BSYNC B0 ;  /* 0x0000000000007941 */ /* 0x000fea0003800000 */
.L_x_537:
[----:B------:R-:W-:Y:S04]  /*7fe0*/  IMAD.IADD R160, R3, 0x1, -R235 ;  /* 0x0000000103a07824 */ /* 0x000fe800078e0aeb */
[----:B------:R-:W-:Y:S05]  /*7ff0*/  IMAD R140, R140, c[0x0][0x32c], R160 ;  /* 0x0000cb008c8c7a24 */ /* 0x000fea00078e02a0 */
[----:B------:R-:W-:Y:S02]  /*8000*/  IADD3 R160, R140, c[0x0][0x32c], RZ ;  /* 0x0000cb008ca07a10 */ /* 0x000fe40007ffe0ff */
[----:B------:R-:W-:Y:S02]  /*8010*/  IMNMX R2, R2, R140, !PT ;  /* 0x0000008c02027217 */ /* 0x000fe40007800200 */
[----:B------:R-:W-:Y:S02]  /*8020*/  IMNMX R136, R136, R160, PT ;  /* 0x000000a088887217 */ /* 0x000fe40003800200 */
.L_x_536:
[C---:B------:R-:W-:Y:S02]  /*8030*/  ISETP.GE.AND P2, PT, R3.reuse, 0x9, PT ;  /* 0x000000090300780c */ /* 0x040fe40003f46270 */
[C---:B------:R-:W-:Y:S02]  /*8040*/  ISETP.GE.AND P1, PT, R3.reuse, 0xa, PT ;  /* 0x0000000a0300780c */ /* 0x040fe40003f26270 */
[----:B------:R-:W-:Y:S02]  /*8050*/  ISETP.GT.AND P0, PT, R0, 0x8, !P2 ;  /* 0x000000080000780c */ /* 0x000fe40005704270 */
[----:B------:R-:W-:Y:S02]  /*8060*/  LOP3.LUT R194, R194, 0xffffffdf, RZ, 0xc0, !PT ;  /* 0xffffffdfc2c27812 */ /* 0x000fe400078ec0ff */
[----:B------:R-:W-:Y:S02]  /*8070*/  ISETP.LT.OR P0, PT, R138, 0x9, P0 ;  /* 0x000000098a00780c */ /* 0x000fe40000701670 */
[----:B------:R-:W-:Y:S02]  /*8080*/  ISETP.GE.AND P5, PT, R3, 0x21, PT ;  /* 0x000000210300780c */ /* 0x000fe40003fa6270 */
[----:B------:R-:W-:Y:S02]  /*8090*/  FSEL R160, R16, -INF , !P0 ;  /* 0xff80000010a07808 */ /* 0x000fe40004000000 */
[----:B------:R-:W-:Y:S02]  /*80a0*/  ISETP.GT.AND P0, PT, R0, 0x9, !P1 ;  /* 0x000000090000780c */ /* 0x000fe40004f04270 */
[----:B------:R-:W-:Y:S02]  /*80b0*/  @P2 LOP3.LUT R194, R194, 0x20, RZ, 0xfc, !PT ;  /* 0x00000020c2c22812 */ /* 0x000fe400078efcff */
[----:B------:R-:W-:Y:S02]  /*80c0*/  ISETP.LT.OR P0, PT, R138, 0xa, P0 ;  /* 0x0000000a8a00780c */ /* 0x000fe40000701670 */
[----:B------:R-:W-:Y:S02]  /*80d0*/  LOP3.LUT R194, R194, 0xffffffef, RZ, 0xc0, !PT ;  /* 0xffffffefc2c27812 */ /* 0x000fe400078ec0ff */
[----:B------:R-:W-:Y:S02]  /*80e0*/  FSEL R161, R17, -INF , !P0 ;  /* 0xff80000011a17808 */ /* 0x000fe40004000000 */
[----:B------:R-:W-:Y:S02]  /*80f0*/  ISETP.GT.AND P0, PT, R134, 0x8, !P2 ;  /* 0x000000088600780c */ /* 0x000fe40005704270 */
[----:B------:R-:W-:Y:S02]  /*8100*/  ISETP.GE.AND P2, PT, R3, 0x11, PT ;  /* 0x000000110300780c */ /* 0x000fe40003f46270 */
[----:B------:R-:W-:Y:S02]  /*8110*/  ISETP.LT.OR P0, PT, R137, 0x9, P0 ;  /* 0x000000098900780c */ /* 0x000fe40000701670 */
[----:B------:R-:W-:Y:S02]  /*8120*/  @P1 LOP3.LUT R194, R194, 0x10, RZ, 0xfc, !PT ;  /* 0x00000010c2c21812 */ /* 0x000fe400078efcff */
[----:B------:R-:W-:Y:S02]  /*8130*/  FSEL R162, R18, -INF , !P0 ;  /* 0xff80000012a27808 */ /* 0x000fe40004000000 */
[----:B------:R-:W-:Y:S02]  /*8140*/  ISETP.GT.AND P0, PT, R134, 0x9, !P1 ;  /* 0x000000098600780c */ /* 0x000fe40004f04270 */
[----:B------:R-:W-:Y:S02]  /*8150*/  ISETP.GE.AND P1, PT, R3, 0x12, PT ;  /* 0x000000120300780c */ /* 0x000fe40003f26270 */
[----:B------:R-:W-:Y:S02]  /*8160*/  ISETP.LT.OR P0, PT, R137, 0xa, P0 ;  /* 0x0000000a8900780c */ /* 0x000fe40000701670 */
[----:B------:R-:W-:Y:S02]  /*8170*/  LOP3.LUT R194, R194, 0xfffffff7, RZ, 0xc0, !PT ;  /* 0xfffffff7c2c27812 */ /* 0x000fe400078ec0ff */
[----:B------:R-:W-:Y:S02]  /*8180*/  FSEL R163, R19, -INF , !P0 ;  /* 0xff80000013a37808 */ /* 0x000fe40004000000 */
[----:B------:R-:W-:Y:S02]  /*8190*/  ISETP.GT.AND P0, PT, R0, 0x10, !P2 ;  /* 0x000000100000780c */ /* 0x000fe40005704270 */
[----:B------:R-:W-:Y:S02]  /*81a0*/  @P2 LOP3.LUT R194, R194, 0x8, RZ, 0xfc, !PT ;  /* 0x00000008c2c22812 */ /* 0x000fe400078efcff */
[----:B------:R-:W-:Y:S02]  /*81b0*/  ISETP.LT.OR P0, PT, R138, 0x11, P0 ;  /* 0x000000118a00780c */ /* 0x000fe40000701670 */
[----:B------:R-:W-:Y:S02]  /*81c0*/  LOP3.LUT R194, R194, 0xfffffffb, RZ, 0xc0, !PT ;  /* 0xfffffffbc2c27812 */ /* 0x000fe400078ec0ff */
[----:B------:R-:W-:Y:S02]  /*81d0*/  FSEL R165, R20, -INF , !P0 ;  /* 0xff80000014a57808 */ /* 0x000fe40004000000 */
[----:B------:R-:W-:Y:S02]  /*81e0*/  ISETP.GT.AND P0, PT, R0, 0x11, !P1 ;  /* 0x000000110000780c */ /* 0x000fe40004f04270 */
[----:B------:R-:W-:Y:S02]  /*81f0*/  @P1 LOP3.LUT R194, R194, 0x4, RZ, 0xfc, !PT ;  /* 0x00000004c2c21812 */ /* 0x000fe400078efcff */
[----:B------:R-:W-:Y:S02]  /*8200*/  ISETP.LT.OR P0, PT, R138, 0x12, P0 ;  /* 0x000000128a00780c */ /* 0x000fe40000701670 */
[----:B------:R-:W-:Y:S02]  /*8210*/  ISETP.GE.AND P4, PT, R3, 0x22, PT ;  /* 0x000000220300780c */ /* 0x000fe40003f86270 */
[----:B------:R-:W-:Y:S02]  /*8220*/  FSEL R164, R21, -INF , !P0 ;  /* 0xff80000015a47808 */ /* 0x000fe40004000000 */
[----:B------:R-:W-:Y:S02]  /*8230*/  ISETP.GT.AND P0, PT, R134, 0x10, !P2 ;  /* 0x000000108600780c */ /* 0x000fe40005704270 */
[----:B------:R-:W-:Y:S02]  /*8240*/  ISETP.GE.AND P2, PT, R3, 0x19, PT ;  /* 0x000000190300780c */ /* 0x000fe40003f46270 */
        /* <DEDUP_REMOVED lines=9> */
[----:B------:R-:W-:Y:S02]  /*82e0*/  LOP3.LUT R194, R194, 0xfffffffe, RZ, 0xc0, !PT ;  /* 0xfffffffec2c27812 */ /* 0x000fe400078ec0ff */
[----:B------:R-:W-:Y:S02]  /*82f0*/  ISETP.LT.OR P0, PT, R138, 0x19, P0 ;  /* 0x000000198a00780c */ /* 0x000fe40000701670 */
[----:B------:R-:W-:Y:S02]  /*8300*/  @P1 LOP3.LUT R194, R194, 0x1, RZ, 0xfc, !PT ;  /* 0x00000001c2c21812 */ /* 0x000fe400078efcff */
[----:B------:R-:W-:Y:S02]  /*8310*/  FSEL R174, R32, -INF , !P0 ;  /* 0xff80000020ae7808 */ /* 0x000fe40004000000 */
[----:B------:R-:W-:Y:S02]  /*8320*/  ISETP.GT.AND P0, PT, R0, 0x19, !P1 ;  /* 0x000000190000780c */ /* 0x000fe40004f04270 */
[C---:B------:R-:W-:Y:S02]  /*8330*/  ISETP.GE.AND P3, PT, R3.reuse, 0x29, PT ;  /* 0x000000290300780c */ /* 0x040fe40003f66270 */
[----:B------:R-:W-:Y:S02]  /*8340*/  ISETP.LT.OR P0, PT, R138, 0x1a, P0 ;  /* 0x0000001a8a00780c */ /* 0x000fe40000701670 */
[----:B------:R-:W-:Y:S02]  /*8350*/  ISETP.GE.AND P6, PT, R3, 0x2a, PT ;  /* 0x0000002a0300780c */ /* 0x000fe40003fc6270 */
[----:B------:R-:W-:Y:S02]  /*8360*/  FSEL R179, R33, -INF , !P0 ;  /* 0xff80000021b37808 */ /* 0x000fe40004000000 */
[----:B------:R-:W-:Y:S02]  /*8370*/  ISETP.GT.AND P0, PT, R134, 0x18, !P2 ;  /* 0x000000188600780c */ /* 0x000fe40005704270 */
[----:B------:R-:W-:Y:S02]  /*8380*/  ISETP.GE.AND P2, PT, R3, 0x1, PT ;  /* 0x000000010300780c */ /* 0x000fe40003f46270 */
[----:B------:R-:W-:Y:S04]  /*8390*/  ISETP.LT.OR P0, PT, R137, 0x19, P0 ;  /* 0x000000198900780c */ /* 0x000fe80000701670 */
[----:B------:R-:W-:Y:S02]  /*83a0*/  FSEL R178, R34, -INF , !P0 ;  /* 0xff80000022b27808 */ /* 0x000fe40004000000 */
[----:B------:R-:W-:Y:S02]  /*83b0*/  ISETP.GT.AND P0, PT, R134, 0x19, !P1 ;  /* 0x000000198600780c */ /* 0x000fe40004f04270 */
[----:B------:R-:W-:Y:S02]  /*83c0*/  ISETP.GE.AND P1, PT, R3, 0x2, PT ;  /* 0x000000020300780c */ /* 0x000fe40003f26270 */
[----:B------:R-:W-:Y:S04]  /*83d0*/  ISETP.LT.OR P0, PT, R137, 0x1a, P0 ;  /* 0x0000001a8900780c */ /* 0x000fe80000701670 */
[----:B------:R-:W-:Y:S02]  /*83e0*/  FSEL R177, R35, -INF , !P0 ;  /* 0xff80000023b17808 */ /* 0x000fe40004000000 */
[----:B------:R-:W-:Y:S04]  /*83f0*/  ISETP.GT.AND P0, PT, R0, 0x20, !P5 ;  /* 0x000000200000780c */ /* 0x000fe80006f04270 */
[----:B------:R-:W-:Y:S04]  /*8400*/  ISETP.LT.OR P0, PT, R138, 0x21, P0 ;  /* 0x000000218a00780c */ /* 0x000fe80000701670 */
[----:B------:R-:W-:Y:S02]  /*8410*/  FSEL R199, R36, -INF , !P0 ;  /* 0xff80000024c77808 */ /* 0x000fe40004000000 */
        /* <DEDUP_REMOVED lines=10> */
[----:B------:R-:W-:Y:S04]  /*84c0*/  ISETP.LT.OR P0, PT, R138, 0x1, P0 ;  /* 0x000000018a00780c */ /* 0x000fe80000701670 */
[----:B------:R-:W-:Y:S02]  /*84d0*/  FSEL R16, R4, -INF , !P0 ;  /* 0xff80000004107808 */ /* 0x000fe40004000000 */
[----:B------:R-:W-:Y:S01]  /*84e0*/  ISETP.GT.AND P0, PT, R0, 0x1, !P1 ;  /* 0x000000010000780c */ /* 0x000fe20004f04270 */
[----:B------:R-:W1:Y:S03]  /*84f0*/  SHFL.IDX PT, R4, R141, 0x3, 0x1c1f ;  /* 0x007c1f008d047f89 */ /* 0x000e6600000e0000 */
        /* <DEDUP_REMOVED lines=9> */
[----:B------:R-:W-:Y:S04]  /*8590*/  ISETP.LT.OR P0, PT, R138, 0x29, P0 ;  /* 0x000000298a00780c */ /* 0x000fe80000701670 */
[----:B------:R-:W-:Y:S02]  /*85a0*/  FSEL R198, R48, -INF , !P0 ;  /* 0xff80000030c67808 */ /* 0x000fe40004000000 */
[----:B------:R-:W-:Y:S01]  /*85b0*/  ISETP.GT.AND P0, PT, R0, 0x29, !P6 ;  /* 0x000000290000780c */ /* 0x000fe20007704270 */
[--C-:B-1----:R-:W-:Y:S03]  /*85c0*/  IMAD.IADD R0, R143, 0x1, R4.reuse ;  /* 0x000000018f007824 */ /* 0x102fe600078e0204 */
        /* <DEDUP_REMOVED lines=8> */
[----:B------:R-:W-:Y:S04]  /*8650*/  ISETP.GT.AND P0, PT, R2, 0x1, !P1 ;  /* 0x000000010200780c */ /* 0x000fe80004f04270 */
[----:B------:R-:W-:Y:S04]  /*8660*/  ISETP.LT.OR P0, PT, R136, 0x2, P0 ;  /* 0x000000028800780c */ /* 0x000fe80000701670 */
[----:B------:R-:W-:Y:S02]  /*8670*/  FSEL R20, R9, -INF , !P0 ;  /* 0xff80000009147808 */ /* 0x000fe40004000000 */
[----:B------:R-:W-:Y:S04]  /*8680*/  LOP3.LUT P0, RZ, R194, 0x20, RZ, 0xc0, !PT ;  /* 0x00000020c2ff7812 */ /* 0x000fe8000780c0ff */
        /* <DEDUP_REMOVED lines=36> */
[----:B------:R-:W-:Y:S03]  /*88d0*/  IMAD.IADD R2, R142, 0x1, R4 ;  /* 0x000000018e027824 */ /* 0x000fe600078e0204 */
[----:B------:R-:W-:Y:S04]  /*88e0*/  ISETP.LT.OR P0, PT, R136, 0x2a, P0 ;  /* 0x0000002a8800780c */ /* 0x000fe80000701670 */
[----:B------:R-:W-:Y:S02]  /*88f0*/  FSEL R206, R45, -INF , !P0 ;  /* 0xff8000002dce7808 */ /* 0x000fe40004000000 */
[----:B------:R-:W-:Y:S11]  /*8900*/  ISETP.GE.AND P0, PT, R167, 0x1, PT ;  /* 0x00000001a700780c */ /* 0x000ff60003f06270 */
[----:B------:R-:W-:Y:S02]  /*8910*/  @!UPT UIADD3 URZ, URZ, URZ, URZ ;  /* 0x0000003f3f3ff290 */ /* 0x000fe4000fffe03f */
        /* <DEDUP_REMOVED lines=14> */
.L_x_542:
[----:B------:R-:W-:Y:S04]  /*8a00*/  MOV R5, c[0x0][0x32c] ;  /* 0x0000cb0000057a02 */ /* 0x000fe80000000f00 */
[----:B------:R-:W-:Y:S11]  /*8a10*/  ISETP.NE.AND P0, PT, R5, 0x1, PT ;  /* 0x000000010500780c */ /* 0x000ff60003f05270 */
[----:B------:R-:W-:Y:S02]  /*8a20*/  @!UPT UIADD3 URZ, URZ, URZ, URZ ;  /* 0x0000003f3f3ff290 */ /* 0x000fe4000fffe03f */
[----:B------:R-:W-:Y:S05]  /*8a30*/  @P0 IMAD.HI.U32 R5, R4, c[0x0][0x330], RZ ;  /* 0x0000cc0004050a27 */ /* 0x000fea00078e00ff */
[----:B------:R-:W-:Y:S02]  /*8a40*/  @P0 SHF.R.U32.HI R4, RZ, c[0x0][0x334], R5 ;  /* 0x0000cd00ff040a19 */ /* 0x000fe40000011605 */
.L_x_543:
[----:B------:R-:W-:Y:S05]  /*8a50*/  BSYNC B0 ;  /* 0x0000000000007941 */ /* 0x000fea0003800000 */
.L_x_541:
[----:B------:R-:W-:Y:S04]  /*8a60*/  IMAD.IADD R3, R3, 0x1, -R235 ;  /* 0x0000000103037824 */ /* 0x000fe800078e0aeb */
[----:B------:R-:W-:Y:S05]  /*8a70*/  IMAD R3, R4, c[0x0][0x32c], R3 ;  /* 0x0000cb0004037a24 */ /* 0x000fea00078e0203 */
[----:B------:R-:W-:Y:S02]  /*8a80*/  IADD3 R4, R3, c[0x0][0x32c], RZ ;  /* 0x0000cb0003047a10 */ /* 0x000fe40007ffe0ff */
[----:B------:R-:W-:Y:S02]  /*8a90*/  IMNMX R0, R0, R3, !PT ;  /* 0x0000000300007217 */ /* 0x000fe40007800200 */
[----:B------:R-:W-:Y:S02]  /*8aa0*/  IMNMX R2, R2, R4, PT ;  /* 0x0000000402027217 */ /* 0x000fe40003800200 */
.L_x_540:
[----:B------:R-:W-:Y:S01]  /*8ab0*/  ISETP.GT.AND P0, PT, R0, RZ, !P2 ;  /* 0x000000ff0000720c */ /* 0x000fe20005704270 */
[----:B------:R-:W-:Y:S01]  /*8ac0*/  LDSM.16.MT88.4 R36, [R182] ;  /* 0x00000000b624783b */ /* 0x000fe20000004200 */
[----:B------:R-:W-:Y:S02]  /*8ad0*/  FMNMX.FTZ R3, R16, R132, !PT ;  /* 0x0000008410037209 */ /* 0x000fe40007810000 */
[----:B------:R-:W-:Y:S02]  /*8ae0*/  ISETP.LT.OR P0, PT, R2, 0x1, P0 ;  /* 0x000000010200780c */ /* 0x000fe40000701670 */
[----:B------:R-:W-:Y:S02]  /*8af0*/  FMNMX.FTZ R3, R17, R3, !PT ;  /* 0x0000000311037209 */ /* 0x000fe40007810000 */
[----:B------:R-:W-:Y:S02]  /*8b00*/  FSEL R10, R10, -INF , !P0 ;  /* 0xff8000000a0a7808 */ /* 0x000fe40004000000 */
[----:B------:R-:W-:Y:S02]  /*8b10*/  ISETP.GT.AND P0, PT, R0, 0x1, !P1 ;  /* 0x000000010000780c */ /* 0x000fe40004f04270 */
[----:B------:R-:W-:Y:S02]  /*8b20*/  FMNMX.FTZ R3, R160, R3, !PT ;  /* 0x00000003a0037209 */ /* 0x000fe40007810000 */
[----:B------:R-:W-:Y:S02]  /*8b30*/  ISETP.LT.OR P0, PT, R2, 0x2, P0 ;  /* 0x000000020200780c */ /* 0x000fe40000701670 */
[----:B------:R-:W-:Y:S02]  /*8b40*/  FMNMX.FTZ R3, R161, R3, !PT ;  /* 0x00000003a1037209 */ /* 0x000fe40007810000 */
[----:B------:R-:W-:Y:S02]  /*8b50*/  FSEL R11, R11, -INF , !P0 ;  /* 0xff8000000b0b7808 */ /* 0x000fe40004000000 */
[----:B------:R-:W-:Y:S02]  /*8b60*/  LOP3.LUT P0, RZ, R194, 0x20, RZ, 0xc0, !PT ;  /* 0x00000020c2ff7812 */ /* 0x000fe4000780c0ff */
[----:B------:R-:W-:Y:S02]  /*8b70*/  FMNMX.FTZ R3, R165, R3, !PT ;  /* 0x00000003a5037209 */ /* 0x000fe40007810000 */
        /* <DEDUP_REMOVED lines=17> */
[----:B------:R-:W-:Y:S01]  /*8c90*/  FMNMX.FTZ R4, R18, R133, !PT ;  /* 0x0000008512047209 */ /* 0x000fe20007810000 */
[----:B------:R-:W1:Y:S01]  /*8ca0*/  SHFL.BFLY PT, R6, R3, 0x2, 0x1f ;  /* 0x0c401f0003067f89 */ /* 0x000e6200000e0000 */
[----:B------:R-:W-:Y:S02]  /*8cb0*/  FSEL R167, R26, -INF , !P0 ;  /* 0xff8000001aa77808 */ /* 0x000fe40004000000 */
[C---:B------:R-:W-:Y:S02]  /*8cc0*/  LOP3.LUT P0, RZ, R194.reuse, 0x4, RZ, 0xc0, !PT ;  /* 0x00000004c2ff7812 */ /* 0x040fe4000780c0ff */
[----:B------:R-:W-:Y:S02]  /*8cd0*/  LOP3.LUT P1, RZ, R194, 0x2, RZ, 0xc0, !PT ;  /* 0x00000002c2ff7812 */ /* 0x000fe4000782c0ff */
[----:B------:R-:W-:Y:S02]  /*8ce0*/  ISETP.GT.AND P0, PT, R0, 0x11, !P0 ;  /* 0x000000110000780c */ /* 0x000fe40004704270 */
[----:B------:R-:W-:Y:S02]  /*8cf0*/  FMNMX.FTZ R4, R19, R4, !PT ;  /* 0x0000000413047209 */ /* 0x000fe40007810000 */
[----:B------:R-:W-:Y:S02]  /*8d00*/  ISETP.LT.OR P0, PT, R2, 0x12, P0 ;  /* 0x000000120200780c */ /* 0x000fe40000701670 */
[----:B------:R-:W-:Y:S02]  /*8d10*/  FMNMX.FTZ R4, R162, R4, !PT ;  /* 0x00000004a2047209 */ /* 0x000fe40007810000 */
[----:B------:R-:W-:Y:S02]  /*8d20*/  FSEL R172, R27, -INF , !P0 ;  /* 0xff8000001bac7808 */ /* 0x000fe40004000000 */
[----:B------:R-:W-:Y:S02]  /*8d30*/  ISETP.GT.AND P0, PT, R0, 0x18, !P1 ;  /* 0x000000180000780c */ /* 0x000fe40004f04270 */
[----:B------:R-:W-:Y:S02]  /*8d40*/  LOP3.LUT P2, RZ, R194, 0x1, RZ, 0xc0, !PT ;  /* 0x00000001c2ff7812 */ /* 0x000fe4000784c0ff */
[----:B------:R-:W-:Y:S02]  /*8d50*/  ISETP.LT.OR P0, PT, R2, 0x19, P0 ;  /* 0x000000190200780c */ /* 0x000fe40000701670 */
[----:B------:R-:W-:Y:S02]  /*8d60*/  FMNMX.FTZ R4, R163, R4, !PT ;  /* 0x00000004a3047209 */ /* 0x000fe40007810000 */
[----:B------:R-:W-:Y:S02]  /*8d70*/  FSEL R173, R30, -INF , !P0 ;  /* 0xff8000001ead7808 */ /* 0x000fe40004000000 */
[----:B------:R-:W-:Y:S02]  /*8d80*/  ISETP.GT.AND P0, PT, R0, 0x19, !P2 ;  /* 0x000000190000780c */ /* 0x000fe40005704270 */
[----:B------:R-:W-:Y:S02]  /*8d90*/  FMNMX.FTZ R4, R166, R4, !PT ;  /* 0x00000004a6047209 */ /* 0x000fe40007810000 */
[----:B------:R-:W-:Y:S02]  /*8da0*/  ISETP.LT.OR P0, PT, R2, 0x1a, P0 ;  /* 0x0000001a0200780c */ /* 0x000fe40000701670 */
[----:B-1----:R-:W-:Y:S02]  /*8db0*/  FMNMX.FTZ R3, R3, R6, !PT ;  /* 0x0000000603037209 */ /* 0x002fe40007810000 */
[----:B------:R-:W-:Y:S02]  /*8dc0*/  FMNMX.FTZ R4, R168, R4, !PT ;  /* 0x00000004a8047209 */ /* 0x000fe40007810000 */
[----:B------:R-:W-:Y:S01]  /*8dd0*/  FSEL R176, R31, -INF , !P0 ;  /* 0xff8000001fb07808 */ /* 0x000fe20004000000 */
[----:B------:R-:W1:Y:S01]  /*8de0*/  SHFL.BFLY PT, R6, R3, 0x1, 0x1f ;  /* 0x0c201f0003067f89 */ /* 0x000e6200000e0000 */
[----:B------:R-:W-:Y:S02]  /*8df0*/  ISETP.GT.AND P0, PT, R0, 0x20, !P5 ;  /* 0x000000200000780c */ /* 0x000fe40006f04270 */
[----:B------:R-:W-:Y:S02]  /*8e00*/  FMNMX.FTZ R4, R178, R4, !PT ;  /* 0x00000004b2047209 */ /* 0x000fe40007810000 */
[----:B------:R-:W-:Y:S02]  /*8e10*/  ISETP.LT.OR P0, PT, R2, 0x21, P0 ;  /* 0x000000210200780c */ /* 0x000fe40000701670 */
[----:B------:R-:W-:Y:S02]  /*8e20*/  FMNMX.FTZ R4, R177, R4, !PT ;  /* 0x00000004b1047209 */ /* 0x000fe40007810000 */
[----:B------:R-:W-:Y:S02]  /*8e30*/  FSEL R203, R42, -INF , !P0 ;  /* 0xff8000002acb7808 */ /* 0x000fe40004000000 */
[----:B------:R-:W-:Y:S02]  /*8e40*/  ISETP.GT.AND P0, PT, R0, 0x21, !P4 ;  /* 0x000000210000780c */ /* 0x000fe40006704270 */
[----:B------:R-:W-:Y:S02]  /*8e50*/  FMNMX.FTZ R4, R210, R4, !PT ;  /* 0x00000004d2047209 */ /* 0x000fe40007810000 */
[----:B------:R-:W-:Y:S02]  /*8e60*/  FMNMX.FTZ R5, R8, R135, !PT ;  /* 0x0000008708057209 */ /* 0x000fe40007810000 */
[----:B------:R-:W-:Y:S02]  /*8e70*/  ISETP.LT.OR P0, PT, R2, 0x22, P0 ;  /* 0x000000220200780c */ /* 0x000fe40000701670 */
[----:B------:R-:W-:Y:S02]  /*8e80*/  FMNMX.FTZ R4, R211, R4, !PT ;  /* 0x00000004d3047209 */ /* 0x000fe40007810000 */
        /* <DEDUP_REMOVED lines=8> */
[----:B------:R-:W-:Y:S01]  /*8f10*/  FSEL R205, R46, -INF , !P0 ;  /* 0xff8000002ecd7808 */ /* 0x000fe20004000000 */
[----:B------:R-:W2:Y:S01]  /*8f20*/  SHFL.BFLY PT, R7, R4, 0x2, 0x1f ;  /* 0x0c401f0004077f89 */ /* 0x000ea200000e0000 */
[----:B------:R-:W-:Y:S02]  /*8f30*/  ISETP.GT.AND P0, PT, R0, 0x29, !P6 ;  /* 0x000000290000780c */ /* 0x000fe40007704270 */
[----:B-1----:R-:W-:Y:S02]  /*8f40*/  FMNMX.FTZ R138, R3, R6, !PT ;  /* 0x00000006038a7209 */ /* 0x002fe40007810000 */
[----:B------:R-:W-:Y:S02]  /*8f50*/  FMNMX.FTZ R5, R171, R5, !PT ;  /* 0x00000005ab057209 */ /* 0x000fe40007810000 */
[----:B------:R-:W-:Y:S01]  /*8f60*/  ISETP.LT.OR P0, PT, R2, 0x2a, P0 ;  /* 0x0000002a0200780c */ /* 0x000fe20000701670 */
[----:B------:R-:W-:Y:S01]  /*8f70*/  FMUL.FTZ R3, R138, c[0x0][0x2d0] ;  /* 0x0000b4008a037a20 */ /* 0x000fe20000410000 */
[----:B------:R-:W-:Y:S02]  /*8f80*/  FMNMX.FTZ R5, R170, R5, !PT ;  /* 0x00000005aa057209 */ /* 0x000fe40007810000 */
[----:B------:R-:W-:Y:S02]  /*8f90*/  FSEL R140, R47, -INF , !P0 ;  /* 0xff8000002f8c7808 */ /* 0x000fe40004000000 */
[----:B------:R-:W-:Y:S02]  /*8fa0*/  FSETP.NEU.FTZ.AND P0, PT, R138, -INF , PT ;  /* 0xff8000008a00780b */ /* 0x000fe40003f1d000 */
[----:B------:R-:W-:Y:S02]  /*8fb0*/  FMNMX.FTZ R5, R169, R5, !PT ;  /* 0x00000005a9057209 */ /* 0x000fe40007810000 */
[----:B------:R-:W-:Y:S02]  /*8fc0*/  FSEL R141, R3, RZ, P0 ;  /* 0x000000ff038d7208 */ /* 0x000fe40000000000 */
[----:B------:R-:W-:Y:S03]  /*8fd0*/  FMNMX.FTZ R5, R175, R5, !PT ;  /* 0x00000005af057209 */ /* 0x000fe60007810000 */
[--C-:B------:R-:W-:Y:S01]  /*8fe0*/  FFMA.FTZ R3, R16, c[0x0][0x2d0], -R141.reuse ;  /* 0x0000b40010037a23 */ /* 0x100fe2000001088d */
[----:B------:R-:W-:Y:S03]  /*8ff0*/  FMNMX.FTZ R5, R209, R5, !PT ;  /* 0x00000005d1057209 */ /* 0x000fe60007810000 */
[----:B------:R1:W-:Y:S01]  /*9000*/  MUFU.EX2 R248, R3 ;  /* 0x0000000300f87308 */ /* 0x0003e20000000800 */
[----:B------:R-:W-:Y:S04]  /*9010*/  FMNMX.FTZ R0, R208, R5, !PT ;  /* 0x00000005d0007209 */ /* 0x000fe80007810000 */
[----:B------:R-:W-:Y:S02]  /*9020*/  FMNMX.FTZ R2, R207, R0, !PT ;  /* 0x00000000cf027209 */ /* 0x000fe40007810000 */
[----:B--2---:R-:W-:Y:S01]  /*9030*/  FMNMX.FTZ R0, R4, R7, !PT ;  /* 0x0000000704007209 */ /* 0x004fe20007810000 */
[--C-:B------:R-:W-:Y:S01]  /*9040*/  FFMA.FTZ R4, R17, c[0x0][0x2d0], -R141.reuse ;  /* 0x0000b40011047a23 */ /* 0x100fe2000001088d */
[----:B------:R-:W-:Y:S03]  /*9050*/  FMNMX.FTZ R2, R206, R2, !PT ;  /* 0x00000002ce027209 */ /* 0x000fe60007810000 */
[----:B------:R2:W3:Y:S01]  /*9060*/  MUFU.EX2 R251, R4 ;  /* 0x0000000400fb7308 */ /* 0x0004e20000000800 */
[----:B------:R-:W4:Y:S08]  /*9070*/  SHFL.BFLY PT, R5, R0, 0x1, 0x1f ;  /* 0x0c201f0000057f89 */ /* 0x000f3000000e0000 */
[----:B------:R-:W5:Y:S01]  /*9080*/  SHFL.BFLY PT, R6, R2, 0x2, 0x1f ;  /* 0x0c401f0002067f89 */ /* 0x000f6200000e0000 */
[----:B-1----:R-:W-:Y:S04]  /*9090*/  FMNMX.FTZ R3, R10, R139, !PT ;  /* 0x0000008b0a037209 */ /* 0x002fe80007810000 */
[----:B------:R-:W-:Y:S04]  /*90a0*/  FMNMX.FTZ R3, R11, R3, !PT ;  /* 0x000000030b037209 */ /* 0x000fe80007810000 */
[----:B------:R-:W-:Y:S01]  /*90b0*/  FMNMX.FTZ R3, R9, R3, !PT ;  /* 0x0000000309037209 */ /* 0x000fe20007810000 */
[----:B--2---:R-:W-:Y:S01]  /*90c0*/  FFMA.FTZ R4, R160, c[0x0][0x2d0], -R141 ;  /* 0x0000b400a0047a23 */ /* 0x004fe2000001088d */
[----:B----4-:R-:W-:Y:S02]  /*90d0*/  FMNMX.FTZ R137, R0, R5, !PT ;  /* 0x0000000500897209 */ /* 0x010fe40007810000 */
[----:B------:R-:W-:Y:S01]  /*90e0*/  FMNMX.FTZ R0, R15, R3, !PT ;  /* 0x000000030f007209 */ /* 0x000fe20007810000 */
[----:B------:R1:W-:Y:S01]  /*90f0*/  MUFU.EX2 R249, R4 ;  /* 0x0000000400f97308 */ /* 0x0003e20000000800 */
[----:B------:R-:W-:Y:S02]  /*9100*/  FSEL R3, R138, RZ, P0 ;  /* 0x000000ff8a037208 */ /* 0x000fe40000000000 */
[----:B------:R-:W-:Y:S01]  /*9110*/  FMNMX.FTZ R5, R167, R0, !PT ;  /* 0x00000000a7057209 */ /* 0x000fe20007810000 */
[C---:B------:R-:W-:Y:S01]  /*9120*/  FMUL.FTZ R0, R137.reuse, c[0x0][0x2d0] ;  /* 0x0000b40089007a20 */ /* 0x040fe20000410000 */
[----:B------:R-:W-:Y:S02]  /*9130*/  FSETP.NEU.FTZ.AND P0, PT, R137, -INF , PT ;  /* 0xff8000008900780b */ /* 0x000fe40003f1d000 */
[----:B-----5:R-:W-:Y:S02]  /*9140*/  FMNMX.FTZ R2, R2, R6, !PT ;  /* 0x0000000602027209 */ /* 0x020fe40007810000 */
[----:B------:R-:W-:Y:S02]  /*9150*/  FSEL R143, R0, RZ, P0 ;  /* 0x000000ff008f7208 */ /* 0x000fe40000000000 */
[----:B------:R-:W-:Y:S02]  /*9160*/  FMNMX.FTZ R6, R172, R5, !PT ;  /* 0x00000005ac067209 */ /* 0x000fe40007810000 */
[----:B------:R-:W2:Y:S01]  /*9170*/  SHFL.BFLY PT, R5, R2, 0x1, 0x1f ;  /* 0x0c201f0002057f89 */ /* 0x000ea200000e0000 */
[----:B------:R-:W-:Y:S01]  /*9180*/  FFMA.FTZ R0, R18, c[0x0][0x2d0], -R143 ;  /* 0x0000b40012007a23 */ /* 0x000fe2000001088f */
[----:B---3--:R-:W-:Y:S03]  /*9190*/  F2FP.PACK_AB R160, R251, R248 ;  /* 0x000000f8fba0723e */ /* 0x008fe600000000ff */
[----:B------:R3:W-:Y:S01]  /*91a0*/  MUFU.EX2 R241, R0 ;  /* 0x0000000000f17308 */ /* 0x0007e20000000800 */
[----:B-1----:R-:W-:Y:S09]  /*91b0*/  FFMA.FTZ R4, R161, c[0x0][0x2d0], -R141 ;  /* 0x0000b400a1047a23 */ /* 0x002ff2000001088d */
[----:B------:R1:W4:Y:S01]  /*91c0*/  MUFU.EX2 R25, R4 ;  /* 0x0000000400197308 */ /* 0x0003220000000800 */
[----:B--2---:R-:W-:Y:S02]  /*91d0*/  FMNMX.FTZ R136, R2, R5, !PT ;  /* 0x0000000502887209 */ /* 0x004fe40007810000 */
[----:B------:R-:W-:Y:S02]  /*91e0*/  FSEL R5, R137, RZ, P0 ;  /* 0x000000ff89057208 */ /* 0x000fe40000000000 */
[----:B------:R-:W-:Y:S01]  /*91f0*/  FSETP.NEU.FTZ.AND P0, PT, R136, -INF , PT ;  /* 0xff8000008800780b */ /* 0x000fe20003f1d000 */
[--C-:B---3--:R-:W-:Y:S04]  /*9200*/  FFMA.FTZ R0, R19, c[0x0][0x2d0], -R143.reuse ;  /* 0x0000b40013007a23 */ /* 0x108fe8000001088f */
[----:B------:R2:W3:Y:S01]  /*9210*/  MUFU.EX2 R242, R0 ;  /* 0x0000000000f27308 */ /* 0x0004e20000000800 */
[----:B-1----:R-:W-:Y:S01]  /*9220*/  FMNMX.FTZ R4, R173, R6, !PT ;  /* 0x00000006ad047209 */ /* 0x002fe20007810000 */
[--C-:B------:R-:W-:Y:S03]  /*9230*/  FFMA.FTZ R6, R163, c[0x0][0x2d0], -R143.reuse ;  /* 0x0000b400a3067a23 */ /* 0x100fe6000001088f */
[----:B------:R-:W-:Y:S05]  /*9240*/  FMNMX.FTZ R4, R176, R4, !PT ;  /* 0x00000004b0047209 */ /* 0x000fea0007810000 */
[----:B------:R-:W-:Y:S01]  /*9250*/  MUFU.EX2 R24, R6 ;  /* 0x0000000600187308 */ /* 0x000fe20000000800 */
[----:B------:R-:W-:Y:S04]  /*9260*/  FMNMX.FTZ R4, R203, R4, !PT ;  /* 0x00000004cb047209 */ /* 0x000fe80007810000 */
[----:B------:R-:W-:Y:S04]  /*9270*/  FMNMX.FTZ R4, R204, R4, !PT ;  /* 0x00000004cc047209 */ /* 0x000fe80007810000 */
[----:B--2---:R-:W-:Y:S01]  /*9280*/  FMNMX.FTZ R0, R205, R4, !PT ;  /* 0x00000004cd007209 */ /* 0x004fe20007810000 */
[----:B------:R-:W-:Y:S01]  /*9290*/  FFMA.FTZ R4, R162, c[0x0][0x2d0], -R143 ;  /* 0x0000b400a2047a23 */ /* 0x000fe2000001088f */
[----:B----4-:R-:W-:Y:S02]  /*92a0*/  F2FP.PACK_AB R162, R25, R249 ;  /* 0x000000f919a2723e */ /* 0x010fe400000000ff */
[----:B------:R-:W-:Y:S01]  /*92b0*/  FMNMX.FTZ R0, R140, R0, !PT ;  /* 0x000000008c007209 */ /* 0x000fe20007810000 */
[----:B------:R1:W2:Y:S01]  /*92c0*/  MUFU.EX2 R243, R4 ;  /* 0x0000000400f37308 */ /* 0x0002a20000000800 */
[----:B---3--:R-:W-:Y:S03]  /*92d0*/  F2FP.PACK_AB R161, R242, R241 ;  /* 0x000000f1f2a1723e */ /* 0x008fe600000000ff */
[----:B------:R-:W3:Y:S01]  /*92e0*/  SHFL.BFLY PT, R2, R0, 0x2, 0x1f ;  /* 0x0c401f0000027f89 */ /* 0x000ee200000e0000 */
[----:B-1----:R-:W-:Y:S01]  /*92f0*/  FMUL.FTZ R4, R136, c[0x0][0x2d0] ;  /* 0x0000b40088047a20 */ /* 0x002fe20000410000 */
[----:B--2---:R-:W-:Y:S04]  /*9300*/  F2FP.PACK_AB R163, R24, R243 ;  /* 0x000000f318a3723e */ /* 0x004fe800000000ff */
[----:B------:R-:W-:Y:S05]  /*9310*/  FSEL R142, R4, RZ, P0 ;  /* 0x000000ff048e7208 */ /* 0x000fea0000000000 */
[--C-:B------:R-:W-:Y:S04]  /*9320*/  FFMA.FTZ R4, R8, c[0x0][0x2d0], -R142.reuse ;  /* 0x0000b40008047a23 */ /* 0x100fe8000001088e */
[----:B------:R1:W-:Y:S02]  /*9330*/  MUFU.EX2 R239, R4 ;  /* 0x0000000400ef7308 */ /* 0x0003e40000000800 */
[--C-:B-1----:R-:W-:Y:S02]  /*9340*/  FFMA.FTZ R4, R20, c[0x0][0x2d0], -R142.reuse ;  /* 0x0000b40014047a23 */ /* 0x102fe4000001088e */
[----:B------:R-:W-:Y:S06]  /*9350*/  LDSM.16.MT88.4 R20, [R181] ;  /* 0x00000000b514783b */ /* 0x000fec0000004200 */
[----:B------:R3:W-:Y:S02]  /*9360*/  MUFU.EX2 R240, R4 ;  /* 0x0000000400f07308 */ /* 0x0007e40000000800 */
[----:B---3--:R-:W-:Y:S01]  /*9370*/  FMNMX.FTZ R4, R0, R2, !PT ;  /* 0x0000000200047209 */ /* 0x008fe20007810000 */
[--C-:B------:R-:W-:Y:S02]  /*9380*/  FFMA.FTZ R0, R12, c[0x0][0x2d0], -R142.reuse ;  /* 0x0000b4000c007a23 */ /* 0x100fe4000001088e */
[----:B------:R-:W-:Y:S05]  /*9390*/  FADD.FTZ R2, -R5, R133 ;  /* 0x0000008505027221 */ /* 0x000fea0000010100 */
[----:B------:R1:W-:Y:S01]  /*93a0*/  MUFU.EX2 R250, R0 ;  /* 0x0000000000fa7308 */ /* 0x0003e20000000800 */
[----:B------:R-:W2:Y:S01]  /*93b0*/  SHFL.BFLY PT, R6, R4, 0x1, 0x1f ;  /* 0x0c201f0004067f89 */ /* 0x000ea200000e0000 */
[----:B------:R-:W-:Y:S02]  /*93c0*/  FMUL.FTZ R2, R2, c[0x0][0x2d0] ;  /* 0x0000b40002027a20 */ /* 0x000fe40000410000 */
[----:B-1----:R-:W-:Y:S01]  /*93d0*/  FFMA.FTZ R0, R13, c[0x0][0x2d0], -R142 ;  /* 0x0000b4000d007a23 */ /* 0x002fe2000001088e */
[----:B--2---:R-:W-:Y:S05]  /*93e0*/  FMNMX.FTZ R134, R4, R6, !PT ;  /* 0x0000000604867209 */ /* 0x004fea0007810000 */
[----:B------:R1:W-:Y:S01]  /*93f0*/  MUFU.EX2 R252, R0 ;  /* 0x0000000000fc7308 */ /* 0x0003e20000000800 */
[----:B------:R-:W-:Y:S02]  /*9400*/  FMUL.FTZ R4, R134, c[0x0][0x2d0] ;  /* 0x0000b40086047a20 */ /* 0x000fe40000410000 */
[----:B-1----:R-:W-:Y:S07]  /*9410*/  FADD.FTZ R0, -R3, R132 ;  /* 0x0000008403007221 */ /* 0x002fee0000010100 */
[----:B------:R-:W1:Y:S01]  /*9420*/  MUFU.EX2 R3, R2 ;  /* 0x0000000200037308 */ /* 0x000e620000000800 */
[----:B------:R-:W-:Y:S09]  /*9430*/  FMUL.FTZ R0, R0, c[0x0][0x2d0] ;  /* 0x0000b40000007a20 */ /* 0x000ff20000410000 */
[----:B------:R2:W3:Y:S01]  /*9440*/  MUFU.EX2 R132, R0 ;  /* 0x0000000000847308 */ /* 0x0004e20000000800 */
[C---:B-1----:R-:W-:Y:S01]  /*9450*/  FMUL.FTZ R6, R3.reuse, R146 ;  /* 0x0000009203067220 */ /* 0x042fe20000410000 */
[----:B------:R-:W-:Y:S01]  /*9460*/  F2FP.PACK_AB R146, R252, R250 ;  /* 0x000000fafc92723e */ /* 0x000fe200000000ff */
[C---:B------:R-:W-:Y:S02]  /*9470*/  FMUL.FTZ R7, R3.reuse, R147 ;  /* 0x0000009303077220 */ /* 0x040fe40000410000 */
[C---:B------:R-:W-:Y:S02]  /*9480*/  FMUL.FTZ R18, R3.reuse, R158 ;  /* 0x0000009e03127220 */ /* 0x040fe40000410000 */
[C---:B------:R-:W-:Y:S02]  /*9490*/  FMUL.FTZ R19, R3.reuse, R159 ;  /* 0x0000009f03137220 */ /* 0x040fe40000410000 */
[----:B------:R-:W-:Y:S01]  /*94a0*/  FMUL.FTZ R35, R3, R115 ;  /* 0x0000007303237220 */ /* 0x000fe20000410000 */
[----:B--2---:R-:W-:Y:S01]  /*94b0*/  FSEL R0, R136, RZ, P0 ;  /* 0x000000ff88007208 */ /* 0x004fe20000000000 */
[----:B---3--:R-:W-:Y:S01]  /*94c0*/  FMUL.FTZ R16, R132, R156 ;  /* 0x0000009c84107220 */ /* 0x008fe20000410000 */
[----:B------:R-:W-:Y:S01]  /*94d0*/  FSETP.NEU.FTZ.AND P0, PT, R134, -INF , PT ;  /* 0xff8000008600780b */ /* 0x000fe20003f1d000 */
[----:B------:R-:W-:Y:S02]  /*94e0*/  FMUL.FTZ R17, R132, R157 ;  /* 0x0000009d84117220 */ /* 0x000fe40000410000 */
[----:B------:R-:W-:Y:S01]  /*94f0*/  FADD.FTZ R0, -R0, R135 ;  /* 0x0000008700007221 */ /* 0x000fe20000010100 */
[----:B------:R-:W-:Y:S01]  /*9500*/  FSEL R133, R4, RZ, P0 ;  /* 0x000000ff04857208 */ /* 0x000fe20000000000 */
[----:B------:R-:W-:Y:S01]  /*9510*/  FMUL.FTZ R33, R132, R113 ;  /* 0x0000007184217220 */ /* 0x000fe20000410000 */
[----:B------:R-:W-:Y:S01]  /*9520*/  LDSM.16.MT88.4 R156, [R181+0x800] ;  /* 0x00080000b59c783b */ /* 0x000fe20000004200 */
[----:B------:R-:W-:Y:S02]  /*9530*/  FMUL.FTZ R0, R0, c[0x0][0x2d0] ;  /* 0x0000b40000007a20 */ /* 0x000fe40000410000 */
[--C-:B------:R-:W-:Y:S02]  /*9540*/  FFMA.FTZ R5, R9, c[0x0][0x2d0], -R133.reuse ;  /* 0x0000b40009057a23 */ /* 0x100fe40000010885 */
[----:B------:R1:W2:Y:S01]  /*9550*/  MUFU.EX2 R2, R0 ;  /* 0x0000000000027308 */ /* 0x0002a20000000800 */
[--C-:B------:R-:W-:Y:S02]  /*9560*/  FFMA.FTZ R4, R15, c[0x0][0x2d0], -R133.reuse ;  /* 0x0000b4000f047a23 */ /* 0x100fe40000010885 */
[C---:B------:R-:W-:Y:S02]  /*9570*/  FMUL.FTZ R34, R3.reuse, R114 ;  /* 0x0000007203227220 */ /* 0x040fe40000410000 */
[C---:B------:R-:W-:Y:S02]  /*9580*/  FMUL.FTZ R32, R132.reuse, R112 ;  /* 0x0000007084207220 */ /* 0x040fe40000410000 */
[C---:B------:R-:W-:Y:S02]  /*9590*/  FMUL.FTZ R48, R132.reuse, R128 ;  /* 0x0000008084307220 */ /* 0x040fe40000410000 */
[C---:B------:R-:W-:Y:S01]  /*95a0*/  FMUL.FTZ R49, R132.reuse, R129 ;  /* 0x0000008184317220 */ /* 0x040fe20000410000 */
[----:B------:R3:W-:Y:S01]  /*95b0*/  MUFU.EX2 R244, R5 ;  /* 0x0000000500f47308 */ /* 0x0007e20000000800 */
[C---:B------:R-:W-:Y:S02]  /*95c0*/  FMUL.FTZ R50, R3.reuse, R130 ;  /* 0x0000008203327220 */ /* 0x040fe40000410000 */
[C---:B------:R-:W-:Y:S02]  /*95d0*/  FMUL.FTZ R51, R3.reuse, R131 ;  /* 0x0000008303337220 */ /* 0x040fe40000410000 */
[C---:B------:R-:W-:Y:S01]  /*95e0*/  FMUL.FTZ R52, R132.reuse, R52 ;  /* 0x0000003484347220 */ /* 0x040fe20000410000 */
[----:B------:R-:W-:Y:S01]  /*95f0*/  LDSM.16.MT88.4 R128, [R181+0x1400] ;  /* 0x00140000b580783b */ /* 0x000fe20000004200 */
[C---:B------:R-:W-:Y:S02]  /*9600*/  FMUL.FTZ R53, R132.reuse, R53 ;  /* 0x0000003584357220 */ /* 0x040fe40000410000 */
[C---:B------:R-:W-:Y:S01]  /*9610*/  FMUL.FTZ R54, R3.reuse, R54 ;  /* 0x0000003603367220 */ /* 0x040fe20000410000 */
[----:B------:R-:W4:Y:S01]  /*9620*/  MUFU.EX2 R245, R4 ;  /* 0x0000000400f57308 */ /* 0x000f220000000800 */
[----:B------:R-:W-:Y:S02]  /*9630*/  FMUL.FTZ R55, R3, R55 ;  /* 0x0000003703377220 */ /* 0x000fe40000410000 */
[----:B------:R-:W-:Y:S02]  /*9640*/  FMUL.FTZ R64, R132, R64 ;  /* 0x0000004084407220 */ /* 0x000fe40000410000 */
[----:B-1----:R-:W-:Y:S02]  /*9650*/  FFMA.FTZ R0, R10, c[0x0][0x2d0], -R133 ;  /* 0x0000b4000a007a23 */ /* 0x002fe40000010885 */
[C---:B--2---:R-:W-:Y:S02]  /*9660*/  FMUL.FTZ R8, R2.reuse, R148 ;  /* 0x0000009402087220 */ /* 0x044fe40000410000 */
[C---:B------:R-:W-:Y:S01]  /*9670*/  FMUL.FTZ R9, R2.reuse, R149 ;  /* 0x0000009502097220 */ /* 0x040fe20000410000 */
[----:B------:R1:W-:Y:S01]  /*9680*/  MUFU.EX2 R201, R0 ;  /* 0x0000000000c97308 */ /* 0x0003e20000000800 */
[C---:B------:R-:W-:Y:S01]  /*9690*/  FMUL.FTZ R12, R2.reuse, R152 ;  /* 0x00000098020c7220 */ /* 0x040fe20000410000 */
[----:B------:R-:W-:Y:S01]  /*96a0*/  MOV R149, R25 ;  /* 0x0000001900957202 */ /* 0x000fe20000000f00 */
[----:B------:R-:W-:Y:S01]  /*96b0*/  FMUL.FTZ R13, R2, R153 ;  /* 0x00000099020d7220 */ /* 0x000fe20000410000 */
[----:B------:R-:W2:Y:S01]  /*96c0*/  LDL.LU R148, [R1+0x4] ;  /* 0x0000040001947983 */ /* 0x000ea20000300800 */
[----:B---3--:R-:W-:Y:S02]  /*96d0*/  FMUL.FTZ R5, R132, R145 ;  /* 0x0000009184057220 */ /* 0x008fe40000410000 */
[C---:B------:R-:W-:Y:S02]  /*96e0*/  FMUL.FTZ R25, R2.reuse, R105 ;  /* 0x0000006902197220 */ /* 0x040fe40000410000 */
[C---:B------:R-:W-:Y:S02]  /*96f0*/  FMUL.FTZ R28, R2.reuse, R108 ;  /* 0x0000006c021c7220 */ /* 0x040fe40000410000 */
[C---:B------:R-:W-:Y:S02]  /*9700*/  FMUL.FTZ R29, R2.reuse, R109 ;  /* 0x0000006d021d7220 */ /* 0x040fe40000410000 */
[----:B------:R-:W-:Y:S01]  /*9710*/  FMUL.FTZ R40, R2, R120 ;  /* 0x0000007802287220 */ /* 0x000fe20000410000 */
[----:B----4-:R-:W-:Y:S01]  /*9720*/  F2FP.PACK_AB R147, R245, R244 ;  /* 0x000000f4f593723e */ /* 0x010fe200000000ff */
[----:B------:R-:W-:Y:S01]  /*9730*/  FMUL.FTZ R4, R132, R144 ;  /* 0x0000009084047220 */ /* 0x000fe20000410000 */
[----:B------:R-:W-:Y:S01]  /*9740*/  F2FP.PACK_AB R144, R240, R239 ;  /* 0x000000eff090723e */ /* 0x000fe200000000ff */
[--C-:B------:R-:W-:Y:S02]  /*9750*/  FFMA.FTZ R114, R198, c[0x0][0x2d0], -R141.reuse ;  /* 0x0000b400c6727a23 */ /* 0x100fe4000001088d */
[----:B------:R-:W-:Y:S02]  /*9760*/  FFMA.FTZ R113, R199, c[0x0][0x2d0], -R141 ;  /* 0x0000b400c7717a23 */ /* 0x000fe4000001088d */
[C---:B------:R-:W-:Y:S01]  /*9770*/  FMUL.FTZ R41, R2.reuse, R121 ;  /* 0x0000007902297220 */ /* 0x040fe20000410000 */
[-C--:B------:R-:W-:Y:S01]  /*9780*/  HMMA.16816.F32 R4, R160, R20.reuse, R4 ;  /* 0x00000014a004723c */ /* 0x080fe20000001804 */
[C---:B------:R-:W-:Y:S01]  /*9790*/  FMUL.FTZ R44, R2.reuse, R124 ;  /* 0x0000007c022c7220 */ /* 0x040fe20000410000 */
[----:B------:R-:W-:Y:S01]  /*97a0*/  MUFU.EX2 R215, R113 ;  /* 0x0000007100d77308 */ /* 0x000fe20000000800 */
[----:B-1----:R-:W-:Y:S02]  /*97b0*/  FFMA.FTZ R0, R11, c[0x0][0x2d0], -R133 ;  /* 0x0000b4000b007a23 */ /* 0x002fe40000010885 */
[C---:B------:R-:W-:Y:S02]  /*97c0*/  FMUL.FTZ R45, R2.reuse, R125 ;  /* 0x0000007d022d7220 */ /* 0x040fe40000410000 */
[C---:B------:R-:W-:Y:S02]  /*97d0*/  FMUL.FTZ R56, R2.reuse, R56 ;  /* 0x0000003802387220 */ /* 0x040fe40000410000 */
[C---:B------:R-:W-:Y:S03]  /*97e0*/  FMUL.FTZ R57, R2.reuse, R57 ;  /* 0x0000003902397220 */ /* 0x040fe60000410000 */
[----:B------:R1:W3:Y:S01]  /*97f0*/  MUFU.EX2 R202, R0 ;  /* 0x0000000000ca7308 */ /* 0x0002e20000000800 */
[C---:B------:R-:W-:Y:S02]  /*9800*/  FMUL.FTZ R60, R2.reuse, R60 ;  /* 0x0000003c023c7220 */ /* 0x040fe40000410000 */
[----:B------:R-:W-:Y:S02]  /*9810*/  FMUL.FTZ R61, R2, R61 ;  /* 0x0000003d023d7220 */ /* 0x000fe40000410000 */
[C---:B------:R-:W-:Y:S02]  /*9820*/  FMUL.FTZ R65, R132.reuse, R65 ;  /* 0x0000004184417220 */ /* 0x040fe40000410000 */
[C---:B------:R-:W-:Y:S02]  /*9830*/  FMUL.FTZ R66, R3.reuse, R66 ;  /* 0x0000004203427220 */ /* 0x040fe40000410000 */
[C---:B------:R-:W-:Y:S02]  /*9840*/  FMUL.FTZ R67, R3.reuse, R67 ;  /* 0x0000004303437220 */ /* 0x040fe40000410000 */
[C---:B------:R-:W-:Y:S02]  /*9850*/  FMUL.FTZ R68, R132.reuse, R68 ;  /* 0x0000004484447220 */ /* 0x040fe40000410000 */
[----:B------:R-:W-:Y:S02]  /*9860*/  FMUL.FTZ R69, R132, R69 ;  /* 0x0000004584457220 */ /* 0x000fe40000410000 */
[C---:B------:R-:W-:Y:S02]  /*9870*/  FMUL.FTZ R70, R3.reuse, R70 ;  /* 0x0000004603467220 */ /* 0x040fe40000410000 */
[C---:B------:R-:W-:Y:S02]  /*9880*/  FMUL.FTZ R71, R3.reuse, R71 ;  /* 0x0000004703477220 */ /* 0x040fe40000410000 */
[C---:B------:R-:W-:Y:S02]  /*9890*/  FMUL.FTZ R72, R2.reuse, R72 ;  /* 0x0000004802487220 */ /* 0x040fe40000410000 */
[C---:B------:R-:W-:Y:S02]  /*98a0*/  FMUL.FTZ R73, R2.reuse, R73 ;  /* 0x0000004902497220 */ /* 0x040fe40000410000 */
[----:B------:R-:W-:Y:S01]  /*98b0*/  FMUL.FTZ R76, R2, R76 ;  /* 0x0000004c024c7220 */ /* 0x000fe20000410000 */
[----:B-1----:R-:W-:Y:S01]  /*98c0*/  FSEL R0, R134, RZ, P0 ;  /* 0x000000ff86007208 */ /* 0x002fe20000000000 */
[----:B------:R-:W-:Y:S01]  /*98d0*/  FMUL.FTZ R77, R2, R77 ;  /* 0x0000004d024d7220 */ /* 0x000fe20000410000 */
[----:B---3--:R-:W-:Y:S01]  /*98e0*/  F2FP.PACK_AB R145, R202, R201 ;  /* 0x000000c9ca91723e */ /* 0x008fe200000000ff */
[----:B------:R-:W-:Y:S02]  /*98f0*/  FMUL.FTZ R80, R132, R80 ;  /* 0x0000005084507220 */ /* 0x000fe40000410000 */
[----:B------:R-:W-:Y:S02]  /*9900*/  FADD.FTZ R0, -R0, R139 ;  /* 0x0000008b00007221 */ /* 0x000fe40000010100 */
[----:B------:R-:W-:Y:S02]  /*9910*/  FMUL.FTZ R81, R132, R81 ;  /* 0x0000005184517220 */ /* 0x000fe40000410000 */
[----:B------:R-:W-:Y:S02]  /*9920*/  FMUL.FTZ R0, R0, c[0x0][0x2d0] ;  /* 0x0000b40000007a20 */ /* 0x000fe40000410000 */
[C---:B------:R-:W-:Y:S02]  /*9930*/  FMUL.FTZ R82, R3.reuse, R82 ;  /* 0x0000005203527220 */ /* 0x040fe40000410000 */
[C---:B------:R-:W-:Y:S02]  /*9940*/  FMUL.FTZ R83, R3.reuse, R83 ;  /* 0x0000005303537220 */ /* 0x040fe40000410000 */
[----:B------:R-:W1:Y:S01]  /*9950*/  MUFU.EX2 R0, R0 ;  /* 0x0000000000007308 */ /* 0x000e620000000800 */
[C---:B------:R-:W-:Y:S02]  /*9960*/  FMUL.FTZ R84, R132.reuse, R84 ;  /* 0x0000005484547220 */ /* 0x040fe40000410000 */
[----:B------:R-:W-:Y:S02]  /*9970*/  FMUL.FTZ R85, R132, R85 ;  /* 0x0000005584557220 */ /* 0x000fe40000410000 */
[C---:B------:R-:W-:Y:S02]  /*9980*/  FMUL.FTZ R86, R3.reuse, R86 ;  /* 0x0000005603567220 */ /* 0x040fe40000410000 */
[C---:B------:R-:W-:Y:S02]  /*9990*/  FMUL.FTZ R87, R3.reuse, R87 ;  /* 0x0000005703577220 */ /* 0x040fe40000410000 */
[C---:B------:R-:W-:Y:S02]  /*99a0*/  FMUL.FTZ R88, R2.reuse, R88 ;  /* 0x0000005802587220 */ /* 0x040fe40000410000 */
[C---:B------:R-:W-:Y:S02]  /*99b0*/  FMUL.FTZ R89, R2.reuse, R89 ;  /* 0x0000005902597220 */ /* 0x040fe40000410000 */
[C---:B------:R-:W-:Y:S02]  /*99c0*/  FMUL.FTZ R92, R2.reuse, R92 ;  /* 0x0000005c025c7220 */ /* 0x040fe40000410000 */
[----:B------:R-:W-:Y:S02]  /*99d0*/  FMUL.FTZ R93, R2, R93 ;  /* 0x0000005d025d7220 */ /* 0x000fe40000410000 */
[C---:B------:R-:W-:Y:S02]  /*99e0*/  FMUL.FTZ R96, R132.reuse, R96 ;  /* 0x0000006084607220 */ /* 0x040fe40000410000 */
[----:B------:R-:W-:Y:S02]  /*99f0*/  FMUL.FTZ R97, R132, R97 ;  /* 0x0000006184617220 */ /* 0x000fe40000410000 */
[C---:B------:R-:W-:Y:S02]  /*9a00*/  FMUL.FTZ R98, R3.reuse, R98 ;  /* 0x0000006203627220 */ /* 0x040fe40000410000 */
[----:B------:R-:W-:Y:S02]  /*9a10*/  FMUL.FTZ R99, R3, R99 ;  /* 0x0000006303637220 */ /* 0x000fe40000410000 */
[C---:B-1----:R-:W-:Y:S02]  /*9a20*/  FMUL.FTZ R11, R0.reuse, R151 ;  /* 0x00000097000b7220 */ /* 0x042fe40000410000 */
[C---:B------:R-:W-:Y:S01]  /*9a30*/  FMUL.FTZ R10, R0.reuse, R150 ;  /* 0x00000096000a7220 */ /* 0x040fe20000410000 */
[----:B------:R-:W3:Y:S01]  /*9a40*/  LDL.LU R151, [R1] ;  /* 0x0000000001977983 */ /* 0x000ee20000300800 */
[C---:B------:R-:W-:Y:S01]  /*9a50*/  FMUL.FTZ R26, R0.reuse, R106 ;  /* 0x0000006a001a7220 */ /* 0x040fe20000410000 */
[----:B------:R-:W-:Y:S01]  /*9a60*/  MOV R150, R24 ;  /* 0x0000001800967202 */ /* 0x000fe20000000f00 */
[----:B------:R-:W-:Y:S02]  /*9a70*/  FMUL.FTZ R27, R0, R107 ;  /* 0x0000006b001b7220 */ /* 0x000fe40000410000 */
[----:B------:R-:W-:Y:S01]  /*9a80*/  FMUL.FTZ R24, R2, R104 ;  /* 0x0000006802187220 */ /* 0x000fe20000410000 */
[C---:B------:R-:W-:Y:S01]  /*9a90*/  HMMA.16816.F32 R8, R144.reuse, R20, R8 ;  /* 0x000000149008723c */ /* 0x040fe20000001808 */
[C---:B------:R-:W-:Y:S02]  /*9aa0*/  FMUL.FTZ R14, R0.reuse, R154 ;  /* 0x0000009a000e7220 */ /* 0x040fe40000410000 */
[----:B------:R-:W-:Y:S02]  /*9ab0*/  FMUL.FTZ R15, R0, R155 ;  /* 0x0000009b000f7220 */ /* 0x000fe40000410000 */
[--C-:B------:R-:W-:Y:S02]  /*9ac0*/  FFMA.FTZ R104, R165, c[0x0][0x2d0], -R141.reuse ;  /* 0x0000b400a5687a23 */ /* 0x100fe4000001088d */
[C---:B------:R-:W-:Y:S02]  /*9ad0*/  FMUL.FTZ R20, R132.reuse, R100 ;  /* 0x0000006484147220 */ /* 0x040fe40000410000 */
[----:B------:R-:W-:Y:S01]  /*9ae0*/  FMUL.FTZ R21, R132, R101 ;  /* 0x0000006584157220 */ /* 0x000fe20000410000 */
[-C--:B------:R-:W-:Y:S01]  /*9af0*/  HMMA.16816.F32 R12, R144, R22.reuse, R12 ;  /* 0x00000016900c723c */ /* 0x080fe2000000180c */
[----:B------:R1:W-:Y:S01]  /*9b00*/  MUFU.EX2 R233, R104 ;  /* 0x0000006800e97308 */ /* 0x0003e20000000800 */
[C---:B------:R-:W-:Y:S02]  /*9b10*/  FMUL.FTZ R42, R0.reuse, R122 ;  /* 0x0000007a002a7220 */ /* 0x040fe40000410000 */
[C---:B------:R-:W-:Y:S02]  /*9b20*/  FMUL.FTZ R43, R0.reuse, R123 ;  /* 0x0000007b002b7220 */ /* 0x040fe40000410000 */
[C---:B------:R-:W-:Y:S02]  /*9b30*/  FMUL.FTZ R46, R0.reuse, R126 ;  /* 0x0000007e002e7220 */ /* 0x040fe40000410000 */
[C---:B------:R-:W-:Y:S01]  /*9b40*/  HMMA.16816.F32 R16, R160.reuse, R22, R16 ;  /* 0x00000016a010723c */ /* 0x040fe20000001810 */
[C---:B------:R-:W-:Y:S03]  /*9b50*/  FMUL.FTZ R30, R0.reuse, R110 ;  /* 0x0000006e001e7220 */ /* 0x040fe60000410000 */
[C---:B------:R-:W-:Y:S02]  /*9b60*/  FMUL.FTZ R31, R0.reuse, R111 ;  /* 0x0000006f001f7220 */ /* 0x040fe40000410000 */
[C---:B------:R-:W-:Y:S02]  /*9b70*/  FMUL.FTZ R47, R0.reuse, R127 ;  /* 0x0000007f002f7220 */ /* 0x040fe40000410000 */
[C---:B------:R-:W-:Y:S04]  /*9b80*/  FMUL.FTZ R22, R3.reuse, R102 ;  /* 0x0000006603167220 */ /* 0x040fe80000410000 */
[C---:B------:R-:W-:Y:S02]  /*9b90*/  FMUL.FTZ R23, R3.reuse, R103 ;  /* 0x0000006703177220 */ /* 0x040fe40000410000 */
[----:B------:R-:W4:Y:S01]  /*9ba0*/  LDSM.16.MT88.4 R100, [R181+0xc00] ;  /* 0x000c0000b564783b */ /* 0x000f220000004200 */
[----:B------:R-:W-:Y:S02]  /*9bb0*/  FMUL.FTZ R58, R0, R58 ;  /* 0x0000003a003a7220 */ /* 0x000fe40000410000 */
[--C-:B-1----:R-:W-:Y:S02]  /*9bc0*/  FFMA.FTZ R104, R164, c[0x0][0x2d0], -R141.reuse ;  /* 0x0000b400a4687a23 */ /* 0x102fe4000001088d */
[-C--:B------:R-:W-:Y:S01]  /*9bd0*/  HMMA.16816.F32 R20, R160, R36.reuse, R20 ;  /* 0x00000024a014723c */ /* 0x080fe20000001814 */
[C---:B------:R-:W-:Y:S01]  /*9be0*/  FMUL.FTZ R59, R0.reuse, R59 ;  /* 0x0000003b003b7220 */ /* 0x040fe20000410000 */
[----:B------:R1:W-:Y:S01]  /*9bf0*/  MUFU.EX2 R234, R104 ;  /* 0x0000006800ea7308 */ /* 0x0003e20000000800 */
[C---:B------:R-:W-:Y:S02]  /*9c00*/  FMUL.FTZ R62, R0.reuse, R62 ;  /* 0x0000003e003e7220 */ /* 0x040fe40000410000 */
[C---:B------:R-:W-:Y:S02]  /*9c10*/  FMUL.FTZ R63, R0.reuse, R63 ;  /* 0x0000003f003f7220 */ /* 0x040fe40000410000 */
[C---:B------:R-:W-:Y:S01]  /*9c20*/  FMUL.FTZ R74, R0.reuse, R74 ;  /* 0x0000004a004a7220 */ /* 0x040fe20000410000 */
[C---:B------:R-:W-:Y:S01]  /*9c30*/  HMMA.16816.F32 R24, R144.reuse, R36, R24 ;  /* 0x000000249018723c */ /* 0x040fe20000001818 */
[C---:B------:R-:W-:Y:S03]  /*9c40*/  FMUL.FTZ R75, R0.reuse, R75 ;  /* 0x0000004b004b7220 */ /* 0x040fe60000410000 */
[C---:B------:R-:W-:Y:S02]  /*9c50*/  FMUL.FTZ R78, R0.reuse, R78 ;  /* 0x0000004e004e7220 */ /* 0x040fe40000410000 */
[----:B------:R-:W-:Y:S02]  /*9c60*/  FMUL.FTZ R79, R0, R79 ;  /* 0x0000004f004f7220 */ /* 0x000fe40000410000 */
[-C--:B------:R-:W-:Y:S01]  /*9c70*/  HMMA.16816.F32 R28, R144, R38.reuse, R28 ;  /* 0x00000026901c723c */ /* 0x080fe2000000181c */
[C---:B------:R-:W-:Y:S03]  /*9c80*/  FMUL.FTZ R36, R132.reuse, R116 ;  /* 0x0000007484247220 */ /* 0x040fe60000410000 */
[----:B------:R-:W-:Y:S02]  /*9c90*/  FMUL.FTZ R37, R132, R117 ;  /* 0x0000007584257220 */ /* 0x000fe40000410000 */
[----:B------:R-:W-:Y:S02]  /*9ca0*/  FFMA.FTZ R112, R200, c[0x0][0x2d0], -R141 ;  /* 0x0000b400c8707a23 */ /* 0x000fe4000001088d */
[C---:B------:R-:W-:Y:S01]  /*9cb0*/  HMMA.16816.F32 R32, R160.reuse, R38, R32 ;  /* 0x00000026a020723c */ /* 0x040fe20000001820 */
[----:B------:R-:W-:Y:S01]  /*9cc0*/  FMUL.FTZ R90, R0, R90 ;  /* 0x0000005a005a7220 */ /* 0x000fe20000410000 */
[----:B------:R5:W-:Y:S02]  /*9cd0*/  MUFU.EX2 R216, R112 ;  /* 0x0000007000d87308 */ /* 0x000be40000000800 */
[----:B-1----:R-:W-:Y:S02]  /*9ce0*/  FFMA.FTZ R104, R166, c[0x0][0x2d0], -R143 ;  /* 0x0000b400a6687a23 */ /* 0x002fe4000001088f */
[C---:B------:R-:W-:Y:S02]  /*9cf0*/  FMUL.FTZ R91, R0.reuse, R91 ;  /* 0x0000005b005b7220 */ /* 0x040fe40000410000 */
[C---:B------:R-:W-:Y:S04]  /*9d00*/  FMUL.FTZ R38, R3.reuse, R118 ;  /* 0x0000007603267220 */ /* 0x040fe80000410000 */
[C---:B------:R-:W-:Y:S01]  /*9d10*/  FMUL.FTZ R39, R3.reuse, R119 ;  /* 0x0000007703277220 */ /* 0x040fe20000410000 */
[----:B------:R-:W-:Y:S01]  /*9d20*/  MUFU.EX2 R200, R114 ;  /* 0x0000007200c87308 */ /* 0x000fe20000000800 */
[C---:B------:R-:W-:Y:S02]  /*9d30*/  FMUL.FTZ R94, R0.reuse, R94 ;  /* 0x0000005e005e7220 */ /* 0x040fe40000410000 */
[----:B------:R-:W-:Y:S02]  /*9d40*/  FMUL.FTZ R95, R0, R95 ;  /* 0x0000005f005f7220 */ /* 0x000fe40000410000 */
[----:B------:R-:W-:Y:S01]  /*9d50*/  FFMA.FTZ R3, R3, R246, R241 ;  /* 0x000000f603037223 */ /* 0x000fe200000100f1 */
[-C--:B----4-:R-:W-:Y:S03]  /*9d60*/  HMMA.16816.F32 R36, R160, R100.reuse, R36 ;  /* 0x00000064a024723c */ /* 0x090fe60000001824 */
[----:B------:R-:W-:Y:S01]  /*9d70*/  FADD.FTZ R3, R242, R3 ;  /* 0x00000003f2037221 */ /* 0x000fe20000010000 */
[----:B------:R1:W-:Y:S01]  /*9d80*/  MUFU.EX2 R232, R104 ;  /* 0x0000006800e87308 */ /* 0x0003e20000000800 */
[----:B-----5:R-:W-:Y:S03]  /*9d90*/  FFMA.FTZ R112, R210, c[0x0][0x2d0], -R143 ;  /* 0x0000b400d2707a23 */ /* 0x020fe6000001088f */
[C---:B------:R-:W-:Y:S06]  /*9da0*/  HMMA.16816.F32 R40, R144.reuse, R100, R40 ;  /* 0x000000649028723c */ /* 0x040fec0000001828 */
[----:B------:R4:W-:Y:S02]  /*9db0*/  MUFU.EX2 R214, R112 ;  /* 0x0000007000d67308 */ /* 0x0009e40000000800 */
[-C--:B------:R-:W-:Y:S08]  /*9dc0*/  HMMA.16816.F32 R44, R144, R102.reuse, R44 ;  /* 0x00000066902c723c */ /* 0x080ff0000000182c */
[C---:B------:R-:W-:Y:S01]  /*9dd0*/  HMMA.16816.F32 R48, R160.reuse, R102, R48 ;  /* 0x00000066a030723c */ /* 0x040fe20000001830 */
[----:B------:R-:W5:Y:S03]  /*9de0*/  LDSM.16.MT88.4 R100, [R182+0xc00] ;  /* 0x000c0000b664783b */ /* 0x000f660000004200 */
[----:B-1----:R-:W-:Y:S04]  /*9df0*/  FFMA.FTZ R104, R179, c[0x0][0x2d0], -R141 ;  /* 0x0000b400b3687a23 */ /* 0x002fe8000001088d */
[----:B------:R1:W-:Y:S01]  /*9e00*/  MUFU.EX2 R229, R104 ;  /* 0x0000006800e57308 */ /* 0x0003e20000000800 */
[--C-:B----4-:R-:W-:Y:S03]  /*9e10*/  FFMA.FTZ R112, R213, c[0x0][0x2d0], -R143.reuse ;  /* 0x0000b400d5707a23 */ /* 0x110fe6000001088f */
[----:B------:R-:W-:Y:S06]  /*9e20*/  MOV R213, R150 ;  /* 0x0000009600d57202 */ /* 0x000fec0000000f00 */
[----:B------:R4:W-:Y:S01]  /*9e30*/  MUFU.EX2 R198, R112 ;  /* 0x0000007000c67308 */ /* 0x0009e20000000800 */
[--C-:B-1----:R-:W-:Y:S09]  /*9e40*/  FFMA.FTZ R104, R178, c[0x0][0x2d0], -R143.reuse ;  /* 0x0000b400b2687a23 */ /* 0x102ff2000001088f */
[----:B------:R1:W-:Y:S01]  /*9e50*/  MUFU.EX2 R227, R104 ;  /* 0x0000006800e37308 */ /* 0x0003e20000000800 */
[-C--:B-----5:R-:W-:Y:S01]  /*9e60*/  HMMA.16816.F32 R52, R160, R100.reuse, R52 ;  /* 0x00000064a034723c */ /* 0x0a0fe20000001834 */
[--C-:B----4-:R-:W-:Y:S07]  /*9e70*/  FFMA.FTZ R112, R209, c[0x0][0x2d0], -R142.reuse ;  /* 0x0000b400d1707a23 */ /* 0x110fee000001088e */
[C---:B------:R-:W-:Y:S08]  /*9e80*/  HMMA.16816.F32 R56, R144.reuse, R100, R56 ;  /* 0x000000649038723c */ /* 0x040ff00000001838 */
[-C--:B------:R-:W-:Y:S01]  /*9e90*/  HMMA.16816.F32 R60, R144, R102.reuse, R60 ;  /* 0x00000066903c723c */ /* 0x080fe2000000183c */
[--C-:B-1----:R-:W-:Y:S02]  /*9ea0*/  FFMA.FTZ R104, R177, c[0x0][0x2d0], -R143.reuse ;  /* 0x0000b400b1687a23 */ /* 0x102fe4000001088f */
[----:B------:R1:W-:Y:S05]  /*9eb0*/  MUFU.EX2 R177, R112 ;  /* 0x0000007000b17308 */ /* 0x0003ea0000000800 */
[C---:B------:R-:W-:Y:S01]  /*9ec0*/  HMMA.16816.F32 R64, R160.reuse, R102, R64 ;  /* 0x00000066a040723c */ /* 0x040fe20000001840 */
[----:B------:R-:W4:Y:S04]  /*9ed0*/  LDSM.16.MT88.4 R100, [R181+0x1800] ;  /* 0x00180000b564783b */ /* 0x000f280000004200 */
[----:B------:R5:W-:Y:S01]  /*9ee0*/  MUFU.EX2 R228, R104 ;  /* 0x0000006800e47308 */ /* 0x000be20000000800 */
[--C-:B-1----:R-:W-:Y:S09]  /*9ef0*/  FFMA.FTZ R112, R208, c[0x0][0x2d0], -R142.reuse ;  /* 0x0000b400d0707a23 */ /* 0x102ff2000001088e */
[----:B------:R1:W-:Y:S01]  /*9f00*/  MUFU.EX2 R178, R112 ;  /* 0x0000007000b27308 */ /* 0x0003e20000000800 */
[--C-:B-----5:R-:W-:Y:S09]  /*9f10*/  FFMA.FTZ R104, R171, c[0x0][0x2d0], -R142.reuse ;  /* 0x0000b400ab687a23 */ /* 0x120ff2000001088e */
[----:B------:R5:W-:Y:S01]  /*9f20*/  MUFU.EX2 R224, R104 ;  /* 0x0000006800e07308 */ /* 0x000be20000000800 */
[-C--:B----4-:R-:W-:Y:S08]  /*9f30*/  HMMA.16816.F32 R68, R160, R100.reuse, R68 ;  /* 0x00000064a044723c */ /* 0x090ff00000001844 */
[C---:B------:R-:W-:Y:S01]  /*9f40*/  HMMA.16816.F32 R72, R144.reuse, R100, R72 ;  /* 0x000000649048723c */ /* 0x040fe20000001848 */
[--C-:B-1----:R-:W-:Y:S06]  /*9f50*/  FFMA.FTZ R112, R207, c[0x0][0x2d0], -R142.reuse ;  /* 0x0000b400cf707a23 */ /* 0x102fec000001088e */
[----:B------:R-:W-:Y:S01]  /*9f60*/  FFMA.FTZ R100, R168, c[0x0][0x2d0], -R143 ;  /* 0x0000b400a8647a23 */ /* 0x000fe2000001088f */
[-C--:B------:R-:W-:Y:S03]  /*9f70*/  HMMA.16816.F32 R76, R144, R102.reuse, R76 ;  /* 0x00000066904c723c */ /* 0x080fe6000000184c */
[----:B------:R1:W-:Y:S01]  /*9f80*/  MUFU.EX2 R231, R100 ;  /* 0x0000006400e77308 */ /* 0x0003e20000000800 */
[--C-:B-----5:R-:W-:Y:S04]  /*9f90*/  FFMA.FTZ R104, R170, c[0x0][0x2d0], -R142.reuse ;  /* 0x0000b400aa687a23 */ /* 0x120fe8000001088e */
[C---:B------:R-:W-:Y:S05]  /*9fa0*/  HMMA.16816.F32 R80, R160.reuse, R102, R80 ;  /* 0x00000066a050723c */ /* 0x040fea0000001850 */
[----:B------:R4:W5:Y:S01]  /*9fb0*/  MUFU.EX2 R225, R104 ;  /* 0x0000006800e17308 */ /* 0x0009620000000800 */
[--C-:B-1----:R-:W-:Y:S02]  /*9fc0*/  FFMA.FTZ R100, R174, c[0x0][0x2d0], -R141.reuse ;  /* 0x0000b400ae647a23 */ /* 0x102fe4000001088d */
[----:B------:R-:W-:Y:S07]  /*9fd0*/  FFMA.FTZ R141, R197, c[0x0][0x2d0], -R141 ;  /* 0x0000b400c58d7a23 */ /* 0x000fee000001088d */
[----:B------:R1:W-:Y:S01]  /*9fe0*/  MUFU.EX2 R230, R100 ;  /* 0x0000006400e67308 */ /* 0x0003e20000000800 */
[--C-:B----4-:R-:W-:Y:S01]  /*9ff0*/  FFMA.FTZ R104, R169, c[0x0][0x2d0], -R142.reuse ;  /* 0x0000b400a9687a23 */ /* 0x110fe2000001088e */
[----:B-----5:R-:W-:Y:S01]  /*a000*/  F2FP.PACK_AB R108, R225, R224 ;  /* 0x000000e0e16c723e */ /* 0x020fe200000000ff */
[----:B------:R-:W-:Y:S07]  /*a010*/  LDSM.16.MT88.4 R168, [R181+0x2000] ;  /* 0x00200000b5a8783b */ /* 0x000fee0000004200 */
[----:B------:R4:W-:Y:S10]  /*a020*/  MUFU.EX2 R226, R104 ;  /* 0x0000006800e27308 */ /* 0x0009f40000000800 */
[----:B------:R5:W-:Y:S01]  /*a030*/  MUFU.EX2 R197, R112 ;  /* 0x0000007000c57308 */ /* 0x000be20000000800 */
[----:B-1----:R-:W1:Y:S09]  /*a040*/  LDSM.16.MT88.4 R100, [R182+0x1800] ;  /* 0x00180000b664783b */ /* 0x002e720000004200 */
[----:B------:R-:W-:Y:S01]  /*a050*/  MUFU.EX2 R210, R141 ;  /* 0x0000008d00d27308 */ /* 0x000fe20000000800 */
[--C-:B----4-:R-:W-:Y:S02]  /*a060*/  FFMA.FTZ R104, R175, c[0x0][0x2d0], -R142.reuse ;  /* 0x0000b400af687a23 */ /* 0x110fe4000001088e */
[----:B------:R-:W-:Y:S07]  /*a070*/  FFMA.FTZ R142, R206, c[0x0][0x2d0], -R142 ;  /* 0x0000b400ce8e7a23 */ /* 0x000fee000001088e */
[----:B------:R4:W1:Y:S01]  /*a080*/  MUFU.EX2 R223, R104 ;  /* 0x0000006800df7308 */ /* 0x0008620000000800 */
[--C-:B-----5:R-:W-:Y:S09]  /*a090*/  FFMA.FTZ R112, R203, c[0x0][0x2d0], -R133.reuse ;  /* 0x0000b400cb707a23 */ /* 0x120ff20000010885 */
[----:B------:R5:W-:Y:S10]  /*a0a0*/  MUFU.EX2 R139, R112 ;  /* 0x00000070008b7308 */ /* 0x000bf40000000800 */
[----:B------:R2:W2:Y:S01]  /*a0b0*/  MUFU.EX2 R179, R142 ;  /* 0x0000008e00b37308 */ /* 0x0004a20000000800 */
[-C--:B-1----:R-:W-:Y:S01]  /*a0c0*/  HMMA.16816.F32 R84, R160, R100.reuse, R84 ;  /* 0x00000064a054723c */ /* 0x082fe20000001854 */
[----:B----4-:R-:W1:Y:S01]  /*a0d0*/  LDSM.16.MT88.4 R104, [R181+0x400] ;  /* 0x00040000b568783b */ /* 0x010e620000004200 */
[----:B------:R-:W-:Y:S06]  /*a0e0*/  F2FP.PACK_AB R110, R223, R226 ;  /* 0x000000e2df6e723e */ /* 0x000fec00000000ff */
[C---:B------:R-:W-:Y:S01]  /*a0f0*/  HMMA.16816.F32 R88, R144.reuse, R100, R88 ;  /* 0x000000649058723c */ /* 0x040fe20000001858 */
[----:B-----5:R-:W-:Y:S06]  /*a100*/  LDSM.16.MT88.4 R112, [R182+0x800] ;  /* 0x00080000b670783b */ /* 0x020fec0000004200 */
[--C-:B------:R-:W-:Y:S01]  /*a110*/  FFMA.FTZ R100, R167, c[0x0][0x2d0], -R133.reuse ;  /* 0x0000b400a7647a23 */ /* 0x100fe20000010885 */
[-C--:B------:R-:W-:Y:S01]  /*a120*/  HMMA.16816.F32 R92, R144, R102.reuse, R92 ;  /* 0x00000066905c723c */ /* 0x080fe2000000185c */
[----:B------:R-:W-:Y:S01]  /*a130*/  F2FP.PACK_AB R101, R231, R232 ;  /* 0x000000e8e765723e */ /* 0x000fe200000000ff */
[----:B------:R-:W-:Y:S01]  /*a140*/  LDSM.16.MT88.4 R164, [R182+0x1400] ;  /* 0x00140000b6a4783b */ /* 0x000fe20000004200 */
[----:B------:R4:W-:Y:S01]  /*a150*/  MUFU.EX2 R217, R100 ;  /* 0x0000006400d97308 */ /* 0x0009e20000000800 */
[----:B--2---:R-:W-:Y:S04]  /*a160*/  F2FP.PACK_AB R142, R210, R200 ;  /* 0x000000c8d28e723e */ /* 0x004fe800000000ff */
[----:B------:R-:W-:Y:S07]  /*a170*/  HMMA.16816.F32 R96, R160, R102, R96 ;  /* 0x00000066a060723c */ /* 0x000fee0000001860 */
[----:B------:R-:W-:Y:S02]  /*a180*/  F2FP.PACK_AB R102, R229, R230 ;  /* 0x000000e6e566723e */ /* 0x000fe400000000ff */
[----:B------:R-:W-:Y:S03]  /*a190*/  F2FP.PACK_AB R103, R228, R227 ;  /* 0x000000e3e467723e */ /* 0x000fe600000000ff */
[----:B------:R-:W-:Y:S02]  /*a1a0*/  F2FP.PACK_AB R160, R178, R177 ;  /* 0x000000b1b2a0723e */ /* 0x000fe400000000ff */
[----:B------:R-:W-:Y:S01]  /*a1b0*/  F2FP.PACK_AB R162, R179, R197 ;  /* 0x000000c5b3a2723e */ /* 0x000fe200000000ff */
[--C-:B----4-:R-:W-:Y:S04]  /*a1c0*/  FFMA.FTZ R100, R172, c[0x0][0x2d0], -R133.reuse ;  /* 0x0000b400ac647a23 */ /* 0x110fe80000010885 */
[----:B------:R2:W4:Y:S02]  /*a1d0*/  MUFU.EX2 R174, R100 ;  /* 0x0000006400ae7308 */ /* 0x0005240000000800 */
[----:B--2---:R-:W-:Y:S01]  /*a1e0*/  FFMA.FTZ R100, R173, c[0x0][0x2d0], -R133 ;  /* 0x0000b400ad647a23 */ /* 0x004fe20000010885 */
[----:B----4-:R-:W-:Y:S01]  /*a1f0*/  F2FP.PACK_AB R109, R174, R217 ;  /* 0x000000d9ae6d723e */ /* 0x010fe200000000ff */
[----:B------:R-:W-:Y:S06]  /*a200*/  FADD.FTZ R173, R243, R3 ;  /* 0x00000003f3ad7221 */ /* 0x000fec0000010000 */
[----:B------:R2:W4:Y:S01]  /*a210*/  MUFU.EX2 R175, R100 ;  /* 0x0000006400af7308 */ /* 0x0005220000000800 */
[----:B------:R-:W-:Y:S04]  /*a220*/  FFMA.FTZ R3, R0, R148, R201 ;  /* 0x0000009400037223 */ /* 0x000fe800000100c9 */
[----:B------:R-:W-:Y:S04]  /*a230*/  FADD.FTZ R3, R202, R3 ;  /* 0x00000003ca037221 */ /* 0x000fe80000010000 */
[----:B------:R-:W-:Y:S04]  /*a240*/  FADD.FTZ R3, R244, R3 ;  /* 0x00000003f4037221 */ /* 0x000fe80000010000 */
[----:B------:R-:W-:Y:S04]  /*a250*/  FADD.FTZ R3, R245, R3 ;  /* 0x00000003f5037221 */ /* 0x000fe80000010000 */
[----:B------:R-:W-:Y:S04]  /*a260*/  FADD.FTZ R3, R217, R3 ;  /* 0x00000003d9037221 */ /* 0x000fe80000010000 */
[----:B------:R-:W-:Y:S02]  /*a270*/  FADD.FTZ R3, R174, R3 ;  /* 0x00000003ae037221 */ /* 0x000fe40000010000 */
[----:B--2---:R-:W-:Y:S02]  /*a280*/  FFMA.FTZ R100, R176, c[0x0][0x2d0], -R133 ;  /* 0x0000b400b0647a23 */ /* 0x004fe40000010885 */
[----:B----4-:R-:W-:Y:S02]  /*a290*/  FADD.FTZ R3, R175, R3 ;  /* 0x00000003af037221 */ /* 0x010fe40000010000 */
[----:B------:R2:W4:Y:S02]  /*a2a0*/  MUFU.EX2 R176, R100 ;  /* 0x0000006400b07308 */ /* 0x0005240000000800 */
[----:B--2---:R-:W-:Y:S01]  /*a2b0*/  F2FP.PACK_AB R100, R234, R233 ;  /* 0x000000e9ea64723e */ /* 0x004fe200000000ff */
[C---:B----4-:R-:W-:Y:S01]  /*a2c0*/  FADD.FTZ R3, R176.reuse, R3 ;  /* 0x00000003b0037221 */ /* 0x050fe20000010000 */
[----:B------:R-:W-:Y:S05]  /*a2d0*/  F2FP.PACK_AB R111, R176, R175 ;  /* 0x000000afb06f723e */ /* 0x000fea00000000ff */
        /* <DEDUP_REMOVED lines=24> */
[----:B------:R-:W-:Y:S02]  /*a460*/  FFMA.FTZ R143, R212, c[0x0][0x2d0], -R143 ;  /* 0x0000b400d48f7a23 */ /* 0x000fe4000001088f */
[----:B------:R1:W2:Y:S01]  /*a470*/  MUFU.EX2 R211, R104 ;  /* 0x0000006800d37308 */ /* 0x0002a20000000800 */
[----:B------:R-:W-:Y:S04]  /*a480*/  MOV R212, R149 ;  /* 0x0000009500d47202 */ /* 0x000fe80000000f00 */
[C---:B------:R-:W-:Y:S05]  /*a490*/  HMMA.16816.F32 R80, R100.reuse, R106, R80 ;  /* 0x0000006a6450723c */ /* 0x040fea0000001850 */
[----:B------:R-:W4:Y:S01]  /*a4a0*/  MUFU.EX2 R199, R143 ;  /* 0x0000008f00c77308 */ /* 0x000f220000000800 */
[----:B-1----:R-:W1:Y:S01]  /*a4b0*/  LDSM.16.MT88.4 R104, [R182+0x1c00] ;  /* 0x001c0000b668783b */ /* 0x002e620000004200 */
[----:B--2---:R-:W-:Y:S02]  /*a4c0*/  F2FP.PACK_AB R141, R211, R214 ;  /* 0x000000d6d38d723e */ /* 0x004fe400000000ff */
[----:B----4-:R-:W-:Y:S01]  /*a4d0*/  F2FP.PACK_AB R143, R199, R198 ;  /* 0x000000c6c78f723e */ /* 0x010fe200000000ff */
[-C--:B-1----:R-:W-:Y:S08]  /*a4e0*/  HMMA.16816.F32 R84, R100, R104.reuse, R84 ;  /* 0x000000686454723c */ /* 0x082ff00000001854 */
[C---:B------:R-:W-:Y:S07]  /*a4f0*/  HMMA.16816.F32 R88, R108.reuse, R104, R88 ;  /* 0x000000686c58723c */ /* 0x040fee0000001858 */
[--C-:B------:R-:W-:Y:S01]  /*a500*/  FFMA.FTZ R104, R204, c[0x0][0x2d0], -R133.reuse ;  /* 0x0000b400cc687a23 */ /* 0x100fe20000010885 */
[-C--:B------:R-:W-:Y:S01]  /*a510*/  HMMA.16816.F32 R92, R108, R106.reuse, R92 ;  /* 0x0000006a6c5c723c */ /* 0x080fe2000000185c */
[----:B------:R-:W-:Y:S02]  /*a520*/  FFMA.FTZ R105, R132, R247, R248 ;  /* 0x000000f784697223 */ /* 0x000fe400000100f8 */
[----:B------:R1:W2:Y:S05]  /*a530*/  MUFU.EX2 R135, R104 ;  /* 0x0000006800877308 */ /* 0x0002aa0000000800 */
[----:B------:R-:W-:Y:S01]  /*a540*/  HMMA.16816.F32 R96, R100, R106, R96 ;  /* 0x0000006a6460723c */ /* 0x000fe20000001860 */
[--C-:B-1----:R-:W-:Y:S03]  /*a550*/  FFMA.FTZ R104, R205, c[0x0][0x2d0], -R133.reuse ;  /* 0x0000b400cd687a23 */ /* 0x102fe60000010885 */
[----:B--2---:R-:W-:Y:S01]  /*a560*/  F2FP.PACK_AB R161, R135, R139 ;  /* 0x0000008b87a1723e */ /* 0x004fe200000000ff */
[----:B------:R-:W-:Y:S01]  /*a570*/  FFMA.FTZ R133, R140, c[0x0][0x2d0], -R133 ;  /* 0x0000b4008c857a23 */ /* 0x000fe20000010885 */
[----:B------:R-:W-:Y:S01]  /*a580*/  F2FP.PACK_AB R140, R216, R215 ;  /* 0x000000d7d88c723e */ /* 0x000fe200000000ff */
[----:B------:R3:W-:Y:S06]  /*a590*/  MUFU.EX2 R172, R104 ;  /* 0x0000006800ac7308 */ /* 0x0007ec0000000800 */
[-C--:B------:R-:W-:Y:S01]  /*a5a0*/  HMMA.16816.F32 R144, R140, R156.reuse, R4 ;  /* 0x0000009c8c90723c */ /* 0x080fe20000001804 */
[----:B------:R-:W1:Y:S03]  /*a5b0*/  LDSM.16.MT88.4 R4, [R182+0x2000] ;  /* 0x00200000b604783b */ /* 0x000e660000004200 */
[----:B------:R-:W2:Y:S01]  /*a5c0*/  MUFU.EX2 R133, R133 ;  /* 0x0000008500857308 */ /* 0x000ea20000000800 */
[----:B---3--:R-:W-:Y:S02]  /*a5d0*/  FFMA.FTZ R104, R2, R151, R239 ;  /* 0x0000009702687223 */ /* 0x008fe400000100ef */
[----:B------:R-:W-:Y:S02]  /*a5e0*/  FADD.FTZ R2, R251, R105 ;  /* 0x00000069fb027221 */ /* 0x000fe40000010000 */
[----:B------:R-:W-:Y:S03]  /*a5f0*/  FADD.FTZ R132, R240, R104 ;  /* 0x00000068f0847221 */ /* 0x000fe60000010000 */
[----:B------:R-:W-:Y:S02]  /*a600*/  FADD.FTZ R2, R249, R2 ;  /* 0x00000002f9027221 */ /* 0x000fe40000010000 */
[----:B------:R-:W-:Y:S01]  /*a610*/  FADD.FTZ R0, R250, R132 ;  /* 0x00000084fa007221 */ /* 0x000fe20000010000 */
[----:B------:R-:W-:Y:S02]  /*a620*/  MOV R132, R138 ;  /* 0x0000008a00847202 */ /* 0x000fe40000000f00 */
[----:B--2---:R-:W-:Y:S01]  /*a630*/  F2FP.PACK_AB R163, R133, R172 ;  /* 0x000000ac85a3723e */ /* 0x004fe200000000ff */
[----:B------:R-:W-:Y:S06]  /*a640*/  FADD.FTZ R0, R252, R0 ;  /* 0x00000000fc007221 */ /* 0x000fec0000010000 */
[C---:B------:R-:W-:Y:S01]  /*a650*/  HMMA.16816.F32 R148, R160.reuse, R156, R8 ;  /* 0x0000009ca094723c */ /* 0x040fe20000001808 */
[----:B------:R-:W2:Y:S06]  /*a660*/  LDL R11, [R1+0xc] ;  /* 0x00000c00010b7983 */ /* 0x000eac0000100800 */
[----:B------:R-:W-:Y:S01]  /*a670*/  FADD.FTZ R8, R224, R0 ;  /* 0x00000000e0087221 */ /* 0x000fe20000010000 */
[-C--:B------:R-:W-:Y:S01]  /*a680*/  HMMA.16816.F32 R152, R160, R158.reuse, R12 ;  /* 0x0000009ea098723c */ /* 0x080fe2000000180c */
[----:B------:R-:W-:Y:S03]  /*a690*/  FADD.FTZ R9, R212, R2 ;  /* 0x00000002d4097221 */ /* 0x000fe60000010000 */
        /* <DEDUP_REMOVED lines=8> */
[----:B------:R-:W-:Y:S02]  /*a720*/  FADD.FTZ R10, R230, R2 ;  /* 0x00000002e60a7221 */ /* 0x000fe40000010000 */
[----:B------:R-:W-:Y:S02]  /*a730*/  FADD.FTZ R2, R226, R9 ;  /* 0x00000009e2027221 */ /* 0x000fe40000010000 */
[C---:B------:R-:W-:Y:S01]  /*a740*/  HMMA.16816.F32 R104, R160.reuse, R112, R24 ;  /* 0x00000070a068723c */ /* 0x040fe20000001818 */
[----:B------:R-:W-:Y:S03]  /*a750*/  FADD.FTZ R8, R227, R0 ;  /* 0x00000000e3087221 */ /* 0x000fe60000010000 */
[----:B------:R-:W-:Y:S04]  /*a760*/  FADD.FTZ R0, R229, R10 ;  /* 0x0000000ae5007221 */ /* 0x000fe80000010000 */
        /* <DEDUP_REMOVED lines=15> */
[C---:B------:R-:W-:Y:S07]  /*a860*/  HMMA.16816.F32 R88, R160.reuse, R4, R88 ;  /* 0x00000004a058723c */ /* 0x040fee0000001858 */
[----:B------:R-:W-:Y:S01]  /*a870*/  FADD.FTZ R5, R228, R8 ;  /* 0x00000008e4057221 */ /* 0x000fe20000010000 */
[-C--:B------:R-:W-:Y:S01]  /*a880*/  HMMA.16816.F32 R92, R160, R6.reuse, R92 ;  /* 0x00000006a05c723c */ /* 0x080fe2000000185c */
[----:B------:R-:W-:Y:S03]  /*a890*/  FADD.FTZ R8, R223, R2 ;  /* 0x00000002df087221 */ /* 0x000fe60000010000 */
[----:B------:R-:W-:Y:S02]  /*a8a0*/  FADD.FTZ R4, R215, R0 ;  /* 0x00000000d7047221 */ /* 0x000fe40000010000 */
[----:B------:R-:W-:Y:S02]  /*a8b0*/  FADD.FTZ R2, R214, R5 ;  /* 0x00000005d6027221 */ /* 0x000fe40000010000 */
[----:B------:R-:W-:Y:S01]  /*a8c0*/  FADD.FTZ R0, R177, R8 ;  /* 0x00000008b1007221 */ /* 0x000fe20000010000 */
[----:B------:R-:W-:Y:S03]  /*a8d0*/  HMMA.16816.F32 R96, R140, R6, R96 ;  /* 0x000000068c60723c */ /* 0x000fe60000001860 */
[----:B------:R-:W-:Y:S02]  /*a8e0*/  FADD.FTZ R4, R216, R4 ;  /* 0x00000004d8047221 */ /* 0x000fe40000010000 */
[----:B------:R-:W-:Y:S02]  /*a8f0*/  FADD.FTZ R5, R211, R2 ;  /* 0x00000002d3057221 */ /* 0x000fe40000010000 */
[----:B------:R-:W-:Y:S01]  /*a900*/  FADD.FTZ R2, R139, R3 ;  /* 0x000000038b027221 */ /* 0x000fe20000010000 */
[----:B------:R-:W-:Y:S01]  /*a910*/  MOV R139, R134 ;  /* 0x00000086008b7202 */ /* 0x000fe20000000f00 */
[----:B------:R-:W-:Y:S03]  /*a920*/  FADD.FTZ R3, R178, R0 ;  /* 0x00000000b2037221 */ /* 0x000fe60000010000 */
[----:B------:R-:W-:Y:S02]  /*a930*/  FADD.FTZ R0, R200, R4 ;  /* 0x00000004c8007221 */ /* 0x000fe40000010000 */
[----:B------:R-:W-:Y:S01]  /*a940*/  FADD.FTZ R2, R135, R2 ;  /* 0x0000000287027221 */ /* 0x000fe20000010000 */
[----:B------:R-:W-:Y:S01]  /*a950*/  MOV R135, R136 ;  /* 0x0000008800877202 */ /* 0x000fe20000000f00 */
[----:B------:R-:W-:Y:S02]  /*a960*/  FADD.FTZ R3, R197, R3 ;  /* 0x00000003c5037221 */ /* 0x000fe40000010000 */
[----:B------:R-:W-:Y:S02]  /*a970*/  FADD.FTZ R247, R210, R0 ;  /* 0x00000000d2f77221 */ /* 0x000fe40000010000 */
[----:B------:R-:W-:Y:S02]  /*a980*/  FADD.FTZ R0, R172, R2 ;  /* 0x00000002ac007221 */ /* 0x000fe40000010000 */
[----:B------:R-:W-:Y:S02]  /*a990*/  FADD.FTZ R2, R179, R3 ;  /* 0x00000003b3027221 */ /* 0x000fe40000010000 */
[----:B------:R-:W-:Y:S01]  /*a9a0*/  FADD.FTZ R0, R133, R0 ;  /* 0x0000000085007221 */ /* 0x000fe20000010000 */
[----:B------:R-:W-:Y:S01]  /*a9b0*/  MOV R133, R137 ;  /* 0x0000008900857202 */ /* 0x000fe20000000f00 */
[----:B------:R-:W-:Y:S01]  /*a9c0*/  FADD.FTZ R4, R198, R5 ;  /* 0x00000005c6047221 */ /* 0x000fe20000010000 */
[----:B------:R1:W-:Y:S03]  /*a9d0*/  STL [R1], R2 ;  /* 0x0000000201007387 */ /* 0x0003e60000100800 */
[----:B------:R-:W-:Y:S01]  /*a9e0*/  FADD.FTZ R246, R199, R4 ;  /* 0x00000004c7f67221 */ /* 0x000fe20000010000 */
[----:B------:R1:W-:Y:S01]  /*a9f0*/  STL [R1+0x4], R0 ;  /* 0x0000040001007387 */ /* 0x0003e20000100800 */
[C---:B--2---:R-:W-:Y:S02]  /*aa00*/  ISETP.GT.AND P0, PT, R196.reuse, R11, PT ;  /* 0x0000000bc400720c */ /* 0x044fe40003f04270 */
[----:B------:R-:W-:Y:S11]  /*aa10*/  IADD3 R196, R196, -0x1, RZ ;  /* 0xffffffffc4c47810 */ /* 0x000ff60007ffe0ff */
[----:B-1----:R-:W-:-:S05]  /*aa20*/  @P0 BRA `(.L_x_544) ;  /* 0xffffc3d000000947 */ /* 0x002fca000383ffff */
.L_x_523:
[----:B------:R-:W2:Y:S01]  /*aa30*/  LDL R0, [R1+0x10] ;  /* 0x0000100001007983 */ /* 0x000ea20000100800 */
[----:B-1----:R-:W-:-:S02]  /*aa40*/  IMAD.MOV.U32 R2, RZ, RZ, c[0x0][0x2c4] ;  /* 0x0000b100ff027624 */ /* 0x002fc400078e00ff */
[----:B------:R-:W-:-:S03]  /*aa50*/  IMAD.MOV.U32 R4, RZ, RZ, c[0x0][0x32c] ;  /* 0x0000cb00ff047624 */ /* 0x000fc600078e00ff */
[----:B------:R-:W-:Y:S02]  /*aa60*/  ISETP.NE.AND P1, PT, R2, 0x1, PT ;  /* 0x000000010200780c */ /* 0x000fe40003f25270 */
[----:B------:R-:W-:Y:S02]  /*aa70*/  ISETP.GE.AND P0, PT, R4, 0x1, PT ;  /* 0x000000010400780c */ /* 0x000fe40003f06270 */
[----:B------:R-:W-:Y:S02]  /*aa80*/  IADD3 R2, R219, 0x1, -R218 ;  /* 0x00000001db027810 */ /* 0x000fe40007ffe8da */
[----:B--2---:R-:W-:-:S07]  /*aa90*/  IADD3 R0, R0, 0x7f, RZ ;  /* 0x0000007f00007810 */ /* 0x004fce0007ffe0ff */
[----:B------:R-:W-:-:S05]  /*aaa0*/  @P1 IMAD.HI.U32 R3, R0, c[0x0][0x2c8], RZ ;  /* 0x0000b20000031a27 */ /* 0x000fca00078e00ff */
[----:B------:R-:W-:-:S05]  /*aab0*/  @P1 SHF.R.U32.HI R0, RZ, c[0x0][0x2cc], R3 ;  /* 0x0000b300ff001a19 */ /* 0x000fca0000011603 */
[----:B------:R-:W-:-:S05]  /*aac0*/  IMAD.IADD R0, R2, 0x1, R0 ;  /* 0x0000000102007824 */ /* 0x000fca00078e0200 */
[----:B------:R-:W-:Y:S01]  /*aad0*/  IADD3 R2, R0, -c[0x0][0x324], RZ ;  /* 0x8000c90000027a10 */ /* 0x000fe20007ffe0ff */
[----:B------:R-:W-:Y:S05]  /*aae0*/  @!P0 BRA `(.L_x_545) ;  /* 0x0000011000008947 */ /* 0x000fea0003800000 */
[----:B------:R-:W-:Y:S01]  /*aaf0*/  ISETP.GT.AND P0, PT, R0, -0x1, PT ;  /* 0xffffffff0000780c */ /* 0x000fe20003f04270 */
[----:B------:R-:W-:-:S12]  /*ab00*/  BSSY B0, `(.L_x_546) ;  /* 0x000000d000007945 */ /* 0x000fd80003800000 */
        /* <DEDUP_REMOVED lines=8> */
.L_x_547:
[----:B------:R-:W-:-:S04]  /*ab90*/  MOV R3, c[0x0][0x32c] ;  /* 0x0000cb0000037a02 */ /* 0x000fc80000000f00 */
[----:B------:R-:W-:-:S13]  /*aba0*/  ISETP.NE.AND P0, PT, R3, 0x1, PT ;  /* 0x000000010300780c */ /* 0x000fda0003f05270 */
[----:B------:R-:W-:-:S05]  /*abb0*/  @P0 IMAD.HI.U32 R3, R0, c[0x0][0x330], RZ ;  /* 0x0000cc0000030a27 */ /* 0x000fca00078e00ff */
[----:B------:R-:W-:Y:S02]  /*abc0*/  @P0 SHF.R.U32.HI R0, RZ, c[0x0][0x334], R3 ;  /* 0x0000cd00ff000a19 */ /* 0x000fe40000011603 */
.L_x_548:
[----:B------:R-:W-:Y:S05]  /*abd0*/  BSYNC B0 ;  /* 0x0000000000007941 */ /* 0x000fea0003800000 */
.L_x_546:
[----:B------:R-:W-:-:S05]  /*abe0*/  IMAD R0, R0, c[0x0][0x32c], RZ ;  /* 0x0000cb0000007a24 */ /* 0x000fca00078e02ff */
[----:B------:R-:W-:-:S03]  /*abf0*/  IMNMX R2, R2, R0, !PT ;  /* 0x0000000002027217 */ /* 0x000fc60007800200 */
.L_x_545:
[----:B------:R-:W2:Y:S01]  /*ac00*/  LDL R3, [R1+0x8] ;  /* 0x0000080001037983 */ /* 0x000ea20000100800 */
[----:B------:R-:W-:-:S05]  /*ac10*/  IADD3 R2, R2, 0x2f, RZ ;  /* 0x0000002f02027810 */ /* 0x000fca0007ffe0ff */
[----:B------:R-:W-:-:S05]  /*ac20*/  IMAD.HI R2, R2, 0x2aaaaaab, RZ ;  /* 0x2aaaaaab02027827 */ /* 0x000fca00078e02ff */
[----:B------:R-:W-:-:S04]  /*ac30*/  SHF.R.U32.HI R0, RZ, 0x1f, R2 ;  /* 0x0000001fff007819 */ /* 0x000fc80000011602 */
[----:B------:R-:W-:-:S04]  /*ac40*/  LEA.HI.SX32 R0, R2, R0, 0x1d ;  /* 0x0000000002007211 */ /* 0x000fc800078feaff */
[----:B--2---:R-:W-:-:S04]  /*ac50*/  IMNMX R212, R3, R0, !PT ;  /* 0x0000000003d47217 */ /* 0x004fc80007800200 */
[----:B------:R-:W-:-:S13]  /*ac60*/  ISETP.GE.AND P0, PT, R196, R212, PT ;  /* 0x000000d4c400720c */ /* 0x000fda0003f06270 */
[----:B------:R-:W-:Y:S05]  /*ac70*/  @!P0 BRA `(.L_x_549) ;  /* 0x00002a6000008947 */ /* 0x000fea0003800000 */
.L_x_554:
[----:B------:R-:W2:Y:S01]  /*ac80*/  LDL R133, [R1+0x8] ;  /* 0x0000080001857983 */ /* 0x000ea20000100800 */
[----:B------:R-:W-:Y:S04]  /*ac90*/  DEPBAR.LE SB0, 0x0 ;  /* 0x000080000000791a */ /* 0x000fe80000000000 */
[----:B-1----:R-:W1:Y:S01]  /*aca0*/  S2R R132, SR_TID.X ;  /* 0x0000000000847919 */ /* 0x002e620000002100 */
[----:B------:R-:W-:Y:S01]  /*acb0*/  WARPSYNC 0xffffffff ;  /* 0xffffffff00007948 */ /* 0x000fe20003800000 */
[----:B------:R-:W-:Y:S02]  /*acc0*/  BSSY B0, `(.L_x_550) ;  /* 0x0000043000007945 */ /* 0x000fe40003800000 */
[----:B------:R-:W-:Y:S01]  /*acd0*/  BAR.SYNC.DEFER_BLOCKING 0x0 ;  /* 0x0000000000007b1d */ /* 0x000fe20000010000 */
[C---:B------:R-:W-:Y:S01]  /*ace0*/  LOP3.LUT P6, RZ, R194.reuse, 0x100, RZ, 0xc0, !PT ;  /* 0x00000100c2ff7812 */ /* 0x040fe200078cc0ff */
[----:B------:R-:W-:Y:S01]  /*acf0*/  IMAD.MOV.U32 R0, RZ, RZ, R138 ;  /* 0x000000ffff007224 */ /* 0x000fe200078e008a */
[C---:B------:R-:W-:Y:S01]  /*ad00*/  LOP3.LUT P5, RZ, R194.reuse, 0x80, RZ, 0xc0, !PT ;  /* 0x00000080c2ff7812 */ /* 0x040fe200078ac0ff */
[----:B------:R-:W-:Y:S01]  /*ad10*/  IMAD.MOV.U32 R3, RZ, RZ, R137 ;  /* 0x000000ffff037224 */ /* 0x000fe200078e0089 */
[----:B------:R-:W-:Y:S01]  /*ad20*/  LOP3.LUT P4, RZ, R194, 0x40, RZ, 0xc0, !PT ;  /* 0x00000040c2ff7812 */ /* 0x000fe2000788c0ff */
[----:B------:R-:W-:Y:S01]  /*ad30*/  IMAD.MOV.U32 R135, RZ, RZ, R136 ;  /* 0x000000ffff877224 */ /* 0x000fe200078e0088 */
[----:B------:R3:W4:Y:S04]  /*ad40*/  LDSM.16.M88.4 R48, [R183] ;  /* 0x00000000b730783b */ /* 0x0007280000000200 */
        /* <DEDUP_REMOVED lines=18> */
[----:B------:R-:W-:Y:S04]  /*ae70*/  IMAD.WIDE.U32 R4, R4, 0x30, RZ ;  /* 0x0000003004047825 */ /* 0x000fe800078e00ff */
[----:B------:R-:W-:Y:S01]  /*ae80*/  IMAD R2, R2, 0x30, RZ ;  /* 0x0000003002027824 */ /* 0x000fe200078e02ff */
[----:B------:R-:W-:Y:S01]  /*ae90*/  IADD3 R7, P1, P0, R4, 0x20, R220 ;  /* 0x0000002004077810 */ /* 0x000fe2000783e0dc */
[----:B------:R-:W-:Y:S02]  /*aea0*/  @!P2 IMAD.MOV.U32 R9, RZ, RZ, c[0x0][0x20c] ;  /* 0x00008300ff09a624 */ /* 0x000fe400078e00ff */
[----:B------:R-:W-:Y:S02]  /*aeb0*/  IMAD.IADD R2, R5, 0x1, R2 ;  /* 0x0000000105027824 */ /* 0x000fe400078e0202 */
[----:B------:R-:W-:Y:S03]  /*aec0*/  @!P2 IMAD.MOV.U32 R5, RZ, RZ, c[0x0][0x208] ;  /* 0x00008200ff05a624 */ /* 0x000fe600078e00ff */
[----:B------:R-:W-:Y:S02]  /*aed0*/  IADD3.X R10, R2, RZ, R222, P1, P0 ;  /* 0x000000ff020a7210 */ /* 0x000fe40000fe04de */
[----:B------:R-:W-:Y:S04]  /*aee0*/  IADD3 R8, P1, P0, R4, 0x40, R220 ;  /* 0x0000004004087810 */ /* 0x000fe8000783e0dc */
[----:B------:R-:W-:Y:S02]  /*aef0*/  IADD3.X R11, R2, RZ, R222, P1, P0 ;  /* 0x000000ff020b7210 */ /* 0x000fe40000fe04de */
[C---:B------:R-:W-:Y:S04]  /*af00*/  @!P2 LEA R6, P0, R5.reuse, R4, 0x5 ;  /* 0x000000040506a211 */ /* 0x040fe800078028ff */
[----:B------:R-:W-:Y:S02]  /*af10*/  @!P2 LEA.HI.X R5, R5, R2, R9, 0x5, P0 ;  /* 0x000000020505a211 */ /* 0x000fe400000f2c09 */
[C---:B------:R-:W-:Y:S04]  /*af20*/  @!P2 IADD3 R20, P1, P0, R6.reuse, 0x20, R220 ;  /* 0x000000200614a810 */ /* 0x040fe8000783e0dc */
[C---:B------:R-:W-:Y:S02]  /*af30*/  @!P2 IADD3.X R22, R5.reuse, RZ, R222, P1, P0 ;  /* 0x000000ff0516a210 */ /* 0x040fe40000fe04de */
[----:B------:R-:W-:Y:S04]  /*af40*/  @!P2 IADD3 R21, P1, P0, R6, 0x40, R220 ;  /* 0x000000400615a810 */ /* 0x000fe8000783e0dc */
[--C-:B------:R-:W-:Y:S02]  /*af50*/  @!P2 IADD3.X R23, R5, RZ, R222.reuse, P1, P0 ;  /* 0x000000ff0517a210 */ /* 0x100fe40000fe04de */
[----:B------:R-:W-:Y:S05]  /*af60*/  IADD3 R4, P0, R220, R4, RZ ;  /* 0x00000004dc047210 */ /* 0x000fea0007f1e0ff */
[----:B------:R-:W-:Y:S01]  /*af70*/  IMAD.X R2, R2, 0x1, R222, P0 ;  /* 0x0000000102027824 */ /* 0x000fe200000e06de */
[C---:B------:R-:W-:Y:S04]  /*af80*/  LEA R14, P0, R4.reuse, c[0x0][0x1f8], 0x1 ;  /* 0x00007e00040e7a11 */ /* 0x040fe800078008ff */
[----:B------:R-:W-:Y:S02]  /*af90*/  LEA.HI.X R15, R4, c[0x0][0x1fc], R2, 0x1, P0 ;  /* 0x00007f00040f7a11 */ /* 0x000fe400000f0c02 */
[C---:B------:R-:W-:Y:S03]  /*afa0*/  LEA R12, P0, R7.reuse, c[0x0][0x1f8], 0x1 ;  /* 0x00007e00070c7a11 */ /* 0x040fe600078008ff */
[----:B------:R-:W-:Y:S01]  /*afb0*/  @!PT LDS RZ, [RZ] ;  /* 0x00000000fffff984 */ /* 0x000fe20000000800 */
[----:B------:R-:W-:Y:S01]  /*afc0*/  @!PT LDS RZ, [RZ] ;  /* 0x00000000fffff984 */ /* 0x000fe20000000800 */
[----:B------:R-:W-:Y:S01]  /*afd0*/  @!PT LDS RZ, [RZ] ;  /* 0x00000000fffff984 */ /* 0x000fe20000000800 */
[----:B------:R1:W-:Y:S01]  /*afe0*/  LDGSTS.E.BYPASS.LTC128B.128 [R195+0x1880], [R14.64], !P6 ;  /* 0x018800000ec37fae */ /* 0x0003e2000f101d46 */
[----:B------:R-:W-:Y:S02]  /*aff0*/  LEA.HI.X R13, R7, c[0x0][0x1fc], R10, 0x1, P0 ;  /* 0x00007f00070d7a11 */ /* 0x000fe400000f0c0a */
[C---:B------:R-:W-:Y:S03]  /*b000*/  LEA R10, P0, R8.reuse, c[0x0][0x1f8], 0x1 ;  /* 0x00007e00080a7a11 */ /* 0x040fe600078008ff */
[----:B------:R1:W-:Y:S01]  /*b010*/  LDGSTS.E.BYPASS.LTC128B.128 [R195+0x2480], [R12.64], !P5 ;  /* 0x024800000cc37fae */ /* 0x0003e2000e901d46 */
[----:B------:R-:W-:Y:S02]  /*b020*/  LEA.HI.X R11, R8, c[0x0][0x1fc], R11, 0x1, P0 ;  /* 0x00007f00080b7a11 */ /* 0x000fe400000f0c0b */
[----:B------:R-:W-:Y:S03]  /*b030*/  @!P2 IADD3 R2, P0, R6, R220, RZ ;  /* 0x000000dc0602a210 */ /* 0x000fe60007f1e0ff */
[----:B------:R1:W-:Y:S02]  /*b040*/  LDGSTS.E.BYPASS.LTC128B.128 [R195+0x3080], [R10.64], !P4 ;  /* 0x030800000ac37fae */ /* 0x0003e4000e101d46 */
[----:B------:R-:W-:Y:S01]  /*b050*/  @!P2 IMAD.X R5, R5, 0x1, R222, P0 ;  /* 0x000000010505a824 */ /* 0x000fe200000e06de */
[C---:B------:R-:W-:Y:S04]  /*b060*/  @!P2 LEA R8, P0, R2.reuse, c[0x0][0x1f8], 0x1 ;  /* 0x00007e000208aa11 */ /* 0x040fe800078008ff */
[----:B------:R-:W-:Y:S02]  /*b070*/  @!P2 LEA.HI.X R9, R2, c[0x0][0x1fc], R5, 0x1, P0 ;  /* 0x00007f000209aa11 */ /* 0x000fe400000f0c05 */
[C---:B------:R-:W-:Y:S03]  /*b080*/  @!P2 LEA R6, P0, R20.reuse, c[0x0][0x1f8], 0x1 ;  /* 0x00007e001406aa11 */ /* 0x040fe600078008ff */
[----:B------:R1:W-:Y:S01]  /*b090*/  @!P2 LDGSTS.E.BYPASS.LTC128B.128 [R195+0x2080], [R8.64], !P6 ;  /* 0x0208000008c3afae */ /* 0x0003e2000f101d46 */
[----:B------:R-:W-:Y:S02]  /*b0a0*/  @!P2 LEA.HI.X R7, R20, c[0x0][0x1fc], R22, 0x1, P0 ;  /* 0x00007f001407aa11 */ /* 0x000fe400000f0c16 */
[C---:B------:R-:W-:Y:S03]  /*b0b0*/  @!P2 LEA R4, P0, R21.reuse, c[0x0][0x1f8], 0x1 ;  /* 0x00007e001504aa11 */ /* 0x040fe600078008ff */
[----:B------:R1:W-:Y:S01]  /*b0c0*/  @!P2 LDGSTS.E.BYPASS.LTC128B.128 [R195+0x2c80], [R6.64], !P5 ;  /* 0x02c8000006c3afae */ /* 0x0003e2000e901d46 */
[----:B------:R-:W-:Y:S05]  /*b0d0*/  @!P2 LEA.HI.X R5, R21, c[0x0][0x1fc], R23, 0x1, P0 ;  /* 0x00007f001505aa11 */ /* 0x000fea00000f0c17 */
[----:B------:R1:W-:Y:S04]  /*b0e0*/  @!P2 LDGSTS.E.BYPASS.LTC128B.128 [R195+0x3880], [R4.64], !P4 ;  /* 0x0388000004c3afae */ /* 0x0003e8000e101d46 */
.L_x_551:
[----:B-1-34-:R-:W-:Y:S05]  /*b0f0*/  BSYNC B0 ;  /* 0x0000000000007941 */ /* 0x01afea0003800000 */
.L_x_550:
        /* <DEDUP_REMOVED lines=99> */
[----:B------:R-:W-:Y:S04]  /*b730*/  SHF.R.S32.HI R2, RZ, 0x1f, R132 ;  /* 0x0000001fff027819 */ /* 0x000fe80000011484 */
[----:B------:R-:W-:Y:S04]  /*b740*/  LEA.HI R2, R2, R132, RZ, 0x2 ;  /* 0x0000008402027211 */ /* 0x000fe800078f10ff */
[----:B------:R-:W-:Y:S04]  /*b750*/  SHF.R.S32.HI R2, RZ, 0x2, R2 ;  /* 0x00000002ff027819 */ /* 0x000fe80000011402 */
[----:B------:R-:W-:Y:S04]  /*b760*/  IADD3 R2, -R2, 0x30, RZ ;  /* 0x0000003002027810 */ /* 0x000fe80007ffe1ff */
[----:B------:R-:W-:Y:S11]  /*b770*/  ISETP.GE.AND P0, PT, R2, 0x21, PT ;  /* 0x000000210200780c */ /* 0x000ff60003f06270 */
[----:B------:R-:W-:Y:S02]  /*b780*/  @!UPT UIADD3 URZ, URZ, URZ, URZ ;  /* 0x0000003f3f3ff290 */ /* 0x000fe4000fffe03f */
[----:B------:R-:W-:Y:S01]  /*b790*/  @P0 IADD3 R132, R196, -0x1, RZ ;  /* 0xffffffffc4840810 */ /* 0x000fe20007ffe0ff */
[----:B------:R-:W-:Y:S02]  /*b7a0*/  @P0 IMAD.MOV.U32 R142, RZ, RZ, c[0x0][0x1e0] ;  /* 0x00007800ff8e0624 */ /* 0x000fe400078e00ff */
[----:B------:R-:W-:Y:S01]  /*b7b0*/  @P0 IMAD.MOV.U32 R143, RZ, RZ, c[0x0][0x1e4] ;  /* 0x00007900ff8f0624 */ /* 0x000fe200078e00ff */
[----:B------:R-:W-:Y:S01]  /*b7c0*/  @P0 SHF.R.S32.HI R133, RZ, 0x1f, R132 ;  /* 0x0000001fff850819 */ /* 0x000fe20000011484 */
[C---:B------:R-:W-:Y:S04]  /*b7d0*/  @P0 IMAD.WIDE.U32 R140, R132.reuse, c[0x0][0x1e0], RZ ;  /* 0x00007800848c0a25 */ /* 0x040fe800078e00ff */
[----:B------:R-:W-:Y:S04]  /*b7e0*/  @P0 IMAD R133, R133, c[0x0][0x1e0], RZ ;  /* 0x0000780085850a24 */ /* 0x000fe800078e02ff */
[----:B------:R-:W-:Y:S01]  /*b7f0*/  @P0 IMAD R139, R132, c[0x0][0x1e4], R133 ;  /* 0x00007900848b0a24 */ /* 0x000fe200078e0285 */
[C---:B------:R-:W-:Y:S01]  /*b800*/  @P0 SHF.L.U64.HI R133, R142.reuse, 0x5, R143 ;  /* 0x000000058e850819 */ /* 0x040fe2000001028f */
[----:B------:R-:W-:Y:S02]  /*b810*/  @P0 IMAD.SHL.U32 R132, R142, 0x20, RZ ;  /* 0x000000208e840824 */ /* 0x000fe400078e00ff */
[----:B------:R-:W-:Y:S02]  /*b820*/  @P0 IMAD.IADD R139, R141, 0x1, R139 ;  /* 0x000000018d8b0824 */ /* 0x000fe400078e028b */
[----:B------:R-:W-:Y:S04]  /*b830*/  @P0 IMAD.WIDE.U32 R132, R140, 0x30, R132 ;  /* 0x000000308c840825 */ /* 0x000fe800078e0084 */
[----:B------:R-:W-:Y:S01]  /*b840*/  @P0 IMAD R139, R139, 0x30, RZ ;  /* 0x000000308b8b0824 */ /* 0x000fe200078e02ff */
[C---:B------:R-:W-:Y:S03]  /*b850*/  @P0 IADD3 R166, P2, P1, R132.reuse, 0x20, R236 ;  /* 0x0000002084a60810 */ /* 0x040fe6000795e0ec */
[----:B------:R-:W-:Y:S05]  /*b860*/  @P0 IMAD.IADD R139, R139, 0x1, R133 ;  /* 0x000000018b8b0824 */ /* 0x000fea00078e0285 */
[C---:B------:R-:W-:Y:S02]  /*b870*/  @P0 IADD3.X R168, R139.reuse, RZ, R238, P2, P1 ;  /* 0x000000ff8ba80210 */ /* 0x040fe400017e24ee */
[----:B------:R-:W-:Y:S04]  /*b880*/  @P0 IADD3 R167, P2, P1, R132, 0x40, R236 ;  /* 0x0000004084a70810 */ /* 0x000fe8000795e0ec */
[----:B------:R-:W-:Y:S02]  /*b890*/  @P0 IADD3.X R169, R139, RZ, R238, P2, P1 ;  /* 0x000000ff8ba90210 */ /* 0x000fe400017e24ee */
[----:B------:R-:W-:Y:S11]  /*b8a0*/  ISETP.GE.AND P1, PT, R2, 0x1, PT ;  /* 0x000000010200780c */ /* 0x000ff60003f26270 */
[----:B------:R-:W-:Y:S02]  /*b8b0*/  @!UPT UIADD3 URZ, URZ, URZ, URZ ;  /* 0x0000003f3f3ff290 */ /* 0x000fe4000fffe03f */
[----:B------:R-:W-:Y:S01]  /*b8c0*/  @P1 IADD3 R2, R196, -0x1, RZ ;  /* 0xffffffffc4021810 */ /* 0x000fe20007ffe0ff */
[----:B------:R-:W-:Y:S02]  /*b8d0*/  @P1 IMAD.MOV.U32 R140, RZ, RZ, R236 ;  /* 0x000000ffff8c1224 */ /* 0x000fe400078e00ec */
[----:B------:R-:W-:Y:S01]  /*b8e0*/  @P1 IMAD.MOV.U32 R141, RZ, RZ, R238 ;  /* 0x000000ffff8d1224 */ /* 0x000fe200078e00ee */
[----:B------:R-:W-:Y:S01]  /*b8f0*/  @P1 SHF.R.S32.HI R133, RZ, 0x1f, R2 ;  /* 0x0000001fff851819 */ /* 0x000fe20000011402 */
[----:B------:R-:W-:Y:S04]  /*b900*/  @P1 IMAD.WIDE.U32 R142, R2, c[0x0][0x1e0], RZ ;  /* 0x00007800028e1a25 */ /* 0x000fe800078e00ff */
[----:B------:R-:W-:Y:S02]  /*b910*/  @P1 IMAD R133, R133, c[0x0][0x1e0], RZ ;  /* 0x0000780085851a24 */ /* 0x000fe400078e02ff */
[----:B------:R-:W-:Y:S04]  /*b920*/  @P1 IMAD.WIDE.U32 R140, R142, 0x30, R140 ;  /* 0x000000308e8c1825 */ /* 0x000fe800078e008c */
[----:B------:R-:W-:Y:S04]  /*b930*/  @P1 IMAD R133, R2, c[0x0][0x1e4], R133 ;  /* 0x0000790002851a24 */ /* 0x000fe800078e0285 */
[----:B------:R-:W-:Y:S02]  /*b940*/  @P1 IMAD.IADD R2, R143, 0x1, R133 ;  /* 0x000000018f021824 */ /* 0x000fe400078e0285 */
[----:B------:R-:W-:Y:S02]  /*b950*/  @P1 IMAD.SHL.U32 R133, R140, 0x2, RZ ;  /* 0x000000028c851824 */ /* 0x000fe400078e00ff */
[----:B------:R-:W-:Y:S04]  /*b960*/  @P1 IMAD R2, R2, 0x30, RZ ;  /* 0x0000003002021824 */ /* 0x000fe800078e02ff */
[----:B------:R-:W-:Y:S05]  /*b970*/  @P1 IMAD.IADD R2, R141, 0x1, R2 ;  /* 0x000000018d021824 */ /* 0x000fea00078e0202 */
[----:B------:R-:W-:Y:S02]  /*b980*/  @P1 SHF.L.U64.HI R2, R140, 0x1, R2 ;  /* 0x000000018c021819 */ /* 0x000fe40000010202 */
[C---:B------:R-:W-:Y:S04]  /*b990*/  @P1 IADD3 R140, P3, R133.reuse, 0x40, RZ ;  /* 0x00000040858c1810 */ /* 0x040fe80007f7e0ff */
[----:B------:R-:W-:Y:S04]  /*b9a0*/  @P1 IADD3 R164, P2, R140, c[0x0][0x1c8], RZ ;  /* 0x000072008ca41a10 */ /* 0x000fe80007f5e0ff */
[--C-:B------:R-:W-:Y:S02]  /*b9b0*/  @P1 IADD3.X R165, RZ, c[0x0][0x1cc], R2.reuse, P2, P3 ;  /* 0x00007300ffa51a10 */ /* 0x100fe400017e6402 */
[----:B------:R-:W-:Y:S04]  /*b9c0*/  @P1 IADD3 R140, P3, R133, 0x80, RZ ;  /* 0x00000080858c1810 */ /* 0x000fe80007f7e0ff */
[----:B------:R-:W-:Y:S04]  /*b9d0*/  @P1 IADD3 R162, P2, R140, c[0x0][0x1c8], RZ ;  /* 0x000072008ca21a10 */ /* 0x000fe80007f5e0ff */
[----:B------:R-:W-:Y:S02]  /*b9e0*/  @P1 IADD3.X R163, RZ, c[0x0][0x1cc], R2, P2, P3 ;  /* 0x00007300ffa31a10 */ /* 0x000fe400017e6402 */
[----:B------:R-:W-:Y:S05]  /*b9f0*/  @P0 IADD3 R132, P2, R236, R132, RZ ;  /* 0x00000084ec840210 */ /* 0x000fea0007f5e0ff */
[----:B------:R-:W-:Y:S01]  /*ba00*/  @P0 IMAD.X R139, R139, 0x1, R238, P2 ;  /* 0x000000018b8b0824 */ /* 0x000fe200010e06ee */
[C---:B------:R-:W-:Y:S04]  /*ba10*/  @P0 LEA R160, P2, R132.reuse, c[0x0][0x1c8], 0x1 ;  /* 0x0000720084a00a11 */ /* 0x040fe800078408ff */
[----:B------:R-:W-:Y:S02]  /*ba20*/  @P0 LEA.HI.X R161, R132, c[0x0][0x1cc], R139, 0x1, P2 ;  /* 0x0000730084a10a11 */ /* 0x000fe400010f0c8b */
[C---:B------:R-:W-:Y:S04]  /*ba30*/  @P0 LEA R142, P2, R166.reuse, c[0x0][0x1c8], 0x1 ;  /* 0x00007200a68e0a11 */ /* 0x040fe800078408ff */
[----:B------:R-:W-:Y:S02]  /*ba40*/  @P0 LEA.HI.X R143, R166, c[0x0][0x1cc], R168, 0x1, P2 ;  /* 0x00007300a68f0a11 */ /* 0x000fe400010f0ca8 */
[----:B------:R-:W-:Y:S04]  /*ba50*/  @P1 IADD3 R140, P2, R133, c[0x0][0x1c8], RZ ;  /* 0x00007200858c1a10 */ /* 0x000fe80007f5e0ff */
[----:B------:R-:W-:Y:S02]  /*ba60*/  @P1 IADD3.X R141, R2, c[0x0][0x1cc], RZ, P2, !PT ;  /* 0x00007300028d1a10 */ /* 0x000fe400017fe4ff */
[C---:B------:R-:W-:Y:S03]  /*ba70*/  @P0 LEA R132, P2, R167.reuse, c[0x0][0x1c8], 0x1 ;  /* 0x00007200a7840a11 */ /* 0x040fe600078408ff */
[----:B------:R-:W-:Y:S01]  /*ba80*/  @!PT LDS RZ, [RZ] ;  /* 0x00000000fffff984 */ /* 0x000fe20000000800 */
[----:B------:R-:W-:Y:S01]  /*ba90*/  @!PT LDS RZ, [RZ] ;  /* 0x00000000fffff984 */ /* 0x000fe20000000800 */
[----:B------:R-:W-:Y:S01]  /*baa0*/  @!PT LDS RZ, [RZ] ;  /* 0x00000000fffff984 */ /* 0x000fe20000000800 */
[----:B------:R1:W-:Y:S01]  /*bab0*/  @P1 LDGSTS.E.BYPASS.LTC128B.128 [R195+0x3c80], [R140.64], !P6 ;  /* 0x03c800008cc31fae */ /* 0x0003e2000f101d46 */
[----:B------:R-:W-:Y:S07]  /*bac0*/  @P0 LEA.HI.X R133, R167, c[0x0][0x1cc], R169, 0x1, P2 ;  /* 0x00007300a7850a11 */ /* 0x000fee00010f0ca9 */
[----:B------:R1:W-:Y:S08]  /*bad0*/  @P1 LDGSTS.E.BYPASS.LTC128B.128 [R195+0x4880], [R164.64], !P5 ;  /* 0x04880000a4c31fae */ /* 0x0003f0000e901d46 */
[----:B------:R1:W-:Y:S08]  /*bae0*/  @P1 LDGSTS.E.BYPASS.LTC128B.128 [R195+0x5480], [R162.64], !P4 ;  /* 0x05480000a2c31fae */ /* 0x0003f0000e101d46 */
[----:B------:R1:W-:Y:S08]  /*baf0*/  @P0 LDGSTS.E.BYPASS.LTC128B.128 [R195+0x4480], [R160.64], !P6 ;  /* 0x04480000a0c30fae */ /* 0x0003f0000f101d46 */
[----:B------:R1:W-:Y:S08]  /*bb00*/  @P0 LDGSTS.E.BYPASS.LTC128B.128 [R195+0x5080], [R142.64], !P5 ;  /* 0x050800008ec30fae */ /* 0x0003f0000e901d46 */
[----:B------:R1:W-:Y:S02]  /*bb10*/  @P0 LDGSTS.E.BYPASS.LTC128B.128 [R195+0x5c80], [R132.64], !P4 ;  /* 0x05c8000084c30fae */ /* 0x0003e4000e101d46 */
.L_x_553:
[----:B------:R-:W-:Y:S05]  /*bb20*/  BSYNC B0 ;  /* 0x0000000000007941 */ /* 0x000fea0003800000 */
.L_x_552:
[----:B------:R-:W-:Y:S01]  /*bb30*/  FMNMX.FTZ R2, R4, R138, !PT ;  /* 0x0000008a04027209 */ /* 0x000fe20007810000 */
[----:B-1----:R-:W-:Y:S01]  /*bb40*/  LDSM.16.MT88.4 R160, [R181] ;  /* 0x00000000b5a0783b */ /* 0x002fe20000004200 */
[----:B------:R-:W-:Y:S02]  /*bb50*/  FMNMX.FTZ R132, R6, R137, !PT ;  /* 0x0000008906847209 */ /* 0x000fe40007810000 */
[----:B------:R-:W-:Y:S02]  /*bb60*/  FMNMX.FTZ R2, R5, R2, !PT ;  /* 0x0000000205027209 */ /* 0x000fe40007810000 */
[----:B------:R-:W-:Y:S02]  /*bb70*/  FMNMX.FTZ R132, R7, R132, !PT ;  /* 0x0000008407847209 */ /* 0x000fe40007810000 */
[----:B------:R-:W-:Y:S01]  /*bb80*/  FMNMX.FTZ R2, R16, R2, !PT ;  /* 0x0000000210027209 */ /* 0x000fe20007810000 */
[----:B------:R-:W2:Y:S01]  /*bb90*/  LDL.LU R214, [R1] ;  /* 0x0000000001d67983 */ /* 0x000ea20000300800 */
[----:B------:R-:W-:Y:S02]  /*bba0*/  FMNMX.FTZ R132, R18, R132, !PT ;  /* 0x0000008412847209 */ /* 0x000fe40007810000 */
[----:B------:R-:W-:Y:S01]  /*bbb0*/  FMNMX.FTZ R2, R17, R2, !PT ;  /* 0x0000000211027209 */ /* 0x000fe20007810000 */
[----:B------:R-:W3:Y:S01]  /*bbc0*/  LDL.LU R213, [R1+0x4] ;  /* 0x0000040001d57983 */ /* 0x000ee20000300800 */
[----:B------:R-:W-:Y:S02]  /*bbd0*/  FMNMX.FTZ R133, R8, R136, !PT ;  /* 0x0000008808857209 */ /* 0x000fe40007810000 */
        /* <DEDUP_REMOVED lines=27> */
[----:B------:R-:W-:Y:S02]  /*bd90*/  FMNMX.FTZ R133, R41, R133, !PT ;  /* 0x0000008529857209 */ /* 0x000fe40007810000 */
[----:B------:R-:W-:Y:S01]  /*bda0*/  ISETP.GT.AND P0, PT, R196, R212, PT ;  /* 0x000000d4c400720c */ /* 0x000fe20003f04270 */
[----:B------:R-:W4:Y:S01]  /*bdb0*/  SHFL.BFLY PT, R137, R132, 0x2, 0x1f ;  /* 0x0c401f0084897f89 */ /* 0x000f2200000e0000 */
[----:B------:R-:W-:Y:S02]  /*bdc0*/  FMNMX.FTZ R133, R44, R133, !PT ;  /* 0x000000852c857209 */ /* 0x000fe40007810000 */
[----:B------:R-:W-:Y:S02]  /*bdd0*/  IADD3 R196, R196, -0x1, RZ ;  /* 0xffffffffc4c47810 */ /* 0x000fe40007ffe0ff */
[----:B------:R-:W-:Y:S05]  /*bde0*/  FMNMX.FTZ R133, R45, R133, !PT ;  /* 0x000000852d857209 */ /* 0x000fea0007810000 */
[----:B------:R-:W5:Y:S01]  /*bdf0*/  SHFL.BFLY PT, R138, R133, 0x2, 0x1f ;  /* 0x0c401f00858a7f89 */ /* 0x000f6200000e0000 */
[----:B-1----:R-:W-:Y:S02]  /*be00*/  FMNMX.FTZ R2, R2, R136, !PT ;  /* 0x0000008802027209 */ /* 0x002fe40007810000 */
[----:B------:R-:W-:Y:S05]  /*be10*/  FMNMX.FTZ R136, R10, R134, !PT ;  /* 0x000000860a887209 */ /* 0x000fea0007810000 */
[----:B------:R-:W1:Y:S01]  /*be20*/  SHFL.BFLY PT, R139, R2, 0x1, 0x1f ;  /* 0x0c201f00028b7f89 */ /* 0x000e6200000e0000 */
[----:B------:R-:W-:Y:S02]  /*be30*/  FMNMX.FTZ R136, R11, R136, !PT ;  /* 0x000000880b887209 */ /* 0x000fe40007810000 */
[----:B----4-:R-:W-:Y:S02]  /*be40*/  FMNMX.FTZ R132, R132, R137, !PT ;  /* 0x0000008984847209 */ /* 0x010fe40007810000 */
[----:B------:R-:W-:Y:S03]  /*be50*/  FMNMX.FTZ R137, R14, R136, !PT ;  /* 0x000000880e897209 */ /* 0x000fe60007810000 */
[----:B------:R-:W4:Y:S01]  /*be60*/  SHFL.BFLY PT, R140, R132, 0x1, 0x1f ;  /* 0x0c201f00848c7f89 */ /* 0x000f2200000e0000 */
[----:B-----5:R-:W-:Y:S02]  /*be70*/  FMNMX.FTZ R136, R133, R138, !PT ;  /* 0x0000008a85887209 */ /* 0x020fe40007810000 */
[----:B------:R-:W-:Y:S05]  /*be80*/  FMNMX.FTZ R133, R15, R137, !PT ;  /* 0x000000890f857209 */ /* 0x000fea0007810000 */
[----:B------:R-:W5:Y:S01]  /*be90*/  SHFL.BFLY PT, R141, R136, 0x1, 0x1f ;  /* 0x0c201f00888d7f89 */ /* 0x000f6200000e0000 */
[----:B------:R-:W-:Y:S02]  /*bea0*/  FMNMX.FTZ R133, R26, R133, !PT ;  /* 0x000000851a857209 */ /* 0x000fe40007810000 */
[----:B-1----:R-:W-:Y:S02]  /*beb0*/  FMNMX.FTZ R138, R2, R139, !PT ;  /* 0x0000008b028a7209 */ /* 0x002fe40007810000 */
[----:B------:R-:W-:Y:S03]  /*bec0*/  FMNMX.FTZ R133, R27, R133, !PT ;  /* 0x000000851b857209 */ /* 0x000fe60007810000 */
[----:B------:R-:W-:Y:S01]  /*bed0*/  FADD.FTZ R0, -R138, R0 ;  /* 0x000000008a007221 */ /* 0x000fe20000010100 */
[----:B------:R-:W-:Y:S01]  /*bee0*/  FMNMX.FTZ R2, R30, R133, !PT ;  /* 0x000000851e027209 */ /* 0x000fe20007810000 */
[----:B------:R-:W-:Y:S03]  /*bef0*/  FMUL.FTZ R166, R138, c[0x0][0x2d0] ;  /* 0x0000b4008aa67a20 */ /* 0x000fe60000410000 */
[----:B------:R-:W-:Y:S01]  /*bf00*/  FMNMX.FTZ R2, R31, R2, !PT ;  /* 0x000000021f027209 */ /* 0x000fe20007810000 */
[--C-:B------:R-:W-:Y:S01]  /*bf10*/  FFMA.FTZ R4, R4, c[0x0][0x2d0], -R166.reuse ;  /* 0x0000b40004047a23 */ /* 0x100fe200000108a6 */
[----:B----4-:R-:W-:Y:S01]  /*bf20*/  FMNMX.FTZ R137, R132, R140, !PT ;  /* 0x0000008c84897209 */ /* 0x010fe20007810000 */
[--C-:B------:R-:W-:Y:S01]  /*bf30*/  FFMA.FTZ R20, R20, c[0x0][0x2d0], -R166.reuse ;  /* 0x0000b40014147a23 */ /* 0x100fe200000108a6 */
[----:B------:R-:W-:Y:S01]  /*bf40*/  FMNMX.FTZ R132, R42, R2, !PT ;  /* 0x000000022a847209 */ /* 0x000fe20007810000 */
[----:B------:R-:W-:Y:S01]  /*bf50*/  FMUL.FTZ R2, R0, c[0x0][0x2d0] ;  /* 0x0000b40000027a20 */ /* 0x000fe20000410000 */
[----:B------:R-:W-:Y:S01]  /*bf60*/  MUFU.EX2 R168, R4 ;  /* 0x0000000400a87308 */ /* 0x000fe20000000800 */
[----:B------:R-:W-:Y:S01]  /*bf70*/  FMUL.FTZ R165, R137, c[0x0][0x2d0] ;  /* 0x0000b40089a57a20 */ /* 0x000fe20000410000 */
[----:B------:R-:W-:Y:S01]  /*bf80*/  FMNMX.FTZ R0, R43, R132, !PT ;  /* 0x000000842b007209 */ /* 0x000fe20007810000 */
[----:B------:R-:W-:Y:S01]  /*bf90*/  FFMA.FTZ R21, R21, c[0x0][0x2d0], -R166 ;  /* 0x0000b40015157a23 */ /* 0x000fe200000108a6 */
[----:B-----5:R-:W-:Y:S01]  /*bfa0*/  FMNMX.FTZ R136, R136, R141, !PT ;  /* 0x0000008d88887209 */ /* 0x020fe20007810000 */
[--C-:B------:R-:W-:Y:S01]  /*bfb0*/  FFMA.FTZ R22, R22, c[0x0][0x2d0], -R165.reuse ;  /* 0x0000b40016167a23 */ /* 0x100fe200000108a5 */
[----:B------:R-:W-:Y:S01]  /*bfc0*/  FMNMX.FTZ R0, R46, R0, !PT ;  /* 0x000000002e007209 */ /* 0x000fe20007810000 */
[--C-:B------:R-:W-:Y:S02]  /*bfd0*/  FFMA.FTZ R23, R23, c[0x0][0x2d0], -R165.reuse ;  /* 0x0000b40017177a23 */ /* 0x100fe400000108a5 */
[----:B------:R-:W-:Y:S01]  /*bfe0*/  FMUL.FTZ R164, R136, c[0x0][0x2d0] ;  /* 0x0000b40088a47a20 */ /* 0x000fe20000410000 */
[----:B------:R1:W4:Y:S01]  /*bff0*/  MUFU.EX2 R133, R2 ;  /* 0x0000000200857308 */ /* 0x0003220000000800 */
[----:B------:R-:W-:Y:S01]  /*c000*/  FMNMX.FTZ R0, R47, R0, !PT ;  /* 0x000000002f007209 */ /* 0x000fe20007810000 */
[--C-:B------:R-:W-:Y:S02]  /*c010*/  FFMA.FTZ R34, R34, c[0x0][0x2d0], -R165.reuse ;  /* 0x0000b40022227a23 */ /* 0x100fe400000108a5 */
[--C-:B------:R-:W-:Y:S02]  /*c020*/  FFMA.FTZ R25, R25, c[0x0][0x2d0], -R164.reuse ;  /* 0x0000b40019197a23 */ /* 0x100fe400000108a4 */
[--C-:B------:R-:W-:Y:S02]  /*c030*/  FFMA.FTZ R35, R35, c[0x0][0x2d0], -R165.reuse ;  /* 0x0000b40023237a23 */ /* 0x100fe400000108a5 */
[----:B------:R-:W-:Y:S02]  /*c040*/  FFMA.FTZ R24, R24, c[0x0][0x2d0], -R164 ;  /* 0x0000b40018187a23 */ /* 0x000fe400000108a4 */
[----:B------:R5:W-:Y:S01]  /*c050*/  MUFU.EX2 R179, R20 ;  /* 0x0000001400b37308 */ /* 0x000be20000000800 */
[----:B------:R-:W-:Y:S02]  /*c060*/  FFMA.FTZ R139, R48, c[0x0][0x2d0], -R166 ;  /* 0x0000b400308b7a23 */ /* 0x000fe400000108a6 */
[--C-:B------:R-:W-:Y:S02]  /*c070*/  FFMA.FTZ R48, R39, c[0x0][0x2d0], -R165.reuse ;  /* 0x0000b40027307a23 */ /* 0x100fe400000108a5 */
[--C-:B------:R-:W-:Y:S02]  /*c080*/  FFMA.FTZ R41, R41, c[0x0][0x2d0], -R164.reuse ;  /* 0x0000b40029297a23 */ /* 0x100fe400000108a4 */
[--C-:B------:R-:W-:Y:S02]  /*c090*/  FFMA.FTZ R45, R45, c[0x0][0x2d0], -R164.reuse ;  /* 0x0000b4002d2d7a23 */ /* 0x100fe400000108a4 */
[--C-:B------:R-:W-:Y:S01]  /*c0a0*/  FFMA.FTZ R50, R50, c[0x0][0x2d0], -R165.reuse ;  /* 0x0000b40032327a23 */ /* 0x100fe200000108a5 */
[----:B------:R-:W-:Y:S01]  /*c0b0*/  MUFU.EX2 R197, R21 ;  /* 0x0000001500c57308 */ /* 0x000fe20000000800 */
[----:B------:R-:W-:Y:S02]  /*c0c0*/  FFMA.FTZ R51, R51, c[0x0][0x2d0], -R165 ;  /* 0x0000b40033337a23 */ /* 0x000fe400000108a5 */
[----:B------:R-:W-:Y:S02]  /*c0d0*/  FFMA.FTZ R40, R40, c[0x0][0x2d0], -R164 ;  /* 0x0000b40028287a23 */ /* 0x000fe400000108a4 */
[----:B-1----:R-:W-:Y:S02]  /*c0e0*/  FADD.FTZ R2, -R137, R3 ;  /* 0x0000000389027221 */ /* 0x002fe40000010100 */
[----:B------:R-:W1:Y:S01]  /*c0f0*/  SHFL.BFLY PT, R3, R0, 0x2, 0x1f ;  /* 0x0c401f0000037f89 */ /* 0x000e6200000e0000 */
[C---:B----4-:R-:W-:Y:S02]  /*c100*/  FMUL.FTZ R100, R133.reuse, R100 ;  /* 0x0000006485647220 */ /* 0x050fe40000410000 */
[----:B------:R-:W-:Y:S01]  /*c110*/  FMUL.FTZ R2, R2, c[0x0][0x2d0] ;  /* 0x0000b40002027a20 */ /* 0x000fe20000410000 */
[----:B------:R-:W-:Y:S01]  /*c120*/  MUFU.EX2 R178, R22 ;  /* 0x0000001600b27308 */ /* 0x000fe20000000800 */
[C---:B------:R-:W-:Y:S02]  /*c130*/  FMUL.FTZ R101, R133.reuse, R101 ;  /* 0x0000006585657220 */ /* 0x040fe40000410000 */
[C---:B------:R-:W-:Y:S02]  /*c140*/  FMUL.FTZ R112, R133.reuse, R112 ;  /* 0x0000007085707220 */ /* 0x040fe40000410000 */
[C---:B------:R-:W-:Y:S02]  /*c150*/  FMUL.FTZ R113, R133.reuse, R113 ;  /* 0x0000007185717220 */ /* 0x040fe40000410000 */
[C---:B------:R-:W-:Y:S02]  /*c160*/  FMUL.FTZ R116, R133.reuse, R116 ;  /* 0x0000007485747220 */ /* 0x040fe40000410000 */
[C---:B------:R-:W-:Y:S01]  /*c170*/  FMUL.FTZ R117, R133.reuse, R117 ;  /* 0x0000007585757220 */ /* 0x040fe20000410000 */
[----:B------:R4:W4:Y:S01]  /*c180*/  MUFU.EX2 R132, R2 ;  /* 0x0000000200847308 */ /* 0x0009220000000800 */
[C---:B------:R-:W-:Y:S02]  /*c190*/  FMUL.FTZ R128, R133.reuse, R128 ;  /* 0x0000008085807220 */ /* 0x040fe40000410000 */
[C---:B------:R-:W-:Y:S02]  /*c1a0*/  FMUL.FTZ R129, R133.reuse, R129 ;  /* 0x0000008185817220 */ /* 0x040fe40000410000 */
[C---:B------:R-:W-:Y:S02]  /*c1b0*/  FMUL.FTZ R52, R133.reuse, R52 ;  /* 0x0000003485347220 */ /* 0x040fe40000410000 */
[----:B------:R-:W-:Y:S02]  /*c1c0*/  FMUL.FTZ R53, R133, R53 ;  /* 0x0000003585357220 */ /* 0x000fe40000410000 */
[--C-:B-----5:R-:W-:Y:S01]  /*c1d0*/  FFMA.FTZ R20, R32, c[0x0][0x2d0], -R166.reuse ;  /* 0x0000b40020147a23 */ /* 0x120fe200000108a6 */
[----:B-1----:R-:W-:Y:S01]  /*c1e0*/  FMNMX.FTZ R0, R0, R3, !PT ;  /* 0x0000000300007209 */ /* 0x002fe20007810000 */
[----:B------:R-:W-:Y:S01]  /*c1f0*/  FFMA.FTZ R3, R7, c[0x0][0x2d0], -R165 ;  /* 0x0000b40007037a23 */ /* 0x000fe200000108a5 */
[----:B------:R-:W-:Y:S01]  /*c200*/  MUFU.EX2 R177, R23 ;  /* 0x0000001700b17308 */ /* 0x000fe20000000800 */
[C---:B------:R-:W-:Y:S02]  /*c210*/  FMUL.FTZ R64, R133.reuse, R64 ;  /* 0x0000004085407220 */ /* 0x040fe40000410000 */
[C---:B------:R-:W-:Y:S02]  /*c220*/  FMUL.FTZ R65, R133.reuse, R65 ;  /* 0x0000004185417220 */ /* 0x040fe40000410000 */
[C---:B------:R-:W-:Y:S02]  /*c230*/  FMUL.FTZ R68, R133.reuse, R68 ;  /* 0x0000004485447220 */ /* 0x040fe40000410000 */
[C---:B------:R-:W-:Y:S02]  /*c240*/  FMUL.FTZ R69, R133.reuse, R69 ;  /* 0x0000004585457220 */ /* 0x040fe40000410000 */
[C---:B------:R-:W-:Y:S01]  /*c250*/  FMUL.FTZ R80, R133.reuse, R80 ;  /* 0x0000005085507220 */ /* 0x040fe20000410000 */
[----:B------:R1:W-:Y:S01]  /*c260*/  MUFU.EX2 R202, R3 ;  /* 0x0000000300ca7308 */ /* 0x0003e20000000800 */
[C---:B------:R-:W-:Y:S02]  /*c270*/  FMUL.FTZ R81, R133.reuse, R81 ;  /* 0x0000005185517220 */ /* 0x040fe40000410000 */
[----:B----4-:R-:W-:Y:S02]  /*c280*/  FADD.FTZ R2, -R136, R135 ;  /* 0x0000008788027221 */ /* 0x010fe40000010100 */
[----:B------:R-:W-:Y:S02]  /*c290*/  FMUL.FTZ R7, R132, R147 ;  /* 0x0000009384077220 */ /* 0x000fe40000410000 */
[----:B------:R-:W-:Y:S02]  /*c2a0*/  FMUL.FTZ R2, R2, c[0x0][0x2d0] ;  /* 0x0000b40002027a20 */ /* 0x000fe40000410000 */
[C---:B------:R-:W-:Y:S01]  /*c2b0*/  FMUL.FTZ R102, R132.reuse, R102 ;  /* 0x0000006684667220 */ /* 0x040fe20000410000 */
[----:B------:R4:W-:Y:S01]  /*c2c0*/  MUFU.EX2 R176, R20 ;  /* 0x0000001400b07308 */ /* 0x0009e20000000800 */
[C---:B------:R-:W-:Y:S02]  /*c2d0*/  FMUL.FTZ R103, R132.reuse, R103 ;  /* 0x0000006784677220 */ /* 0x040fe40000410000 */
[C---:B------:R-:W-:Y:S02]  /*c2e0*/  FMUL.FTZ R114, R132.reuse, R114 ;  /* 0x0000007284727220 */ /* 0x040fe40000410000 */
[C---:B------:R-:W-:Y:S02]  /*c2f0*/  FMUL.FTZ R115, R132.reuse, R115 ;  /* 0x0000007384737220 */ /* 0x040fe40000410000 */
[C---:B------:R-:W-:Y:S02]  /*c300*/  FMUL.FTZ R118, R132.reuse, R118 ;  /* 0x0000007684767220 */ /* 0x040fe40000410000 */
[C---:B------:R-:W-:Y:S01]  /*c310*/  FMUL.FTZ R119, R132.reuse, R119 ;  /* 0x0000007784777220 */ /* 0x040fe20000410000 */
[----:B------:R5:W5:Y:S01]  /*c320*/  MUFU.EX2 R135, R2 ;  /* 0x0000000200877308 */ /* 0x000b620000000800 */
[C---:B------:R-:W-:Y:S02]  /*c330*/  FMUL.FTZ R130, R132.reuse, R130 ;  /* 0x0000008284827220 */ /* 0x040fe40000410000 */
[----:B------:R-:W-:Y:S02]  /*c340*/  FMUL.FTZ R131, R132, R131 ;  /* 0x0000008384837220 */ /* 0x000fe40000410000 */
[--C-:B-1----:R-:W-:Y:S02]  /*c350*/  FFMA.FTZ R3, R16, c[0x0][0x2d0], -R166.reuse ;  /* 0x0000b40010037a23 */ /* 0x102fe400000108a6 */
[----:B------:R-:W-:Y:S02]  /*c360*/  FMUL.FTZ R16, R133, R156 ;  /* 0x0000009c85107220 */ /* 0x000fe40000410000 */
[C---:B------:R-:W-:Y:S01]  /*c370*/  FMUL.FTZ R54, R132.reuse, R54 ;  /* 0x0000003684367220 */ /* 0x040fe20000410000 */
[----:B------:R1:W-:Y:S01]  /*c380*/  MUFU.EX2 R205, R3 ;  /* 0x0000000300cd7308 */ /* 0x0003e20000000800 */
[C---:B------:R-:W-:Y:S02]  /*c390*/  FMUL.FTZ R55, R132.reuse, R55 ;  /* 0x0000003784377220 */ /* 0x040fe40000410000 */
[C---:B------:R-:W-:Y:S02]  /*c3a0*/  FMUL.FTZ R66, R132.reuse, R66 ;  /* 0x0000004284427220 */ /* 0x040fe40000410000 */
[--C-:B----4-:R-:W-:Y:S02]  /*c3b0*/  FFMA.FTZ R20, R33, c[0x0][0x2d0], -R166.reuse ;  /* 0x0000b40021147a23 */ /* 0x110fe400000108a6 */
[C---:B------:R-:W-:Y:S02]  /*c3c0*/  FMUL.FTZ R67, R132.reuse, R67 ;  /* 0x0000004384437220 */ /* 0x040fe40000410000 */
[C---:B------:R-:W-:Y:S01]  /*c3d0*/  FMUL.FTZ R70, R132.reuse, R70 ;  /* 0x0000004684467220 */ /* 0x040fe20000410000 */
[----:B------:R4:W-:Y:S01]  /*c3e0*/  MUFU.EX2 R175, R20 ;  /* 0x0000001400af7308 */ /* 0x0009e20000000800 */
[C---:B------:R-:W-:Y:S02]  /*c3f0*/  FMUL.FTZ R71, R132.reuse, R71 ;  /* 0x0000004784477220 */ /* 0x040fe40000410000 */
[----:B------:R-:W-:Y:S02]  /*c400*/  FMUL.FTZ R82, R132, R82 ;  /* 0x0000005284527220 */ /* 0x000fe40000410000 */
[--C-:B-----5:R-:W-:Y:S02]  /*c410*/  FFMA.FTZ R2, R5, c[0x0][0x2d0], -R166.reuse ;  /* 0x0000b40005027a23 */ /* 0x120fe400000108a6 */
[----:B------:R-:W-:Y:S02]  /*c420*/  FMUL.FTZ R5, R133, R145 ;  /* 0x0000009185057220 */ /* 0x000fe40000410000 */
[C---:B------:R-:W-:Y:S01]  /*c430*/  FMUL.FTZ R104, R135.reuse, R104 ;  /* 0x0000006887687220 */ /* 0x040fe20000410000 */
[----:B------:R-:W5:Y:S01]  /*c440*/  MUFU.EX2 R203, R2 ;  /* 0x0000000200cb7308 */ /* 0x000f620000000800 */
[C---:B------:R-:W-:Y:S02]  /*c450*/  FMUL.FTZ R105, R135.reuse, R105 ;  /* 0x0000006987697220 */ /* 0x040fe40000410000 */
[----:B------:R-:W-:Y:S02]  /*c460*/  FMUL.FTZ R108, R135, R108 ;  /* 0x0000006c876c7220 */ /* 0x000fe40000410000 */
[----:B-1----:R-:W-:Y:S02]  /*c470*/  FFMA.FTZ R3, R17, c[0x0][0x2d0], -R166 ;  /* 0x0000b40011037a23 */ /* 0x002fe400000108a6 */
[----:B------:R-:W-:Y:S02]  /*c480*/  FMUL.FTZ R17, R133, R157 ;  /* 0x0000009d85117220 */ /* 0x000fe40000410000 */
[C---:B------:R-:W-:Y:S01]  /*c490*/  FMUL.FTZ R109, R135.reuse, R109 ;  /* 0x0000006d876d7220 */ /* 0x040fe20000410000 */
[----:B------:R-:W1:Y:S01]  /*c4a0*/  MUFU.EX2 R211, R3 ;  /* 0x0000000300d37308 */ /* 0x000e620000000800 */
[C---:B------:R-:W-:Y:S02]  /*c4b0*/  FMUL.FTZ R120, R135.reuse, R120 ;  /* 0x0000007887787220 */ /* 0x040fe40000410000 */
[C---:B------:R-:W-:Y:S01]  /*c4c0*/  FMUL.FTZ R121, R135.reuse, R121 ;  /* 0x0000007987797220 */ /* 0x040fe20000410000 */
[----:B----4-:R-:W-:Y:S01]  /*c4d0*/  LDSM.16.MT88.4 R20, [R182+0x1800] ;  /* 0x00180000b614783b */ /* 0x010fe20000004200 */
[C---:B------:R-:W-:Y:S02]  /*c4e0*/  FMUL.FTZ R124, R135.reuse, R124 ;  /* 0x0000007c877c7220 */ /* 0x040fe40000410000 */
[C---:B------:R-:W-:Y:S02]  /*c4f0*/  FMUL.FTZ R125, R135.reuse, R125 ;  /* 0x0000007d877d7220 */ /* 0x040fe40000410000 */
[C---:B------:R-:W-:Y:S01]  /*c500*/  FMUL.FTZ R56, R135.reuse, R56 ;  /* 0x0000003887387220 */ /* 0x040fe20000410000 */
[----:B------:R-:W-:Y:S01]  /*c510*/  MUFU.EX2 R172, R25 ;  /* 0x0000001900ac7308 */ /* 0x000fe20000000800 */
[C---:B------:R-:W-:Y:S02]  /*c520*/  FMUL.FTZ R57, R135.reuse, R57 ;  /* 0x0000003987397220 */ /* 0x040fe40000410000 */
[----:B------:R-:W-:Y:S01]  /*c530*/  FMUL.FTZ R60, R135, R60 ;  /* 0x0000003c873c7220 */ /* 0x000fe20000410000 */
[----:B-----5:R-:W-:Y:S01]  /*c540*/  F2FP.PACK_AB R140, R203, R168 ;  /* 0x000000a8cb8c723e */ /* 0x020fe200000000ff */
[--C-:B------:R-:W-:Y:S02]  /*c550*/  FFMA.FTZ R2, R6, c[0x0][0x2d0], -R165.reuse ;  /* 0x0000b40006027a23 */ /* 0x100fe400000108a5 */
[----:B------:R-:W-:Y:S02]  /*c560*/  FMUL.FTZ R6, R132, R146 ;  /* 0x0000009284067220 */ /* 0x000fe40000410000 */
[C---:B------:R-:W-:Y:S01]  /*c570*/  FMUL.FTZ R61, R135.reuse, R61 ;  /* 0x0000003d873d7220 */ /* 0x040fe20000410000 */
[----:B------:R4:W5:Y:S01]  /*c580*/  MUFU.EX2 R167, R2 ;  /* 0x0000000200a77308 */ /* 0x0009620000000800 */
[C---:B------:R-:W-:Y:S02]  /*c590*/  FMUL.FTZ R72, R135.reuse, R72 ;  /* 0x0000004887487220 */ /* 0x040fe40000410000 */
[----:B------:R-:W-:Y:S01]  /*c5a0*/  FMUL.FTZ R73, R135, R73 ;  /* 0x0000004987497220 */ /* 0x000fe20000410000 */
[----:B-1----:R-:W-:Y:S01]  /*c5b0*/  F2FP.PACK_AB R142, R211, R205 ;  /* 0x000000cdd38e723e */ /* 0x002fe200000000ff */
[--C-:B------:R-:W-:Y:S02]  /*c5c0*/  FFMA.FTZ R3, R18, c[0x0][0x2d0], -R165.reuse ;  /* 0x0000b40012037a23 */ /* 0x100fe400000108a5 */
[C---:B------:R-:W-:Y:S02]  /*c5d0*/  FMUL.FTZ R18, R132.reuse, R158 ;  /* 0x0000009e84127220 */ /* 0x040fe40000410000 */
[C---:B------:R-:W-:Y:S01]  /*c5e0*/  FMUL.FTZ R76, R135.reuse, R76 ;  /* 0x0000004c874c7220 */ /* 0x040fe20000410000 */
[----:B------:R1:W-:Y:S01]  /*c5f0*/  MUFU.EX2 R204, R3 ;  /* 0x0000000300cc7308 */ /* 0x0003e20000000800 */
[C---:B------:R-:W-:Y:S02]  /*c600*/  FMUL.FTZ R77, R135.reuse, R77 ;  /* 0x0000004d874d7220 */ /* 0x040fe40000410000 */
[C---:B------:R-:W-:Y:S02]  /*c610*/  FMUL.FTZ R83, R132.reuse, R83 ;  /* 0x0000005384537220 */ /* 0x040fe40000410000 */
[C---:B------:R-:W-:Y:S02]  /*c620*/  FMUL.FTZ R86, R132.reuse, R86 ;  /* 0x0000005684567220 */ /* 0x040fe40000410000 */
[----:B------:R-:W-:Y:S02]  /*c630*/  FMUL.FTZ R87, R132, R87 ;  /* 0x0000005784577220 */ /* 0x000fe40000410000 */
[C---:B------:R-:W-:Y:S01]  /*c640*/  FMUL.FTZ R88, R135.reuse, R88 ;  /* 0x0000005887587220 */ /* 0x040fe20000410000 */
[----:B------:R-:W-:Y:S01]  /*c650*/  MUFU.EX2 R173, R34 ;  /* 0x0000002200ad7308 */ /* 0x000fe20000000800 */
[C---:B------:R-:W-:Y:S02]  /*c660*/  FMUL.FTZ R89, R135.reuse, R89 ;  /* 0x0000005987597220 */ /* 0x040fe40000410000 */
[C---:B------:R-:W-:Y:S01]  /*c670*/  FMUL.FTZ R92, R135.reuse, R92 ;  /* 0x0000005c875c7220 */ /* 0x040fe20000410000 */
[----:B----4-:R-:W4:Y:S01]  /*c680*/  SHFL.BFLY PT, R2, R0, 0x1, 0x1f ;  /* 0x0c201f0000027f89 */ /* 0x010f2200000e0000 */
[----:B-----5:R-:W-:Y:S01]  /*c690*/  F2FP.PACK_AB R141, R202, R167 ;  /* 0x000000a7ca8d723e */ /* 0x020fe200000000ff */
[----:B------:R-:W-:Y:S02]  /*c6a0*/  FMUL.FTZ R93, R135, R93 ;  /* 0x0000005d875d7220 */ /* 0x000fe40000410000 */
[C---:B------:R-:W-:Y:S02]  /*c6b0*/  FMUL.FTZ R96, R133.reuse, R96 ;  /* 0x0000006085607220 */ /* 0x040fe40000410000 */
[----:B------:R5:W-:Y:S01]  /*c6c0*/  MUFU.EX2 R174, R35 ;  /* 0x0000002300ae7308 */ /* 0x000be20000000800 */
[----:B------:R-:W-:Y:S02]  /*c6d0*/  FMUL.FTZ R97, R133, R97 ;  /* 0x0000006185617220 */ /* 0x000fe40000410000 */
[----:B------:R-:W-:Y:S02]  /*c6e0*/  FMUL.FTZ R98, R132, R98 ;  /* 0x0000006284627220 */ /* 0x000fe40000410000 */
[--C-:B-1----:R-:W-:Y:S02]  /*c6f0*/  FFMA.FTZ R3, R8, c[0x0][0x2d0], -R164.reuse ;  /* 0x0000b40008037a23 */ /* 0x102fe400000108a4 */
[----:B------:R-:W-:Y:S02]  /*c700*/  FMUL.FTZ R8, R135, R148 ;  /* 0x0000009487087220 */ /* 0x000fe40000410000 */
[----:B------:R-:W-:Y:S01]  /*c710*/  FMUL.FTZ R99, R132, R99 ;  /* 0x0000006384637220 */ /* 0x000fe20000410000 */
[----:B------:R1:W-:Y:S01]  /*c720*/  MUFU.EX2 R199, R3 ;  /* 0x0000000300c77308 */ /* 0x0003e20000000800 */
[C---:B------:R-:W-:Y:S02]  /*c730*/  FMUL.FTZ R84, R133.reuse, R84 ;  /* 0x0000005485547220 */ /* 0x040fe40000410000 */
[----:B------:R-:W-:Y:S02]  /*c740*/  FMUL.FTZ R85, R133, R85 ;  /* 0x0000005585557220 */ /* 0x000fe40000410000 */
[--C-:B------:R-:W-:Y:S01]  /*c750*/  FFMA.FTZ R44, R44, c[0x0][0x2d0], -R164.reuse ;  /* 0x0000b4002c2c7a23 */ /* 0x100fe200000108a4 */
[----:B----4-:R-:W-:Y:S01]  /*c760*/  FMNMX.FTZ R2, R0, R2, !PT ;  /* 0x0000000200027209 */ /* 0x010fe20007810000 */
[--C-:B------:R-:W-:Y:S03]  /*c770*/  FFMA.FTZ R0, R19, c[0x0][0x2d0], -R165.reuse ;  /* 0x0000b40013007a23 */ /* 0x100fe600000108a5 */
[----:B------:R4:W2:Y:S01]  /*c780*/  MUFU.EX2 R171, R24 ;  /* 0x0000001800ab7308 */ /* 0x0008a20000000800 */
[----:B------:R-:W-:Y:S02]  /*c790*/  FMUL.FTZ R19, R132, R159 ;  /* 0x0000009f84137220 */ /* 0x000fe40000410000 */
[----:B------:R-:W-:Y:S07]  /*c7a0*/  LDSM.16.MT88.4 R156, [R181+0x800] ;  /* 0x00080000b59c783b */ /* 0x000fee0000004200 */
[----:B------:R3:W3:Y:S01]  /*c7b0*/  MUFU.EX2 R210, R0 ;  /* 0x0000000000d27308 */ /* 0x0006e20000000800 */
[----:B-----5:R-:W-:Y:S01]  /*c7c0*/  LDSM.16.MT88.4 R32, [R182+0x400] ;  /* 0x00040000b620783b */ /* 0x020fe20000004200 */
[--C-:B-1----:R-:W-:Y:S02]  /*c7d0*/  FFMA.FTZ R3, R9, c[0x0][0x2d0], -R164.reuse ;  /* 0x0000b40009037a23 */ /* 0x102fe400000108a4 */
[----:B------:R-:W-:Y:S06]  /*c7e0*/  FMUL.FTZ R9, R135, R149 ;  /* 0x0000009587097220 */ /* 0x000fec0000410000 */
[----:B------:R1:W-:Y:S01]  /*c7f0*/  MUFU.EX2 R200, R3 ;  /* 0x0000000300c87308 */ /* 0x0003e20000000800 */
[----:B----4-:R-:W-:Y:S01]  /*c800*/  FFMA.FTZ R24, R28, c[0x0][0x2d0], -R164 ;  /* 0x0000b4001c187a23 */ /* 0x010fe200000108a4 */
[----:B--2---:R-:W-:Y:S08]  /*c810*/  F2FP.PACK_AB R28, R172, R171 ;  /* 0x000000abac1c723e */ /* 0x004ff000000000ff */
[----:B------:R-:W-:Y:S01]  /*c820*/  MUFU.EX2 R139, R139 ;  /* 0x0000008b008b7308 */ /* 0x000fe20000000800 */
[----:B---3--:R-:W-:Y:S01]  /*c830*/  FADD.FTZ R0, -R2, R134 ;  /* 0x0000008602007221 */ /* 0x008fe20000010100 */
[----:B------:R-:W-:Y:S01]  /*c840*/  F2FP.PACK_AB R143, R210, R204 ;  /* 0x000000ccd28f723e */ /* 0x000fe200000000ff */
[----:B------:R-:W-:Y:S02]  /*c850*/  FFMA.FTZ R134, R49, c[0x0][0x2d0], -R166 ;  /* 0x0000b40031867a23 */ /* 0x000fe400000108a6 */
[----:B------:R-:W-:Y:S02]  /*c860*/  FMUL.FTZ R0, R0, c[0x0][0x2d0] ;  /* 0x0000b40000007a20 */ /* 0x000fe40000410000 */
[----:B------:R-:W-:Y:S03]  /*c870*/  FFMA.FTZ R49, R38, c[0x0][0x2d0], -R165 ;  /* 0x0000b40026317a23 */ /* 0x000fe600000108a5 */
[----:B------:R-:W-:Y:S01]  /*c880*/  MUFU.EX2 R50, R50 ;  /* 0x0000003200327308 */ /* 0x000fe20000000800 */
[--C-:B-1----:R-:W-:Y:S02]  /*c890*/  FFMA.FTZ R3, R12, c[0x0][0x2d0], -R164.reuse ;  /* 0x0000b4000c037a23 */ /* 0x102fe400000108a4 */
[----:B------:R-:W-:Y:S07]  /*c8a0*/  FMUL.FTZ R12, R135, R152 ;  /* 0x00000098870c7220 */ /* 0x000fee0000410000 */
[----:B------:R1:W-:Y:S10]  /*c8b0*/  MUFU.EX2 R208, R3 ;  /* 0x0000000300d07308 */ /* 0x0003f40000000800 */
[----:B------:R-:W2:Y:S10]  /*c8c0*/  MUFU.EX2 R0, R0 ;  /* 0x0000000000007308 */ /* 0x000eb40000000800 */
[----:B------:R-:W-:Y:S01]  /*c8d0*/  MUFU.EX2 R134, R134 ;  /* 0x0000008600867308 */ /* 0x000fe20000000800 */
[----:B-1----:R-:W-:Y:S02]  /*c8e0*/  FFMA.FTZ R3, R13, c[0x0][0x2d0], -R164 ;  /* 0x0000b4000d037a23 */ /* 0x002fe400000108a4 */
[----:B------:R-:W-:Y:S07]  /*c8f0*/  FMUL.FTZ R13, R135, R153 ;  /* 0x00000099870d7220 */ /* 0x000fee0000410000 */
[----:B------:R1:W3:Y:S01]  /*c900*/  MUFU.EX2 R209, R3 ;  /* 0x0000000300d17308 */ /* 0x0002e20000000800 */
[C---:B--2---:R-:W-:Y:S02]  /*c910*/  FMUL.FTZ R106, R0.reuse, R106 ;  /* 0x0000006a006a7220 */ /* 0x044fe40000410000 */
        /* <DEDUP_REMOVED lines=8> */
[C---:B------:R-:W-:Y:S02]  /*c9a0*/  FMUL.FTZ R58, R0.reuse, R58 ;  /* 0x0000003a003a7220 */ /* 0x040fe40000410000 */
[----:B------:R-:W-:Y:S02]  /*c9b0*/  FMUL.FTZ R59, R0, R59 ;  /* 0x0000003b003b7220 */ /* 0x000fe40000410000 */
[----:B-1----:R-:W-:Y:S01]  /*c9c0*/  FMUL.FTZ R3, R2, c[0x0][0x2d0] ;  /* 0x0000b40002037a20 */ /* 0x002fe20000410000 */
[----:B---3--:R-:W-:Y:S01]  /*c9d0*/  F2FP.PACK_AB R146, R209, R208 ;  /* 0x000000d0d192723e */ /* 0x008fe200000000ff */
[----:B------:R-:W-:Y:S02]  /*c9e0*/  FMUL.FTZ R62, R0, R62 ;  /* 0x0000003e003e7220 */ /* 0x000fe40000410000 */
[--C-:B------:R-:W-:Y:S02]  /*c9f0*/  FFMA.FTZ R4, R10, c[0x0][0x2d0], -R3.reuse ;  /* 0x0000b4000a047a23 */ /* 0x100fe40000010803 */
[C---:B------:R-:W-:Y:S02]  /*ca00*/  FMUL.FTZ R10, R0.reuse, R150 ;  /* 0x00000096000a7220 */ /* 0x040fe40000410000 */
[----:B------:R1:W-:Y:S01]  /*ca10*/  MUFU.EX2 R198, R4 ;  /* 0x0000000400c67308 */ /* 0x0003e20000000800 */
[----:B------:R-:W-:Y:S02]  /*ca20*/  FMUL.FTZ R63, R0, R63 ;  /* 0x0000003f003f7220 */ /* 0x000fe40000410000 */
[--C-:B------:R-:W-:Y:S02]  /*ca30*/  FFMA.FTZ R26, R26, c[0x0][0x2d0], -R3.reuse ;  /* 0x0000b4001a1a7a23 */ /* 0x100fe40000010803 */
[--C-:B------:R-:W-:Y:S02]  /*ca40*/  FFMA.FTZ R27, R27, c[0x0][0x2d0], -R3.reuse ;  /* 0x0000b4001b1b7a23 */ /* 0x100fe40000010803 */
        /* <DEDUP_REMOVED lines=8> */
[----:B------:R-:W-:Y:S01]  /*cad0*/  MUFU.EX2 R170, R27 ;  /* 0x0000001b00aa7308 */ /* 0x000fe20000000800 */
[----:B------:R-:W-:Y:S02]  /*cae0*/  FMUL.FTZ R95, R0, R95 ;  /* 0x0000005f005f7220 */ /* 0x000fe40000410000 */
[--C-:B------:R-:W-:Y:S02]  /*caf0*/  FFMA.FTZ R42, R42, c[0x0][0x2d0], -R3.reuse ;  /* 0x0000b4002a2a7a23 */ /* 0x100fe40000010803 */
[--C-:B-1----:R-:W-:Y:S02]  /*cb00*/  FFMA.FTZ R4, R11, c[0x0][0x2d0], -R3.reuse ;  /* 0x0000b4000b047a23 */ /* 0x102fe40000010803 */
[----:B------:R-:W-:Y:S02]  /*cb10*/  FMUL.FTZ R11, R0, R151 ;  /* 0x00000097000b7220 */ /* 0x000fe40000410000 */
[----:B------:R-:W1:Y:S01]  /*cb20*/  LDSM.16.MT88.4 R148, [R182] ;  /* 0x00000000b694783b */ /* 0x000e620000004200 */
[----:B------:R2:W3:Y:S01]  /*cb30*/  MUFU.EX2 R201, R4 ;  /* 0x0000000400c97308 */ /* 0x0004e20000000800 */
[--C-:B------:R-:W-:Y:S02]  /*cb40*/  FFMA.FTZ R43, R43, c[0x0][0x2d0], -R3.reuse ;  /* 0x0000b4002b2b7a23 */ /* 0x100fe40000010803 */
[--C-:B------:R-:W-:Y:S07]  /*cb50*/  FFMA.FTZ R46, R46, c[0x0][0x2d0], -R3.reuse ;  /* 0x0000b4002e2e7a23 */ /* 0x100fee0000010803 */
[----:B------:R-:W-:Y:S10]  /*cb60*/  MUFU.EX2 R42, R42 ;  /* 0x0000002a002a7308 */ /* 0x000ff40000000800 */
[----:B------:R-:W-:Y:S01]  /*cb70*/  MUFU.EX2 R43, R43 ;  /* 0x0000002b002b7308 */ /* 0x000fe20000000800 */
[--C-:B--2---:R-:W-:Y:S01]  /*cb80*/  FFMA.FTZ R4, R14, c[0x0][0x2d0], -R3.reuse ;  /* 0x0000b4000e047a23 */ /* 0x104fe20000010803 */
[----:B---3--:R-:W-:Y:S01]  /*cb90*/  F2FP.PACK_AB R145, R201, R198 ;  /* 0x000000c6c991723e */ /* 0x008fe200000000ff */
[C---:B------:R-:W-:Y:S07]  /*cba0*/  FMUL.FTZ R14, R0.reuse, R154 ;  /* 0x0000009a000e7220 */ /* 0x040fee0000410000 */
[----:B------:R2:W3:Y:S02]  /*cbb0*/  MUFU.EX2 R206, R4 ;  /* 0x0000000400ce7308 */ /* 0x0004e40000000800 */
[--C-:B--2---:R-:W-:Y:S02]  /*cbc0*/  FFMA.FTZ R4, R15, c[0x0][0x2d0], -R3.reuse ;  /* 0x0000b4000f047a23 */ /* 0x104fe40000010803 */
[C---:B------:R-:W-:Y:S06]  /*cbd0*/  FMUL.FTZ R15, R0.reuse, R155 ;  /* 0x0000009b000f7220 */ /* 0x040fec0000410000 */
[----:B------:R2:W4:Y:S01]  /*cbe0*/  MUFU.EX2 R207, R4 ;  /* 0x0000000400cf7308 */ /* 0x0005220000000800 */
[----:B------:R-:W-:Y:S04]  /*cbf0*/  FFMA.FTZ R0, R0, R213, R198 ;  /* 0x000000d500007223 */ /* 0x000fe800000100c6 */
[----:B------:R-:W-:Y:S04]  /*cc00*/  FADD.FTZ R0, R201, R0 ;  /* 0x00000000c9007221 */ /* 0x000fe80000010000 */
[----:B---3--:R-:W-:Y:S02]  /*cc10*/  FADD.FTZ R0, R206, R0 ;  /* 0x00000000ce007221 */ /* 0x008fe40000010000 */
[C---:B--2---:R-:W-:Y:S01]  /*cc20*/  FMUL.FTZ R4, R133.reuse, R144 ;  /* 0x0000009085047220 */ /* 0x044fe20000410000 */
[----:B------:R-:W-:Y:S01]  /*cc30*/  F2FP.PACK_AB R144, R200, R199 ;  /* 0x000000c7c890723e */ /* 0x000fe200000000ff */
[----:B------:R-:W-:Y:S01]  /*cc40*/  FFMA.FTZ R133, R133, R247, R168 ;  /* 0x000000f785857223 */ /* 0x000fe200000100a8 */
[C---:B----4-:R-:W-:Y:S01]  /*cc50*/  F2FP.PACK_AB R147, R207.reuse, R206 ;  /* 0x000000cecf93723e */ /* 0x050fe200000000ff */
[----:B------:R-:W-:Y:S03]  /*cc60*/  FADD.FTZ R0, R207, R0 ;  /* 0x00000000cf007221 */ /* 0x000fe60000010000 */
[-C--:B------:R-:W-:Y:S08]  /*cc70*/  HMMA.16816.F32 R4, R140, R160.reuse, R4 ;  /* 0x000000a08c04723c */ /* 0x080ff00000001804 */
[C---:B------:R-:W-:Y:S08]  /*cc80*/  HMMA.16816.F32 R8, R144.reuse, R160, R8 ;  /* 0x000000a09008723c */ /* 0x040ff00000001808 */
[-C--:B------:R-:W-:Y:S08]  /*cc90*/  HMMA.16816.F32 R12, R144, R162.reuse, R12 ;  /* 0x000000a2900c723c */ /* 0x080ff0000000180c */
[C---:B------:R-:W-:Y:S01]  /*cca0*/  HMMA.16816.F32 R16, R140.reuse, R162, R16 ;  /* 0x000000a28c10723c */ /* 0x040fe20000001810 */
[----:B------:R2:W-:Y:S07]  /*ccb0*/  MUFU.EX2 R162, R24 ;  /* 0x0000001800a27308 */ /* 0x0005ee0000000800 */
[-C--:B-1----:R-:W-:Y:S08]  /*ccc0*/  HMMA.16816.F32 R100, R140, R148.reuse, R100 ;  /* 0x000000948c64723c */ /* 0x082ff00000001864 */
[C---:B------:R-:W-:Y:S08]  /*ccd0*/  HMMA.16816.F32 R104, R144.reuse, R148, R104 ;  /* 0x000000949068723c */ /* 0x040ff00000001868 */
[-C--:B------:R-:W-:Y:S01]  /*cce0*/  HMMA.16816.F32 R108, R144, R150.reuse, R108 ;  /* 0x00000096906c723c */ /* 0x080fe2000000186c */
[----:B--2---:R-:W-:Y:S07]  /*ccf0*/  LDSM.16.MT88.4 R24, [R181+0x400] ;  /* 0x00040000b518783b */ /* 0x004fee0000004200 */
        /* <DEDUP_REMOVED lines=15> */
[C---:B------:R-:W-:Y:S08]  /*cdf0*/  HMMA.16816.F32 R80, R140.reuse, R150, R80 ;  /* 0x000000968c50723c */ /* 0x040ff00000001850 */
[-C--:B------:R-:W-:Y:S08]  /*ce00*/  HMMA.16816.F32 R84, R140, R20.reuse, R84 ;  /* 0x000000148c54723c */ /* 0x080ff00000001854 */
[C---:B------:R-:W-:Y:S07]  /*ce10*/  HMMA.16816.F32 R88, R144.reuse, R20, R88 ;  /* 0x000000149058723c */ /* 0x040fee0000001858 */
[----:B------:R-:W-:Y:S01]  /*ce20*/  FFMA.FTZ R20, R29, c[0x0][0x2d0], -R164 ;  /* 0x0000b4001d147a23 */ /* 0x000fe200000108a4 */
[-C--:B------:R-:W-:Y:S03]  /*ce30*/  HMMA.16816.F32 R92, R144, R22.reuse, R92 ;  /* 0x00000016905c723c */ /* 0x080fe6000000185c */
[----:B------:R1:W2:Y:S01]  /*ce40*/  MUFU.EX2 R163, R20 ;  /* 0x0000001400a37308 */ /* 0x0002a20000000800 */
[--C-:B------:R-:W-:Y:S01]  /*ce50*/  FFMA.FTZ R21, R31, c[0x0][0x2d0], -R3.reuse ;  /* 0x0000b4001f157a23 */ /* 0x100fe20000010803 */
[----:B------:R-:W-:Y:S02]  /*ce60*/  F2FP.PACK_AB R29, R170, R169 ;  /* 0x000000a9aa1d723e */ /* 0x000fe400000000ff */
[--C-:B------:R-:W-:Y:S01]  /*ce70*/  FFMA.FTZ R145, R36, c[0x0][0x2d0], -R166.reuse ;  /* 0x0000b40024917a23 */ /* 0x100fe200000108a6 */
[----:B------:R-:W-:Y:S04]  /*ce80*/  HMMA.16816.F32 R96, R140, R22, R96 ;  /* 0x000000168c60723c */ /* 0x000fe80000001860 */
[----:B------:R-:W-:Y:S01]  /*ce90*/  FFMA.FTZ R144, R37, c[0x0][0x2d0], -R166 ;  /* 0x0000b40025907a23 */ /* 0x000fe200000108a6 */
[----:B------:R3:W-:Y:S01]  /*cea0*/  MUFU.EX2 R160, R21 ;  /* 0x0000001500a07308 */ /* 0x0007e20000000800 */
[----:B------:R-:W4:Y:S01]  /*ceb0*/  LDSM.16.MT88.4 R36, [R181+0x1000] ;  /* 0x00100000b524783b */ /* 0x000f220000004200 */
[----:B------:R-:W-:Y:S02]  /*cec0*/  F2FP.PACK_AB R22, R175, R176 ;  /* 0x000000b0af16723e */ /* 0x000fe400000000ff */
[----:B------:R-:W-:Y:S06]  /*ced0*/  F2FP.PACK_AB R23, R174, R173 ;  /* 0x000000adae17723e */ /* 0x000fec00000000ff */
[----:B------:R-:W-:Y:S01]  /*cee0*/  MUFU.EX2 R142, R144 ;  /* 0x00000090008e7308 */ /* 0x000fe20000000800 */
[--C-:B-1----:R-:W-:Y:S01]  /*cef0*/  FFMA.FTZ R20, R30, c[0x0][0x2d0], -R3.reuse ;  /* 0x0000b4001e147a23 */ /* 0x102fe20000010803 */
[----:B--2---:R-:W-:Y:S01]  /*cf00*/  F2FP.PACK_AB R30, R163, R162 ;  /* 0x000000a2a31e723e */ /* 0x004fe200000000ff */
[----:B------:R-:W-:Y:S02]  /*cf10*/  FFMA.FTZ R3, R47, c[0x0][0x2d0], -R3 ;  /* 0x0000b4002f037a23 */ /* 0x000fe40000010803 */
[----:B------:R-:W-:Y:S05]  /*cf20*/  FFMA.FTZ R47, R132, R246, R167 ;  /* 0x000000f6842f7223 */ /* 0x000fea00000100a7 */
[----:B------:R1:W2:Y:S01]  /*cf30*/  MUFU.EX2 R161, R20 ;  /* 0x0000001400a17308 */ /* 0x0002a20000000800 */
[----:B---3--:R-:W-:Y:S09]  /*cf40*/  F2FP.PACK_AB R21, R177, R178 ;  /* 0x000000b2b115723e */ /* 0x008ff200000000ff */
[----:B------:R-:W-:Y:S10]  /*cf50*/  MUFU.EX2 R132, R145 ;  /* 0x0000009100847308 */ /* 0x000ff40000000800 */
[----:B------:R-:W-:Y:S01]  /*cf60*/  MUFU.EX2 R140, R49 ;  /* 0x00000031008c7308 */ /* 0x000fe20000000800 */
[----:B-1----:R-:W-:Y:S02]  /*cf70*/  F2FP.PACK_AB R20, R197, R179 ;  /* 0x000000b3c514723e */ /* 0x002fe400000000ff */
[----:B--2---:R-:W-:Y:S07]  /*cf80*/  F2FP.PACK_AB R31, R160, R161 ;  /* 0x000000a1a01f723e */ /* 0x004fee00000000ff */
[----:B------:R-:W-:Y:S01]  /*cf90*/  MUFU.EX2 R141, R48 ;  /* 0x00000030008d7308 */ /* 0x000fe20000000800 */
[-C--:B------:R-:W-:Y:S08]  /*cfa0*/  HMMA.16816.F32 R4, R20, R24.reuse, R4 ;  /* 0x000000181404723c */ /* 0x080ff00000001804 */
[C---:B------:R-:W-:Y:S01]  /*cfb0*/  HMMA.16816.F32 R8, R28.reuse, R24, R8 ;  /* 0x000000181c08723c */ /* 0x040fe20000001808 */
[----:B------:R-:W-:Y:S07]  /*cfc0*/  MUFU.EX2 R49, R40 ;  /* 0x0000002800317308 */ /* 0x000fee0000000800 */
[-C--:B------:R-:W-:Y:S03]  /*cfd0*/  HMMA.16816.F32 R12, R28, R26.reuse, R12 ;  /* 0x0000001a1c0c723c */ /* 0x080fe6000000180c */
[----:B------:R-:W-:Y:S05]  /*cfe0*/  MUFU.EX2 R48, R41 ;  /* 0x0000002900307308 */ /* 0x000fea0000000800 */
[C---:B------:R-:W-:Y:S01]  /*cff0*/  HMMA.16816.F32 R16, R20.reuse, R26, R16 ;  /* 0x0000001a1410723c */ /* 0x040fe20000001810 */
[----:B------:R-:W1:Y:S04]  /*d000*/  LDSM.16.MT88.4 R24, [R182+0x1000] ;  /* 0x00100000b618783b */ /* 0x000e680000004200 */
[----:B------:R-:W-:Y:S03]  /*d010*/  MUFU.EX2 R41, R45 ;  /* 0x0000002d00297308 */ /* 0x000fe60000000800 */
[-C--:B------:R-:W-:Y:S07]  /*d020*/  HMMA.16816.F32 R100, R20, R32.reuse, R100 ;  /* 0x000000201464723c */ /* 0x080fee0000001864 */
[----:B------:R-:W2:Y:S01]  /*d030*/  MUFU.EX2 R40, R44 ;  /* 0x0000002c00287308 */ /* 0x000ea20000000800 */
[C---:B------:R-:W-:Y:S08]  /*d040*/  HMMA.16816.F32 R104, R28.reuse, R32, R104 ;  /* 0x000000201c68723c */ /* 0x040ff00000001868 */
[-C--:B------:R-:W-:Y:S08]  /*d050*/  HMMA.16816.F32 R108, R28, R34.reuse, R108 ;  /* 0x000000221c6c723c */ /* 0x080ff0000000186c */
[C---:B------:R-:W-:Y:S01]  /*d060*/  HMMA.16816.F32 R112, R20.reuse, R34, R112 ;  /* 0x000000221470723c */ /* 0x040fe20000001870 */
[----:B------:R-:W3:Y:S07]  /*d070*/  LDSM.16.MT88.4 R32, [R181+0x1c00] ;  /* 0x001c0000b520783b */ /* 0x000eee0000004200 */
[-C--:B----4-:R-:W-:Y:S08]  /*d080*/  HMMA.16816.F32 R116, R20, R36.reuse, R116 ;  /* 0x000000241474723c */ /* 0x090ff00000001874 */
[C---:B------:R-:W-:Y:S08]  /*d090*/  HMMA.16816.F32 R120, R28.reuse, R36, R120 ;  /* 0x000000241c78723c */ /* 0x040ff00000001878 */
[-C--:B------:R-:W-:Y:S08]  /*d0a0*/  HMMA.16816.F32 R124, R28, R38.reuse, R124 ;  /* 0x000000261c7c723c */ /* 0x080ff0000000187c */
[C---:B------:R-:W-:Y:S01]  /*d0b0*/  HMMA.16816.F32 R128, R20.reuse, R38, R128 ;  /* 0x000000261480723c */ /* 0x040fe20000001880 */
[----:B------:R-:W4:Y:S07]  /*d0c0*/  LDSM.16.MT88.4 R36, [R182+0x1c00] ;  /* 0x001c0000b624783b */ /* 0x000f2e0000004200 */
[-C--:B-1----:R-:W-:Y:S08]  /*d0d0*/  HMMA.16816.F32 R52, R20, R24.reuse, R52 ;  /* 0x000000181434723c */ /* 0x082ff00000001834 */
[C---:B------:R-:W-:Y:S07]  /*d0e0*/  HMMA.16816.F32 R56, R28.reuse, R24, R56 ;  /* 0x000000181c38723c */ /* 0x040fee0000001838 */
[----:B------:R-:W-:Y:S01]  /*d0f0*/  FADD.FTZ R25, R203, R133 ;  /* 0x00000085cb197221 */ /* 0x000fe20000010000 */
[-C--:B------:R-:W-:Y:S04]  /*d100*/  HMMA.16816.F32 R60, R28, R26.reuse, R60 ;  /* 0x0000001a1c3c723c */ /* 0x080fe8000000183c */
[----:B------:R-:W-:Y:S04]  /*d110*/  FADD.FTZ R24, R202, R47 ;  /* 0x0000002fca187221 */ /* 0x000fe80000010000 */
[C---:B------:R-:W-:Y:S07]  /*d120*/  HMMA.16816.F32 R64, R20.reuse, R26, R64 ;  /* 0x0000001a1440723c */ /* 0x040fee0000001840 */
[----:B--2---:R-:W-:Y:S01]  /*d130*/  F2FP.PACK_AB R26, R41, R40 ;  /* 0x00000028291a723e */ /* 0x004fe200000000ff */
[-C--:B---3--:R-:W-:Y:S08]  /*d140*/  HMMA.16816.F32 R68, R20, R32.reuse, R68 ;  /* 0x000000201444723c */ /* 0x088ff00000001844 */
[C---:B------:R-:W-:Y:S07]  /*d150*/  HMMA.16816.F32 R72, R28.reuse, R32, R72 ;  /* 0x000000201c48723c */ /* 0x040fee0000001848 */
[----:B------:R-:W-:Y:S01]  /*d160*/  FADD.FTZ R32, R204, R24 ;  /* 0x00000018cc207221 */ /* 0x000fe20000010000 */
[-C--:B------:R-:W-:Y:S04]  /*d170*/  HMMA.16816.F32 R76, R28, R34.reuse, R76 ;  /* 0x000000221c4c723c */ /* 0x080fe8000000184c */
[----:B------:R-:W-:Y:S04]  /*d180*/  F2FP.PACK_AB R24, R48, R49 ;  /* 0x000000313018723e */ /* 0x000fe800000000ff */
[C---:B------:R-:W-:Y:S01]  /*d190*/  HMMA.16816.F32 R80, R20.reuse, R34, R80 ;  /* 0x000000221450723c */ /* 0x040fe20000001850 */
[----:B------:R1:W-:Y:S07]  /*d1a0*/  MUFU.EX2 R34, R3 ;  /* 0x0000000300227308 */ /* 0x0003ee0000000800 */
[-C--:B----4-:R-:W-:Y:S03]  /*d1b0*/  HMMA.16816.F32 R84, R20, R36.reuse, R84 ;  /* 0x000000241454723c */ /* 0x090fe60000001854 */
[----:B------:R-:W2:Y:S05]  /*d1c0*/  MUFU.EX2 R35, R46 ;  /* 0x0000002e00237308 */ /* 0x000eaa0000000800 */
[C---:B------:R-:W-:Y:S08]  /*d1d0*/  HMMA.16816.F32 R88, R28.reuse, R36, R88 ;  /* 0x000000241c58723c */ /* 0x040ff00000001858 */
[-C--:B------:R-:W-:Y:S01]  /*d1e0*/  HMMA.16816.F32 R92, R28, R38.reuse, R92 ;  /* 0x000000261c5c723c */ /* 0x080fe2000000185c */
[----:B------:R-:W-:Y:S03]  /*d1f0*/  LDSM.16.MT88.4 R28, [R182+0x1400] ;  /* 0x00140000b61c783b */ /* 0x000fe60000004200 */
[----:B-1----:R-:W-:Y:S04]  /*d200*/  FFMA.FTZ R3, R135, R214, R199 ;  /* 0x000000d687037223 */ /* 0x002fe800000100c7 */
[----:B------:R-:W-:Y:S04]  /*d210*/  HMMA.16816.F32 R96, R20, R38, R96 ;  /* 0x000000261460723c */ /* 0x000fe80000001860 */
[----:B--2---:R-:W-:Y:S01]  /*d220*/  F2FP.PACK_AB R27, R34, R35 ;  /* 0x00000023221b723e */ /* 0x004fe200000000ff */
[----:B------:R-:W-:Y:S02]  /*d230*/  FADD.FTZ R33, R200, R3 ;  /* 0x00000003c8217221 */ /* 0x000fe40000010000 */
[----:B------:R-:W-:Y:S01]  /*d240*/  F2FP.PACK_AB R20, R142, R132 ;  /* 0x000000848e14723e */ /* 0x000fe200000000ff */
[----:B------:R-:W-:Y:S01]  /*d250*/  FADD.FTZ R3, R205, R25 ;  /* 0x00000019cd037221 */ /* 0x000fe20000010000 */
[----:B------:R-:W-:Y:S03]  /*d260*/  F2FP.PACK_AB R21, R141, R140 ;  /* 0x0000008c8d15723e */ /* 0x000fe600000000ff */
[----:B------:R-:W-:Y:S01]  /*d270*/  F2FP.PACK_AB R22, R134, R139 ;  /* 0x0000008b8616723e */ /* 0x000fe200000000ff */
[----:B------:R-:W-:Y:S01]  /*d280*/  FADD.FTZ R3, R211, R3 ;  /* 0x00000003d3037221 */ /* 0x000fe20000010000 */
[----:B------:R-:W-:Y:S02]  /*d290*/  F2FP.PACK_AB R23, R51, R50 ;  /* 0x000000323317723e */ /* 0x000fe400000000ff */
[----:B------:R-:W-:Y:S01]  /*d2a0*/  F2FP.PACK_AB R25, R43, R42 ;  /* 0x0000002a2b19723e */ /* 0x000fe200000000ff */
[----:B------:R-:W-:Y:S04]  /*d2b0*/  FADD.FTZ R3, R179, R3 ;  /* 0x00000003b3037221 */ /* 0x000fe80000010000 */
[-C--:B------:R-:W-:Y:S01]  /*d2c0*/  HMMA.16816.F32 R144, R20, R156.reuse, R4 ;  /* 0x0000009c1490723c */ /* 0x080fe20000001804 */
[----:B------:R-:W1:Y:S02]  /*d2d0*/  LDSM.16.MT88.4 R4, [R182+0x800] ;  /* 0x00080000b604783b */ /* 0x000e640000004200 */
[----:B------:R-:W-:Y:S05]  /*d2e0*/  FADD.FTZ R3, R197, R3 ;  /* 0x00000003c5037221 */ /* 0x000fea0000010000 */
[C---:B------:R-:W-:Y:S01]  /*d2f0*/  HMMA.16816.F32 R148, R24.reuse, R156, R8 ;  /* 0x0000009c1894723c */ /* 0x040fe20000001808 */
[----:B------:R-:W2:Y:S07]  /*d300*/  LDSM.16.MT88.4 R8, [R181+0x1400] ;  /* 0x00140000b508783b */ /* 0x000eae0000004200 */
[-C--:B------:R-:W-:Y:S01]  /*d310*/  HMMA.16816.F32 R152, R24, R158.reuse, R12 ;  /* 0x0000009e1898723c */ /* 0x080fe2000000180c */
[----:B------:R-:W3:Y:S07]  /*d320*/  LDSM.16.MT88.4 R12, [R181+0x2000] ;  /* 0x00200000b50c783b */ /* 0x000eee0000004200 */
[C---:B------:R-:W-:Y:S01]  /*d330*/  HMMA.16816.F32 R156, R20.reuse, R158, R16 ;  /* 0x0000009e149c723c */ /* 0x040fe20000001810 */
[----:B------:R-:W4:Y:S07]  /*d340*/  LDSM.16.MT88.4 R16, [R182+0x2000] ;  /* 0x00200000b610783b */ /* 0x000f2e0000004200 */
[-C--:B-1----:R-:W-:Y:S08]  /*d350*/  HMMA.16816.F32 R100, R20, R4.reuse, R100 ;  /* 0x000000041464723c */ /* 0x082ff00000001864 */
[C---:B------:R-:W-:Y:S07]  /*d360*/  HMMA.16816.F32 R104, R24.reuse, R4, R104 ;  /* 0x000000041868723c */ /* 0x040fee0000001868 */
[----:B------:R-:W-:Y:S01]  /*d370*/  FADD.FTZ R4, R169, R0 ;  /* 0x00000000a9047221 */ /* 0x000fe20000010000 */
[-C--:B------:R-:W-:Y:S04]  /*d380*/  HMMA.16816.F32 R108, R24, R6.reuse, R108 ;  /* 0x00000006186c723c */ /* 0x080fe8000000186c */
[----:B------:R-:W-:Y:S04]  /*d390*/  FADD.FTZ R5, R210, R32 ;  /* 0x00000020d2057221 */ /* 0x000fe80000010000 */
[C---:B------:R-:W-:Y:S04]  /*d3a0*/  HMMA.16816.F32 R112, R20.reuse, R6, R112 ;  /* 0x000000061470723c */ /* 0x040fe80000001870 */
[----:B------:R-:W-:Y:S03]  /*d3b0*/  FADD.FTZ R5, R178, R5 ;  /* 0x00000005b2057221 */ /* 0x000fe60000010000 */
[----:B------:R-:W-:Y:S01]  /*d3c0*/  FADD.FTZ R7, R170, R4 ;  /* 0x00000004aa077221 */ /* 0x000fe20000010000 */
[-C--:B--2---:R-:W-:Y:S04]  /*d3d0*/  HMMA.16816.F32 R116, R20, R8.reuse, R116 ;  /* 0x000000081474723c */ /* 0x084fe80000001874 */
[----:B------:R-:W-:Y:S02]  /*d3e0*/  FADD.FTZ R0, R177, R5 ;  /* 0x00000005b1007221 */ /* 0x000fe40000010000 */
[----:B------:R-:W-:Y:S02]  /*d3f0*/  FADD.FTZ R5, R176, R3 ;  /* 0x00000003b0057221 */ /* 0x000fe40000010000 */
[C---:B------:R-:W-:Y:S04]  /*d400*/  HMMA.16816.F32 R120, R24.reuse, R8, R120 ;  /* 0x000000081878723c */ /* 0x040fe80000001878 */
[----:B------:R-:W-:Y:S02]  /*d410*/  FADD.FTZ R3, R161, R7 ;  /* 0x00000007a1037221 */ /* 0x000fe40000010000 */
[----:B------:R-:W-:Y:S02]  /*d420*/  FADD.FTZ R6, R208, R33 ;  /* 0x00000021d0067221 */ /* 0x000fe40000010000 */
[-C--:B------:R-:W-:Y:S04]  /*d430*/  HMMA.16816.F32 R124, R24, R10.reuse, R124 ;  /* 0x0000000a187c723c */ /* 0x080fe8000000187c */
[----:B------:R-:W-:Y:S04]  /*d440*/  FADD.FTZ R6, R209, R6 ;  /* 0x00000006d1067221 */ /* 0x000fe80000010000 */
[C---:B------:R-:W-:Y:S04]  /*d450*/  HMMA.16816.F32 R128, R20.reuse, R10, R128 ;  /* 0x0000000a1480723c */ /* 0x040fe80000001880 */
[----:B------:R-:W-:Y:S04]  /*d460*/  FADD.FTZ R6, R171, R6 ;  /* 0x00000006ab067221 */ /* 0x000fe80000010000 */
        /* <DEDUP_REMOVED lines=23> */
[----:B------:R-:W-:Y:S01]  /*d5e0*/  FADD.FTZ R247, R134, R6 ;  /* 0x0000000686f77221 */ /* 0x000fe20000010000 */
[----:B------:R-:W-:Y:S01]  /*d5f0*/  MOV R134, R2 ;  /* 0x0000000200867202 */ /* 0x000fe20000000f00 */
        /* <DEDUP_REMOVED lines=9> */
[----:B------:R-:W-:Y:S01]  /*d690*/  HMMA.16816.F32 R96, R20, R18, R96 ;  /* 0x000000121460723c */ /* 0x000fe20000001860 */
[----:B------:R1:W-:Y:S03]  /*d6a0*/  STL [R1], R3 ;  /* 0x0000000301007387 */ /* 0x0003e60000100800 */
[----:B------:R-:W-:Y:S01]  /*d6b0*/  FADD.FTZ R246, R51, R4 ;  /* 0x0000000433f67221 */ /* 0x000fe20000010000 */
[----:B------:R1:W-:Y:S03]  /*d6c0*/  STL [R1+0x4], R0 ;  /* 0x0000040001007387 */ /* 0x0003e60000100800 */
[----:B------:R-:W-:-:S05]  /*d6d0*/  @P0 BRA `(.L_x_554) ;  /* 0xffffd5a000000947 */ /* 0x000fca000383ffff */
.L_x_549:
[----:B-1----:R-:W2:Y:S02]  /*d6e0*/  LDL R0, [R1+0x8] ;  /* 0x0000080001007983 */ /* 0x002ea40000100800 */
[----:B--2---:R-:W-:-:S13]  /*d6f0*/  ISETP.GE.AND P0, PT, R196, R0, PT ;  /* 0x00000000c400720c */ /* 0x004fda0003f06270 */
[----:B------:R-:W-:Y:S05]  /*d700*/  @!P0 BRA `(.L_x_555) ;  /* 0x00003be000008947 */ /* 0x000fea0003800000 */
[----:B------:R-:W-:Y:S01]  /*d710*/  IMAD.MOV.U32 R133, RZ, RZ, R137 ;  /* 0x000000ffff857224 */ /* 0x000fe200078e0089 */
[----:B------:R-:W-:Y:S01]  /*d720*/  MOV R139, R134 ;  /* 0x00000086008b7202 */ /* 0x000fe20000000f00 */
[----:B------:R-:W-:Y:S01]  /*d730*/  IMAD.MOV.U32 R132, RZ, RZ, R138 ;  /* 0x000000ffff847224 */ /* 0x000fe200078e008a */
[----:B------:R-:W-:Y:S02]  /*d740*/  MOV R135, R136 ;  /* 0x0000008800877202 */ /* 0x000fe40000000f00 */
.L_x_574:
[----:B------:R-:W-:Y:S04]  /*d750*/  DEPBAR.LE SB0, 0x0 ;  /* 0x000080000000791a */ /* 0x000fe80000000000 */
[----:B------:R-:W-:Y:S01]  /*d760*/  WARPSYNC 0xffffffff ;  /* 0xffffffff00007948 */ /* 0x000fe20003800000 */
[----:B------:R-:W-:Y:S01]  /*d770*/  BAR.SYNC.DEFER_BLOCKING 0x0 ;  /* 0x0000000000007b1d */ /* 0x000fe20000010000 */
[----:B------:R-:W-:Y:S01]  /*d780*/  SHF.R.S32.HI R0, RZ, 0x1f, R196 ;  /* 0x0000001fff007819 */ /* 0x000fe200000114c4 */
[----:B-1----:R-:W-:Y:S01]  /*d790*/  IMAD.WIDE.U32 R2, R196, c[0x0][0x208], RZ ;  /* 0x00008200c4027a25 */ /* 0x002fe200078e00ff */
[C---:B------:R-:W-:Y:S02]  /*d7a0*/  LOP3.LUT P5, RZ, R194.reuse, 0x100, RZ, 0xc0, !PT ;  /* 0x00000100c2ff7812 */ /* 0x040fe400078ac0ff */
[----:B------:R-:W-:Y:S01]  /*d7b0*/  LOP3.LUT P4, RZ, R194, 0x80, RZ, 0xc0, !PT ;  /* 0x00000080c2ff7812 */ /* 0x000fe2000788c0ff */
[----:B------:R-:W-:Y:S01]  /*d7c0*/  IMAD R0, R0, c[0x0][0x208], RZ ;  /* 0x0000820000007a24 */ /* 0x000fe200078e02ff */
[----:B------:R-:W-:Y:S03]  /*d7d0*/  LOP3.LUT P3, RZ, R194, 0x40, RZ, 0xc0, !PT ;  /* 0x00000040c2ff7812 */ /* 0x000fe6000786c0ff */
[----:B------:R-:W-:Y:S04]  /*d7e0*/  IMAD R0, R196, c[0x0][0x20c], R0 ;  /* 0x00008300c4007a24 */ /* 0x000fe800078e0200 */
[----:B------:R-:W-:Y:S02]  /*d7f0*/  IMAD.IADD R8, R3, 0x1, R0 ;  /* 0x0000000103087824 */ /* 0x000fe400078e0200 */
[----:B------:R-:W-:Y:S04]  /*d800*/  IMAD.WIDE.U32 R2, R2, 0x30, RZ ;  /* 0x0000003002027825 */ /* 0x000fe800078e00ff */
[----:B------:R-:W-:Y:S01]  /*d810*/  IMAD R12, R8, 0x30, RZ ;  /* 0x00000030080c7824 */ /* 0x000fe200078e02ff */
[----:B------:R-:W-:Y:S03]  /*d820*/  LDSM.16.M88.4 R48, [R183] ;  /* 0x00000000b730783b */ /* 0x000fe60000000200 */
[----:B------:R-:W-:Y:S01]  /*d830*/  IMAD.IADD R3, R3, 0x1, R12 ;  /* 0x0000000103037824 */ /* 0x000fe200078e020c */
[----:B------:R-:W-:Y:S02]  /*d840*/  BSSY B0, `(.L_x_556) ;  /* 0x00000a9000007945 */ /* 0x000fe40003800000 */
[----:B------:R-:W1:Y:S06]  /*d850*/  LDSM.16.M88.4 R16, [R180] ;  /* 0x00000000b410783b */ /* 0x000e6c0000000200 */
[----:B------:R-:W2:Y:S06]  /*d860*/  LDSM.16.M88.4 R44, [R183+0x1000] ;  /* 0x00100000b72c783b */ /* 0x000eac0000000200 */
[----:B------:R-:W3:Y:S06]  /*d870*/  S2R R136, SR_TID.X ;  /* 0x0000000000887919 */ /* 0x000eec0000002100 */
[----:B------:R-:W4:Y:S06]  /*d880*/  LDSM.16.M88.4 R32, [R180+0x400] ;  /* 0x00040000b420783b */ /* 0x000f2c0000000200 */
[----:B------:R-:W5:Y:S06]  /*d890*/  LDL R231, [R1+0x8] ;  /* 0x0000080001e77983 */ /* 0x000f6c0000100800 */
[----:B------:R-:W4:Y:S06]  /*d8a0*/  LDSM.16.M88.4 R140, [R180+0x800] ;  /* 0x00080000b48c783b */ /* 0x000f2c0000000200 */
[----:B------:R-:W-:Y:S01]  /*d8b0*/  LDSM.16.M88.4 R160, [R184] ;  /* 0x00000000b8a0783b */ /* 0x000fe20000000200 */
[-C--:B-1----:R-:W-:Y:S05]  /*d8c0*/  HMMA.16816.F32 R4, R48, R16.reuse, RZ ;  /* 0x000000103004723c */ /* 0x082fea00000018ff */
[----:B------:R-:W1:Y:S01]  /*d8d0*/  LDSM.16.M88.4 R164, [R185] ;  /* 0x00000000b9a4783b */ /* 0x000e620000000200 */
[----:B---3--:R-:W-:Y:S02]  /*d8e0*/  ISETP.GT.AND P1, PT, R136, 0x3f, PT ;  /* 0x0000003f8800780c */ /* 0x008fe40003f24270 */
[C---:B--2---:R-:W-:Y:S03]  /*d8f0*/  HMMA.16816.F32 R8, R44.reuse, R16, RZ ;  /* 0x000000102c08723c */ /* 0x044fe600000018ff */
[----:B------:R-:W2:Y:S06]  /*d900*/  LDSM.16.M88.4 R168, [R184+0x1000] ;  /* 0x00100000b8a8783b */ /* 0x000eac0000000200 */
[----:B------:R-:W3:Y:S01]  /*d910*/  LDSM.16.M88.4 R172, [R193] ;  /* 0x00000000c1ac783b */ /* 0x000ee20000000200 */
[-C--:B------:R-:W-:Y:S02]  /*d920*/  HMMA.16816.F32 R12, R44, R18.reuse, RZ ;  /* 0x000000122c0c723c */ /* 0x080fe400000018ff */
[----:B------:R-:W-:Y:S02]  /*d930*/  @!P1 IMAD.MOV.U32 R0, RZ, RZ, c[0x0][0x208] ;  /* 0x00008200ff009624 */ /* 0x000fe400078e00ff */
[----:B------:R-:W-:Y:S01]  /*d940*/  @!P1 IMAD.MOV.U32 R16, RZ, RZ, c[0x0][0x20c] ;  /* 0x00008300ff109624 */ /* 0x000fe200078e00ff */
[----:B------:R-:W1:Y:S02]  /*d950*/  LDSM.16.M88.4 R176, [R192] ;  /* 0x00000000c0b0783b */ /* 0x000e640000000200 */
[CC--:B------:R-:W-:Y:S05]  /*d960*/  @!P1 LEA R24, P0, R0.reuse, R2.reuse, 0x5 ;  /* 0x0000000200189211 */ /* 0x0c0fea00078028ff */
[----:B------:R-:W-:Y:S02]  /*d970*/  @!P1 LEA.HI.X R28, R0, R3, R16, 0x5, P0 ;  /* 0x00000003001c9211 */ /* 0x000fe400000f2c10 */
[C---:B------:R-:W-:Y:S02]  /*d980*/  HMMA.16816.F32 R16, R48.reuse, R18, RZ ;  /* 0x000000123010723c */ /* 0x040fe400000018ff */
[----:B------:R-:W-:Y:S05]  /*d990*/  IADD3 R2, P0, R220, R2, RZ ;  /* 0x00000002dc027210 */ /* 0x000fea0007f1e0ff */
[--C-:B------:R-:W-:Y:S01]  /*d9a0*/  IMAD.X R3, R3, 0x1, R222.reuse, P0 ;  /* 0x0000000103037824 */ /* 0x100fe200000e06de */
[-C--:B----4-:R-:W-:Y:S01]  /*d9b0*/  HMMA.16816.F32 R20, R48, R32.reuse, RZ ;  /* 0x000000203014723c */ /* 0x090fe200000018ff */
[C---:B------:R-:W-:Y:S04]  /*d9c0*/  LEA R36, P0, R2.reuse, c[0x0][0x1f8], 0x1 ;  /* 0x00007e0002247a11 */ /* 0x040fe800078008ff */
[----:B------:R-:W-:Y:S02]  /*d9d0*/  LEA.HI.X R37, R2, c[0x0][0x1fc], R3, 0x1, P0 ;  /* 0x00007f0002257a11 */ /* 0x000fe400000f0c03 */
[----:B------:R-:W-:Y:S02]  /*d9e0*/  @!P1 IADD3 R0, P0, R24, R220, RZ ;  /* 0x000000dc18009210 */ /* 0x000fe40007f1e0ff */
[C---:B------:R-:W-:Y:S01]  /*d9f0*/  HMMA.16816.F32 R24, R44.reuse, R32, RZ ;  /* 0x000000202c18723c */ /* 0x040fe200000018ff */
[----:B------:R-:W-:Y:S01]  /*da00*/  @!PT LDS RZ, [RZ] ;  /* 0x00000000fffff984 */ /* 0x000fe20000000800 */
[----:B------:R-:W-:Y:S01]  /*da10*/  @!PT LDS RZ, [RZ] ;  /* 0x00000000fffff984 */ /* 0x000fe20000000800 */
[----:B------:R-:W-:Y:S01]  /*da20*/  @!PT LDS RZ, [RZ] ;  /* 0x00000000fffff984 */ /* 0x000fe20000000800 */
[----:B------:R4:W-:Y:S02]  /*da30*/  LDGSTS.E.BYPASS.LTC128B.128 [R195+0x1880], [R36.64], !P5 ;  /* 0x0188000024c37fae */ /* 0x0009e4000e901d46 */
[----:B------:R-:W-:Y:S01]  /*da40*/  @!P1 IMAD.X R3, R28, 0x1, R222, P0 ;  /* 0x000000011c039824 */ /* 0x000fe200000e06de */
[C---:B------:R-:W-:Y:S03]  /*da50*/  @!P1 LEA R2, P0, R0.reuse, c[0x0][0x1f8], 0x1 ;  /* 0x00007e0000029a11 */ /* 0x040fe600078008ff */
[----:B------:R4:W-:Y:S01]  /*da60*/  LDGSTS.E.BYPASS.LTC128B.128 [R195+0x2480], [R36.64+0x40], !P4 ;  /* 0x0248004024c37fae */ /* 0x0009e2000e101d46 */
[-C--:B------:R-:W-:Y:S01]  /*da70*/  HMMA.16816.F32 R28, R44, R34.reuse, RZ ;  /* 0x000000222c1c723c */ /* 0x080fe200000018ff */
[----:B------:R-:W-:Y:S04]  /*da80*/  @!P1 LEA.HI.X R3, R0, c[0x0][0x1fc], R3, 0x1, P0 ;  /* 0x00007f0000039a11 */ /* 0x000fe800000f0c03 */
[----:B------:R4:W-:Y:S03]  /*da90*/  LDGSTS.E.BYPASS.LTC128B.128 [R195+0x3080], [R36.64+0x80], !P3 ;  /* 0x0308008024c37fae */ /* 0x0009e6000d901d46 */
[C---:B------:R-:W-:Y:S03]  /*daa0*/  HMMA.16816.F32 R32, R48.reuse, R34, RZ ;  /* 0x000000223020723c */ /* 0x040fe600000018ff */
[----:B------:R1:W-:Y:S06]  /*dab0*/  @!P1 LDGSTS.E.BYPASS.LTC128B.128 [R195+0x2080], [R2.64], !P5 ;  /* 0x0208000002c39fae */ /* 0x0003ec000e901d46 */
[----:B------:R1:W-:Y:S06]  /*dac0*/  @!P1 LDGSTS.E.BYPASS.LTC128B.128 [R195+0x2c80], [R2.64+0x40], !P4 ;  /* 0x02c8004002c39fae */ /* 0x0003ec000e101d46 */
[----:B------:R1:W-:Y:S06]  /*dad0*/  @!P1 LDGSTS.E.BYPASS.LTC128B.128 [R195+0x3880], [R2.64+0x80], !P3 ;  /* 0x0388008002c39fae */ /* 0x0003ec000d901d46 */
[----:B------:R-:W0:Y:S01]  /*dae0*/  LDGDEPBAR ;  /* 0x00000000000079af */ /* 0x000e220000000000 */
[-C--:B----4-:R-:W-:Y:S08]  /*daf0*/  HMMA.16816.F32 R36, R48, R140.reuse, RZ ;  /* 0x0000008c3024723c */ /* 0x090ff000000018ff */
[C---:B------:R-:W-:Y:S08]  /*db00*/  HMMA.16816.F32 R40, R44.reuse, R140, RZ ;  /* 0x0000008c2c28723c */ /* 0x040ff000000018ff */
[-C--:B------:R-:W-:Y:S08]  /*db10*/  HMMA.16816.F32 R44, R44, R142.reuse, RZ ;  /* 0x0000008e2c2c723c */ /* 0x080ff000000018ff */
[----:B------:R-:W-:Y:S01]  /*db20*/  HMMA.16816.F32 R48, R48, R142, RZ ;  /* 0x0000008e3030723c */ /* 0x000fe200000018ff */
[----:B------:R-:W-:Y:S07]  /*db30*/  LDSM.16.M88.4 R140, [R183+0x2000] ;  /* 0x00200000b78c783b */ /* 0x000fee0000000200 */
[-C--:B-1----:R-:W-:Y:S08]  /*db40*/  HMMA.16816.F32 R4, R160, R164.reuse, R4 ;  /* 0x000000a4a004723c */ /* 0x082ff00000001804 */
[C---:B--2---:R-:W-:Y:S08]  /*db50*/  HMMA.16816.F32 R8, R168.reuse, R164, R8 ;  /* 0x000000a4a808723c */ /* 0x044ff00000001808 */
[-C--:B------:R-:W-:Y:S08]  /*db60*/  HMMA.16816.F32 R12, R168, R166.reuse, R12 ;  /* 0x000000a6a80c723c */ /* 0x080ff0000000180c */
[C---:B------:R-:W-:Y:S01]  /*db70*/  HMMA.16816.F32 R16, R160.reuse, R166, R16 ;  /* 0x000000a6a010723c */ /* 0x040fe20000001810 */
[----:B------:R-:W1:Y:S07]  /*db80*/  LDSM.16.M88.4 R164, [R180+0xc00] ;  /* 0x000c0000b4a4783b */ /* 0x000e6e0000000200 */
[-C--:B---3--:R-:W-:Y:S08]  /*db90*/  HMMA.16816.F32 R20, R160, R172.reuse, R20 ;  /* 0x000000aca014723c */ /* 0x088ff00000001814 */
        /* <DEDUP_REMOVED lines=17> */
[-C--:B------:R-:W-:Y:S03]  /*dcb0*/  HMMA.16816.F32 R28, R168, R162.reuse, R28 ;  /* 0x000000a2a81c723c */ /* 0x080fe6000000181c */
[----:B-----5:R-:W-:Y:S05]  /*dcc0*/  ISETP.GT.AND P0, PT, R196, R231, PT ;  /* 0x000000e7c400720c */ /* 0x020fea0003f04270 */
        /* <DEDUP_REMOVED lines=63> */
[----:B------:R-:W-:Y:S04]  /*e0c0*/  SHF.R.S32.HI R134, RZ, 0x2, R134 ;  /* 0x00000002ff867819 */ /* 0x000fe80000011486 */
[----:B------:R-:W-:Y:S01]  /*e0d0*/  IADD3 R136, -R134, 0x30, RZ ;  /* 0x0000003086887810 */ /* 0x000fe20007ffe1ff */
[----:B------:R-:W-:Y:S02]  /*e0e0*/  IMAD R134, R2, c[0x0][0x1e0], RZ ;  /* 0x0000780002867a24 */ /* 0x000fe400078e02ff */
[----:B------:R-:W-:Y:S01]  /*e0f0*/  IMAD.WIDE.U32 R2, R0, c[0x0][0x1e0], RZ ;  /* 0x0000780000027a25 */ /* 0x000fe200078e00ff */
[----:B------:R-:W-:Y:S03]  /*e100*/  ISETP.GE.AND P0, PT, R136, 0x21, PT ;  /* 0x000000218800780c */ /* 0x000fe60003f06270 */
[----:B------:R-:W-:Y:S04]  /*e110*/  IMAD R0, R0, c[0x0][0x1e4], R134 ;  /* 0x0000790000007a24 */ /* 0x000fe800078e0286 */
[----:B------:R-:W-:Y:S02]  /*e120*/  IMAD.IADD R0, R3, 0x1, R0 ;  /* 0x0000000103007824 */ /* 0x000fe400078e0200 */
[----:B------:R-:W-:Y:S04]  /*e130*/  IMAD.WIDE.U32 R2, R2, 0x30, RZ ;  /* 0x0000003002027825 */ /* 0x000fe800078e00ff */
[----:B------:R-:W-:Y:S02]  /*e140*/  @P0 IMAD.MOV.U32 R134, RZ, RZ, c[0x0][0x1e0] ;  /* 0x00007800ff860624 */ /* 0x000fe400078e00ff */
[----:B------:R-:W-:Y:S02]  /*e150*/  IMAD R0, R0, 0x30, RZ ;  /* 0x0000003000007824 */ /* 0x000fe400078e02ff */
        /* <DEDUP_REMOVED lines=23> */
.L_x_557:
[----:B------:R-:W-:Y:S05]  /*e2d0*/  BSYNC B0 ;  /* 0x0000000000007941 */ /* 0x000fea0003800000 */
.L_x_556:
        /* <DEDUP_REMOVED lines=34> */
.L_x_560:
[----:B------:R-:W-:Y:S04]  /*e500*/  MOV R134, c[0x0][0x32c] ;  /* 0x0000cb0000867a02 */ /* 0x000fe80000000f00 */
[----:B------:R-:W-:Y:S11]  /*e510*/  ISETP.NE.AND P0, PT, R134, 0x1, PT ;  /* 0x000000018600780c */ /* 0x000ff60003f05270 */
[----:B------:R-:W-:Y:S02]  /*e520*/  @!UPT UIADD3 URZ, URZ, URZ, URZ ;  /* 0x0000003f3f3ff290 */ /* 0x000fe4000fffe03f */
[----:B------:R-:W-:Y:S05]  /*e530*/  @P0 IMAD.HI.U32 R134, R2, c[0x0][0x330], RZ ;  /* 0x0000cc0002860a27 */ /* 0x000fea00078e00ff */
[----:B------:R-:W-:Y:S02]  /*e540*/  @P0 SHF.R.U32.HI R2, RZ, c[0x0][0x334], R134 ;  /* 0x0000cd00ff020a19 */ /* 0x000fe40000011686 */
.L_x_561:
[----:B------:R-:W-:Y:S05]  /*e550*/  BSYNC B0 ;  /* 0x0000000000007941 */ /* 0x000fea0003800000 */
.L_x_559:
[----:B------:R-:W-:Y:S04]  /*e560*/  IMAD.IADD R134, R3, 0x1, -R235 ;  /* 0x0000000103867824 */ /* 0x000fe800078e0aeb */
[----:B------:R-:W-:Y:S05]  /*e570*/  IMAD R2, R2, c[0x0][0x32c], R134 ;  /* 0x0000cb0002027a24 */ /* 0x000fea00078e0286 */
[----:B------:R-:W-:Y:S02]  /*e580*/  IADD3 R134, R2, c[0x0][0x32c], RZ ;  /* 0x0000cb0002867a10 */ /* 0x000fe40007ffe0ff */
[----:B------:R-:W-:Y:S02]  /*e590*/  IMNMX R0, R0, R2, !PT ;  /* 0x0000000200007217 */ /* 0x000fe40007800200 */
[----:B------:R-:W-:Y:S02]  /*e5a0*/  IMNMX R138, R138, R134, PT ;  /* 0x000000868a8a7217 */ /* 0x000fe40003800200 */
.L_x_558:
        /* <DEDUP_REMOVED lines=17> */
.L_x_564:
[----:B------:R-:W-:Y:S04]  /*e6c0*/  MOV R136, c[0x0][0x32c] ;  /* 0x0000cb0000887a02 */ /* 0x000fe80000000f00 */
[----:B------:R-:W-:Y:S11]  /*e6d0*/  ISETP.NE.AND P0, PT, R136, 0x1, PT ;  /* 0x000000018800780c */ /* 0x000ff60003f05270 */
[----:B------:R-:W-:Y:S02]  /*e6e0*/  @!UPT UIADD3 URZ, URZ, URZ, URZ ;  /* 0x0000003f3f3ff290 */ /* 0x000fe4000fffe03f */
[----:B------:R-:W-:Y:S05]  /*e6f0*/  @P0 IMAD.HI.U32 R136, R2, c[0x0][0x330], RZ ;  /* 0x0000cc0002880a27 */ /* 0x000fea00078e00ff */
[----:B------:R-:W-:Y:S02]  /*e700*/  @P0 SHF.R.U32.HI R2, RZ, c[0x0][0x334], R136 ;  /* 0x0000cd00ff020a19 */ /* 0x000fe40000011688 */
.L_x_565:
[----:B------:R-:W-:Y:S05]  /*e710*/  BSYNC B0 ;  /* 0x0000000000007941 */ /* 0x000fea0003800000 */
.L_x_563:
[----:B------:R-:W-:Y:S04]  /*e720*/  IMAD.IADD R136, R3, 0x1, -R235 ;  /* 0x0000000103887824 */ /* 0x000fe800078e0aeb */
[----:B------:R-:W-:Y:S05]  /*e730*/  IMAD R2, R2, c[0x0][0x32c], R136 ;  /* 0x0000cb0002027a24 */ /* 0x000fea00078e0288 */
[----:B------:R-:W-:Y:S02]  /*e740*/  IADD3 R136, R2, c[0x0][0x32c], RZ ;  /* 0x0000cb0002887a10 */ /* 0x000fe40007ffe0ff */
[----:B------:R-:W-:Y:S02]  /*e750*/  IMNMX R134, R134, R2, !PT ;  /* 0x0000000286867217 */ /* 0x000fe40007800200 */
[----:B------:R-:W-:Y:S02]  /*e760*/  IMNMX R137, R137, R136, PT ;  /* 0x0000008889897217 */ /* 0x000fe40003800200 */
.L_x_562:
        /* <DEDUP_REMOVED lines=17> */
.L_x_568:
[----:B------:R-:W-:Y:S04]  /*e880*/  MOV R160, c[0x0][0x32c] ;  /* 0x0000cb0000a07a02 */ /* 0x000fe80000000f00 */
[----:B------:R-:W-:Y:S11]  /*e890*/  ISETP.NE.AND P0, PT, R160, 0x1, PT ;  /* 0x00000001a000780c */ /* 0x000ff60003f05270 */
[----:B------:R-:W-:Y:S02]  /*e8a0*/  @!UPT UIADD3 URZ, URZ, URZ, URZ ;  /* 0x0000003f3f3ff290 */ /* 0x000fe4000fffe03f */
[----:B------:R-:W-:Y:S05]  /*e8b0*/  @P0 IMAD.HI.U32 R160, R140, c[0x0][0x330], RZ ;  /* 0x0000cc008ca00a27 */ /* 0x000fea00078e00ff */
[----:B------:R-:W-:Y:S02]  /*e8c0*/  @P0 SHF.R.U32.HI R140, RZ, c[0x0][0x334], R160 ;  /* 0x0000cd00ff8c0a19 */ /* 0x000fe400000116a0 */
.L_x_569:
[----:B------:R-:W-:Y:S05]  /*e8d0*/  BSYNC B0 ;  /* 0x0000000000007941 */ /* 0x000fea0003800000 */
.L_x_567:
[----:B------:R-:W-:Y:S04]  /*e8e0*/  IMAD.IADD R160, R3, 0x1, -R235 ;  /* 0x0000000103a07824 */ /* 0x000fe800078e0aeb */
[----:B------:R-:W-:Y:S05]  /*e8f0*/  IMAD R140, R140, c[0x0][0x32c], R160 ;  /* 0x0000cb008c8c7a24 */ /* 0x000fea00078e02a0 */
[----:B------:R-:W-:Y:S02]  /*e900*/  IADD3 R160, R140, c[0x0][0x32c], RZ ;  /* 0x0000cb008ca07a10 */ /* 0x000fe40007ffe0ff */
[----:B------:R-:W-:Y:S02]  /*e910*/  IMNMX R2, R2, R140, !PT ;  /* 0x0000008c02027217 */ /* 0x000fe40007800200 */
[----:B------:R-:W-:Y:S02]  /*e920*/  IMNMX R136, R136, R160, PT ;  /* 0x000000a088887217 */ /* 0x000fe40003800200 */
.L_x_566:
        /* <DEDUP_REMOVED lines=157> */
.L_x_572:
[----:B------:R-:W-:Y:S04]  /*f300*/  MOV R5, c[0x0][0x32c] ;  /* 0x0000cb0000057a02 */ /* 0x000fe80000000f00 */
[----:B------:R-:W-:Y:S11]  /*f310*/  ISETP.NE.AND P0, PT, R5, 0x1, PT ;  /* 0x000000010500780c */ /* 0x000ff60003f05270 */
[----:B------:R-:W-:Y:S02]  /*f320*/  @!UPT UIADD3 URZ, URZ, URZ, URZ ;  /* 0x0000003f3f3ff290 */ /* 0x000fe4000fffe03f */
[----:B------:R-:W-:Y:S05]  /*f330*/  @P0 IMAD.HI.U32 R5, R4, c[0x0][0x330], RZ ;  /* 0x0000cc0004050a27 */ /* 0x000fea00078e00ff */
[----:B------:R-:W-:Y:S02]  /*f340*/  @P0 SHF.R.U32.HI R4, RZ, c[0x0][0x334], R5 ;  /* 0x0000cd00ff040a19 */ /* 0x000fe40000011605 */
.L_x_573:
[----:B------:R-:W-:Y:S05]  /*f350*/  BSYNC B0 ;  /* 0x0000000000007941 */ /* 0x000fea0003800000 */
.L_x_571:
[----:B------:R-:W-:Y:S04]  /*f360*/  IMAD.IADD R3, R3, 0x1, -R235 ;  /* 0x0000000103037824 */ /* 0x000fe800078e0aeb */
[----:B------:R-:W-:Y:S05]  /*f370*/  IMAD R3, R4, c[0x0][0x32c], R3 ;  /* 0x0000cb0004037a24 */ /* 0x000fea00078e0203 */
[----:B------:R-:W-:Y:S02]  /*f380*/  IADD3 R4, R3, c[0x0][0x32c], RZ ;  /* 0x0000cb0003047a10 */ /* 0x000fe40007ffe0ff */
[----:B------:R-:W-:Y:S02]  /*f390*/  IMNMX R0, R0, R3, !PT ;  /* 0x0000000300007217 */ /* 0x000fe40007800200 */
[----:B------:R-:W-:Y:S02]  /*f3a0*/  IMNMX R2, R2, R4, PT ;  /* 0x0000000402027217 */ /* 0x000fe40003800200 */
.L_x_570:
[----:B------:R-:W-:Y:S01]  /*f3b0*/  ISETP.GT.AND P0, PT, R0, RZ, !P2 ;  /* 0x000000ff0000720c */ /* 0x000fe20005704270 */
[----:B------:R-:W2:Y:S01]  /*f3c0*/  LDL.LU R232, [R1] ;  /* 0x0000000001e87983 */ /* 0x000ea20000300800 */
        /* <DEDUP_REMOVED lines=48> */
[----:B------:R-:W-:Y:S01]  /*f6d0*/  ISETP.GT.AND P0, PT, R0, 0x20, !P5 ;  /* 0x000000200000780c */ /* 0x000fe20006f04270 */
[----:B------:R-:W-:Y:S01]  /*f6e0*/  LDSM.16.MT88.4 R28, [R181] ;  /* 0x00000000b51c783b */ /* 0x000fe20000004200 */
        /* <DEDUP_REMOVED lines=18> */
[----:B------:R-:W3:Y:S01]  /*f810*/  SHFL.BFLY PT, R7, R4, 0x2, 0x1f ;  /* 0x0c401f0004077f89 */ /* 0x000ee200000e0000 */
[----:B------:R-:W-:Y:S02]  /*f820*/  ISETP.GT.AND P0, PT, R0, 0x29, !P6 ;  /* 0x000000290000780c */ /* 0x000fe40007704270 */
[----:B------:R-:W-:Y:S02]  /*f830*/  FMNMX.FTZ R5, R48, R5, !PT ;  /* 0x0000000530057209 */ /* 0x000fe40007810000 */
[----:B------:R-:W-:Y:S02]  /*f840*/  ISETP.LT.OR P0, PT, R2, 0x2a, P0 ;  /* 0x0000002a0200780c */ /* 0x000fe40000701670 */
[----:B------:R-:W-:Y:S02]  /*f850*/  FMNMX.FTZ R5, R39, R5, !PT ;  /* 0x0000000527057209 */ /* 0x000fe40007810000 */
[----:B------:R-:W-:Y:S02]  /*f860*/  FSEL R21, R47, -INF , !P0 ;  /* 0xff8000002f157808 */ /* 0x000fe40004000000 */
[----:B------:R-:W-:Y:S04]  /*f870*/  FMNMX.FTZ R5, R38, R5, !PT ;  /* 0x0000000526057209 */ /* 0x000fe80007810000 */
[----:B------:R-:W-:Y:S04]  /*f880*/  FMNMX.FTZ R5, R50, R5, !PT ;  /* 0x0000000532057209 */ /* 0x000fe80007810000 */
[----:B------:R-:W-:Y:S04]  /*f890*/  FMNMX.FTZ R5, R174, R5, !PT ;  /* 0x00000005ae057209 */ /* 0x000fe80007810000 */
[----:B------:R-:W-:Y:S04]  /*f8a0*/  FMNMX.FTZ R0, R173, R5, !PT ;  /* 0x00000005ad007209 */ /* 0x000fe80007810000 */
[----:B------:R-:W-:Y:S04]  /*f8b0*/  FMNMX.FTZ R2, R178, R0, !PT ;  /* 0x00000000b2027209 */ /* 0x000fe80007810000 */
[----:B------:R-:W-:Y:S02]  /*f8c0*/  FMNMX.FTZ R2, R179, R2, !PT ;  /* 0x00000002b3027209 */ /* 0x000fe40007810000 */
[----:B-1----:R-:W-:Y:S02]  /*f8d0*/  FMNMX.FTZ R3, R3, R6, !PT ;  /* 0x0000000603037209 */ /* 0x002fe40007810000 */
[----:B---3--:R-:W-:Y:S03]  /*f8e0*/  FMNMX.FTZ R0, R4, R7, !PT ;  /* 0x0000000704007209 */ /* 0x008fe60007810000 */
[----:B------:R-:W1:Y:S08]  /*f8f0*/  SHFL.BFLY PT, R6, R3, 0x1, 0x1f ;  /* 0x0c201f0003067f89 */ /* 0x000e7000000e0000 */
[----:B------:R-:W3:Y:S01]  /*f900*/  SHFL.BFLY PT, R5, R0, 0x1, 0x1f ;  /* 0x0c201f0000057f89 */ /* 0x000ee200000e0000 */
[----:B-1----:R-:W-:Y:S07]  /*f910*/  FMNMX.FTZ R138, R3, R6, !PT ;  /* 0x00000006038a7209 */ /* 0x002fee0007810000 */
[----:B------:R-:W1:Y:S01]  /*f920*/  SHFL.BFLY PT, R6, R2, 0x2, 0x1f ;  /* 0x0c401f0002067f89 */ /* 0x000e6200000e0000 */
[C---:B------:R-:W-:Y:S01]  /*f930*/  FSETP.NEU.FTZ.AND P0, PT, R138.reuse, -INF , PT ;  /* 0xff8000008a00780b */ /* 0x040fe20003f1d000 */
[----:B------:R-:W-:Y:S01]  /*f940*/  FMUL.FTZ R3, R138, c[0x0][0x2d0] ;  /* 0x0000b4008a037a20 */ /* 0x000fe20000410000 */
[----:B---3--:R-:W-:Y:S04]  /*f950*/  FMNMX.FTZ R137, R0, R5, !PT ;  /* 0x0000000500897209 */ /* 0x008fe80007810000 */
[----:B------:R-:W-:Y:S05]  /*f960*/  FSEL R23, R3, RZ, P0 ;  /* 0x000000ff03177208 */ /* 0x000fea0000000000 */
[--C-:B------:R-:W-:Y:S02]  /*f970*/  FFMA.FTZ R3, R16, c[0x0][0x2d0], -R23.reuse ;  /* 0x0000b40010037a23 */ /* 0x100fe40000010817 */
[--C-:B------:R-:W-:Y:S02]  /*f980*/  FFMA.FTZ R4, R17, c[0x0][0x2d0], -R23.reuse ;  /* 0x0000b40011047a23 */ /* 0x100fe40000010817 */
[----:B------:R3:W-:Y:S01]  /*f990*/  MUFU.EX2 R225, R3 ;  /* 0x0000000300e17308 */ /* 0x0007e20000000800 */
[--C-:B------:R-:W-:Y:S02]  /*f9a0*/  FFMA.FTZ R36, R164, c[0x0][0x2d0], -R23.reuse ;  /* 0x0000b400a4247a23 */ /* 0x100fe40000010817 */
[--C-:B------:R-:W-:Y:S02]  /*f9b0*/  FFMA.FTZ R46, R197, c[0x0][0x2d0], -R23.reuse ;  /* 0x0000b400c52e7a23 */ /* 0x100fe40000010817 */
[--C-:B------:R-:W-:Y:S01]  /*f9c0*/  FFMA.FTZ R47, R177, c[0x0][0x2d0], -R23.reuse ;  /* 0x0000b400b12f7a23 */ /* 0x100fe20000010817 */
[----:B-1----:R-:W-:Y:S04]  /*f9d0*/  FMNMX.FTZ R2, R2, R6, !PT ;  /* 0x0000000602027209 */ /* 0x002fe80007810000 */
[----:B------:R1:W4:Y:S10]  /*f9e0*/  MUFU.EX2 R227, R4 ;  /* 0x0000000400e37308 */ /* 0x0003340000000800 */
[----:B------:R5:W-:Y:S01]  /*f9f0*/  MUFU.EX2 R210, R36 ;  /* 0x0000002400d27308 */ /* 0x000be20000000800 */
[----:B---3--:R-:W-:Y:S04]  /*fa00*/  FMNMX.FTZ R3, R10, R139, !PT ;  /* 0x0000008b0a037209 */ /* 0x008fe80007810000 */
[----:B------:R-:W-:Y:S04]  /*fa10*/  FMNMX.FTZ R3, R11, R3, !PT ;  /* 0x000000030b037209 */ /* 0x000fe80007810000 */
[----:B------:R-:W-:Y:S01]  /*fa20*/  FMNMX.FTZ R3, R9, R3, !PT ;  /* 0x0000000309037209 */ /* 0x000fe20007810000 */
[--C-:B-1----:R-:W-:Y:S01]  /*fa30*/  FFMA.FTZ R4, R140, c[0x0][0x2d0], -R23.reuse ;  /* 0x0000b4008c047a23 */ /* 0x102fe20000010817 */
[----:B----4-:R-:W-:Y:S02]  /*fa40*/  F2FP.PACK_AB R24, R227, R225 ;  /* 0x000000e1e318723e */ /* 0x010fe400000000ff */
[----:B------:R-:W-:Y:S01]  /*fa50*/  FMNMX.FTZ R0, R15, R3, !PT ;  /* 0x000000030f007209 */ /* 0x000fe20007810000 */
[----:B------:R1:W-:Y:S01]  /*fa60*/  MUFU.EX2 R226, R4 ;  /* 0x0000000400e27308 */ /* 0x0003e20000000800 */
[----:B------:R-:W-:Y:S02]  /*fa70*/  FSEL R3, R138, RZ, P0 ;  /* 0x000000ff8a037208 */ /* 0x000fe40000000000 */
[----:B------:R-:W-:Y:S01]  /*fa80*/  FMNMX.FTZ R5, R37, R0, !PT ;  /* 0x0000000025057209 */ /* 0x000fe20007810000 */
[C---:B------:R-:W-:Y:S01]  /*fa90*/  FMUL.FTZ R0, R137.reuse, c[0x0][0x2d0] ;  /* 0x0000b40089007a20 */ /* 0x040fe20000410000 */
[----:B------:R-:W-:Y:S01]  /*faa0*/  FSETP.NEU.FTZ.AND P0, PT, R137, -INF , PT ;  /* 0xff8000008900780b */ /* 0x000fe20003f1d000 */
[--C-:B-----5:R-:W-:Y:S01]  /*fab0*/  FFMA.FTZ R36, R163, c[0x0][0x2d0], -R23.reuse ;  /* 0x0000b400a3247a23 */ /* 0x120fe20000010817 */
[----:B------:R-:W-:Y:S02]  /*fac0*/  FMNMX.FTZ R6, R44, R5, !PT ;  /* 0x000000052c067209 */ /* 0x000fe40007810000 */
[----:B------:R-:W-:Y:S01]  /*fad0*/  FSEL R22, R0, RZ, P0 ;  /* 0x000000ff00167208 */ /* 0x000fe20000000000 */
[----:B------:R-:W3:Y:S01]  /*fae0*/  SHFL.BFLY PT, R5, R2, 0x1, 0x1f ;  /* 0x0c201f0002057f89 */ /* 0x000ee200000e0000 */
[----:B------:R4:W-:Y:S03]  /*faf0*/  MUFU.EX2 R211, R36 ;  /* 0x0000002400d37308 */ /* 0x0009e60000000800 */
[--C-:B------:R-:W-:Y:S02]  /*fb00*/  FFMA.FTZ R0, R18, c[0x0][0x2d0], -R22.reuse ;  /* 0x0000b40012007a23 */ /* 0x100fe40000010816 */
[--C-:B------:R-:W-:Y:S02]  /*fb10*/  FFMA.FTZ R43, R198, c[0x0][0x2d0], -R22.reuse ;  /* 0x0000b400c62b7a23 */ /* 0x100fe40000010816 */
[--C-:B------:R-:W-:Y:S03]  /*fb20*/  FFMA.FTZ R42, R175, c[0x0][0x2d0], -R22.reuse ;  /* 0x0000b400af2a7a23 */ /* 0x100fe60000010816 */
[----:B------:R5:W-:Y:S01]  /*fb30*/  MUFU.EX2 R214, R0 ;  /* 0x0000000000d67308 */ /* 0x000be20000000800 */
[--C-:B-1----:R-:W-:Y:S09]  /*fb40*/  FFMA.FTZ R4, R160, c[0x0][0x2d0], -R23.reuse ;  /* 0x0000b400a0047a23 */ /* 0x102ff20000010817 */
[----:B------:R1:W1:Y:S01]  /*fb50*/  MUFU.EX2 R230, R4 ;  /* 0x0000000400e67308 */ /* 0x0002620000000800 */
[----:B---3--:R-:W-:Y:S01]  /*fb60*/  FMNMX.FTZ R136, R2, R5, !PT ;  /* 0x0000000502887209 */ /* 0x008fe20007810000 */
[--C-:B----4-:R-:W-:Y:S01]  /*fb70*/  FFMA.FTZ R36, R165, c[0x0][0x2d0], -R22.reuse ;  /* 0x0000b400a5247a23 */ /* 0x110fe20000010816 */
[----:B------:R-:W-:Y:S02]  /*fb80*/  FSEL R5, R137, RZ, P0 ;  /* 0x000000ff89057208 */ /* 0x000fe40000000000 */
[----:B------:R-:W-:Y:S05]  /*fb90*/  FSETP.NEU.FTZ.AND P0, PT, R136, -INF , PT ;  /* 0xff8000008800780b */ /* 0x000fea0003f1d000 */
[----:B------:R3:W-:Y:S01]  /*fba0*/  MUFU.EX2 R209, R36 ;  /* 0x0000002400d17308 */ /* 0x0007e20000000800 */
[--C-:B-----5:R-:W-:Y:S09]  /*fbb0*/  FFMA.FTZ R0, R19, c[0x0][0x2d0], -R22.reuse ;  /* 0x0000b40013007a23 */ /* 0x120ff20000010816 */
[----:B------:R4:W5:Y:S01]  /*fbc0*/  MUFU.EX2 R215, R0 ;  /* 0x0000000000d77308 */ /* 0x0009620000000800 */
[----:B-1----:R-:W-:Y:S01]  /*fbd0*/  FMNMX.FTZ R4, R45, R6, !PT ;  /* 0x000000062d047209 */ /* 0x002fe20007810000 */
[--C-:B------:R-:W-:Y:S01]  /*fbe0*/  FFMA.FTZ R6, R162, c[0x0][0x2d0], -R22.reuse ;  /* 0x0000b400a2067a23 */ /* 0x100fe20000010816 */
[----:B------:R-:W-:Y:S02]  /*fbf0*/  F2FP.PACK_AB R26, R230, R226 ;  /* 0x000000e2e61a723e */ /* 0x000fe400000000ff */
[----:B------:R-:W-:Y:S05]  /*fc00*/  FMNMX.FTZ R4, R49, R4, !PT ;  /* 0x0000000431047209 */ /* 0x000fea0007810000 */
[----:B------:R-:W-:Y:S01]  /*fc10*/  MUFU.EX2 R229, R6 ;  /* 0x0000000600e57308 */ /* 0x000fe20000000800 */
[----:B------:R-:W-:Y:S01]  /*fc20*/  FMNMX.FTZ R4, R141, R4, !PT ;  /* 0x000000048d047209 */ /* 0x000fe20007810000 */
[----:B---3--:R-:W-:Y:S03]  /*fc30*/  FFMA.FTZ R36, R170, c[0x0][0x2d0], -R23 ;  /* 0x0000b400aa247a23 */ /* 0x008fe60000010817 */
[----:B------:R-:W-:Y:S05]  /*fc40*/  FMNMX.FTZ R4, R142, R4, !PT ;  /* 0x000000048e047209 */ /* 0x000fea0007810000 */
[----:B------:R1:W-:Y:S01]  /*fc50*/  MUFU.EX2 R206, R36 ;  /* 0x0000002400ce7308 */ /* 0x0003e20000000800 */
[----:B----4-:R-:W-:Y:S01]  /*fc60*/  FMNMX.FTZ R0, R143, R4, !PT ;  /* 0x000000048f007209 */ /* 0x010fe20007810000 */
[--C-:B------:R-:W-:Y:S01]  /*fc70*/  FFMA.FTZ R4, R161, c[0x0][0x2d0], -R22.reuse ;  /* 0x0000b400a1047a23 */ /* 0x100fe20000010816 */
[----:B-----5:R-:W-:Y:S02]  /*fc80*/  F2FP.PACK_AB R25, R215, R214 ;  /* 0x000000d6d719723e */ /* 0x020fe400000000ff */
[----:B------:R-:W-:Y:S05]  /*fc90*/  FMNMX.FTZ R0, R21, R0, !PT ;  /* 0x0000000015007209 */ /* 0x000fea0007810000 */
[----:B------:R3:W4:Y:S01]  /*fca0*/  MUFU.EX2 R216, R4 ;  /* 0x0000000400d87308 */ /* 0x0007220000000800 */
[----:B------:R-:W5:Y:S09]  /*fcb0*/  SHFL.BFLY PT, R2, R0, 0x2, 0x1f ;  /* 0x0c401f0000027f89 */ /* 0x000f7200000e0000 */
[----:B------:R-:W-:Y:S01]  /*fcc0*/  MUFU.EX2 R164, R43 ;  /* 0x0000002b00a47308 */ /* 0x000fe20000000800 */
[--C-:B-1----:R-:W-:Y:S09]  /*fcd0*/  FFMA.FTZ R36, R169, c[0x0][0x2d0], -R22.reuse ;  /* 0x0000b400a9247a23 */ /* 0x102ff20000010816 */
[----:B------:R1:W-:Y:S01]  /*fce0*/  MUFU.EX2 R204, R36 ;  /* 0x0000002400cc7308 */ /* 0x0003e20000000800 */
[----:B---3--:R-:W-:Y:S01]  /*fcf0*/  FMUL.FTZ R4, R136, c[0x0][0x2d0] ;  /* 0x0000b40088047a20 */ /* 0x008fe20000410000 */
[----:B----4-:R-:W-:Y:S04]  /*fd00*/  F2FP.PACK_AB R27, R229, R216 ;  /* 0x000000d8e51b723e */ /* 0x010fe800000000ff */
[----:B------:R-:W-:Y:S04]  /*fd10*/  FSEL R41, R4, RZ, P0 ;  /* 0x000000ff04297208 */ /* 0x000fe80000000000 */
[----:B------:R-:W-:Y:S01]  /*fd20*/  MUFU.EX2 R165, R46 ;  /* 0x0000002e00a57308 */ /* 0x000fe20000000800 */
[--C-:B------:R-:W-:Y:S09]  /*fd30*/  FFMA.FTZ R4, R8, c[0x0][0x2d0], -R41.reuse ;  /* 0x0000b40008047a23 */ /* 0x100ff20000010829 */
[----:B------:R3:W-:Y:S01]  /*fd40*/  MUFU.EX2 R212, R4 ;  /* 0x0000000400d47308 */ /* 0x0007e20000000800 */
[----:B-1----:R-:W-:Y:S09]  /*fd50*/  FFMA.FTZ R36, R168, c[0x0][0x2d0], -R22 ;  /* 0x0000b400a8247a23 */ /* 0x002ff20000010816 */
[----:B------:R1:W-:Y:S10]  /*fd60*/  MUFU.EX2 R205, R36 ;  /* 0x0000002400cd7308 */ /* 0x0003f40000000800 */
[----:B------:R-:W-:Y:S01]  /*fd70*/  MUFU.EX2 R161, R47 ;  /* 0x0000002f00a17308 */ /* 0x000fe20000000800 */
[--C-:B---3--:R-:W-:Y:S09]  /*fd80*/  FFMA.FTZ R4, R20, c[0x0][0x2d0], -R41.reuse ;  /* 0x0000b40014047a23 */ /* 0x108ff20000010829 */
[----:B------:R5:W3:Y:S01]  /*fd90*/  MUFU.EX2 R213, R4 ;  /* 0x0000000400d57308 */ /* 0x000ae20000000800 */
[--C-:B-1----:R-:W-:Y:S09]  /*fda0*/  FFMA.FTZ R36, R48, c[0x0][0x2d0], -R41.reuse ;  /* 0x0000b40030247a23 */ /* 0x102ff20000010829 */
[----:B------:R1:W-:Y:S01]  /*fdb0*/  MUFU.EX2 R201, R36 ;  /* 0x0000002400c97308 */ /* 0x0003e20000000800 */
[----:B-----5:R-:W-:Y:S01]  /*fdc0*/  FMNMX.FTZ R4, R0, R2, !PT ;  /* 0x0000000200047209 */ /* 0x020fe20007810000 */
[----:B------:R-:W-:Y:S01]  /*fdd0*/  FFMA.FTZ R0, R12, c[0x0][0x2d0], -R41 ;  /* 0x0000b4000c007a23 */ /* 0x000fe20000010829 */
[----:B---3--:R-:W-:Y:S01]  /*fde0*/  F2FP.PACK_AB R32, R213, R212 ;  /* 0x000000d4d520723e */ /* 0x008fe200000000ff */
[----:B------:R-:W-:Y:S06]  /*fdf0*/  FADD.FTZ R2, -R5, R133 ;  /* 0x0000008505027221 */ /* 0x000fec0000010100 */
[----:B------:R3:W-:Y:S01]  /*fe00*/  MUFU.EX2 R224, R0 ;  /* 0x0000000000e07308 */ /* 0x0007e20000000800 */
[----:B------:R-:W4:Y:S01]  /*fe10*/  SHFL.BFLY PT, R6, R4, 0x1, 0x1f ;  /* 0x0c201f0004067f89 */ /* 0x000f2200000e0000 */
[----:B------:R-:W-:Y:S02]  /*fe20*/  FMUL.FTZ R2, R2, c[0x0][0x2d0] ;  /* 0x0000b40002027a20 */ /* 0x000fe40000410000 */
[--C-:B-1----:R-:W-:Y:S06]  /*fe30*/  FFMA.FTZ R36, R39, c[0x0][0x2d0], -R41.reuse ;  /* 0x0000b40027247a23 */ /* 0x102fec0000010829 */
[----:B------:R1:W-:Y:S01]  /*fe40*/  MUFU.EX2 R202, R36 ;  /* 0x0000002400ca7308 */ /* 0x0003e20000000800 */
[--C-:B---3--:R-:W-:Y:S01]  /*fe50*/  FFMA.FTZ R0, R13, c[0x0][0x2d0], -R41.reuse ;  /* 0x0000b4000d007a23 */ /* 0x108fe20000010829 */
[----:B----4-:R-:W-:Y:S08]  /*fe60*/  FMNMX.FTZ R134, R4, R6, !PT ;  /* 0x0000000604867209 */ /* 0x010ff00007810000 */
[----:B------:R3:W4:Y:S01]  /*fe70*/  MUFU.EX2 R228, R0 ;  /* 0x0000000000e47308 */ /* 0x0007220000000800 */
[----:B------:R-:W-:Y:S02]  /*fe80*/  FMUL.FTZ R4, R134, c[0x0][0x2d0] ;  /* 0x0000b40086047a20 */ /* 0x000fe40000410000 */
[--C-:B-1----:R-:W-:Y:S07]  /*fe90*/  FFMA.FTZ R36, R38, c[0x0][0x2d0], -R41.reuse ;  /* 0x0000b40026247a23 */ /* 0x102fee0000010829 */
[----:B------:R1:W-:Y:S01]  /*fea0*/  MUFU.EX2 R203, R36 ;  /* 0x0000002400cb7308 */ /* 0x0003e20000000800 */
[----:B---3--:R-:W-:Y:S01]  /*feb0*/  FADD.FTZ R0, -R3, R132 ;  /* 0x0000008403007221 */ /* 0x008fe20000010100 */
[----:B----4-:R-:W-:Y:S08]  /*fec0*/  F2FP.PACK_AB R34, R228, R224 ;  /* 0x000000e0e422723e */ /* 0x010ff000000000ff */
[----:B------:R-:W3:Y:S01]  /*fed0*/  MUFU.EX2 R3, R2 ;  /* 0x0000000200037308 */ /* 0x000ee20000000800 */
[----:B------:R-:W-:Y:S02]  /*fee0*/  FMUL.FTZ R0, R0, c[0x0][0x2d0] ;  /* 0x0000b40000007a20 */ /* 0x000fe40000410000 */
[----:B-1----:R-:W-:Y:S07]  /*fef0*/  FFMA.FTZ R36, R50, c[0x0][0x2d0], -R41 ;  /* 0x0000b40032247a23 */ /* 0x002fee0000010829 */
[----:B------:R1:W4:Y:S10]  /*ff00*/  MUFU.EX2 R20, R0 ;  /* 0x0000000000147308 */ /* 0x0003340000000800 */
[----:B------:R-:W-:Y:S01]  /*ff10*/  MUFU.EX2 R200, R36 ;  /* 0x0000002400c87308 */ /* 0x000fe20000000800 */
[C---:B---3--:R-:W-:Y:S02]  /*ff20*/  FMUL.FTZ R6, R3.reuse, R146 ;  /* 0x0000009203067220 */ /* 0x048fe40000410000 */
[C---:B------:R-:W-:Y:S02]  /*ff30*/  FMUL.FTZ R7, R3.reuse, R147 ;  /* 0x0000009303077220 */ /* 0x040fe40000410000 */
[C---:B------:R-:W-:Y:S02]  /*ff40*/  FMUL.FTZ R18, R3.reuse, R158 ;  /* 0x0000009e03127220 */ /* 0x040fe40000410000 */
[C---:B------:R-:W-:Y:S02]  /*ff50*/  FMUL.FTZ R19, R3.reuse, R159 ;  /* 0x0000009f03137220 */ /* 0x040fe40000410000 */
[----:B------:R-:W-:Y:S01]  /*ff60*/  FMUL.FTZ R102, R3, R102 ;  /* 0x0000006603667220 */ /* 0x000fe20000410000 */
[----:B-1----:R-:W-:Y:S01]  /*ff70*/  FSEL R0, R136, RZ, P0 ;  /* 0x000000ff88007208 */ /* 0x002fe20000000000 */
[----:B----4-:R-:W-:Y:S01]  /*ff80*/  FMUL.FTZ R16, R20, R156 ;  /* 0x0000009c14107220 */ /* 0x010fe20000410000 */
        /* <DEDUP_REMOVED lines=8> */
[----:B------:R1:W3:Y:S01]  /*10010*/  MUFU.EX2 R2, R0 ;  /* 0x0000000000027308 */ /* 0x0002e20000000800 */
        /* <DEDUP_REMOVED lines=11> */
[----:B------:R-:W5:Y:S01]  /*100d0*/  MUFU.EX2 R223, R4 ;  /* 0x0000000400df7308 */ /* 0x000f620000000800 */
[----:B------:R-:W-:Y:S02]  /*100e0*/  FMUL.FTZ R119, R3, R119 ;  /* 0x0000007703777220 */ /* 0x000fe40000410000 */
[----:B------:R-:W-:Y:S02]  /*100f0*/  FMUL.FTZ R128, R20, R128 ;  /* 0x0000008014807220 */ /* 0x000fe40000410000 */
[--C-:B-1----:R-:W-:Y:S02]  /*10100*/  FFMA.FTZ R0, R10, c[0x0][0x2d0], -R40.reuse ;  /* 0x0000b4000a007a23 */ /* 0x102fe40000010828 */
[C---:B---3--:R-:W-:Y:S02]  /*10110*/  FMUL.FTZ R8, R2.reuse, R148 ;  /* 0x0000009402087220 */ /* 0x048fe40000410000 */
[C---:B------:R-:W-:Y:S01]  /*10120*/  FMUL.FTZ R9, R2.reuse, R149 ;  /* 0x0000009502097220 */ /* 0x040fe20000410000 */
[----:B------:R1:W-:Y:S01]  /*10130*/  MUFU.EX2 R133, R0 ;  /* 0x0000000000857308 */ /* 0x0003e20000000800 */
[C---:B------:R-:W-:Y:S02]  /*10140*/  FMUL.FTZ R12, R2.reuse, R152 ;  /* 0x00000098020c7220 */ /* 0x040fe40000410000 */
[----:B------:R-:W-:Y:S02]  /*10150*/  FMUL.FTZ R13, R2, R153 ;  /* 0x00000099020d7220 */ /* 0x000fe40000410000 */
[----:B----4-:R-:W-:Y:S02]  /*10160*/  FMUL.FTZ R5, R20, R145 ;  /* 0x0000009114057220 */ /* 0x010fe40000410000 */
[C---:B------:R-:W-:Y:S02]  /*10170*/  FMUL.FTZ R104, R2.reuse, R104 ;  /* 0x0000006802687220 */ /* 0x040fe40000410000 */
[C---:B------:R-:W-:Y:S02]  /*10180*/  FMUL.FTZ R105, R2.reuse, R105 ;  /* 0x0000006902697220 */ /* 0x040fe40000410000 */
[C---:B------:R-:W-:Y:S02]  /*10190*/  FMUL.FTZ R108, R2.reuse, R108 ;  /* 0x0000006c026c7220 */ /* 0x040fe40000410000 */
[----:B------:R-:W-:Y:S01]  /*101a0*/  FMUL.FTZ R109, R2, R109 ;  /* 0x0000006d026d7220 */ /* 0x000fe20000410000 */
[----:B-----5:R-:W-:Y:S01]  /*101b0*/  F2FP.PACK_AB R35, R223, R217 ;  /* 0x000000d9df23723e */ /* 0x020fe200000000ff */
[----:B------:R-:W-:Y:S02]  /*101c0*/  FMUL.FTZ R4, R20, R144 ;  /* 0x0000009014047220 */ /* 0x000fe40000410000 */
[C---:B------:R-:W-:Y:S02]  /*101d0*/  FMUL.FTZ R120, R2.reuse, R120 ;  /* 0x0000007802787220 */ /* 0x040fe40000410000 */
[C---:B------:R-:W-:Y:S02]  /*101e0*/  FMUL.FTZ R121, R2.reuse, R121 ;  /* 0x0000007902797220 */ /* 0x040fe40000410000 */
[C---:B------:R-:W-:Y:S01]  /*101f0*/  FMUL.FTZ R124, R2.reuse, R124 ;  /* 0x0000007c027c7220 */ /* 0x040fe20000410000 */
[-C--:B------:R-:W-:Y:S01]  /*10200*/  HMMA.16816.F32 R4, R24, R28.reuse, R4 ;  /* 0x0000001c1804723c */ /* 0x080fe20000001804 */
[----:B------:R-:W-:Y:S02]  /*10210*/  FMUL.FTZ R125, R2, R125 ;  /* 0x0000007d027d7220 */ /* 0x000fe40000410000 */
[----:B-1----:R-:W-:Y:S02]  /*10220*/  FFMA.FTZ R0, R11, c[0x0][0x2d0], -R40 ;  /* 0x0000b4000b007a23 */ /* 0x002fe40000010828 */
[C---:B------:R-:W-:Y:S02]  /*10230*/  FMUL.FTZ R129, R20.reuse, R129 ;  /* 0x0000008114817220 */ /* 0x040fe40000410000 */
[----:B------:R1:W3:Y:S01]  /*10240*/  MUFU.EX2 R135, R0 ;  /* 0x0000000000877308 */ /* 0x0002e20000000800 */
[C---:B------:R-:W-:Y:S04]  /*10250*/  FMUL.FTZ R130, R3.reuse, R130 ;  /* 0x0000008203827220 */ /* 0x040fe80000410000 */
[C---:B------:R-:W-:Y:S02]  /*10260*/  FMUL.FTZ R131, R3.reuse, R131 ;  /* 0x0000008303837220 */ /* 0x040fe40000410000 */
[C---:B------:R-:W-:Y:S02]  /*10270*/  FMUL.FTZ R52, R20.reuse, R52 ;  /* 0x0000003414347220 */ /* 0x040fe40000410000 */
[----:B------:R-:W-:Y:S02]  /*10280*/  FMUL.FTZ R53, R20, R53 ;  /* 0x0000003514357220 */ /* 0x000fe40000410000 */
[C---:B------:R-:W-:Y:S02]  /*10290*/  FMUL.FTZ R54, R3.reuse, R54 ;  /* 0x0000003603367220 */ /* 0x040fe40000410000 */
[----:B------:R-:W-:Y:S02]  /*102a0*/  FMUL.FTZ R55, R3, R55 ;  /* 0x0000003703377220 */ /* 0x000fe40000410000 */
[C---:B------:R-:W-:Y:S02]  /*102b0*/  FMUL.FTZ R56, R2.reuse, R56 ;  /* 0x0000003802387220 */ /* 0x040fe40000410000 */
[C---:B------:R-:W-:Y:S02]  /*102c0*/  FMUL.FTZ R57, R2.reuse, R57 ;  /* 0x0000003902397220 */ /* 0x040fe40000410000 */
[C---:B------:R-:W-:Y:S02]  /*102d0*/  FMUL.FTZ R60, R2.reuse, R60 ;  /* 0x0000003c023c7220 */ /* 0x040fe40000410000 */
[----:B------:R-:W-:Y:S02]  /*102e0*/  FMUL.FTZ R61, R2, R61 ;  /* 0x0000003d023d7220 */ /* 0x000fe40000410000 */
[----:B------:R-:W-:Y:S01]  /*102f0*/  FMUL.FTZ R64, R20, R64 ;  /* 0x0000004014407220 */ /* 0x000fe20000410000 */
[----:B-1----:R-:W-:Y:S01]  /*10300*/  FSEL R0, R134, RZ, P0 ;  /* 0x000000ff86007208 */ /* 0x002fe20000000000 */
[----:B------:R-:W-:Y:S01]  /*10310*/  FMUL.FTZ R65, R20, R65 ;  /* 0x0000004114417220 */ /* 0x000fe20000410000 */
[----:B---3--:R-:W-:Y:S01]  /*10320*/  F2FP.PACK_AB R33, R135, R133 ;  /* 0x000000858721723e */ /* 0x008fe200000000ff */
[C---:B------:R-:W-:Y:S01]  /*10330*/  FMUL.FTZ R66, R3.reuse, R66 ;  /* 0x0000004203427220 */ /* 0x040fe20000410000 */
[----:B------:R-:W-:Y:S01]  /*10340*/  ISETP.GT.AND P0, PT, R196, R231, PT ;  /* 0x000000e7c400720c */ /* 0x000fe20003f04270 */
[----:B------:R-:W-:Y:S02]  /*10350*/  FADD.FTZ R0, -R0, R139 ;  /* 0x0000008b00007221 */ /* 0x000fe40000010100 */
[C---:B------:R-:W-:Y:S02]  /*10360*/  FMUL.FTZ R67, R3.reuse, R67 ;  /* 0x0000004303437220 */ /* 0x040fe40000410000 */
[----:B------:R-:W-:Y:S02]  /*10370*/  FMUL.FTZ R0, R0, c[0x0][0x2d0] ;  /* 0x0000b40000007a20 */ /* 0x000fe40000410000 */
[C---:B------:R-:W-:Y:S02]  /*10380*/  FMUL.FTZ R68, R20.reuse, R68 ;  /* 0x0000004414447220 */ /* 0x040fe40000410000 */
[----:B------:R-:W-:Y:S02]  /*10390*/  FMUL.FTZ R69, R20, R69 ;  /* 0x0000004514457220 */ /* 0x000fe40000410000 */
[----:B------:R-:W1:Y:S01]  /*103a0*/  MUFU.EX2 R0, R0 ;  /* 0x0000000000007308 */ /* 0x000e620000000800 */
[C---:B------:R-:W-:Y:S02]  /*103b0*/  FMUL.FTZ R70, R3.reuse, R70 ;  /* 0x0000004603467220 */ /* 0x040fe40000410000 */
        /* <DEDUP_REMOVED lines=11> */
[C---:B-1----:R-:W-:Y:S02]  /*10470*/  FMUL.FTZ R10, R0.reuse, R150 ;  /* 0x00000096000a7220 */ /* 0x042fe40000410000 */
[C---:B------:R-:W-:Y:S02]  /*10480*/  FMUL.FTZ R11, R0.reuse, R151 ;  /* 0x00000097000b7220 */ /* 0x040fe40000410000 */
[C---:B------:R-:W-:Y:S02]  /*10490*/  FMUL.FTZ R14, R0.reuse, R154 ;  /* 0x0000009a000e7220 */ /* 0x040fe40000410000 */
[C---:B------:R-:W-:Y:S02]  /*104a0*/  FMUL.FTZ R15, R0.reuse, R155 ;  /* 0x0000009b000f7220 */ /* 0x040fe40000410000 */
[C---:B------:R-:W-:Y:S01]  /*104b0*/  FMUL.FTZ R106, R0.reuse, R106 ;  /* 0x0000006a006a7220 */ /* 0x040fe20000410000 */
[C---:B------:R-:W-:Y:S01]  /*104c0*/  HMMA.16816.F32 R8, R32.reuse, R28, R8 ;  /* 0x0000001c2008723c */ /* 0x040fe20000001808 */
[C---:B------:R-:W-:Y:S02]  /*104d0*/  FMUL.FTZ R107, R0.reuse, R107 ;  /* 0x0000006b006b7220 */ /* 0x040fe40000410000 */
[C---:B------:R-:W-:Y:S02]  /*104e0*/  FMUL.FTZ R110, R0.reuse, R110 ;  /* 0x0000006e006e7220 */ /* 0x040fe40000410000 */
[C---:B------:R-:W-:Y:S02]  /*104f0*/  FMUL.FTZ R111, R0.reuse, R111 ;  /* 0x0000006f006f7220 */ /* 0x040fe40000410000 */
[C---:B------:R-:W-:Y:S01]  /*10500*/  FMUL.FTZ R122, R0.reuse, R122 ;  /* 0x0000007a007a7220 */ /* 0x040fe20000410000 */
[-C--:B------:R-:W-:Y:S01]  /*10510*/  HMMA.16816.F32 R12, R32, R30.reuse, R12 ;  /* 0x0000001e200c723c */ /* 0x080fe2000000180c */
[C---:B------:R-:W-:Y:S03]  /*10520*/  FMUL.FTZ R123, R0.reuse, R123 ;  /* 0x0000007b007b7220 */ /* 0x040fe60000410000 */
[C---:B------:R-:W-:Y:S02]  /*10530*/  FMUL.FTZ R126, R0.reuse, R126 ;  /* 0x0000007e007e7220 */ /* 0x040fe40000410000 */
[C---:B------:R-:W-:Y:S02]  /*10540*/  FMUL.FTZ R127, R0.reuse, R127 ;  /* 0x0000007f007f7220 */ /* 0x040fe40000410000 */
[C---:B------:R-:W-:Y:S01]  /*10550*/  HMMA.16816.F32 R16, R24.reuse, R30, R16 ;  /* 0x0000001e1810723c */ /* 0x040fe20000001810 */
[----:B------:R-:W1:Y:S03]  /*10560*/  LDSM.16.MT88.4 R28, [R182] ;  /* 0x00000000b61c783b */ /* 0x000e660000004200 */
[C---:B------:R-:W-:Y:S02]  /*10570*/  FMUL.FTZ R58, R0.reuse, R58 ;  /* 0x0000003a003a7220 */ /* 0x040fe40000410000 */
[C---:B------:R-:W-:Y:S02]  /*10580*/  FMUL.FTZ R59, R0.reuse, R59 ;  /* 0x0000003b003b7220 */ /* 0x040fe40000410000 */
[C---:B------:R-:W-:Y:S04]  /*10590*/  FMUL.FTZ R62, R0.reuse, R62 ;  /* 0x0000003e003e7220 */ /* 0x040fe80000410000 */
        /* <DEDUP_REMOVED lines=14> */
[C---:B------:R-:W-:Y:S01]  /*10680*/  FMUL.FTZ R87, R3.reuse, R87 ;  /* 0x0000005703577220 */ /* 0x040fe20000410000 */
[-C--:B-1----:R-:W-:Y:S01]  /*10690*/  HMMA.16816.F32 R100, R24, R28.reuse, R100 ;  /* 0x0000001c1864723c */ /* 0x082fe20000001864 */
[C---:B------:R-:W-:Y:S02]  /*106a0*/  FMUL.FTZ R96, R20.reuse, R96 ;  /* 0x0000006014607220 */ /* 0x040fe40000410000 */
[----:B------:R-:W-:Y:S02]  /*106b0*/  FMUL.FTZ R97, R20, R97 ;  /* 0x0000006114617220 */ /* 0x000fe40000410000 */
[C---:B------:R-:W-:Y:S02]  /*106c0*/  FMUL.FTZ R98, R3.reuse, R98 ;  /* 0x0000006203627220 */ /* 0x040fe40000410000 */
[C---:B------:R-:W-:Y:S01]  /*106d0*/  FMUL.FTZ R99, R3.reuse, R99 ;  /* 0x0000006303637220 */ /* 0x040fe20000410000 */
[C---:B------:R-:W-:Y:S01]  /*106e0*/  HMMA.16816.F32 R104, R32.reuse, R28, R104 ;  /* 0x0000001c2068723c */ /* 0x040fe20000001868 */
[----:B------:R-:W-:Y:S04]  /*106f0*/  FFMA.FTZ R3, R3, R246, R214 ;  /* 0x000000f603037223 */ /* 0x000fe800000100d6 */
[----:B------:R-:W-:Y:S03]  /*10700*/  FADD.FTZ R3, R215, R3 ;  /* 0x00000003d7037221 */ /* 0x000fe60000010000 */
        /* <DEDUP_REMOVED lines=15> */
[----:B------:R-:W-:Y:S01]  /*10800*/  FFMA.FTZ R28, R166, c[0x0][0x2d0], -R22 ;  /* 0x0000b400a61c7a23 */ /* 0x000fe20000010816 */
[-C--:B------:R-:W-:Y:S01]  /*10810*/  HMMA.16816.F32 R76, R32, R30.reuse, R76 ;  /* 0x0000001e204c723c */ /* 0x080fe2000000184c */
[----:B------:R-:W-:Y:S07]  /*10820*/  MUFU.EX2 R166, R42 ;  /* 0x0000002a00a67308 */ /* 0x000fee0000000800 */
[C---:B------:R-:W-:Y:S03]  /*10830*/  HMMA.16816.F32 R80, R24.reuse, R30, R80 ;  /* 0x0000001e1850723c */ /* 0x040fe60000001850 */
[----:B------:R1:W3:Y:S02]  /*10840*/  MUFU.EX2 R208, R28 ;  /* 0x0000001c00d07308 */ /* 0x0002e40000000800 */
[--C-:B-1----:R-:W-:Y:S08]  /*10850*/  FFMA.FTZ R28, R167, c[0x0][0x2d0], -R23.reuse ;  /* 0x0000b400a71c7a23 */ /* 0x102ff00000010817 */
[----:B------:R1:W4:Y:S02]  /*10860*/  MUFU.EX2 R207, R28 ;  /* 0x0000001c00cf7308 */ /* 0x0003240000000800 */
[----:B-1----:R-:W1:Y:S02]  /*10870*/  LDSM.16.MT88.4 R28, [R182+0x1800] ;  /* 0x00180000b61c783b */ /* 0x002e640000004200 */
[-C--:B-1----:R-:W-:Y:S08]  /*10880*/  HMMA.16816.F32 R84, R24, R28.reuse, R84 ;  /* 0x0000001c1854723c */ /* 0x082ff00000001854 */
[C---:B------:R-:W-:Y:S07]  /*10890*/  HMMA.16816.F32 R88, R32.reuse, R28, R88 ;  /* 0x0000001c2058723c */ /* 0x040fee0000001858 */
[--C-:B------:R-:W-:Y:S01]  /*108a0*/  FFMA.FTZ R28, R37, c[0x0][0x2d0], -R40.reuse ;  /* 0x0000b400251c7a23 */ /* 0x100fe20000010828 */
[-C--:B------:R-:W-:Y:S01]  /*108b0*/  HMMA.16816.F32 R92, R32, R30.reuse, R92 ;  /* 0x0000001e205c723c */ /* 0x080fe2000000185c */
[----:B------:R-:W1:Y:S02]  /*108c0*/  LDSM.16.MT88.4 R32, [R181+0x400] ;  /* 0x00040000b520783b */ /* 0x000e640000004200 */
[----:B------:R5:W-:Y:S05]  /*108d0*/  MUFU.EX2 R170, R28 ;  /* 0x0000001c00aa7308 */ /* 0x000bea0000000800 */
[----:B------:R-:W-:Y:S01]  /*108e0*/  HMMA.16816.F32 R96, R24, R30, R96 ;  /* 0x0000001e1860723c */ /* 0x000fe20000001860 */
[----:B------:R-:W-:Y:S06]  /*108f0*/  LDSM.16.MT88.4 R36, [R182+0x1c00] ;  /* 0x001c0000b624783b */ /* 0x000fec0000004200 */
[----:B------:R-:W-:Y:S02]  /*10900*/  F2FP.PACK_AB R24, R211, R210 ;  /* 0x000000d2d318723e */ /* 0x000fe400000000ff */
[----:B---3--:R-:W-:Y:S03]  /*10910*/  F2FP.PACK_AB R25, R208, R209 ;  /* 0x000000d1d019723e */ /* 0x008fe600000000ff */
[----:B----4-:R-:W-:Y:S02]  /*10920*/  F2FP.PACK_AB R26, R206, R207 ;  /* 0x000000cfce1a723e */ /* 0x010fe400000000ff */
[----:B------:R-:W-:Y:S02]  /*10930*/  F2FP.PACK_AB R27, R205, R204 ;  /* 0x000000cccd1b723e */ /* 0x000fe400000000ff */
[----:B------:R-:W-:Y:S01]  /*10940*/  F2FP.PACK_AB R30, R200, R203 ;  /* 0x000000cbc81e723e */ /* 0x000fe200000000ff */
[----:B-----5:R-:W-:Y:S02]  /*10950*/  FFMA.FTZ R28, R44, c[0x0][0x2d0], -R40 ;  /* 0x0000b4002c1c7a23 */ /* 0x020fe40000010828 */
[--C-:B------:R-:W-:Y:S02]  /*10960*/  FFMA.FTZ R44, R199, c[0x0][0x2d0], -R22.reuse ;  /* 0x0000b400c72c7a23 */ /* 0x100fe40000010816 */
[----:B------:R3:W4:Y:S01]  /*10970*/  MUFU.EX2 R50, R28 ;  /* 0x0000001c00327308 */ /* 0x0007220000000800 */
[----:B------:R-:W-:Y:S01]  /*10980*/  FFMA.FTZ R22, R171, c[0x0][0x2d0], -R22 ;  /* 0x0000b400ab167a23 */ /* 0x000fe20000010816 */
[-C--:B-1----:R-:W-:Y:S08]  /*10990*/  HMMA.16816.F32 R4, R24, R32.reuse, R4 ;  /* 0x000000201804723c */ /* 0x082ff00000001804 */
[----:B------:R1:W-:Y:S10]  /*109a0*/  MUFU.EX2 R168, R22 ;  /* 0x0000001600a87308 */ /* 0x0003f40000000800 */
[----:B------:R-:W-:Y:S01]  /*109b0*/  MUFU.EX2 R163, R44 ;  /* 0x0000002c00a37308 */ /* 0x000fe20000000800 */
[--C-:B---3--:R-:W-:Y:S01]  /*109c0*/  FFMA.FTZ R28, R45, c[0x0][0x2d0], -R40.reuse ;  /* 0x0000b4002d1c7a23 */ /* 0x108fe20000010828 */
[----:B----4-:R-:W-:Y:S01]  /*109d0*/  F2FP.PACK_AB R29, R50, R170 ;  /* 0x000000aa321d723e */ /* 0x010fe200000000ff */
[--C-:B------:R-:W-:Y:S02]  /*109e0*/  FFMA.FTZ R45, R176, c[0x0][0x2d0], -R23.reuse ;  /* 0x0000b400b02d7a23 */ /* 0x100fe40000010817 */
[----:B------:R-:W-:Y:S05]  /*109f0*/  FFMA.FTZ R23, R172, c[0x0][0x2d0], -R23 ;  /* 0x0000b400ac177a23 */ /* 0x000fea0000010817 */
[----:B------:R3:W-:Y:S01]  /*10a00*/  MUFU.EX2 R51, R28 ;  /* 0x0000001c00337308 */ /* 0x0007e20000000800 */
[----:B-1----:R-:W-:Y:S09]  /*10a10*/  FFMA.FTZ R22, R174, c[0x0][0x2d0], -R41 ;  /* 0x0000b400ae167a23 */ /* 0x002ff20000010829 */
[----:B------:R1:W-:Y:S10]  /*10a20*/  MUFU.EX2 R140, R22 ;  /* 0x00000016008c7308 */ /* 0x0003f40000000800 */
[----:B------:R-:W-:Y:S01]  /*10a30*/  MUFU.EX2 R167, R45 ;  /* 0x0000002d00a77308 */ /* 0x000fe20000000800 */
[--C-:B---3--:R-:W-:Y:S02]  /*10a40*/  FFMA.FTZ R28, R49, c[0x0][0x2d0], -R40.reuse ;  /* 0x0000b400311c7a23 */ /* 0x108fe40000010828 */
[----:B------:R-:W-:Y:S07]  /*10a50*/  FADD.FTZ R49, R216, R3 ;  /* 0x00000003d8317221 */ /* 0x000fee0000010000 */
[----:B------:R3:W4:Y:S01]  /*10a60*/  MUFU.EX2 R132, R28 ;  /* 0x0000001c00847308 */ /* 0x0007220000000800 */
[--C-:B-1----:R-:W-:Y:S09]  /*10a70*/  FFMA.FTZ R22, R173, c[0x0][0x2d0], -R41.reuse ;  /* 0x0000b400ad167a23 */ /* 0x102ff20000010829 */
[----:B------:R1:W-:Y:S10]  /*10a80*/  MUFU.EX2 R160, R22 ;  /* 0x0000001600a07308 */ /* 0x0003f40000000800 */
[----:B------:R5:W2:Y:S01]  /*10a90*/  MUFU.EX2 R169, R23 ;  /* 0x0000001700a97308 */ /* 0x000aa20000000800 */
[----:B---3--:R-:W-:Y:S02]  /*10aa0*/  F2FP.PACK_AB R28, R202, R201 ;  /* 0x000000c9ca1c723e */ /* 0x008fe400000000ff */
[----:B----4-:R-:W-:Y:S07]  /*10ab0*/  F2FP.PACK_AB R31, R132, R51 ;  /* 0x00000033841f723e */ /* 0x010fee00000000ff */
[C---:B------:R-:W-:Y:S01]  /*10ac0*/  HMMA.16816.F32 R8, R28.reuse, R32, R8 ;  /* 0x000000201c08723c */ /* 0x040fe20000001808 */
[--C-:B-1----:R-:W-:Y:S02]  /*10ad0*/  FFMA.FTZ R22, R178, c[0x0][0x2d0], -R41.reuse ;  /* 0x0000b400b2167a23 */ /* 0x102fe40000010829 */
[----:B------:R-:W-:Y:S02]  /*10ae0*/  FFMA.FTZ R41, R179, c[0x0][0x2d0], -R41 ;  /* 0x0000b400b3297a23 */ /* 0x000fe40000010829 */
[----:B------:R1:W-:Y:S03]  /*10af0*/  MUFU.EX2 R162, R22 ;  /* 0x0000001600a27308 */ /* 0x0003e60000000800 */
[-C--:B------:R-:W-:Y:S01]  /*10b00*/  HMMA.16816.F32 R12, R28, R34.reuse, R12 ;  /* 0x000000221c0c723c */ /* 0x080fe2000000180c */
[----:B-----5:R-:W-:Y:S06]  /*10b10*/  F2FP.PACK_AB R23, R168, R166 ;  /* 0x000000a6a817723e */ /* 0x020fec00000000ff */
[----:B------:R-:W3:Y:S01]  /*10b20*/  MUFU.EX2 R139, R41 ;  /* 0x00000029008b7308 */ /* 0x000ee20000000800 */
[C---:B------:R-:W-:Y:S01]  /*10b30*/  HMMA.16816.F32 R16, R24.reuse, R34, R16 ;  /* 0x000000221810723c */ /* 0x040fe20000001810 */
[----:B------:R-:W4:Y:S03]  /*10b40*/  LDSM.16.MT88.4 R32, [R182+0x400] ;  /* 0x00040000b620783b */ /* 0x000f260000004200 */
[--C-:B-1----:R-:W-:Y:S05]  /*10b50*/  FFMA.FTZ R22, R141, c[0x0][0x2d0], -R40.reuse ;  /* 0x0000b4008d167a23 */ /* 0x102fea0000010828 */
[----:B------:R-:W5:Y:S01]  /*10b60*/  LDL.LU R141, [R1+0x4] ;  /* 0x00000400018d7983 */ /* 0x000f620000300800 */
[----:B------:R1:W-:Y:S01]  /*10b70*/  MUFU.EX2 R46, R22 ;  /* 0x00000016002e7308 */ /* 0x0003e20000000800 */
[-C--:B----4-:R-:W-:Y:S01]  /*10b80*/  HMMA.16816.F32 R100, R24, R32.reuse, R100 ;  /* 0x000000201864723c */ /* 0x090fe20000001864 */
[--C-:B-1----:R-:W-:Y:S08]  /*10b90*/  FFMA.FTZ R22, R142, c[0x0][0x2d0], -R40.reuse ;  /* 0x0000b4008e167a23 */ /* 0x102ff00000010828 */
[----:B------:R1:W4:Y:S01]  /*10ba0*/  MUFU.EX2 R45, R22 ;  /* 0x00000016002d7308 */ /* 0x0003220000000800 */
[C---:B------:R-:W-:Y:S08]  /*10bb0*/  HMMA.16816.F32 R104, R28.reuse, R32, R104 ;  /* 0x000000201c68723c */ /* 0x040ff00000001868 */
[-C--:B------:R-:W-:Y:S08]  /*10bc0*/  HMMA.16816.F32 R108, R28, R34.reuse, R108 ;  /* 0x000000221c6c723c */ /* 0x080ff0000000186c */
[C---:B------:R-:W-:Y:S01]  /*10bd0*/  HMMA.16816.F32 R112, R24.reuse, R34, R112 ;  /* 0x000000221870723c */ /* 0x040fe20000001870 */
[----:B------:R-:W3:Y:S03]  /*10be0*/  LDSM.16.MT88.4 R32, [R181+0x1000] ;  /* 0x00100000b520783b */ /* 0x000ee60000004200 */
[--C-:B-1----:R-:W-:Y:S02]  /*10bf0*/  FFMA.FTZ R22, R143, c[0x0][0x2d0], -R40.reuse ;  /* 0x0000b4008f167a23 */ /* 0x102fe40000010828 */
[----:B------:R-:W-:Y:S02]  /*10c00*/  FFMA.FTZ R40, R21, c[0x0][0x2d0], -R40 ;  /* 0x0000b40015287a23 */ /* 0x000fe40000010828 */
[----:B------:R1:W-:Y:S01]  /*10c10*/  MUFU.EX2 R47, R22 ;  /* 0x00000016002f7308 */ /* 0x0003e20000000800 */
[----:B------:R-:W-:Y:S03]  /*10c20*/  FFMA.FTZ R21, R20, R247, R225 ;  /* 0x000000f714157223 */ /* 0x000fe600000100e1 */
[----:B--2---:R-:W-:Y:S02]  /*10c30*/  FFMA.FTZ R20, R2, R232, R212 ;  /* 0x000000e802147223 */ /* 0x004fe400000100d4 */
[----:B------:R-:W-:Y:S01]  /*10c40*/  FADD.FTZ R2, R227, R21 ;  /* 0x00000015e3027221 */ /* 0x000fe20000010000 */
[----:B------:R-:W-:Y:S03]  /*10c50*/  F2FP.PACK_AB R21, R164, R163 ;  /* 0x000000a3a415723e */ /* 0x000fe600000000ff */
[----:B------:R2:W2:Y:S01]  /*10c60*/  MUFU.EX2 R44, R40 ;  /* 0x00000028002c7308 */ /* 0x0004a20000000800 */
[----:B------:R-:W-:Y:S01]  /*10c70*/  FADD.FTZ R2, R226, R2 ;  /* 0x00000002e2027221 */ /* 0x000fe20000010000 */
[----:B-1----:R-:W-:Y:S01]  /*10c80*/  F2FP.PACK_AB R22, R169, R167 ;  /* 0x000000a7a916723e */ /* 0x002fe200000000ff */
[-C--:B---3--:R-:W-:Y:S01]  /*10c90*/  HMMA.16816.F32 R116, R24, R32.reuse, R116 ;  /* 0x000000201874723c */ /* 0x088fe20000001874 */
[----:B--2---:R-:W-:Y:S01]  /*10ca0*/  FADD.FTZ R40, R213, R20 ;  /* 0x00000014d5287221 */ /* 0x004fe20000010000 */
[----:B------:R-:W-:Y:S03]  /*10cb0*/  F2FP.PACK_AB R20, R165, R161 ;  /* 0x000000a1a514723e */ /* 0x000fe600000000ff */
[----:B------:R-:W-:Y:S03]  /*10cc0*/  FADD.FTZ R48, R224, R40 ;  /* 0x00000028e0307221 */ /* 0x000fe60000010000 */
[C---:B------:R-:W-:Y:S01]  /*10cd0*/  HMMA.16816.F32 R120, R28.reuse, R32, R120 ;  /* 0x000000201c78723c */ /* 0x040fe20000001878 */
[----:B------:R-:W-:Y:S07]  /*10ce0*/  LDSM.16.MT88.4 R40, [R181+0x2000] ;  /* 0x00200000b528783b */ /* 0x000fee0000004200 */
        /* <DEDUP_REMOVED lines=12> */
[----:B------:R-:W-:Y:S07]  /*10db0*/  LDSM.16.MT88.4 R32, [R181+0x1400] ;  /* 0x00140000b520783b */ /* 0x000fee0000004200 */
[-C--:B------:R-:W-:Y:S08]  /*10dc0*/  HMMA.16816.F32 R84, R24, R36.reuse, R84 ;  /* 0x000000241854723c */ /* 0x080ff00000001854 */
[C---:B------:R-:W-:Y:S08]  /*10dd0*/  HMMA.16816.F32 R88, R28.reuse, R36, R88 ;  /* 0x000000241c58723c */ /* 0x040ff00000001858 */
[-C--:B------:R-:W-:Y:S01]  /*10de0*/  HMMA.16816.F32 R92, R28, R38.reuse, R92 ;  /* 0x000000261c5c723c */ /* 0x080fe2000000185c */
[----:B------:R-:W1:Y:S07]  /*10df0*/  LDSM.16.MT88.4 R28, [R182+0x800] ;  /* 0x00080000b61c783b */ /* 0x000e6e0000004200 */
[----:B------:R-:W-:Y:S01]  /*10e00*/  HMMA.16816.F32 R96, R24, R38, R96 ;  /* 0x000000261860723c */ /* 0x000fe20000001860 */
[----:B------:R-:W2:Y:S06]  /*10e10*/  LDSM.16.MT88.4 R36, [R182+0x1400] ;  /* 0x00140000b624783b */ /* 0x000eac0000004200 */
[----:B------:R-:W-:Y:S01]  /*10e20*/  F2FP.PACK_AB R24, R160, R140 ;  /* 0x0000008ca018723e */ /* 0x000fe200000000ff */
[-C--:B------:R-:W-:Y:S01]  /*10e30*/  HMMA.16816.F32 R144, R20, R156.reuse, R4 ;  /* 0x0000009c1490723c */ /* 0x080fe20000001804 */
[----:B------:R-:W-:Y:S01]  /*10e40*/  F2FP.PACK_AB R26, R139, R162 ;  /* 0x000000a28b1a723e */ /* 0x000fe200000000ff */
[----:B------:R-:W3:Y:S02]  /*10e50*/  LDSM.16.MT88.4 R4, [R182+0x2000] ;  /* 0x00200000b604783b */ /* 0x000ee40000004200 */
[----:B----4-:R-:W-:Y:S02]  /*10e60*/  F2FP.PACK_AB R25, R45, R46 ;  /* 0x0000002e2d19723e */ /* 0x010fe400000000ff */
[----:B------:R-:W-:Y:S07]  /*10e70*/  F2FP.PACK_AB R27, R44, R47 ;  /* 0x0000002f2c1b723e */ /* 0x000fee00000000ff */
[C---:B------:R-:W-:Y:S01]  /*10e80*/  HMMA.16816.F32 R148, R24.reuse, R156, R8 ;  /* 0x0000009c1894723c */ /* 0x040fe20000001808 */
[----:B-----5:R-:W-:Y:S01]  /*10e90*/  FFMA.FTZ R3, R0, R141, R133 ;  /* 0x0000008d00037223 */ /* 0x020fe20000010085 */
[----:B------:R-:W-:Y:S01]  /*10ea0*/  MOV R133, R137 ;  /* 0x0000008900857202 */ /* 0x000fe20000000f00 */
[----:B------:R-:W-:Y:S02]  /*10eb0*/  FADD.FTZ R0, R228, R48 ;  /* 0x00000030e4007221 */ /* 0x000fe40000010000 */
[----:B------:R-:W-:Y:S01]  /*10ec0*/  FADD.FTZ R3, R135, R3 ;  /* 0x0000000387037221 */ /* 0x000fe20000010000 */
[----:B------:R-:W-:Y:S02]  /*10ed0*/  MOV R135, R136 ;  /* 0x0000008800877202 */ /* 0x000fe40000000f00 */
        /* <DEDUP_REMOVED lines=8> */
[-C--:B-1----:R-:W-:Y:S01]  /*10f60*/  HMMA.16816.F32 R100, R20, R28.reuse, R100 ;  /* 0x0000001c1464723c */ /* 0x082fe20000001864 */
        /* <DEDUP_REMOVED lines=8> */
[----:B------:R-:W-:Y:S04]  /*10ff0*/  FADD.FTZ R3, R217, R3 ;  /* 0x00000003d9037221 */ /* 0x000fe80000010000 */
[----:B------:R-:W-:Y:S03]  /*11000*/  FADD.FTZ R3, R223, R3 ;  /* 0x00000003df037221 */ /* 0x000fe60000010000 */
[C---:B------:R-:W-:Y:S01]  /*11010*/  HMMA.16816.F32 R112, R20.reuse, R30, R112 ;  /* 0x0000001e1470723c */ /* 0x040fe20000001870 */
[----:B------:R-:W-:Y:S04]  /*11020*/  FADD.FTZ R3, R170, R3 ;  /* 0x00000003aa037221 */ /* 0x000fe80000010000 */
[----:B------:R-:W-:Y:S03]  /*11030*/  FADD.FTZ R3, R50, R3 ;  /* 0x0000000332037221 */ /* 0x000fe60000010000 */
[-C--:B------:R-:W-:Y:S01]  /*11040*/  HMMA.16816.F32 R116, R20, R32.reuse, R116 ;  /* 0x000000201474723c */ /* 0x080fe20000001874 */
[----:B------:R-:W-:Y:S04]  /*11050*/  FADD.FTZ R3, R51, R3 ;  /* 0x0000000333037221 */ /* 0x000fe80000010000 */
[----:B------:R-:W-:Y:S01]  /*11060*/  FADD.FTZ R3, R132, R3 ;  /* 0x0000000384037221 */ /* 0x000fe20000010000 */
[----:B------:R-:W-:Y:S02]  /*11070*/  MOV R132, R138 ;  /* 0x0000008a00847202 */ /* 0x000fe40000000f00 */
[C---:B------:R-:W-:Y:S08]  /*11080*/  HMMA.16816.F32 R120, R24.reuse, R32, R120 ;  /* 0x000000201878723c */ /* 0x040ff00000001878 */
[-C--:B------:R-:W-:Y:S08]  /*11090*/  HMMA.16816.F32 R124, R24, R34.reuse, R124 ;  /* 0x00000022187c723c */ /* 0x080ff0000000187c */
[C---:B------:R-:W-:Y:S08]  /*110a0*/  HMMA.16816.F32 R128, R20.reuse, R34, R128 ;  /* 0x000000221480723c */ /* 0x040ff00000001880 */
        /* <DEDUP_REMOVED lines=19> */
[----:B------:R-:W-:Y:S02]  /*111e0*/  FADD.FTZ R3, R160, R0 ;  /* 0x00000000a0037221 */ /* 0x000fe40000010000 */
[----:B------:R-:W-:Y:S03]  /*111f0*/  FADD.FTZ R2, R45, R2 ;  /* 0x000000022d027221 */ /* 0x000fe60000010000 */
[----:B------:R-:W-:Y:S02]  /*11200*/  FADD.FTZ R3, R162, R3 ;  /* 0x00000003a2037221 */ /* 0x000fe40000010000 */
[----:B------:R-:W-:Y:S02]  /*11210*/  FADD.FTZ R2, R47, R2 ;  /* 0x000000022f027221 */ /* 0x000fe40000010000 */
[----:B------:R-:W-:Y:S01]  /*11220*/  FADD.FTZ R3, R139, R3 ;  /* 0x000000038b037221 */ /* 0x000fe20000010000 */
[----:B------:R-:W-:Y:S01]  /*11230*/  MOV R139, R134 ;  /* 0x00000086008b7202 */ /* 0x000fe20000000f00 */
[----:B------:R-:W-:Y:S02]  /*11240*/  FADD.FTZ R2, R44, R2 ;  /* 0x000000022c027221 */ /* 0x000fe40000010000 */
[----:B------:R-:W-:Y:S01]  /*11250*/  FADD.FTZ R4, R165, R4 ;  /* 0x00000004a5047221 */ /* 0x000fe20000010000 */
[----:B------:R1:W-:Y:S03]  /*11260*/  STL [R1], R3 ;  /* 0x0000000301007387 */ /* 0x0003e60000100800 */
[----:B------:R-:W-:Y:S01]  /*11270*/  FADD.FTZ R0, R167, R4 ;  /* 0x00000004a7007221 */ /* 0x000fe20000010000 */
[----:B------:R1:W-:Y:S01]  /*11280*/  STL [R1+0x4], R2 ;  /* 0x0000040201007387 */ /* 0x0003e20000100800 */
[----:B------:R-:W-:Y:S02]  /*11290*/  FADD.FTZ R4, R166, R5 ;  /* 0x00000005a6047221 */ /* 0x000fe40000010000 */
[----:B------:R-:W-:Y:S01]  /*112a0*/  FADD.FTZ R247, R169, R0 ;  /* 0x00000000a9f77221 */ /* 0x000fe20000010000 */
[----:B------:R-:W-:Y:S01]  /*112b0*/  IADD3 R0, R196, -0x1, RZ ;  /* 0xffffffffc4007810 */ /* 0x000fe20007ffe0ff */
[----:B------:R-:W-:Y:S03]  /*112c0*/  FADD.FTZ R246, R168, R4 ;  /* 0x00000004a8f67221 */ /* 0x000fe60000010000 */
[----:B------:R-:W-:Y:S01]  /*112d0*/  MOV R196, R0 ;  /* 0x0000000000c47202 */ /* 0x000fe20000000f00 */
[----:B------:R-:W-:-:S05]  /*112e0*/  @P0 BRA `(.L_x_574) ;  /* 0xffffc46000000947 */ /* 0x000fca000383ffff */
.L_x_555:
[----:B------:R-:W-:Y:S02]  /*112f0*/  MOV R9, 0x1f ;  /* 0x0000001f00097802 */ /* 0x000fe40000000f00 */
[----:B------:R-:W-:Y:S01]  /*11300*/  MOV R8, 0xffffffff ;  /* 0xffffffff00087802 */ /* 0x000fe20000000f00 */
[----:B------:R-:W-:Y:S05]  /*11310*/  BRA.DIV ~URZ, `(.L_x_575) ;  /* 0x000060827f007947 */ /* 0x000fea000b800000 */
[----:B------:R2:W3:Y:S02]  /*11320*/  SHFL.BFLY PT, R0, R247, 0x2, 0x1f ;  /* 0x0c401f00f7007f89 */ /* 0x0004e400000e0000 */
.L_x_655:
[----:B---3--:R-:W-:Y:S01]  /*11330*/  FADD.FTZ R5, R0, R247 ;  /* 0x000000f700057221 */ /* 0x008fe20000010000 */
[----:B------:R-:W-:Y:S05]  /*11340*/  BRA.DIV ~URZ, `(.L_x_576) ;  /* 0x000060a27f007947 */ /* 0x000fea000b800000 */
[----:B-1----:R-:W3:Y:S04]  /*11350*/  LDL.LU R3, [R1] ;  /* 0x0000000001037983 */ /* 0x002ee80000300800 */
[----:B------:R-:W4:Y:S04]  /*11360*/  LDL.LU R9, [R1+0x4] ;  /* 0x0000040001097983 */ /* 0x000f280000300800 */
[----:B------:R-:W1:Y:S02]  /*11370*/  SHFL.BFLY PT, R2, R246, 0x2, 0x1f ;  /* 0x0c401f00f6027f89 */ /* 0x000e6400000e0000 */
[----:B-1----:R-:W-:-:S05]  /*11380*/  FADD.FTZ R2, R2, R246 ;  /* 0x000000f602027221 */ /* 0x002fca0000010000 */
[----:B------:R-:W1:Y:S02]  /*11390*/  SHFL.BFLY PT, R4, R2, 0x1, 0x1f ;  /* 0x0c201f0002047f89 */ /* 0x000e6400000e0000 */
[----:B-1----:R-:W-:Y:S02]  /*113a0*/  FADD.FTZ R4, R2, R4 ;  /* 0x0000000402047221 */ /* 0x002fe40000010000 */
[----:B---3--:R-:W1:Y:S04]  /*113b0*/  SHFL.BFLY PT, R0, R3, 0x2, 0x1f ;  /* 0x0c401f0003007f89 */ /* 0x008e6800000e0000 */
[----:B----4-:R-:W3:Y:S01]  /*113c0*/  SHFL.BFLY PT, R6, R9, 0x2, 0x1f ;  /* 0x0c401f0009067f89 */ /* 0x010ee200000e0000 */
[----:B-1----:R-:W-:-:S03]  /*113d0*/  FADD.FTZ R0, R0, R3 ;  /* 0x0000000300007221 */ /* 0x002fc60000010000 */
[----:B------:R-:W1:Y:S01]  /*113e0*/  SHFL.BFLY PT, R3, R5, 0x1, 0x1f ;  /* 0x0c201f0005037f89 */ /* 0x000e6200000e0000 */
[----:B---3--:R-:W-:-:S03]  /*113f0*/  FADD.FTZ R6, R6, R9 ;  /* 0x0000000906067221 */ /* 0x008fc60000010000 */
[----:B------:R-:W3:Y:S04]  /*11400*/  SHFL.BFLY PT, R7, R0, 0x1, 0x1f ;  /* 0x0c201f0000077f89 */ /* 0x000ee800000e0000 */
[----:B------:R4:W2:Y:S01]  /*11410*/  SHFL.BFLY PT, R8, R6, 0x1, 0x1f ;  /* 0x0c201f0006087f89 */ /* 0x0008a200000e0000 */
[----:B-1----:R-:W-:Y:S02]  /*11420*/  FADD.FTZ R5, R5, R3 ;  /* 0x0000000305057221 */ /* 0x002fe40000010000 */
[----:B---3--:R-:W-:-:S03]  /*11430*/  FADD.FTZ R7, R0, R7 ;  /* 0x0000000700077221 */ /* 0x008fc60000010000 */
.L_x_656:
[----:B------:R-:W-:Y:S01]  /*11440*/  FSETP.NE.FTZ.AND P3, PT, R5, RZ, PT ;  /* 0x000000ff0500720b */ /* 0x000fe20003f75000 */
[----:B------:R-:W-:Y:S01]  /*11450*/  CS2R R2, SRZ ;  /* 0x0000000000027805 */ /* 0x000fe2000001ff00 */
[----:B------:R-:W-:Y:S01]  /*11460*/  MOV R0, RZ ;  /* 0x000000ff00007202 */ /* 0x000fe20000000f00 */
[----:B--2-4-:R-:W-:Y:S01]  /*11470*/  FADD.FTZ R6, R8, R6 ;  /* 0x0000000608067221 */ /* 0x014fe20000010000 */
        /* <DEDUP_REMOVED lines=130> */
.L_x_488:
[----:B---3--:R3:W5:Y:S04]  /*11ca0*/  LDL R6, [R1+0x18] ;  /* 0x0000180001067983 */ /* 0x0087680000100800 */
[----:B------:R-:W4:Y:S01]  /*11cb0*/  S2R R2, SR_TID.X ;  /* 0x0000000000027919 */ /* 0x000f220000002100 */
[----:B------:R-:W-:Y:S01]  /*11cc0*/  BSSY B0, `(.L_x_577) ;  /* 0x0000011000007945 */ /* 0x000fe20003800000 */
[----:B----4-:R-:W-:-:S13]  /*11cd0*/  LOP3.LUT P0, RZ, R2, 0x7f, RZ, 0xc0, !PT ;  /* 0x0000007f02ff7812 */ /* 0x010fda000780c0ff */
[----:B------:R-:W-:Y:S05]  /*11ce0*/  @P0 BRA `(.L_x_578) ;  /* 0x000000e000000947 */ /* 0x000fea0003800000 */
[----:B---3--:R-:W3:Y:S01]  /*11cf0*/  S2R R4, SR_LANEID ;  /* 0x0000000000047919 */ /* 0x008ee20000000000 */
[----:B------:R-:W-:Y:S01]  /*11d00*/  VOTEU.ANY UR4, UPT, PT ;  /* 0x0000000000047886 */ /* 0x000fe200038e0100 */
[----:B--2---:R-:W-:Y:S01]  /*11d10*/  IMAD.MOV.U32 R5, RZ, RZ, c[0x0][0x564] ;  /* 0x00015900ff057624 */ /* 0x004fe200078e00ff */
[----:B------:R-:W3:Y:S08]  /*11d20*/  FLO.U32 R3, UR4 ;  /* 0x0000000400037d00 */ /* 0x000ef000080e0000 */
[----:B------:R-:W2:Y:S01]  /*11d30*/  POPC R2, UR4 ;  /* 0x0000000400027d09 */ /* 0x000ea20008000000 */
[----:B---3--:R-:W-:Y:S01]  /*11d40*/  ISETP.EQ.U32.AND P0, PT, R3, R4, PT ;  /* 0x000000040300720c */ /* 0x008fe20003f02070 */
[----:B------:R-:W-:-:S12]  /*11d50*/  IMAD.MOV.U32 R4, RZ, RZ, c[0x0][0x560] ;  /* 0x00015800ff047624 */ /* 0x000fd800078e00ff */
[----:B--2---:R2:W3:Y:S04]  /*11d60*/  @P0 ATOMG.E.ADD.STRONG.GPU PT, R2, [R4.64], R2 ;  /* 0x00000002040209a8 */ /* 0x0044e800081ee1c6 */
[----:B--2---:R-:W2:Y:S04]  /*11d70*/  S2R R4, SR_LTMASK ;  /* 0x0000000000047919 */ /* 0x004ea80000003900 */
[----:B---3--:R2:W3:Y:S02]  /*11d80*/  SHFL.IDX PT, R3, R2, R3, 0x1f ;  /* 0x00001f0302037589 */ /* 0x0084e400000e0000 */
[----:B--2---:R-:W-:-:S06]  /*11d90*/  LOP3.LUT R2, R4, UR4, RZ, 0xc0, !PT ;  /* 0x0000000404027c12 */ /* 0x004fcc000f8ec0ff */
[----:B------:R-:W3:Y:S02]  /*11da0*/  POPC R2, R2 ;  /* 0x0000000200027309 */ /* 0x000ee40000000000 */
[----:B---3-5:R-:W-:-:S05]  /*11db0*/  IADD3 R6, R3, c[0x0][0xc], R2 ;  /* 0x0000030003067a10 */ /* 0x028fca0007ffe002 */
[----:B------:R2:W-:Y:S02]  /*11dc0*/  STL [R1+0x18], R6 ;  /* 0x0000180601007387 */ /* 0x0005e40000100800 */
.L_x_578:
[----:B---3--:R-:W-:Y:S05]  /*11dd0*/  BSYNC B0 ;  /* 0x0000000000007941 */ /* 0x008fea0003800000 */
.L_x_577:
[----:B------:R-:W-:Y:S01]  /*11de0*/  PRMT R0, R0, 0x9910, RZ ;  /* 0x0000991000007816 */ /* 0x000fe200000000ff */
[----:B------:R-:W-:Y:S01]  /*11df0*/  BSSY B1, `(.L_x_579) ;  /* 0x00003dc000017945 */ /* 0x000fe20003800000 */
[----:B-----5:R-:W-:Y:S02]  /*11e00*/  IMAD.MOV.U32 R74, RZ, RZ, R6 ;  /* 0x000000ffff4a7224 */ /* 0x020fe400078e0006 */
[----:B------:R-:W-:-:S13]  /*11e10*/  ISETP.NE.AND P0, PT, R0, RZ, PT ;  /* 0x000000ff0000720c */ /* 0x000fda0003f05270 */
[----:B------:R-:W-:Y:S05]  /*11e20*/  @!P0 BRA `(.L_x_580) ;  /* 0x00002f8000008947 */ /* 0x000fea0003800000 */
[----:B------:R-:W3:Y:S04]  /*11e30*/  LDL R9, [R1+0x40] ;  /* 0x0000400001097983 */ /* 0x000ee80000100800 */
[----:B------:R-:W4:Y:S04]  /*11e40*/  LDL R7, [R1+0x44] ;  /* 0x0000440001077983 */ /* 0x000f280000100800 */
[----:B--2---:R-:W2:Y:S04]  /*11e50*/  LDL R6, [R1+0x4c] ;  /* 0x00004c0001067983 */ /* 0x004ea80000100800 */
[----:B------:R-:W2:Y:S04]  /*11e60*/  LDL R10, [R1+0x48] ;  /* 0x00004800010a7983 */ /* 0x000ea80000100800 */
[----:B------:R-:W2:Y:S01]  /*11e70*/  LDL R8, [R1+0x24] ;  /* 0x0000240001087983 */ /* 0x000ea20000100800 */
[----:B------:R-:W-:Y:S01]  /*11e80*/  WARPSYNC 0xffffffff ;  /* 0xffffffff00007948 */ /* 0x000fe20003800000 */
[----:B------:R-:W-:-:S02]  /*11e90*/  F2FP.PACK_AB R0, R133, R132 ;  /* 0x000000848500723e */ /* 0x000fc400000000ff */
[----:B------:R-:W-:Y:S01]  /*11ea0*/  BAR.SYNC.DEFER_BLOCKING 0x1, 0x80 ;  /* 0x0042000000007b1d */ /* 0x000fe20000010000 */
[----:B------:R-:W-:Y:S02]  /*11eb0*/  F2FP.PACK_AB R3, R129, R128 ;  /* 0x000000808103723e */ /* 0x000fe400000000ff */
[----:B------:R-:W-:Y:S02]  /*11ec0*/  F2FP.PACK_AB R2, R141, R140 ;  /* 0x0000008c8d02723e */ /* 0x000fe400000000ff */
[----:B------:R-:W-:Y:S02]  /*11ed0*/  F2FP.PACK_AB R4, R31, R30 ;  /* 0x0000001e1f04723e */ /* 0x000fe400000000ff */
[----:B------:R-:W-:Y:S02]  /*11ee0*/  F2FP.PACK_AB R5, R61, R60 ;  /* 0x0000003c3d05723e */ /* 0x000fe400000000ff */
[----:B------:R-:W-:Y:S02]  /*11ef0*/  ISETP.NE.U32.AND P0, PT, RZ, c[0x0][0x508], PT ;  /* 0x00014200ff007a0c */ /* 0x000fe40003f05070 */
[----:B------:R-:W-:-:S02]  /*11f00*/  ISETP.NE.U32.AND P2, PT, RZ, c[0x0][0x500], PT ;  /* 0x00014000ff007a0c */ /* 0x000fc40003f45070 */
[----:B------:R-:W-:Y:S02]  /*11f10*/  ISETP.NE.AND.EX P1, PT, RZ, c[0x0][0x50c], PT, P0 ;  /* 0x00014300ff007a0c */ /* 0x000fe40003f25300 */
[----:B------:R-:W-:Y:S01]  /*11f20*/  ISETP.NE.AND.EX P2, PT, RZ, c[0x0][0x504], PT, P2 ;  /* 0x00014100ff007a0c */ /* 0x000fe20003f45320 */
[----:B------:R-:W-:Y:S01]  /*11f30*/  IMAD.MOV.U32 R12, RZ, RZ, c[0x0][0x388] ;  /* 0x0000e200ff0c7624 */ /* 0x000fe200078e00ff */
[----:B---3--:R3:W-:Y:S04]  /*11f40*/  STS [R9+0x80], R0 ;  /* 0x0000800009007388 */ /* 0x0087e80000000800 */
[----:B------:R1:W-:Y:S04]  /*11f50*/  STS [R9+0x280], R3 ;  /* 0x0002800309007388 */ /* 0x0003e80000000800 */
[----:B----4-:R4:W-:Y:S01]  /*11f60*/  STS [R7], R2 ;  /* 0x0000000207007388 */ /* 0x0109e20000000800 */
[----:B---3--:R-:W-:-:S02]  /*11f70*/  F2FP.PACK_AB R0, R143, R142 ;  /* 0x0000008e8f00723e */ /* 0x008fc400000000ff */
[----:B-1----:R-:W-:-:S03]  /*11f80*/  F2FP.PACK_AB R3, R35, R34 ;  /* 0x000000222303723e */ /* 0x002fc600000000ff */
[----:B------:R1:W-:Y:S01]  /*11f90*/  STS [R7+0x200], R0 ;  /* 0x0002000007007388 */ /* 0x0003e20000000800 */
[----:B----4-:R-:W-:-:S03]  /*11fa0*/  F2FP.PACK_AB R2, R53, R52 ;  /* 0x000000343502723e */ /* 0x010fc600000000ff */
[----:B------:R3:W-:Y:S04]  /*11fb0*/  STS [R9+0x1080], R3 ;  /* 0x0010800309007388 */ /* 0x0007e80000000800 */
[----:B------:R4:W-:Y:S01]  /*11fc0*/  STS [R9+0x1280], R2 ;  /* 0x0012800209007388 */ /* 0x0009e20000000800 */
[----:B-1----:R-:W-:Y:S02]  /*11fd0*/  F2FP.PACK_AB R0, R37, R36 ;  /* 0x000000242500723e */ /* 0x002fe400000000ff */
[----:B---3--:R-:W-:-:S03]  /*11fe0*/  F2FP.PACK_AB R3, R145, R144 ;  /* 0x000000909103723e */ /* 0x008fc600000000ff */
[----:B------:R1:W-:Y:S01]  /*11ff0*/  STS [R7+0x1000], R0 ;  /* 0x0010000007007388 */ /* 0x0003e20000000800 */
[----:B----4-:R-:W-:-:S03]  /*12000*/  F2FP.PACK_AB R2, R147, R146 ;  /* 0x000000929302723e */ /* 0x010fc600000000ff */
[----:B------:R3:W-:Y:S04]  /*12010*/  STS [R7+0x1200], R4 ;  /* 0x0012000407007388 */ /* 0x0007e80000000800 */
[----:B--2---:R2:W-:Y:S04]  /*12020*/  STS [R6+0x80], R3 ;  /* 0x0000800306007388 */ /* 0x0045e80000000800 */
[----:B------:R4:W-:Y:S01]  /*12030*/  STS [R6+0x280], R2 ;  /* 0x0002800206007388 */ /* 0x0009e20000000800 */
[----:B-1----:R-:W-:Y:S02]  /*12040*/  F2FP.PACK_AB R0, R157, R156 ;  /* 0x0000009c9d00723e */ /* 0x002fe400000000ff */
[----:B---3--:R-:W-:-:S03]  /*12050*/  F2FP.PACK_AB R4, R39, R38 ;  /* 0x000000262704723e */ /* 0x008fc600000000ff */
[----:B------:R1:W-:Y:S01]  /*12060*/  STS [R10], R0 ;  /* 0x000000000a007388 */ /* 0x0003e20000000800 */
[----:B--2---:R-:W-:Y:S02]  /*12070*/  F2FP.PACK_AB R3, R97, R96 ;  /* 0x000000606103723e */ /* 0x004fe400000000ff */
        /* <DEDUP_REMOVED lines=37> */
[----:B------:R4:W-:Y:S01]  /*122d0*/  STS [R10+0x3000], R2 ;  /* 0x003000020a007388 */ /* 0x0009e20000000800 */
[----:B-1----:R-:W-:Y:S02]  /*122e0*/  F2FP.PACK_AB R3, R73, R72 ;  /* 0x000000484903723e */ /* 0x002fe400000000ff */
[----:B--2---:R-:W-:-:S03]  /*122f0*/  F2FP.PACK_AB R4, R71, R70 ;  /* 0x000000464704723e */ /* 0x004fc600000000ff */
[----:B------:R1:W-:Y:S01]  /*12300*/  STS [R10+0x3200], R3 ;  /* 0x003200030a007388 */ /* 0x0003e20000000800 */
[----:B---3--:R-:W-:Y:S02]  /*12310*/  F2FP.PACK_AB R0, R101, R100 ;  /* 0x000000646500723e */ /* 0x008fe400000000ff */
[----:B----4-:R-:W-:-:S03]  /*12320*/  F2FP.PACK_AB R2, R131, R130 ;  /* 0x000000828302723e */ /* 0x010fc600000000ff */
[----:B------:R2:W-:Y:S04]  /*12330*/  STS [R9+0x4080], R0 ;  /* 0x0040800009007388 */ /* 0x0005e80000000800 */
[----:B------:R3:W-:Y:S01]  /*12340*/  STS [R9+0x4280], R2 ;  /* 0x0042800209007388 */ /* 0x0007e20000000800 */
[----:B-1----:R-:W-:-:S05]  /*12350*/  F2FP.PACK_AB R3, R171, R170 ;  /* 0x000000aaab03723e */ /* 0x002fca00000000ff */
[----:B------:R1:W-:Y:S01]  /*12360*/  STS [R7+0x4000], R3 ;  /* 0x0040000307007388 */ /* 0x0003e20000000800 */
[----:B--2---:R-:W-:Y:S02]  /*12370*/  F2FP.PACK_AB R0, R119, R118 ;  /* 0x000000767700723e */ /* 0x004fe400000000ff */
[----:B---3--:R-:W-:-:S03]  /*12380*/  F2FP.PACK_AB R2, R69, R68 ;  /* 0x000000444502723e */ /* 0x008fc600000000ff */
[----:B------:R2:W-:Y:S04]  /*12390*/  STS [R7+0x4200], R0 ;  /* 0x0042000007007388 */ /* 0x0005e80000000800 */
[----:B------:R3:W-:Y:S04]  /*123a0*/  STS [R9+0x5080], R2 ;  /* 0x0050800209007388 */ /* 0x0007e80000000800 */
[----:B------:R4:W-:Y:S04]  /*123b0*/  STS [R9+0x5280], R4 ;  /* 0x0052800409007388 */ /* 0x0009e80000000800 */
[----:B------:R-:W-:Y:S01]  /*123c0*/  STS [R7+0x5000], R5 ;  /* 0x0050000507007388 */ /* 0x000fe20000000800 */
[----:B-1----:R-:W-:-:S05]  /*123d0*/  F2FP.PACK_AB R3, R63, R62 ;  /* 0x0000003e3f03723e */ /* 0x002fca00000000ff */
[----:B------:R1:W-:Y:S01]  /*123e0*/  STS [R7+0x5200], R3 ;  /* 0x0052000307007388 */ /* 0x0003e20000000800 */
[----:B--2---:R-:W-:Y:S02]  /*123f0*/  F2FP.PACK_AB R0, R83, R82 ;  /* 0x000000525300723e */ /* 0x004fe400000000ff */
[----:B---3--:R-:W-:Y:S02]  /*12400*/  F2FP.PACK_AB R2, R169, R168 ;  /* 0x000000a8a902723e */ /* 0x008fe400000000ff */
[----:B----4-:R-:W-:-:S03]  /*12410*/  F2FP.PACK_AB R4, R49, R48 ;  /* 0x000000303104723e */ /* 0x010fc600000000ff */
[----:B------:R2:W-:Y:S04]  /*12420*/  STS [R6+0x4080], R2 ;  /* 0x0040800206007388 */ /* 0x0005e80000000800 */
[----:B------:R3:W-:Y:S04]  /*12430*/  STS [R6+0x4280], R0 ;  /* 0x0042800006007388 */ /* 0x0007e80000000800 */
[----:B------:R-:W4:Y:S01]  /*12440*/  LDL.LU R9, [R1+0x1c] ;  /* 0x00001c0001097983 */ /* 0x000f220000300800 */
[----:B-1----:R-:W-:Y:S02]  /*12450*/  F2FP.PACK_AB R3, R51, R50 ;  /* 0x000000323303723e */ /* 0x002fe400000000ff */
[----:B--2---:R-:W-:-:S02]  /*12460*/  F2FP.PACK_AB R2, R85, R84 ;  /* 0x000000545502723e */ /* 0x004fc400000000ff */
[----:B---3--:R-:W-:-:S03]  /*12470*/  F2FP.PACK_AB R0, R81, R80 ;  /* 0x000000505100723e */ /* 0x008fc600000000ff */
[----:B------:R1:W-:Y:S04]  /*12480*/  STS [R10+0x4000], R2 ;  /* 0x004000020a007388 */ /* 0x0003e80000000800 */
[----:B------:R2:W-:Y:S04]  /*12490*/  STS [R10+0x4200], R0 ;  /* 0x004200000a007388 */ /* 0x0005e80000000800 */
[----:B------:R3:W-:Y:S04]  /*124a0*/  STS [R6+0x5080], R4 ;  /* 0x0050800406007388 */ /* 0x0007e80000000800 */
[----:B------:R3:W-:Y:S01]  /*124b0*/  STS [R6+0x5280], R3 ;  /* 0x0052800306007388 */ /* 0x0007e20000000800 */
[----:B-1----:R-:W-:Y:S01]  /*124c0*/  IMAD.MOV.U32 R2, RZ, RZ, RZ ;  /* 0x000000ffff027224 */ /* 0x002fe200078e00ff */
[----:B--2---:R-:W-:Y:S01]  /*124d0*/  F2FP.PACK_AB R0, R29, R28 ;  /* 0x0000001c1d00723e */ /* 0x004fe200000000ff */
[----:B---3--:R-:W-:Y:S01]  /*124e0*/  IMAD.MOV.U32 R4, RZ, RZ, 0x4 ;  /* 0x00000004ff047424 */ /* 0x008fe200078e00ff */
[----:B------:R-:W-:-:S03]  /*124f0*/  F2FP.PACK_AB R3, R27, R26 ;  /* 0x0000001a1b03723e */ /* 0x000fc600000000ff */
[CC--:B------:R-:W-:Y:S02]  /*12500*/  @P1 IMAD.WIDE R6, R8.reuse, R4.reuse, c[0x0][0x508] ;  /* 0x0001420008061625 */ /* 0x0c0fe400078e0204 */
[----:B------:R1:W-:Y:S02]  /*12510*/  STS [R10+0x5000], R3 ;  /* 0x005000030a007388 */ /* 0x0003e40000000800 */
[----:B------:R-:W-:Y:S02]  /*12520*/  IMAD.WIDE R4, R8, R4, c[0x0][0x500] ;  /* 0x0001400008047625 */ /* 0x000fe400078e0204 */
[----:B------:R2:W-:Y:S04]  /*12530*/  STS [R10+0x5200], R0 ;  /* 0x005200000a007388 */ /* 0x0005e80000000800 */
[----:B------:R-:W-:Y:S06]  /*12540*/  BAR.SYNC.DEFER_BLOCKING 0x1, 0x80 ;  /* 0x0042000000007b1d */ /* 0x000fec0000010000 */
[----:B------:R2:W5:Y:S04]  /*12550*/  @P1 LDG.E R12, [R6.64] ;  /* 0x00000006060c1981 */ /* 0x000568000c1e1900 */
[----:B------:R2:W5:Y:S01]  /*12560*/  @P2 LDG.E R2, [R4.64] ;  /* 0x0000000604022981 */ /* 0x000562000c1e1900 */
[----:B----4-:R-:W-:-:S04]  /*12570*/  ISETP.NE.AND P0, PT, R9, RZ, PT ;  /* 0x000000ff0900720c */ /* 0x010fc80003f05270 */
[----:B-1----:R-:W-:Y:S01]  /*12580*/  SEL R3, R9, c[0x0][0x3d4], P0 ;  /* 0x0000f50009037a07 */ /* 0x002fe20000000000 */
[----:B------:R-:W-:Y:S05]  /*12590*/  @P1 BRA `(.L_x_581) ;  /* 0x0000004000001947 */ /* 0x000fea0003800000 */
[----:B--2---:R-:W-:Y:S05]  /*125a0*/  @!P2 BRA `(.L_x_581) ;  /* 0x000000300000a947 */ /* 0x004fea0003800000 */
[----:B------:R1:W2:Y:S04]  /*125b0*/  LDG.E R0, [R4.64] ;  /* 0x0000000604007981 */ /* 0x0002a8000c1e1900 */
[----:B-1----:R-:W2:Y:S02]  /*125c0*/  LDG.E R4, [R4.64+0x4] ;  /* 0x0000040604047981 */ /* 0x002ea4000c1e1900 */
[----:B--2--5:R-:W-:Y:S02]  /*125d0*/  IADD3 R12, -R0, R4, RZ ;  /* 0x00000004000c7210 */ /* 0x024fe40007ffe1ff */
.L_x_581:
[----:B--2---:R-:W2:Y:S04]  /*125e0*/  LDL R4, [R1+0x38] ;  /* 0x0000380001047983 */ /* 0x004ea80000100800 */
[----:B------:R-:W2:Y:S04]  /*125f0*/  LDL R76, [R1+0x10] ;  /* 0x00001000014c7983 */ /* 0x000ea80000100800 */
[----:B------:R-:W3:Y:S04]  /*12600*/  LDL R77, [R1+0x3c] ;  /* 0x00003c00014d7983 */ /* 0x000ee80000100800 */
[----:B------:R-:W4:Y:S04]  /*12610*/  LDL R13, [R1+0x20] ;  /* 0x00002000010d7983 */ /* 0x000f280000100800 */
[----:B------:R-:W3:Y:S01]  /*12620*/  LDL R75, [R1+0x60] ;  /* 0x00006000014b7983 */ /* 0x000ee20000100800 */
[----:B------:R-:W-:Y:S01]  /*12630*/  IMAD.MOV.U32 R0, RZ, RZ, 0x368 ;  /* 0x00000368ff007424 */ /* 0x000fe200078e00ff */
[----:B------:R-:W-:-:S04]  /*12640*/  ISETP.GT.AND P2, PT, R3, 0x1, PT ;  /* 0x000000010300780c */ /* 0x000fc80003f44270 */
[----:B------:R-:W-:-:S04]  /*12650*/  SEL R0, R0, 0x328, P2 ;  /* 0x0000032800007807 */ /* 0x000fc80001000000 */
[----:B------:R1:W2:Y:S08]  /*12660*/  LDC.64 R6, c[0x0][R0+0x170] ;  /* 0x00005c0000067b82 */ /* 0x0002b00000000a00 */
[----:B------:R1:W3:Y:S08]  /*12670*/  LDC.64 R14, c[0x0][R0+0x168] ;  /* 0x00005a00000e7b82 */ /* 0x0002f00000000a00 */
[----:B------:R1:W2:Y:S08]  /*12680*/  LDC.64 R18, c[0x0][R0+0x178] ;  /* 0x00005e0000127b82 */ /* 0x0002b00000000a00 */
[----:B------:R1:W2:Y:S01]  /*12690*/  LDC.64 R20, c[0x0][R0+0x160] ;  /* 0x0000580000147b82 */ /* 0x0002a20000000a00 */
[----:B------:R-:W-:-:S04]  /*126a0*/  ISETP.NE.U32.AND P0, PT, RZ, c[0x0][0x500], PT ;  /* 0x00014000ff007a0c */ /* 0x000fc80003f05070 */
[----:B------:R-:W-:Y:S02]  /*126b0*/  ISETP.NE.AND.EX P0, PT, RZ, c[0x0][0x504], PT, P0 ;  /* 0x00014100ff007a0c */ /* 0x000fe40003f05300 */
[----:B------:R-:W-:Y:S01]  /*126c0*/  SHF.R.S32.HI R3, RZ, 0x1f, R8 ;  /* 0x0000001fff037819 */ /* 0x000fe20000011408 */
[----:B-1----:R-:W-:-:S05]  /*126d0*/  IMAD.MOV.U32 R0, RZ, RZ, c[0x0][0x4e8] ;  /* 0x00013a00ff007624 */ /* 0x002fca00078e00ff */
[----:B------:R-:W-:Y:S02]  /*126e0*/  ISETP.NE.AND P5, PT, R0, 0x1, PT ;  /* 0x000000010000780c */ /* 0x000fe40003fa5270 */
[----:B------:R-:W-:Y:S01]  /*126f0*/  SEL R0, R8, RZ, !P0 ;  /* 0x000000ff08007207 */ /* 0x000fe20004000000 */
[----:B------:R-:W1:Y:S01]  /*12700*/  S2R R78, SR_TID.X ;  /* 0x00000000004e7919 */ /* 0x000e620000002100 */
[----:B-----5:R-:W-:Y:S02]  /*12710*/  SHF.R.S32.HI R17, RZ, 0x1f, R2 ;  /* 0x0000001fff117819 */ /* 0x020fe40000011402 */
[----:B-1----:R-:W-:-:S04]  /*12720*/  SHF.R.S32.HI R16, RZ, 0x1f, R78 ;  /* 0x0000001fff107819 */ /* 0x002fc8000001144e */
[----:B------:R-:W-:-:S04]  /*12730*/  LEA.HI R16, R16, R78, RZ, 0x5 ;  /* 0x0000004e10107211 */ /* 0x000fc800078f28ff */
[----:B------:R-:W-:-:S05]  /*12740*/  LOP3.LUT R16, R16, 0xffffffe0, RZ, 0xc0, !PT ;  /* 0xffffffe010107812 */ /* 0x000fca00078ec0ff */
[----:B------:R-:W-:Y:S01]  /*12750*/  IMAD.IADD R16, R78, 0x1, -R16 ;  /* 0x000000014e107824 */ /* 0x000fe200078e0a10 */
[----:B------:R-:W-:-:S04]  /*12760*/  LOP3.LUT R194, R194, 0xfffffffd, RZ, 0xc0, !PT ;  /* 0xfffffffdc2c27812 */ /* 0x000fc800078ec0ff */
[----:B------:R-:W-:Y:S01]  /*12770*/  LOP3.LUT R194, R194, 0xfffffffe, RZ, 0xc0, !PT ;  /* 0xfffffffec2c27812 */ /* 0x000fe200078ec0ff */
[----:B--2---:R-:W-:Y:S01]  /*12780*/  IMAD.IADD R8, R4, 0x1, R76 ;  /* 0x0000000104087824 */ /* 0x004fe200078e024c */
[----:B------:R-:W-:Y:S01]  /*12790*/  SEL R4, R3, RZ, !P0 ;  /* 0x000000ff03047207 */ /* 0x000fe20004000000 */
[----:B------:R-:W-:Y:S02]  /*127a0*/  IMAD R3, R7, R0, RZ ;  /* 0x0000000007037224 */ /* 0x000fe400078e02ff */
[----:B------:R-:W-:-:S04]  /*127b0*/  @P5 IMAD.HI.U32 R9, R8, c[0x0][0x4ec], RZ ;  /* 0x00013b0008095a27 */ /* 0x000fc800078e00ff */
[C---:B------:R-:W-:Y:S02]  /*127c0*/  IMAD R11, R6.reuse, R4, R3 ;  /* 0x00000004060b7224 */ /* 0x040fe400078e0203 */
[----:B------:R-:W-:-:S04]  /*127d0*/  IMAD.WIDE.U32 R4, R6, R0, RZ ;  /* 0x0000000006047225 */ /* 0x000fc800078e00ff */
[----:B---3--:R-:W-:-:S04]  /*127e0*/  IMAD.WIDE.U32 R6, R14, R77, RZ ;  /* 0x0000004d0e067225 */ /* 0x008fc800078e00ff */
[----:B------:R-:W-:Y:S01]  /*127f0*/  IMAD.MOV.U32 R3, RZ, RZ, R8 ;  /* 0x000000ffff037224 */ /* 0x000fe200078e0008 */
[----:B------:R-:W-:Y:S01]  /*12800*/  @P5 SHF.R.U32.HI R3, RZ, c[0x0][0x4f0], R9 ;  /* 0x00013c00ff035a19 */ /* 0x000fe20000011609 */
[----:B------:R-:W-:Y:S01]  /*12810*/  IMAD R10, R15, R77, RZ ;  /* 0x0000004d0f0a7224 */ /* 0x000fe200078e02ff */
[----:B----4-:R-:W-:Y:S01]  /*12820*/  SEL R9, R13, RZ, P2 ;  /* 0x000000ff0d097207 */ /* 0x010fe20001000000 */
        /* <DEDUP_REMOVED lines=31> */
[----:B------:R-:W4:Y:S04]  /*12a20*/  SHFL.IDX PT, R10, R5, 0x2, 0x1c1f ;  /* 0x005c1f00050a7f89 */ /* 0x000f2800000e0000 */
[----:B------:R1:W1:Y:S01]  /*12a30*/  SHFL.IDX PT, R6, R5, 0x3, 0x1c1f ;  /* 0x007c1f0005067f89 */ /* 0x00026200000e0000 */
[----:B---3--:R-:W-:-:S05]  /*12a40*/  IMAD.IADD R3, R75, 0x1, R76 ;  /* 0x000000014b037824 */ /* 0x008fca00078e024c */
        /* <DEDUP_REMOVED lines=10> */
[----:B----4-:R1:W-:Y:S01]  /*12af0*/  @!P1 ST.E [R10.64], R25 ;  /* 0x000000190a009985 */ /* 0x0103e2000c101906 */
        /* <DEDUP_REMOVED lines=12> */
[--C-:B---3--:R-:W-:Y:S02]  /*12bc0*/  SHF.R.S32.HI R78, RZ, 0x1f, R79.reuse ;  /* 0x0000001fff4e7819 */ /* 0x108fe4000001144f */
[----:B------:R-:W-:Y:S02]  /*12bd0*/  SHF.R.S32.HI R75, RZ, 0x1f, R79 ;  /* 0x0000001fff4b7819 */ /* 0x000fe4000001144f */
[-C--:B------:R-:W-:Y:S02]  /*12be0*/  LEA.HI R78, R78, R79.reuse, RZ, 0x2 ;  /* 0x0000004f4e4e7211 */ /* 0x080fe400078f10ff */
[----:B------:R-:W-:Y:S02]  /*12bf0*/  LEA.HI R75, R75, R79, RZ, 0x2 ;  /* 0x0000004f4b4b7211 */ /* 0x000fe400078f10ff */
[----:B------:R-:W-:Y:S02]  /*12c00*/  LOP3.LUT R78, R78, 0xfffffffc, RZ, 0xc0, !PT ;  /* 0xfffffffc4e4e7812 */ /* 0x000fe400078ec0ff */
[----:B------:R-:W-:-:S02]  /*12c10*/  SHF.R.S32.HI R75, RZ, 0x2, R75 ;  /* 0x00000002ff4b7819 */ /* 0x000fc4000001144b */
[----:B------:R-:W-:Y:S01]  /*12c20*/  IADD3 R78, -R78, R79, RZ ;  /* 0x0000004f4e4e7210 */ /* 0x000fe20007ffe1ff */
[----:B------:R-:W-:-:S03]  /*12c30*/  IMAD.IADD R3, R7, 0x1, R2 ;  /* 0x0000000107037824 */ /* 0x000fc600078e0202 */
[----:B------:R-:W-:Y:S01]  /*12c40*/  LEA R5, R78, R75, 0x5 ;  /* 0x0000004b4e057211 */ /* 0x000fe200078e28ff */
[----:B------:R-:W-:-:S03]  /*12c50*/  IMAD.MOV.U32 R2, RZ, RZ, R6 ;  /* 0x000000ffff027224 */ /* 0x000fc600078e0006 */
[----:B------:R-:W-:Y:S01]  /*12c60*/  IADD3 R5, R76, R5, RZ ;  /* 0x000000054c057210 */ /* 0x000fe20007ffe0ff */
[----:B------:R-:W-:Y:S01]  /*12c70*/  IMAD.WIDE.U32 R6, R77, c[0x0][0x3e8], R2 ;  /* 0x0000fa004d067a25 */ /* 0x000fe200078e0002 */
[----:B------:R-:W-:-:S03]  /*12c80*/  SHF.R.S32.HI R3, RZ, 0x1f, R0 ;  /* 0x0000001fff037819 */ /* 0x000fc60000011400 */
[----:B------:R-:W-:Y:S01]  /*12c90*/  @P5 IMAD.HI.U32 R9, R5, c[0x0][0x4ec], RZ ;  /* 0x00013b0005095a27 */ /* 0x000fe200078e00ff */
[----:B------:R-:W-:-:S03]  /*12ca0*/  MOV R2, R5 ;  /* 0x0000000500027202 */ /* 0x000fc60000000f00 */
[----:B------:R-:W-:Y:S01]  /*12cb0*/  IMAD R7, R77, c[0x0][0x3ec], R7 ;  /* 0x0000fb004d077a24 */ /* 0x000fe200078e0207 */
[----:B------:R-:W-:Y:S01]  /*12cc0*/  @P5 SHF.R.U32.HI R2, RZ, c[0x0][0x4f0], R9 ;  /* 0x00013c00ff025a19 */ /* 0x000fe20000011609 */
[----:B------:R-:W-:Y:S02]  /*12cd0*/  IMAD R8, R3, c[0x0][0x3f0], RZ ;  /* 0x0000fc0003087a24 */ /* 0x000fe400078e02ff */
[----:B------:R-:W-:-:S04]  /*12ce0*/  IMAD.WIDE.U32 R6, R0, c[0x0][0x3f0], R6 ;  /* 0x0000fc0000067a25 */ /* 0x000fc800078e0006 */
[----:B------:R-:W-:Y:S01]  /*12cf0*/  IMAD R9, R0, c[0x0][0x3f4], R8 ;  /* 0x0000fd0000097a24 */ /* 0x000fe200078e0208 */
[----:B------:R-:W-:Y:S02]  /*12d00*/  SHF.R.S32.HI R8, RZ, 0x1f, R2 ;  /* 0x0000001fff087819 */ /* 0x000fe40000011402 */
[----:B------:R-:W-:Y:S02]  /*12d10*/  IADD3 R0, -R2, RZ, RZ ;  /* 0x000000ff02007210 */ /* 0x000fe40007ffe1ff */
[----:B------:R-:W-:-:S03]  /*12d20*/  IADD3 R7, R7, R9, RZ ;  /* 0x0000000907077210 */ /* 0x000fc60007ffe0ff */
[----:B------:R-:W-:-:S05]  /*12d30*/  IMAD R0, R0, c[0x0][0x4e8], R5 ;  /* 0x00013a0000007a24 */ /* 0x000fca00078e0205 */
[----:B------:R-:W-:-:S05]  /*12d40*/  SHF.R.S32.HI R5, RZ, 0x1f, R0 ;  /* 0x0000001fff057819 */ /* 0x000fca0000011400 */
[----:B------:R-:W-:Y:S01]  /*12d50*/  IMAD R5, R5, c[0x0][0x3d8], RZ ;  /* 0x0000f60005057a24 */ /* 0x000fe200078e02ff */
[----:B------:R-:W-:Y:S01]  /*12d60*/  IADD3 R11, R75, R76, RZ ;  /* 0x0000004c4b0b7210 */ /* 0x000fe20007ffe0ff */
[----:B--2---:R-:W-:-:S05]  /*12d70*/  IMAD.SHL.U32 R3, R18, 0x2, RZ ;  /* 0x0000000212037824 */ /* 0x004fca00078e00ff */
        /* <DEDUP_REMOVED lines=14> */
[----:B------:R-:W-:-:S04]  /*12e60*/  IMAD.WIDE.U32 R2, R2, c[0x0][0x3e0], R6 ;  /* 0x0000f80002027a25 */ /* 0x000fc800078e0006 */
[----:B------:R-:W-:-:S04]  /*12e70*/  IMAD.IADD R3, R3, 0x1, R8 ;  /* 0x0000000103037824 */ /* 0x000fc800078e0208 */
[----:B------:R-:W-:-:S04]  /*12e80*/  IMAD.WIDE.U32 R2, R0, c[0x0][0x3d8], R2 ;  /* 0x0000f60000027a25 */ /* 0x000fc800078e0002 */
[----:B------:R-:W-:Y:S01]  /*12e90*/  IMAD R0, R0, c[0x0][0x3dc], R5 ;  /* 0x0000f70000007a24 */ /* 0x000fe200078e0205 */
[----:B------:R-:W-:-:S04]  /*12ea0*/  LEA R13, P0, R2, c[0x0][0x380], 0x1 ;  /* 0x0000e000020d7a11 */ /* 0x000fc800078008ff */
[----:B------:R-:W-:-:S04]  /*12eb0*/  IADD3 R0, R3, R0, RZ ;  /* 0x0000000003007210 */ /* 0x000fc80007ffe0ff */
[----:B------:R-:W-:Y:S01]  /*12ec0*/  LEA.HI.X R12, R2, c[0x0][0x384], R0, 0x1, P0 ;  /* 0x0000e100020c7a11 */ /* 0x000fe200000f0c00 */
[----:B------:R-:W-:Y:S05]  /*12ed0*/  BRA.DIV ~URZ, `(.L_x_583) ;  /* 0x000047727f007947 */ /* 0x000fea000b800000 */
[----:B-1234-:R1:W2:Y:S02]  /*12ee0*/  SHFL.IDX PT, R10, R12, RZ, 0x1c1f ;  /* 0x001c1fff0c0a7589 */ /* 0x01e2a400000e0000 */
.L_x_657:
[----:B------:R-:W-:Y:S05]  /*12ef0*/  BRA.DIV ~URZ, `(.L_x_584) ;  /* 0x000047c27f007947 */ /* 0x000fea000b800000 */
[----:B------:R3:W4:Y:S02]  /*12f00*/  SHFL.IDX PT, R0, R13, RZ, 0x1c1f ;  /* 0x001c1fff0d007589 */ /* 0x00072400000e0000 */
.L_x_658:
[----:B------:R-:W-:Y:S01]  /*12f10*/  ISETP.GE.AND P0, PT, R11, R4, PT ;  /* 0x000000040b00720c */ /* 0x000fe20003f06270 */
[----:B------:R-:W-:-:S12]  /*12f20*/  BSSY B0, `(.L_x_585) ;  /* 0x0000013000007945 */ /* 0x000fd80003800000 */
[----:B------:R-:W-:Y:S05]  /*12f30*/  @P0 BRA `(.L_x_586) ;  /* 0x0000011000000947 */ /* 0x000fea0003800000 */
[----:B------:R-:W5:Y:S04]  /*12f40*/  LDL.64 R66, [R1+0x28] ;  /* 0x0000280001427983 */ /* 0x000f680000100a00 */
[----:B---3--:R-:W3:Y:S04]  /*12f50*/  LDL R15, [R1+0x30] ;  /* 0x00003000010f7983 */ /* 0x008ee80000100800 */
[----:B----4-:R-:W4:Y:S04]  /*12f60*/  LDL R5, [R1+0x34] ;  /* 0x0000340001057983 */ /* 0x010f280000100800 */
[----:B--2---:R-:W2:Y:S04]  /*12f70*/  LDL R64, [R1+0x54] ;  /* 0x0000540001407983 */ /* 0x004ea80000100800 */
[----:B------:R-:W2:Y:S01]  /*12f80*/  LDL R14, [R1+0x50] ;  /* 0x00005000010e7983 */ /* 0x000ea20000100800 */
[----:B-----5:R-:W-:-:S02]  /*12f90*/  ISETP.GE.AND P2, PT, R66, c[0x0][0x3c8], PT ;  /* 0x0000f20042007a0c */ /* 0x020fc40003f46270 */
[----:B---3--:R-:W-:Y:S02]  /*12fa0*/  ISETP.GE.AND P1, PT, R15, c[0x0][0x3c8], PT ;  /* 0x0000f2000f007a0c */ /* 0x008fe40003f26270 */
[----:B----4-:R-:W-:-:S09]  /*12fb0*/  ISETP.GE.AND P0, PT, R5, c[0x0][0x3c8], PT ;  /* 0x0000f20005007a0c */ /* 0x010fd20003f06270 */
[CC--:B------:R-:W-:Y:S02]  /*12fc0*/  @!P2 LEA R8, P5, R66.reuse, R0.reuse, 0x1 ;  /* 0x000000004208a211 */ /* 0x0c0fe400078a08ff */
[----:B------:R-:W-:Y:S02]  /*12fd0*/  @!P1 LEA R6, P4, R15, R0, 0x1 ;  /* 0x000000000f069211 */ /* 0x000fe400078808ff */
[----:B------:R-:W-:Y:S02]  /*12fe0*/  @!P2 LEA.HI.X R9, R66, R10, R67, 0x1, P5 ;  /* 0x0000000a4209a211 */ /* 0x000fe400028f0c43 */
[----:B------:R-:W-:Y:S02]  /*12ff0*/  @!P0 LEA R2, P3, R5, R0, 0x1 ;  /* 0x0000000005028211 */ /* 0x000fe400078608ff */
[-C--:B--2---:R-:W-:Y:S02]  /*13000*/  @!P1 LEA.HI.X R7, R15, R10.reuse, R64, 0x1, P4 ;  /* 0x0000000a0f079211 */ /* 0x084fe400020f0c40 */
[----:B------:R-:W-:Y:S01]  /*13010*/  @!P0 LEA.HI.X R3, R5, R10, R14, 0x1, P3 ;  /* 0x0000000a05038211 */ /* 0x000fe200018f0c0e */
[----:B------:R2:W-:Y:S04]  /*13020*/  @!P2 ST.E.128 [R8.64], R24 ;  /* 0x000000180800a985 */ /* 0x0005e8000c101d06 */
[----:B------:R2:W-:Y:S04]  /*13030*/  @!P1 ST.E.128 [R6.64], R20 ;  /* 0x0000001406009985 */ /* 0x0005e8000c101d06 */
[----:B------:R2:W-:Y:S02]  /*13040*/  @!P0 ST.E.128 [R2.64], R16 ;  /* 0x0000001002008985 */ /* 0x0005e4000c101d06 */
.L_x_586:
[----:B------:R-:W-:Y:S05]  /*13050*/  BSYNC B0 ;  /* 0x0000000000007941 */ /* 0x000fea0003800000 */
.L_x_585:
[----:B------:R-:W-:Y:S05]  /*13060*/  BRA.DIV ~URZ, `(.L_x_587) ;  /* 0x000046b27f007947 */ /* 0x000fea000b800000 */
[----:B--2---:R2:W1:Y:S04]  /*13070*/  SHFL.IDX PT, R10, R12, 0x1, 0x1c1f ;  /* 0x003c1f000c0a7f89 */ /* 0x00446800000e0000 */
[----:B----4-:R2:W4:Y:S02]  /*13080*/  SHFL.IDX PT, R0, R13, 0x1, 0x1c1f ;  /* 0x003c1f000d007f89 */ /* 0x01052400000e0000 */
.L_x_659:
        /* <DEDUP_REMOVED lines=8> */
[----:B------:R-:W4:Y:S01]  /*13110*/  LDL R14, [R1+0x50] ;  /* 0x00005000010e7983 */ /* 0x000f220000100800 */
[----:B-----5:R-:W-:-:S02]  /*13120*/  ISETP.GE.AND P2, PT, R18, c[0x0][0x3c8], PT ;  /* 0x0000f20012007a0c */ /* 0x020fc40003f46270 */
[----:B--2---:R-:W-:Y:S02]  /*13130*/  ISETP.GE.AND P1, PT, R15, c[0x0][0x3c8], PT ;  /* 0x0000f2000f007a0c */ /* 0x004fe40003f26270 */
[----:B---3--:R-:W-:-:S09]  /*13140*/  ISETP.GE.AND P0, PT, R5, c[0x0][0x3c8], PT ;  /* 0x0000f20005007a0c */ /* 0x008fd20003f06270 */
[CC--:B------:R-:W-:Y:S02]  /*13150*/  @!P2 LEA R8, P5, R18.reuse, R0.reuse, 0x1 ;  /* 0x000000001208a211 */ /* 0x0c0fe400078a08ff */
[----:B------:R-:W-:Y:S02]  /*13160*/  @!P1 LEA R6, P4, R15, R0, 0x1 ;  /* 0x000000000f069211 */ /* 0x000fe400078808ff */
[----:B-1----:R-:W-:Y:S02]  /*13170*/  @!P2 LEA.HI.X R9, R18, R10, R19, 0x1, P5 ;  /* 0x0000000a1209a211 */ /* 0x002fe400028f0c13 */
[----:B------:R-:W-:Y:S02]  /*13180*/  @!P0 LEA R2, P3, R5, R0, 0x1 ;  /* 0x0000000005028211 */ /* 0x000fe400078608ff */
[-C--:B----4-:R-:W-:Y:S02]  /*13190*/  @!P1 LEA.HI.X R7, R15, R10.reuse, R16, 0x1, P4 ;  /* 0x0000000a0f079211 */ /* 0x090fe400020f0c10 */
[----:B------:R-:W-:Y:S01]  /*131a0*/  @!P0 LEA.HI.X R3, R5, R10, R14, 0x1, P3 ;  /* 0x0000000a05038211 */ /* 0x000fe200018f0c0e */
[----:B------:R1:W-:Y:S04]  /*131b0*/  @!P2 ST.E.128 [R8.64], R36 ;  /* 0x000000240800a985 */ /* 0x0003e8000c101d06 */
[----:B------:R1:W-:Y:S04]  /*131c0*/  @!P1 ST.E.128 [R6.64], R32 ;  /* 0x0000002006009985 */ /* 0x0003e8000c101d06 */
[----:B------:R1:W-:Y:S02]  /*131d0*/  @!P0 ST.E.128 [R2.64], R28 ;  /* 0x0000001c02008985 */ /* 0x0003e4000c101d06 */
.L_x_589:
[----:B------:R-:W-:Y:S05]  /*131e0*/  BSYNC B0 ;  /* 0x0000000000007941 */ /* 0x000fea0003800000 */
.L_x_588:
[----:B------:R-:W-:Y:S05]  /*131f0*/  BRA.DIV ~URZ, `(.L_x_590) ;  /* 0x000045e27f007947 */ /* 0x000fea000b800000 */
[----:B-1----:R1:W2:Y:S02]  /*13200*/  SHFL.IDX PT, R10, R12, 0x2, 0x1c1f ;  /* 0x005c1f000c0a7f89 */ /* 0x0022a400000e0000 */
.L_x_660:
[----:B------:R-:W-:Y:S05]  /*13210*/  BRA.DIV ~URZ, `(.L_x_591) ;  /* 0x000046327f007947 */ /* 0x000fea000b800000 */
[----:B----4-:R4:W1:Y:S02]  /*13220*/  SHFL.IDX PT, R0, R13, 0x2, 0x1c1f ;  /* 0x005c1f000d007f89 */ /* 0x01086400000e0000 */
.L_x_661:
        /* <DEDUP_REMOVED lines=12> */
[CC--:B-1----:R-:W-:Y:S02]  /*132f0*/  @!P2 LEA R8, P5, R18.reuse, R0.reuse, 0x1 ;  /* 0x000000001208a211 */ /* 0x0c2fe400078a08ff */
        /* <DEDUP_REMOVED lines=8> */
.L_x_593:
[----:B------:R-:W-:Y:S05]  /*13380*/  BSYNC B0 ;  /* 0x0000000000007941 */ /* 0x000fea0003800000 */
.L_x_592:
[----:B------:R-:W-:Y:S05]  /*13390*/  BRA.DIV ~URZ, `(.L_x_594) ;  /* 0x000045127f007947 */ /* 0x000fea000b800000 */
[----:B-1----:R1:W3:Y:S04]  /*133a0*/  SHFL.IDX PT, R6, R12, 0x3, 0x1c1f ;  /* 0x007c1f000c067f89 */ /* 0x0022e800000e0000 */
[----:B------:R1:W4:Y:S02]  /*133b0*/  SHFL.IDX PT, R0, R13, 0x3, 0x1c1f ;  /* 0x007c1f000d007f89 */ /* 0x00032400000e0000 */
.L_x_662:
[----:B------:R-:W-:-:S04]  /*133c0*/  IADD3 R2, R11, 0x60, RZ ;  /* 0x000000600b027810 */ /* 0x000fc80007ffe0ff */
[----:B------:R-:W-:-:S13]  /*133d0*/  ISETP.GE.AND P0, PT, R2, R4, PT ;  /* 0x000000040200720c */ /* 0x000fda0003f06270 */
[----:B------:R-:W-:Y:S05]  /*133e0*/  @P0 BRA `(.L_x_595) ;  /* 0x000027c000000947 */ /* 0x000fea0003800000 */
[----:B-1234-:R-:W2:Y:S04]  /*133f0*/  LDL.64 R12, [R1+0x28] ;  /* 0x00002800010c7983 */ /* 0x01eea80000100a00 */
[----:B------:R-:W3:Y:S04]  /*13400*/  LDL R8, [R1+0x30] ;  /* 0x0000300001087983 */ /* 0x000ee80000100800 */
[----:B------:R-:W4:Y:S04]  /*13410*/  LDL R9, [R1+0x54] ;  /* 0x0000540001097983 */ /* 0x000f280000100800 */
[----:B------:R-:W5:Y:S01]  /*13420*/  LDL R7, [R1+0x34] ;  /* 0x0000340001077983 */ /* 0x000f620000100800 */
[----:B--2---:R-:W-:-:S02]  /*13430*/  ISETP.GE.AND P1, PT, R12, c[0x0][0x3c8], PT ;  /* 0x0000f2000c007a0c */ /* 0x004fc40003f26270 */
[----:B---3--:R-:W-:-:S11]  /*13440*/  ISETP.GE.AND P0, PT, R8, c[0x0][0x3c8], PT ;  /* 0x0000f20008007a0c */ /* 0x008fd60003f06270 */
[-C--:B------:R-:W-:Y:S02]  /*13450*/  @!P1 LEA R4, P3, R12, R0.reuse, 0x1 ;  /* 0x000000000c049211 */ /* 0x080fe400078608ff */
[----:B------:R-:W-:Y:S02]  /*13460*/  @!P0 LEA R2, P2, R8, R0, 0x1 ;  /* 0x0000000008028211 */ /* 0x000fe400078408ff */
[-C--:B------:R-:W-:Y:S02]  /*13470*/  @!P1 LEA.HI.X R5, R12, R6.reuse, R13, 0x1, P3 ;  /* 0x000000060c059211 */ /* 0x080fe400018f0c0d */
[----:B----4-:R-:W-:-:S03]  /*13480*/  @!P0 LEA.HI.X R3, R8, R6, R9, 0x1, P2 ;  /* 0x0000000608038211 */ /* 0x010fc600010f0c09 */
[----:B------:R1:W-:Y:S04]  /*13490*/  @!P1 ST.E.128 [R4.64], R60 ;  /* 0x0000003c04009985 */ /* 0x0003e8000c101d06 */
[----:B------:R1:W-:Y:S01]  /*134a0*/  @!P0 ST.E.128 [R2.64], R56 ;  /* 0x0000003802008985 */ /* 0x0003e2000c101d06 */
[----:B-----5:R-:W-:-:S13]  /*134b0*/  ISETP.GE.AND P0, PT, R7, c[0x0][0x3c8], PT ;  /* 0x0000f20007007a0c */ /* 0x020fda0003f06270 */
[----:B------:R-:W-:Y:S05]  /*134c0*/  @P0 BRA `(.L_x_595) ;  /* 0x000026e000000947 */ /* 0x000fea0003800000 */
[----:B------:R-:W2:Y:S01]  /*134d0*/  LDL R8, [R1+0x50] ;  /* 0x0000500001087983 */ /* 0x000ea20000100800 */
[----:B-1----:R-:W-:-:S04]  /*134e0*/  LEA R2, P0, R7, R0, 0x1 ;  /* 0x0000000007027211 */ /* 0x002fc800078008ff */
[----:B--2---:R-:W-:-:S05]  /*134f0*/  LEA.HI.X R3, R7, R6, R8, 0x1, P0 ;  /* 0x0000000607037211 */ /* 0x004fca00000f0c08 */
[----:B------:R1:W-:Y:S01]  /*13500*/  ST.E.128 [R2.64], R52 ;  /* 0x0000003402007985 */ /* 0x0003e2000c101d06 */
[----:B------:R-:W-:Y:S05]  /*13510*/  BRA `(.L_x_595) ;  /* 0x0000269000007947 */ /* 0x000fea0003800000 */
.L_x_582:
[----:B-1----:R-:W2:Y:S04]  /*13520*/  LDL.LU R7, [R1+0x3c] ;  /* 0x00003c0001077983 */ /* 0x002ea80000300800 */
[----:B------:R-:W3:Y:S01]  /*13530*/  LDL.LU R6, [R1+0x20] ;  /* 0x0000200001067983 */ /* 0x000ee20000300800 */
[----:B------:R-:W-:Y:S02]  /*13540*/  IMAD R3, R17, c[0x0][0x408], RZ ;  /* 0x0001020011037a24 */ /* 0x000fe400078e02ff */
[----:B------:R-:W-:-:S04]  /*13550*/  IMAD.WIDE.U32 R4, R2, c[0x0][0x408], RZ ;  /* 0x0001020002047a25 */ /* 0x000fc800078e00ff */
[----:B------:R-:W-:-:S05]  /*13560*/  IMAD R2, R2, c[0x0][0x40c], R3 ;  /* 0x0001030002027a24 */ /* 0x000fca00078e0203 */
[----:B------:R-:W-:Y:S02]  /*13570*/  IADD3 R3, R5, R2, RZ ;  /* 0x0000000205037210 */ /* 0x000fe40007ffe0ff */
[----:B------:R-:W-:Y:S02]  /*13580*/  MOV R2, R4 ;  /* 0x0000000400027202 */ /* 0x000fe40000000f00 */
[----:B------:R-:W-:-:S05]  /*13590*/  SHF.R.S32.HI R5, RZ, 0x1f, R0 ;  /* 0x0000001fff057819 */ /* 0x000fca0000011400 */
[----:B------:R-:W-:Y:S02]  /*135a0*/  IMAD R4, R5, c[0x0][0x440], RZ ;  /* 0x0001100005047a24 */ /* 0x000fe400078e02ff */
[----:B------:R-:W-:-:S04]  /*135b0*/  @P5 IMAD.HI.U32 R5, R8, c[0x0][0x4ec], RZ ;  /* 0x00013b0008055a27 */ /* 0x000fc800078e00ff */
[----:B------:R-:W-:Y:S02]  /*135c0*/  IMAD R4, R0, c[0x0][0x444], R4 ;  /* 0x0001110000047a24 */ /* 0x000fe400078e0204 */
[----:B--2---:R-:W-:-:S04]  /*135d0*/  IMAD.WIDE.U32 R2, R7, c[0x0][0x438], R2 ;  /* 0x00010e0007027a25 */ /* 0x004fc800078e0002 */
[----:B------:R-:W-:-:S04]  /*135e0*/  IMAD R3, R7, c[0x0][0x43c], R3 ;  /* 0x00010f0007037a24 */ /* 0x000fc800078e0203 */
[----:B------:R-:W-:Y:S01]  /*135f0*/  IMAD.WIDE.U32 R2, R0, c[0x0][0x440], R2 ;  /* 0x0001100000027a25 */ /* 0x000fe200078e0002 */
[----:B------:R-:W-:Y:S02]  /*13600*/  MOV R0, R8 ;  /* 0x0000000800007202 */ /* 0x000fe40000000f00 */
[----:B------:R-:W-:Y:S02]  /*13610*/  @P5 SHF.R.U32.HI R0, RZ, c[0x0][0x4f0], R5 ;  /* 0x00013c00ff005a19 */ /* 0x000fe40000011605 */
[----:B------:R-:W-:Y:S02]  /*13620*/  IADD3 R3, R3, R4, RZ ;  /* 0x0000000403037210 */ /* 0x000fe40007ffe0ff */
[----:B------:R-:W-:Y:S02]  /*13630*/  SHF.R.S32.HI R5, RZ, 0x1f, R0 ;  /* 0x0000001fff057819 */ /* 0x000fe40000011400 */
[----:B------:R-:W-:Y:S01]  /*13640*/  IADD3 R4, -R0, RZ, RZ ;  /* 0x000000ff00047210 */ /* 0x000fe20007ffe1ff */
[----:B---3--:R-:W-:-:S04]  /*13650*/  IMAD.WIDE.U32 R2, R6, c[0x0][0x448], R2 ;  /* 0x0001120006027a25 */ /* 0x008fc800078e0002 */
[----:B------:R-:W-:Y:S02]  /*13660*/  IMAD R5, R5, c[0x0][0x430], RZ ;  /* 0x00010c0005057a24 */ /* 0x000fe400078e02ff */
[----:B------:R-:W-:Y:S02]  /*13670*/  IMAD R3, R6, c[0x0][0x44c], R3 ;  /* 0x0001130006037a24 */ /* 0x000fe400078e0203 */
        /* <DEDUP_REMOVED lines=13> */
.L_x_663:
[----:B------:R-:W-:Y:S05]  /*13750*/  BRA.DIV ~URZ, `(.L_x_597) ;  /* 0x000042827f007947 */ /* 0x000fea000b800000 */
[----:B------:R3:W4:Y:S02]  /*13760*/  SHFL.IDX PT, R0, R13, RZ, 0x1c1f ;  /* 0x001c1fff0d007589 */ /* 0x00072400000e0000 */
.L_x_664:
[----:B------:R-:W-:Y:S01]  /*13770*/  BSSY B0, `(.L_x_598) ;  /* 0x0000054000007945 */ /* 0x000fe20003800000 */
[----:B------:R-:W-:Y:S05]  /*13780*/  @P0 BRA `(.L_x_599) ;  /* 0x0000052000000947 */ /* 0x000fea0003800000 */
[C---:B------:R-:W-:Y:S02]  /*13790*/  ISETP.GE.AND P1, PT, R235.reuse, c[0x0][0x3c8], PT ;  /* 0x0000f200eb007a0c */ /* 0x040fe40003f26270 */
[C---:B------:R-:W-:Y:S02]  /*137a0*/  IADD3 R9, R235.reuse, 0x8, RZ ;  /* 0x00000008eb097810 */ /* 0x040fe40007ffe0ff */
[----:B------:R-:W-:Y:S02]  /*137b0*/  IADD3 R10, R235, 0x10, RZ ;  /* 0x00000010eb0a7810 */ /* 0x000fe40007ffe0ff */
[----:B------:R-:W-:Y:S02]  /*137c0*/  ISETP.GE.AND P2, PT, R9, c[0x0][0x3c8], PT ;  /* 0x0000f20009007a0c */ /* 0x000fe40003f46270 */
[----:B------:R-:W-:-:S02]  /*137d0*/  SHF.R.S32.HI R6, RZ, 0x1f, R235 ;  /* 0x0000001fff067819 */ /* 0x000fc400000114eb */
[----:B------:R-:W-:Y:S02]  /*137e0*/  ISETP.GE.AND P4, PT, R10, c[0x0][0x3c8], PT ;  /* 0x0000f2000a007a0c */ /* 0x000fe40003f86270 */
[C---:B------:R-:W-:Y:S02]  /*137f0*/  IADD3 R11, R235.reuse, 0x8, RZ ;  /* 0x00000008eb0b7810 */ /* 0x040fe40007ffe0ff */
[C---:B----4-:R-:W-:Y:S02]  /*13800*/  @!P1 LEA R2, P0, R235.reuse, R0, 0x2 ;  /* 0x00000000eb029211 */ /* 0x050fe400078010ff */
[----:B------:R-:W-:Y:S02]  /*13810*/  SHF.R.S32.HI R11, RZ, 0x1f, R11 ;  /* 0x0000001fff0b7819 */ /* 0x000fe4000001140b */
[----:B--2---:R-:W-:Y:S02]  /*13820*/  @!P1 LEA.HI.X R3, R235, R4, R6, 0x2, P0 ;  /* 0x00000004eb039211 */ /* 0x004fe400000f1406 */
[----:B------:R-:W-:-:S02]  /*13830*/  @!P2 LEA R6, P0, R9, R0, 0x2 ;  /* 0x000000000906a211 */ /* 0x000fc400078010ff */
[----:B------:R-:W-:Y:S01]  /*13840*/  IADD3 R5, R235, 0x18, RZ ;  /* 0x00000018eb057810 */ /* 0x000fe20007ffe0ff */
[----:B------:R2:W-:Y:S01]  /*13850*/  @!P1 ST.E.64 [R2.64], R132 ;  /* 0x0000008402009985 */ /* 0x0005e2000c101b06 */
[----:B------:R-:W-:Y:S02]  /*13860*/  @!P2 LEA.HI.X R7, R9, R4, R11, 0x2, P0 ;  /* 0x000000040907a211 */ /* 0x000fe400000f140b */
[----:B------:R-:W-:Y:S02]  /*13870*/  ISETP.GE.AND P3, PT, R5, c[0x0][0x3c8], PT ;  /* 0x0000f20005007a0c */ /* 0x000fe40003f66270 */
[C---:B------:R-:W-:Y:S01]  /*13880*/  IADD3 R11, R235.reuse, 0x10, RZ ;  /* 0x00000010eb0b7810 */ /* 0x040fe20007ffe0ff */
[----:B------:R4:W-:Y:S01]  /*13890*/  @!P2 ST.E.64 [R6.64], R140 ;  /* 0x0000008c0600a985 */ /* 0x0009e2000c101b06 */
[----:B------:R-:W-:Y:S02]  /*138a0*/  IADD3 R8, R235, 0x20, RZ ;  /* 0x00000020eb087810 */ /* 0x000fe40007ffe0ff */
[----:B------:R-:W-:-:S02]  /*138b0*/  SHF.R.S32.HI R11, RZ, 0x1f, R11 ;  /* 0x0000001fff0b7819 */ /* 0x000fc4000001140b */
[----:B------:R-:W-:Y:S02]  /*138c0*/  ISETP.GE.AND P1, PT, R8, c[0x0][0x3c8], PT ;  /* 0x0000f20008007a0c */ /* 0x000fe40003f26270 */
[C---:B------:R-:W-:Y:S02]  /*138d0*/  IADD3 R9, R235.reuse, 0x28, RZ ;  /* 0x00000028eb097810 */ /* 0x040fe40007ffe0ff */
[----:B------:R-:W-:-:S04]  /*138e0*/  IADD3 R14, R235, 0x48, RZ ;  /* 0x00000048eb0e7810 */ /* 0x000fc80007ffe0ff */
[----:B------:R-:W-:Y:S02]  /*138f0*/  SHF.R.S32.HI R14, RZ, 0x1f, R14 ;  /* 0x0000001fff0e7819 */ /* 0x000fe4000001140e */
[----:B--2---:R-:W-:-:S04]  /*13900*/  @!P4 LEA R2, P0, R10, R0, 0x2 ;  /* 0x000000000a02c211 */ /* 0x004fc800078010ff */
[----:B------:R-:W-:Y:S02]  /*13910*/  @!P4 LEA.HI.X R3, R10, R4, R11, 0x2, P0 ;  /* 0x000000040a03c211 */ /* 0x000fe400000f140b */
[----:B------:R-:W-:Y:S02]  /*13920*/  IADD3 R11, R235, 0x18, RZ ;  /* 0x00000018eb0b7810 */ /* 0x000fe40007ffe0ff */
[----:B----4-:R-:W-:Y:S01]  /*13930*/  @!P3 LEA R6, P0, R5, R0, 0x2 ;  /* 0x000000000506b211 */ /* 0x010fe200078010ff */
[----:B------:R2:W-:Y:S01]  /*13940*/  @!P4 ST.E.64 [R2.64], R144 ;  /* 0x000000900200c985 */ /* 0x0005e2000c101b06 */
[----:B------:R-:W-:Y:S02]  /*13950*/  SHF.R.S32.HI R11, RZ, 0x1f, R11 ;  /* 0x0000001fff0b7819 */ /* 0x000fe4000001140b */
[----:B------:R-:W-:Y:S02]  /*13960*/  ISETP.GE.AND P4, PT, R9, c[0x0][0x3c8], PT ;  /* 0x0000f20009007a0c */ /* 0x000fe40003f86270 */
[----:B------:R-:W-:-:S02]  /*13970*/  @!P3 LEA.HI.X R7, R5, R4, R11, 0x2, P0 ;  /* 0x000000040507b211 */ /* 0x000fc400000f140b */
[C---:B------:R-:W-:Y:S02]  /*13980*/  IADD3 R11, R235.reuse, 0x20, RZ ;  /* 0x00000020eb0b7810 */ /* 0x040fe40007ffe0ff */
[C---:B------:R-:W-:Y:S01]  /*13990*/  IADD3 R10, R235.reuse, 0x30, RZ ;  /* 0x00000030eb0a7810 */ /* 0x040fe20007ffe0ff */
[----:B------:R4:W-:Y:S01]  /*139a0*/  @!P3 ST.E.64 [R6.64], R156 ;  /* 0x0000009c0600b985 */ /* 0x0009e2000c101b06 */
[----:B------:R-:W-:Y:S02]  /*139b0*/  SHF.R.S32.HI R11, RZ, 0x1f, R11 ;  /* 0x0000001fff0b7819 */ /* 0x000fe4000001140b */
[----:B------:R-:W-:Y:S02]  /*139c0*/  ISETP.GE.AND P2, PT, R10, c[0x0][0x3c8], PT ;  /* 0x0000f2000a007a0c */ /* 0x000fe40003f46270 */
[----:B------:R-:W-:Y:S02]  /*139d0*/  IADD3 R5, R235, 0x38, RZ ;  /* 0x00000038eb057810 */ /* 0x000fe40007ffe0ff */
[----:B--2---:R-:W-:-:S04]  /*139e0*/  @!P1 LEA R2, P0, R8, R0, 0x2 ;  /* 0x0000000008029211 */ /* 0x004fc800078010ff */
[----:B------:R-:W-:Y:S02]  /*139f0*/  @!P1 LEA.HI.X R3, R8, R4, R11, 0x2, P0 ;  /* 0x0000000408039211 */ /* 0x000fe400000f140b */
[C---:B------:R-:W-:Y:S02]  /*13a00*/  IADD3 R11, R235.reuse, 0x28, RZ ;  /* 0x00000028eb0b7810 */ /* 0x040fe40007ffe0ff */
[----:B------:R-:W-:Y:S01]  /*13a10*/  IADD3 R8, R235, 0x40, RZ ;  /* 0x00000040eb087810 */ /* 0x000fe20007ffe0ff */
[----:B------:R2:W-:Y:S01]  /*13a20*/  @!P1 ST.E.64 [R2.64], R160 ;  /* 0x000000a002009985 */ /* 0x0005e2000c101b06 */
[----:B----4-:R-:W-:Y:S02]  /*13a30*/  @!P4 LEA R6, P0, R9, R0, 0x2 ;  /* 0x000000000906c211 */ /* 0x010fe400078010ff */
[----:B------:R-:W-:Y:S02]  /*13a40*/  SHF.R.S32.HI R11, RZ, 0x1f, R11 ;  /* 0x0000001fff0b7819 */ /* 0x000fe4000001140b */
[----:B------:R-:W-:-:S02]  /*13a50*/  ISETP.GE.AND P1, PT, R5, c[0x0][0x3c8], PT ;  /* 0x0000f20005007a0c */ /* 0x000fc40003f26270 */
[----:B------:R-:W-:Y:S02]  /*13a60*/  @!P4 LEA.HI.X R7, R9, R4, R11, 0x2, P0 ;  /* 0x000000040907c211 */ /* 0x000fe400000f140b */
[C---:B------:R-:W-:Y:S02]  /*13a70*/  IADD3 R11, R235.reuse, 0x30, RZ ;  /* 0x00000030eb0b7810 */ /* 0x040fe40007ffe0ff */
[----:B------:R-:W-:Y:S01]  /*13a80*/  IADD3 R9, R235, 0x38, RZ ;  /* 0x00000038eb097810 */ /* 0x000fe20007ffe0ff */
[----:B------:R4:W-:Y:S01]  /*13a90*/  @!P4 ST.E.64 [R6.64], R162 ;  /* 0x000000a20600c985 */ /* 0x0009e2000c101b06 */
[----:B------:R-:W-:Y:S02]  /*13aa0*/  SHF.R.S32.HI R11, RZ, 0x1f, R11 ;  /* 0x0000001fff0b7819 */ /* 0x000fe4000001140b */
[----:B------:R-:W-:Y:S02]  /*13ab0*/  ISETP.GE.AND P4, PT, R8, c[0x0][0x3c8], PT ;  /* 0x0000f20008007a0c */ /* 0x000fe40003f86270 */
[----:B------:R-:W-:-:S02]  /*13ac0*/  SHF.R.S32.HI R9, RZ, 0x1f, R9 ;  /* 0x0000001fff097819 */ /* 0x000fc40000011409 */
[----:B--2---:R-:W-:-:S04]  /*13ad0*/  @!P2 LEA R2, P0, R10, R0, 0x2 ;  /* 0x000000000a02a211 */ /* 0x004fc800078010ff */
[----:B------:R-:W-:Y:S02]  /*13ae0*/  @!P2 LEA.HI.X R3, R10, R4, R11, 0x2, P0 ;  /* 0x000000040a03a211 */ /* 0x000fe400000f140b */
[C---:B------:R-:W-:Y:S02]  /*13af0*/  IADD3 R10, R235.reuse, 0x48, RZ ;  /* 0x00000048eb0a7810 */ /* 0x040fe40007ffe0ff */
[----:B------:R-:W-:Y:S01]  /*13b00*/  IADD3 R11, R235, 0x50, RZ ;  /* 0x00000050eb0b7810 */ /* 0x000fe20007ffe0ff */
[----:B------:R2:W-:Y:S01]  /*13b10*/  @!P2 ST.E.64 [R2.64], R164 ;  /* 0x000000a40200a985 */ /* 0x0005e2000c101b06 */
[----:B------:R-:W-:Y:S02]  /*13b20*/  ISETP.GE.AND P3, PT, R10, c[0x0][0x3c8], PT ;  /* 0x0000f2000a007a0c */ /* 0x000fe40003f66270 */
[----:B----4-:R-:W-:Y:S02]  /*13b30*/  @!P1 LEA R6, P0, R5, R0, 0x2 ;  /* 0x0000000005069211 */ /* 0x010fe400078010ff */
[----:B------:R-:W-:-:S02]  /*13b40*/  ISETP.GE.AND P2, PT, R11, c[0x0][0x3c8], PT ;  /* 0x0000f2000b007a0c */ /* 0x000fc40003f46270 */
[----:B------:R-:W-:Y:S02]  /*13b50*/  @!P1 LEA.HI.X R7, R5, R4, R9, 0x2, P0 ;  /* 0x0000000405079211 */ /* 0x000fe400000f1409 */
[C---:B------:R-:W-:Y:S02]  /*13b60*/  IADD3 R9, R235.reuse, 0x40, RZ ;  /* 0x00000040eb097810 */ /* 0x040fe40007ffe0ff */
[----:B------:R-:W-:Y:S01]  /*13b70*/  IADD3 R5, R235, 0x58, RZ ;  /* 0x00000058eb057810 */ /* 0x000fe20007ffe0ff */
[----:B------:R4:W-:Y:S01]  /*13b80*/  @!P1 ST.E.64 [R6.64], R166 ;  /* 0x000000a606009985 */ /* 0x0009e2000c101b06 */
[----:B------:R-:W-:Y:S02]  /*13b90*/  SHF.R.S32.HI R9, RZ, 0x1f, R9 ;  /* 0x0000001fff097819 */ /* 0x000fe40000011409 */
[----:B------:R-:W-:Y:S02]  /*13ba0*/  ISETP.GE.AND P1, PT, R5, c[0x0][0x3c8], PT ;  /* 0x0000f20005007a0c */ /* 0x000fe40003f26270 */
[----:B--2---:R-:W-:-:S04]  /*13bb0*/  @!P4 LEA R2, P0, R8, R0, 0x2 ;  /* 0x000000000802c211 */ /* 0x004fc800078010ff */
[----:B------:R-:W-:Y:S02]  /*13bc0*/  @!P4 LEA.HI.X R3, R8, R4, R9, 0x2, P0 ;  /* 0x000000040803c211 */ /* 0x000fe400000f1409 */
[----:B------:R-:W-:-:S03]  /*13bd0*/  @!P3 LEA R8, P0, R10, R0, 0x2 ;  /* 0x000000000a08b211 */ /* 0x000fc600078010ff */
[----:B------:R2:W-:Y:S01]  /*13be0*/  @!P4 ST.E.64 [R2.64], R100 ;  /* 0x000000640200c985 */ /* 0x0005e2000c101b06 */
[----:B------:R-:W-:Y:S02]  /*13bf0*/  @!P3 LEA.HI.X R9, R10, R4, R14, 0x2, P0 ;  /* 0x000000040a09b211 */ /* 0x000fe400000f140e */
[----:B------:R-:W-:Y:S02]  /*13c00*/  IADD3 R14, R235, 0x50, RZ ;  /* 0x00000050eb0e7810 */ /* 0x000fe40007ffe0ff */
[----:B----4-:R-:W-:Y:S01]  /*13c10*/  @!P2 LEA R6, P0, R11, R0, 0x2 ;  /* 0x000000000b06a211 */ /* 0x010fe200078010ff */
[----:B------:R4:W-:Y:S01]  /*13c20*/  @!P3 ST.E.64 [R8.64], R170 ;  /* 0x000000aa0800b985 */ /* 0x0009e2000c101b06 */
[----:B------:R-:W-:Y:S02]  /*13c30*/  SHF.R.S32.HI R14, RZ, 0x1f, R14 ;  /* 0x0000001fff0e7819 */ /* 0x000fe4000001140e */
[----:B------:R-:W-:Y:S02]  /*13c40*/  IADD3 R10, R235, 0x58, RZ ;  /* 0x00000058eb0a7810 */ /* 0x000fe40007ffe0ff */
[----:B------:R-:W-:-:S02]  /*13c50*/  @!P2 LEA.HI.X R7, R11, R4, R14, 0x2, P0 ;  /* 0x000000040b07a211 */ /* 0x000fc400000f140e */
[----:B------:R-:W-:-:S03]  /*13c60*/  SHF.R.S32.HI R10, RZ, 0x1f, R10 ;  /* 0x0000001fff0a7819 */ /* 0x000fc6000001140a */
[----:B------:R4:W-:Y:S01]  /*13c70*/  @!P2 ST.E.64 [R6.64], R168 ;  /* 0x000000a80600a985 */ /* 0x0009e2000c101b06 */
[----:B--2---:R-:W-:-:S04]  /*13c80*/  @!P1 LEA R2, P0, R5, R0, 0x2 ;  /* 0x0000000005029211 */ /* 0x004fc800078010ff */
[----:B------:R-:W-:-:S05]  /*13c90*/  @!P1 LEA.HI.X R3, R5, R4, R10, 0x2, P0 ;  /* 0x0000000405039211 */ /* 0x000fca00000f140a */
[----:B------:R4:W-:Y:S04]  /*13ca0*/  @!P1 ST.E.64 [R2.64], R84 ;  /* 0x0000005402009985 */ /* 0x0009e8000c101b06 */
.L_x_599:
[----:B------:R-:W-:Y:S05]  /*13cb0*/  BSYNC B0 ;  /* 0x0000000000007941 */ /* 0x000fea0003800000 */
.L_x_598:
[----:B------:R-:W-:Y:S05]  /*13cc0*/  BRA.DIV ~URZ, `(.L_x_600) ;  /* 0x00003d727f007947 */ /* 0x000fea000b800000 */
[----:B--2---:R2:W1:Y:S04]  /*13cd0*/  SHFL.IDX PT, R4, R12, 0x1, 0x1c1f ;  /* 0x003c1f000c047f89 */ /* 0x00446800000e0000 */
[----:B----4-:R2:W4:Y:S02]  /*13ce0*/  SHFL.IDX PT, R0, R13, 0x1, 0x1c1f ;  /* 0x003c1f000d007f89 */ /* 0x01052400000e0000 */
.L_x_665:
[----:B------:R-:W-:Y:S01]  /*13cf0*/  BSSY B0, `(.L_x_601) ;  /* 0x0000054000007945 */ /* 0x000fe20003800000 */
[----:B------:R-:W-:Y:S05]  /*13d00*/  @P6 BRA `(.L_x_602) ;  /* 0x0000052000006947 */ /* 0x000fea0003800000 */
[C---:B------:R-:W-:Y:S02]  /*13d10*/  ISETP.GE.AND P1, PT, R235.reuse, c[0x0][0x3c8], PT ;  /* 0x0000f200eb007a0c */ /* 0x040fe40003f26270 */
[C---:B------:R-:W-:Y:S02]  /*13d20*/  IADD3 R9, R235.reuse, 0x8, RZ ;  /* 0x00000008eb097810 */ /* 0x040fe40007ffe0ff */
[----:B------:R-:W-:Y:S02]  /*13d30*/  IADD3 R11, R235, 0x10, RZ ;  /* 0x00000010eb0b7810 */ /* 0x000fe40007ffe0ff */
[----:B------:R-:W-:-:S02]  /*13d40*/  ISETP.GE.AND P0, PT, R9, c[0x0][0x3c8], PT ;  /* 0x0000f20009007a0c */ /* 0x000fc40003f06270 */
[----:B------:R-:W-:Y:S02]  /*13d50*/  IADD3 R5, R235, 0x18, RZ ;  /* 0x00000018eb057810 */ /* 0x000fe40007ffe0ff */
[----:B------:R-:W-:Y:S02]  /*13d60*/  SHF.R.S32.HI R6, RZ, 0x1f, R235 ;  /* 0x0000001fff067819 */ /* 0x000fe400000114eb */
[----:B------:R-:W-:Y:S02]  /*13d70*/  ISETP.GE.AND P3, PT, R11, c[0x0][0x3c8], PT ;  /* 0x0000f2000b007a0c */ /* 0x000fe40003f66270 */
[C---:B----4-:R-:W-:Y:S02]  /*13d80*/  @!P1 LEA R2, P2, R235.reuse, R0, 0x2 ;  /* 0x00000000eb029211 */ /* 0x050fe400078410ff */
[----:B------:R-:W-:Y:S02]  /*13d90*/  IADD3 R10, R235, 0x8, RZ ;  /* 0x00000008eb0a7810 */ /* 0x000fe40007ffe0ff */
[----:B------:R-:W-:-:S02]  /*13da0*/  ISETP.GE.AND P5, PT, R5, c[0x0][0x3c8], PT ;  /* 0x0000f20005007a0c */ /* 0x000fc40003fa6270 */
[----:B-1----:R-:W-:Y:S02]  /*13db0*/  @!P1 LEA.HI.X R3, R235, R4, R6, 0x2, P2 ;  /* 0x00000004eb039211 */ /* 0x002fe400010f1406 */
[----:B------:R-:W-:Y:S02]  /*13dc0*/  SHF.R.S32.HI R10, RZ, 0x1f, R10 ;  /* 0x0000001fff0a7819 */ /* 0x000fe4000001140a */
[----:B------:R-:W-:Y:S01]  /*13dd0*/  @!P0 LEA R6, P2, R9, R0, 0x2 ;  /* 0x0000000009068211 */ /* 0x000fe200078410ff */
[----:B------:R1:W-:Y:S01]  /*13de0*/  @!P1 ST.E.64 [R2.64], R128 ;  /* 0x0000008002009985 */ /* 0x0003e2000c101b06 */
[----:B------:R-:W-:Y:S02]  /*13df0*/  IADD3 R8, R235, 0x20, RZ ;  /* 0x00000020eb087810 */ /* 0x000fe40007ffe0ff */
[----:B------:R-:W-:Y:S02]  /*13e00*/  @!P0 LEA.HI.X R7, R9, R4, R10, 0x2, P2 ;  /* 0x0000000409078211 */ /* 0x000fe400010f140a */
[----:B------:R-:W-:-:S02]  /*13e10*/  IADD3 R14, R235, 0x10, RZ ;  /* 0x00000010eb0e7810 */ /* 0x000fc40007ffe0ff */
[----:B------:R-:W-:Y:S01]  /*13e20*/  ISETP.GE.AND P2, PT, R8, c[0x0][0x3c8], PT ;  /* 0x0000f20008007a0c */ /* 0x000fe20003f46270 */
[----:B------:R4:W-:Y:S01]  /*13e30*/  @!P0 ST.E.64 [R6.64], R142 ;  /* 0x0000008e06008985 */ /* 0x0009e2000c101b06 */
[C---:B------:R-:W-:Y:S02]  /*13e40*/  IADD3 R9, R235.reuse, 0x18, RZ ;  /* 0x00000018eb097810 */ /* 0x040fe40007ffe0ff */
[----:B------:R-:W-:Y:S02]  /*13e50*/  IADD3 R10, R235, 0x28, RZ ;  /* 0x00000028eb0a7810 */ /* 0x000fe40007ffe0ff */
[----:B------:R-:W-:Y:S02]  /*13e60*/  SHF.R.S32.HI R14, RZ, 0x1f, R14 ;  /* 0x0000001fff0e7819 */ /* 0x000fe4000001140e */
[----:B------:R-:W-:Y:S02]  /*13e70*/  SHF.R.S32.HI R9, RZ, 0x1f, R9 ;  /* 0x0000001fff097819 */ /* 0x000fe40000011409 */
[----:B------:R-:W-:-:S02]  /*13e80*/  ISETP.GE.AND P1, PT, R10, c[0x0][0x3c8], PT ;  /* 0x0000f2000a007a0c */ /* 0x000fc40003f26270 */
[C---:B------:R-:W-:Y:S02]  /*13e90*/  IADD3 R17, R235.reuse, 0x40, RZ ;  /* 0x00000040eb117810 */ /* 0x040fe40007ffe0ff */
[C---:B------:R-:W-:Y:S02]  /*13ea0*/  IADD3 R15, R235.reuse, 0x30, RZ ;  /* 0x00000030eb0f7810 */ /* 0x040fe40007ffe0ff */
[----:B------:R-:W-:Y:S02]  /*13eb0*/  IADD3 R18, R235, 0x40, RZ ;  /* 0x00000040eb127810 */ /* 0x000fe40007ffe0ff */
[----:B------:R-:W-:Y:S02]  /*13ec0*/  SHF.R.S32.HI R15, RZ, 0x1f, R15 ;  /* 0x0000001fff0f7819 */ /* 0x000fe4000001140f */
[----:B------:R-:W-:Y:S02]  /*13ed0*/  SHF.R.S32.HI R18, RZ, 0x1f, R18 ;  /* 0x0000001fff127819 */ /* 0x000fe40000011412 */
[----:B-1----:R-:W-:-:S02]  /*13ee0*/  @!P3 LEA R2, P4, R11, R0, 0x2 ;  /* 0x000000000b02b211 */ /* 0x002fc400078810ff */
[----:B------:R-:W-:Y:S02]  /*13ef0*/  IADD3 R16, R235, 0x48, RZ ;  /* 0x00000048eb107810 */ /* 0x000fe40007ffe0ff */
[----:B------:R-:W-:Y:S02]  /*13f00*/  @!P3 LEA.HI.X R3, R11, R4, R14, 0x2, P4 ;  /* 0x000000040b03b211 */ /* 0x000fe400020f140e */
[----:B------:R-:W-:Y:S02]  /*13f10*/  IADD3 R11, R235, 0x30, RZ ;  /* 0x00000030eb0b7810 */ /* 0x000fe40007ffe0ff */
[----:B----4-:R-:W-:Y:S01]  /*13f20*/  @!P5 LEA R6, P0, R5, R0, 0x2 ;  /* 0x000000000506d211 */ /* 0x010fe200078010ff */
[----:B------:R1:W-:Y:S01]  /*13f30*/  @!P3 ST.E.64 [R2.64], R146 ;  /* 0x000000920200b985 */ /* 0x0003e2000c101b06 */
[----:B------:R-:W-:Y:S02]  /*13f40*/  IADD3 R14, R235, 0x28, RZ ;  /* 0x00000028eb0e7810 */ /* 0x000fe40007ffe0ff */
[----:B------:R-:W-:-:S02]  /*13f50*/  @!P5 LEA.HI.X R7, R5, R4, R9, 0x2, P0 ;  /* 0x000000040507d211 */ /* 0x000fc400000f1409 */
[----:B------:R-:W-:Y:S02]  /*13f60*/  IADD3 R9, R235, 0x20, RZ ;  /* 0x00000020eb097810 */ /* 0x000fe40007ffe0ff */
[----:B------:R-:W-:Y:S01]  /*13f70*/  ISETP.GE.AND P0, PT, R11, c[0x0][0x3c8], PT ;  /* 0x0000f2000b007a0c */ /* 0x000fe20003f06270 */
[----:B------:R4:W-:Y:S01]  /*13f80*/  @!P5 ST.E.64 [R6.64], R96 ;  /* 0x000000600600d985 */ /* 0x0009e2000c101b06 */
[----:B------:R-:W-:Y:S02]  /*13f90*/  IADD3 R5, R235, 0x38, RZ ;  /* 0x00000038eb057810 */ /* 0x000fe40007ffe0ff */
[----:B------:R-:W-:Y:S02]  /*13fa0*/  SHF.R.S32.HI R9, RZ, 0x1f, R9 ;  /* 0x0000001fff097819 */ /* 0x000fe40000011409 */
[----:B------:R-:W-:Y:S02]  /*13fb0*/  ISETP.GE.AND P4, PT, R5, c[0x0][0x3c8], PT ;  /* 0x0000f20005007a0c */ /* 0x000fe40003f86270 */
[----:B------:R-:W-:-:S02]  /*13fc0*/  SHF.R.S32.HI R14, RZ, 0x1f, R14 ;  /* 0x0000001fff0e7819 */ /* 0x000fc4000001140e */
[----:B------:R-:W-:Y:S02]  /*13fd0*/  ISETP.GE.AND P5, PT, R17, c[0x0][0x3c8], PT ;  /* 0x0000f20011007a0c */ /* 0x000fe40003fa6270 */
[----:B------:R-:W-:Y:S02]  /*13fe0*/  SHF.R.S32.HI R16, RZ, 0x1f, R16 ;  /* 0x0000001fff107819 */ /* 0x000fe40000011410 */
[----:B-1----:R-:W-:-:S04]  /*13ff0*/  @!P2 LEA R2, P3, R8, R0, 0x2 ;  /* 0x000000000802a211 */ /* 0x002fc800078610ff */
[----:B------:R-:W-:Y:S02]  /*14000*/  @!P2 LEA.HI.X R3, R8, R4, R9, 0x2, P3 ;  /* 0x000000040803a211 */ /* 0x000fe400018f1409 */
[----:B------:R-:W-:-:S03]  /*14010*/  @!P1 LEA R8, P3, R10, R0, 0x2 ;  /* 0x000000000a089211 */ /* 0x000fc600078610ff */
[----:B------:R1:W-:Y:S01]  /*14020*/  @!P2 ST.E.64 [R2.64], R102 ;  /* 0x000000660200a985 */ /* 0x0003e2000c101b06 */
[----:B------:R-:W-:Y:S02]  /*14030*/  @!P1 LEA.HI.X R9, R10, R4, R14, 0x2, P3 ;  /* 0x000000040a099211 */ /* 0x000fe400018f140e */
[----:B------:R-:W-:Y:S02]  /*14040*/  IADD3 R14, R235, 0x48, RZ ;  /* 0x00000048eb0e7810 */ /* 0x000fe40007ffe0ff */
[----:B----4-:R-:W-:Y:S01]  /*14050*/  @!P0 LEA R6, P2, R11, R0, 0x2 ;  /* 0x000000000b068211 */ /* 0x010fe200078410ff */
[----:B------:R4:W-:Y:S01]  /*14060*/  @!P1 ST.E.64 [R8.64], R112 ;  /* 0x0000007008009985 */ /* 0x0009e2000c101b06 */
[----:B------:R-:W-:Y:S02]  /*14070*/  IADD3 R10, R235, 0x38, RZ ;  /* 0x00000038eb0a7810 */ /* 0x000fe40007ffe0ff */
[----:B------:R-:W-:Y:S02]  /*14080*/  ISETP.GE.AND P3, PT, R14, c[0x0][0x3c8], PT ;  /* 0x0000f2000e007a0c */ /* 0x000fe40003f66270 */
[----:B------:R-:W-:-:S02]  /*14090*/  @!P0 LEA.HI.X R7, R11, R4, R15, 0x2, P2 ;  /* 0x000000040b078211 */ /* 0x000fc400010f140f */
[----:B------:R-:W-:Y:S02]  /*140a0*/  SHF.R.S32.HI R10, RZ, 0x1f, R10 ;  /* 0x0000001fff0a7819 */ /* 0x000fe4000001140a */
[----:B------:R-:W-:Y:S01]  /*140b0*/  IADD3 R15, R235, 0x50, RZ ;  /* 0x00000050eb0f7810 */ /* 0x000fe20007ffe0ff */
[----:B------:R5:W-:Y:S03]  /*140c0*/  @!P0 ST.E.64 [R6.64], R114 ;  /* 0x0000007206008985 */ /* 0x000be6000c101b06 */
[----:B------:R-:W-:Y:S02]  /*140d0*/  ISETP.GE.AND P2, PT, R15, c[0x0][0x3c8], PT ;  /* 0x0000f2000f007a0c */ /* 0x000fe40003f46270 */
[----:B-1----:R-:W-:-:S04]  /*140e0*/  @!P4 LEA R2, P1, R5, R0, 0x2 ;  /* 0x000000000502c211 */ /* 0x002fc800078210ff */
[----:B------:R-:W-:Y:S02]  /*140f0*/  @!P4 LEA.HI.X R3, R5, R4, R10, 0x2, P1 ;  /* 0x000000040503c211 */ /* 0x000fe400008f140a */
[----:B------:R-:W-:Y:S02]  /*14100*/  @!P5 LEA R10, P0, R17, R0, 0x2 ;  /* 0x00000000110ad211 */ /* 0x000fe400078010ff */
[----:B------:R-:W-:Y:S01]  /*14110*/  IADD3 R5, R235, 0x58, RZ ;  /* 0x00000058eb057810 */ /* 0x000fe20007ffe0ff */
[----:B------:R1:W-:Y:S01]  /*14120*/  @!P4 ST.E.64 [R2.64], R116 ;  /* 0x000000740200c985 */ /* 0x0003e2000c101b06 */
[----:B------:R-:W-:Y:S02]  /*14130*/  @!P5 LEA.HI.X R11, R17, R4, R18, 0x2, P0 ;  /* 0x00000004110bd211 */ /* 0x000fe400000f1412 */
[C---:B----4-:R-:W-:Y:S02]  /*14140*/  @!P3 LEA R8, P0, R14.reuse, R0, 0x2 ;  /* 0x000000000e08b211 */ /* 0x050fe400078010ff */
[----:B------:R-:W-:Y:S01]  /*14150*/  ISETP.GE.AND P1, PT, R5, c[0x0][0x3c8], PT ;  /* 0x0000f20005007a0c */ /* 0x000fe20003f26270 */
[----:B------:R4:W-:Y:S01]  /*14160*/  @!P5 ST.E.64 [R10.64], R130 ;  /* 0x000000820a00d985 */ /* 0x0009e2000c101b06 */
[----:B------:R-:W-:-:S02]  /*14170*/  @!P3 LEA.HI.X R9, R14, R4, R16, 0x2, P0 ;  /* 0x000000040e09b211 */ /* 0x000fc400000f1410 */
[----:B------:R-:W-:Y:S02]  /*14180*/  IADD3 R16, R235, 0x50, RZ ;  /* 0x00000050eb107810 */ /* 0x000fe40007ffe0ff */
[----:B-----5:R-:W-:Y:S01]  /*14190*/  @!P2 LEA R6, P0, R15, R0, 0x2 ;  /* 0x000000000f06a211 */ /* 0x020fe200078010ff */
[----:B------:R4:W-:Y:S01]  /*141a0*/  @!P3 ST.E.64 [R8.64], R118 ;  /* 0x000000760800b985 */ /* 0x0009e2000c101b06 */
[----:B------:R-:W-:Y:S02]  /*141b0*/  SHF.R.S32.HI R16, RZ, 0x1f, R16 ;  /* 0x0000001fff107819 */ /* 0x000fe40000011410 */
[----:B------:R-:W-:Y:S02]  /*141c0*/  IADD3 R14, R235, 0x58, RZ ;  /* 0x00000058eb0e7810 */ /* 0x000fe40007ffe0ff */
[----:B------:R-:W-:Y:S02]  /*141d0*/  @!P2 LEA.HI.X R7, R15, R4, R16, 0x2, P0 ;  /* 0x000000040f07a211 */ /* 0x000fe400000f1410 */
[----:B------:R-:W-:-:S03]  /*141e0*/  SHF.R.S32.HI R14, RZ, 0x1f, R14 ;  /* 0x0000001fff0e7819 */ /* 0x000fc6000001140e */
[----:B------:R4:W-:Y:S01]  /*141f0*/  @!P2 ST.E.64 [R6.64], R82 ;  /* 0x000000520600a985 */ /* 0x0009e2000c101b06 */
[----:B-1----:R-:W-:-:S04]  /*14200*/  @!P1 LEA R2, P0, R5, R0, 0x2 ;  /* 0x0000000005029211 */ /* 0x002fc800078010ff */
[----:B------:R-:W-:-:S05]  /*14210*/  @!P1 LEA.HI.X R3, R5, R4, R14, 0x2, P0 ;  /* 0x0000000405039211 */ /* 0x000fca00000f140e */
[----:B------:R4:W-:Y:S04]  /*14220*/  @!P1 ST.E.64 [R2.64], R80 ;  /* 0x0000005002009985 */ /* 0x0009e8000c101b06 */
.L_x_602:
[----:B------:R-:W-:Y:S05]  /*14230*/  BSYNC B0 ;  /* 0x0000000000007941 */ /* 0x000fea0003800000 */
.L_x_601:
[----:B------:R-:W-:Y:S05]  /*14240*/  BRA.DIV ~URZ, `(.L_x_603) ;  /* 0x000038b27f007947 */ /* 0x000fea000b800000 */
[----:B-1----:R1:W2:Y:S02]  /*14250*/  SHFL.IDX PT, R4, R12, 0x2, 0x1c1f ;  /* 0x005c1f000c047f89 */ /* 0x0022a400000e0000 */
.L_x_666:
[----:B------:R-:W-:Y:S05]  /*14260*/  BRA.DIV ~URZ, `(.L_x_604) ;  /* 0x000039027f007947 */ /* 0x000fea000b800000 */
[----:B----4-:R4:W1:Y:S02]  /*14270*/  SHFL.IDX PT, R0, R13, 0x2, 0x1c1f ;  /* 0x005c1f000d007f89 */ /* 0x01086400000e0000 */
.L_x_667:
[----:B------:R-:W-:Y:S01]  /*14280*/  LOP3.LUT P0, RZ, R194, 0x1, RZ, 0xc0, !PT ;  /* 0x00000001c2ff7812 */ /* 0x000fe2000780c0ff */
[----:B------:R-:W-:-:S12]  /*14290*/  BSSY B0, `(.L_x_605) ;  /* 0x0000054000007945 */ /* 0x000fd80003800000 */
[----:B------:R-:W-:Y:S05]  /*142a0*/  @P0 BRA `(.L_x_606) ;  /* 0x0000052000000947 */ /* 0x000fea0003800000 */
[C---:B------:R-:W-:Y:S02]  /*142b0*/  IADD3 R5, R235.reuse, 0x8, RZ ;  /* 0x00000008eb057810 */ /* 0x040fe40007ffe0ff */
[----:B------:R-:W-:Y:S02]  /*142c0*/  ISETP.GE.AND P0, PT, R235, c[0x0][0x3c8], PT ;  /* 0x0000f200eb007a0c */ /* 0x000fe40003f06270 */
[----:B------:R-:W-:Y:S02]  /*142d0*/  ISETP.GE.AND P2, PT, R5, c[0x0][0x3c8], PT ;  /* 0x0000f20005007a0c */ /* 0x000fe40003f46270 */
[C---:B------:R-:W-:Y:S02]  /*142e0*/  IADD3 R16, R235.reuse, 0x10, RZ ;  /* 0x00000010eb107810 */ /* 0x040fe40007ffe0ff */
[----:B------:R-:W-:Y:S02]  /*142f0*/  IADD3 R10, R235, 0x18, RZ ;  /* 0x00000018eb0a7810 */ /* 0x000fe40007ffe0ff */
[----:B------:R-:W-:-:S02]  /*14300*/  ISETP.GE.AND P4, PT, R16, c[0x0][0x3c8], PT ;  /* 0x0000f20010007a0c */ /* 0x000fc40003f86270 */
[C---:B------:R-:W-:Y:S02]  /*14310*/  IADD3 R6, R235.reuse, 0x8, RZ ;  /* 0x00000008eb067810 */ /* 0x040fe40007ffe0ff */
[----:B------:R-:W-:Y:S02]  /*14320*/  ISETP.GE.AND P3, PT, R10, c[0x0][0x3c8], PT ;  /* 0x0000f2000a007a0c */ /* 0x000fe40003f66270 */
[-C--:B-1----:R-:W-:Y:S02]  /*14330*/  @!P0 LEA R2, P5, R235, R0.reuse, 0x2 ;  /* 0x00000000eb028211 */ /* 0x082fe400078a10ff */
[----:B------:R-:W-:Y:S02]  /*14340*/  SHF.R.S32.HI R7, RZ, 0x1f, R235 ;  /* 0x0000001fff077819 */ /* 0x000fe400000114eb */
[----:B------:R-:W-:Y:S02]  /*14350*/  SHF.R.S32.HI R6, RZ, 0x1f, R6 ;  /* 0x0000001fff067819 */ /* 0x000fe40000011406 */
[----:B------:R-:W-:-:S02]  /*14360*/  @!P2 LEA R8, P1, R5, R0, 0x2 ;  /* 0x000000000508a211 */ /* 0x000fc400078210ff */
[CC--:B--2---:R-:W-:Y:S02]  /*14370*/  @!P0 LEA.HI.X R3, R235.reuse, R4.reuse, R7, 0x2, P5 ;  /* 0x00000004eb038211 */ /* 0x0c4fe400028f1407 */
[C---:B------:R-:W-:Y:S02]  /*14380*/  IADD3 R11, R235.reuse, 0x28, RZ ;  /* 0x00000028eb0b7810 */ /* 0x040fe40007ffe0ff */
[----:B------:R-:W-:Y:S01]  /*14390*/  IADD3 R14, R235, 0x20, RZ ;  /* 0x00000020eb0e7810 */ /* 0x000fe20007ffe0ff */
[----:B------:R1:W-:Y:S01]  /*143a0*/  @!P0 ST.E.64 [R2.64], R34 ;  /* 0x0000002202008985 */ /* 0x0003e2000c101b06 */
[----:B------:R-:W-:Y:S02]  /*143b0*/  @!P2 LEA.HI.X R9, R5, R4, R6, 0x2, P1 ;  /* 0x000000040509a211 */ /* 0x000fe400008f1406 */
[C---:B------:R-:W-:Y:S02]  /*143c0*/  IADD3 R17, R235.reuse, 0x10, RZ ;  /* 0x00000010eb117810 */ /* 0x040fe40007ffe0ff */
[----:B------:R-:W-:Y:S01]  /*143d0*/  IADD3 R15, R235, 0x18, RZ ;  /* 0x00000018eb0f7810 */ /* 0x000fe20007ffe0ff */
[----:B------:R2:W-:Y:S01]  /*143e0*/  @!P2 ST.E.64 [R8.64], R36 ;  /* 0x000000240800a985 */ /* 0x0005e2000c101b06 */
[----:B------:R-:W-:-:S02]  /*143f0*/  ISETP.GE.AND P0, PT, R11, c[0x0][0x3c8], PT ;  /* 0x0000f2000b007a0c */ /* 0x000fc40003f06270 */
[----:B------:R-:W-:Y:S02]  /*14400*/  ISETP.GE.AND P1, PT, R14, c[0x0][0x3c8], PT ;  /* 0x0000f2000e007a0c */ /* 0x000fe40003f26270 */
[C---:B------:R-:W-:Y:S02]  /*14410*/  @!P4 LEA R6, P5, R16.reuse, R0, 0x2 ;  /* 0x000000001006c211 */ /* 0x040fe400078a10ff */
[----:B------:R-:W-:Y:S02]  /*14420*/  SHF.R.S32.HI R17, RZ, 0x1f, R17 ;  /* 0x0000001fff117819 */ /* 0x000fe40000011411 */
[----:B------:R-:W-:Y:S02]  /*14430*/  SHF.R.S32.HI R15, RZ, 0x1f, R15 ;  /* 0x0000001fff0f7819 */ /* 0x000fe4000001140f */
[----:B------:R-:W-:Y:S02]  /*14440*/  IADD3 R5, R235, 0x30, RZ ;  /* 0x00000030eb057810 */ /* 0x000fe40007ffe0ff */
[----:B------:R-:W-:-:S02]  /*14450*/  @!P4 LEA.HI.X R7, R16, R4, R17, 0x2, P5 ;  /* 0x000000041007c211 */ /* 0x000fc400028f1411 */
[----:B------:R-:W-:Y:S02]  /*14460*/  ISETP.GE.AND P6, PT, R5, c[0x0][0x3c8], PT ;  /* 0x0000f20005007a0c */ /* 0x000fe40003fc6270 */
[C---:B------:R-:W-:Y:S01]  /*14470*/  IADD3 R16, R235.reuse, 0x20, RZ ;  /* 0x00000020eb107810 */ /* 0x040fe20007ffe0ff */
[----:B------:R5:W-:Y:S01]  /*14480*/  @!P4 ST.E.64 [R6.64], R38 ;  /* 0x000000260600c985 */ /* 0x000be2000c101b06 */
[C---:B------:R-:W-:Y:S02]  /*14490*/  IADD3 R17, R235.reuse, 0x48, RZ ;  /* 0x00000048eb117810 */ /* 0x040fe40007ffe0ff */
[----:B------:R-:W-:Y:S02]  /*144a0*/  SHF.R.S32.HI R16, RZ, 0x1f, R16 ;  /* 0x0000001fff107819 */ /* 0x000fe40000011410 */
[----:B-1----:R-:W-:Y:S02]  /*144b0*/  @!P3 LEA R2, P2, R10, R0, 0x2 ;  /* 0x000000000a02b211 */ /* 0x002fe400078410ff */
[----:B------:R-:W-:-:S02]  /*144c0*/  IADD3 R18, R235, 0x48, RZ ;  /* 0x00000048eb127810 */ /* 0x000fc40007ffe0ff */
[----:B------:R-:W-:Y:S02]  /*144d0*/  @!P3 LEA.HI.X R3, R10, R4, R15, 0x2, P2 ;  /* 0x000000040a03b211 */ /* 0x000fe400010f140f */
[C---:B------:R-:W-:Y:S02]  /*144e0*/  IADD3 R15, R235.reuse, 0x28, RZ ;  /* 0x00000028eb0f7810 */ /* 0x040fe40007ffe0ff */
[----:B------:R-:W-:Y:S01]  /*144f0*/  IADD3 R10, R235, 0x38, RZ ;  /* 0x00000038eb0a7810 */ /* 0x000fe20007ffe0ff */
[----:B------:R1:W-:Y:S01]  /*14500*/  @!P3 ST.E.64 [R2.64], R40 ;  /* 0x000000280200b985 */ /* 0x0003e2000c101b06 */
[----:B------:R-:W-:Y:S02]  /*14510*/  SHF.R.S32.HI R15, RZ, 0x1f, R15 ;  /* 0x0000001fff0f7819 */ /* 0x000fe4000001140f */
[----:B--2---:R-:W-:Y:S02]  /*14520*/  @!P1 LEA R8, P5, R14, R0, 0x2 ;  /* 0x000000000e089211 */ /* 0x004fe400078a10ff */
[----:B------:R-:W-:-:S02]  /*14530*/  ISETP.GE.AND P4, PT, R10, c[0x0][0x3c8], PT ;  /* 0x0000f2000a007a0c */ /* 0x000fc40003f86270 */
[----:B------:R-:W-:Y:S02]  /*14540*/  @!P1 LEA.HI.X R9, R14, R4, R16, 0x2, P5 ;  /* 0x000000040e099211 */ /* 0x000fe400028f1410 */
[C---:B------:R-:W-:Y:S02]  /*14550*/  IADD3 R14, R235.reuse, 0x40, RZ ;  /* 0x00000040eb0e7810 */ /* 0x040fe40007ffe0ff */
[----:B------:R-:W-:Y:S01]  /*14560*/  IADD3 R16, R235, 0x40, RZ ;  /* 0x00000040eb107810 */ /* 0x000fe20007ffe0ff */
[----:B------:R-:W-:Y:S01]  /*14570*/  @!P1 ST.E.64 [R8.64], R64 ;  /* 0x0000004008009985 */ /* 0x000fe2000c101b06 */
[----:B------:R-:W-:Y:S02]  /*14580*/  ISETP.GE.AND P3, PT, R14, c[0x0][0x3c8], PT ;  /* 0x0000f2000e007a0c */ /* 0x000fe40003f66270 */
[----:B-----5:R-:W-:Y:S02]  /*14590*/  @!P6 LEA R6, P5, R5, R0, 0x2 ;  /* 0x000000000506e211 */ /* 0x020fe400078a10ff */
[----:B------:R-:W-:-:S02]  /*145a0*/  SHF.R.S32.HI R16, RZ, 0x1f, R16 ;  /* 0x0000001fff107819 */ /* 0x000fc40000011410 */
[----:B------:R-:W-:Y:S02]  /*145b0*/  SHF.R.S32.HI R18, RZ, 0x1f, R18 ;  /* 0x0000001fff127819 */ /* 0x000fe40000011412 */
[----:B-1----:R-:W-:-:S04]  /*145c0*/  @!P0 LEA R2, P2, R11, R0, 0x2 ;  /* 0x000000000b028211 */ /* 0x002fc800078410ff */
[-C--:B------:R-:W-:Y:S02]  /*145d0*/  @!P0 LEA.HI.X R3, R11, R4.reuse, R15, 0x2, P2 ;  /* 0x000000040b038211 */ /* 0x080fe400010f140f */
[C---:B------:R-:W-:Y:S02]  /*145e0*/  IADD3 R11, R235.reuse, 0x30, RZ ;  /* 0x00000030eb0b7810 */ /* 0x040fe40007ffe0ff */
[----:B------:R-:W-:Y:S01]  /*145f0*/  IADD3 R15, R235, 0x50, RZ ;  /* 0x00000050eb0f7810 */ /* 0x000fe20007ffe0ff */
[----:B------:R1:W-:Y:S01]  /*14600*/  @!P0 ST.E.64 [R2.64], R42 ;  /* 0x0000002a02008985 */ /* 0x0003e2000c101b06 */
[----:B------:R-:W-:Y:S02]  /*14610*/  SHF.R.S32.HI R11, RZ, 0x1f, R11 ;  /* 0x0000001fff0b7819 */ /* 0x000fe4000001140b */
[----:B------:R-:W-:Y:S02]  /*14620*/  ISETP.GE.AND P2, PT, R17, c[0x0][0x3c8], PT ;  /* 0x0000f20011007a0c */ /* 0x000fe40003f46270 */
[----:B------:R-:W-:-:S02]  /*14630*/  @!P6 LEA.HI.X R7, R5, R4, R11, 0x2, P5 ;  /* 0x000000040507e211 */ /* 0x000fc400028f140b */
[C---:B------:R-:W-:Y:S02]  /*14640*/  IADD3 R11, R235.reuse, 0x38, RZ ;  /* 0x00000038eb0b7810 */ /* 0x040fe40007ffe0ff */
[----:B------:R-:W-:Y:S01]  /*14650*/  IADD3 R5, R235, 0x58, RZ ;  /* 0x00000058eb057810 */ /* 0x000fe20007ffe0ff */
[----:B------:R2:W-:Y:S01]  /*14660*/  @!P6 ST.E.64 [R6.64], R44 ;  /* 0x0000002c0600e985 */ /* 0x0005e2000c101b06 */
[----:B------:R-:W-:Y:S02]  /*14670*/  SHF.R.S32.HI R11, RZ, 0x1f, R11 ;  /* 0x0000001fff0b7819 */ /* 0x000fe4000001140b */
[----:B------:R-:W-:Y:S02]  /*14680*/  ISETP.GE.AND P1, PT, R15, c[0x0][0x3c8], PT ;  /* 0x0000f2000f007a0c */ /* 0x000fe40003f26270 */
[----:B------:R-:W-:Y:S02]  /*14690*/  ISETP.GE.AND P0, PT, R5, c[0x0][0x3c8], PT ;  /* 0x0000f20005007a0c */ /* 0x000fe40003f06270 */
[----:B-1----:R-:W-:-:S04]  /*146a0*/  @!P4 LEA R2, P5, R10, R0, 0x2 ;  /* 0x000000000a02c211 */ /* 0x002fc800078a10ff */
[----:B------:R-:W-:Y:S02]  /*146b0*/  @!P4 LEA.HI.X R3, R10, R4, R11, 0x2, P5 ;  /* 0x000000040a03c211 */ /* 0x000fe400028f140b */
[----:B------:R-:W-:-:S03]  /*146c0*/  @!P3 LEA R10, P5, R14, R0, 0x2 ;  /* 0x000000000e0ab211 */ /* 0x000fc600078a10ff */
[----:B------:R1:W-:Y:S01]  /*146d0*/  @!P4 ST.E.64 [R2.64], R46 ;  /* 0x0000002e0200c985 */ /* 0x0003e2000c101b06 */
[----:B------:R-:W-:Y:S02]  /*146e0*/  @!P3 LEA.HI.X R11, R14, R4, R16, 0x2, P5 ;  /* 0x000000040e0bb211 */ /* 0x000fe400028f1410 */
[-C--:B------:R-:W-:Y:S02]  /*146f0*/  @!P2 LEA R8, P4, R17, R0.reuse, 0x2 ;  /* 0x000000001108a211 */ /* 0x080fe400078810ff */
[C---:B------:R-:W-:Y:S01]  /*14700*/  IADD3 R16, R235.reuse, 0x50, RZ ;  /* 0x00000050eb107810 */ /* 0x040fe20007ffe0ff */
[----:B------:R3:W-:Y:S01]  /*14710*/  @!P3 ST.E.64 [R10.64], R68 ;  /* 0x000000440a00b985 */ /* 0x0007e2000c101b06 */
[----:B------:R-:W-:Y:S02]  /*14720*/  IADD3 R14, R235, 0x58, RZ ;  /* 0x00000058eb0e7810 */ /* 0x000fe40007ffe0ff */
[----:B--2---:R-:W-:Y:S02]  /*14730*/  @!P1 LEA R6, P5, R15, R0, 0x2 ;  /* 0x000000000f069211 */ /* 0x004fe400078a10ff */
[----:B------:R-:W-:-:S02]  /*14740*/  SHF.R.S32.HI R16, RZ, 0x1f, R16 ;  /* 0x0000001fff107819 */ /* 0x000fc40000011410 */
[-C--:B------:R-:W-:Y:S02]  /*14750*/  @!P2 LEA.HI.X R9, R17, R4.reuse, R18, 0x2, P4 ;  /* 0x000000041109a211 */ /* 0x080fe400020f1412 */
[----:B------:R-:W-:Y:S02]  /*14760*/  SHF.R.S32.HI R14, RZ, 0x1f, R14 ;  /* 0x0000001fff0e7819 */ /* 0x000fe4000001140e */
[----:B------:R-:W-:Y:S01]  /*14770*/  @!P1 LEA.HI.X R7, R15, R4, R16, 0x2, P5 ;  /* 0x000000040f079211 */ /* 0x000fe200028f1410 */
[----:B------:R3:W-:Y:S04]  /*14780*/  @!P2 ST.E.64 [R8.64], R60 ;  /* 0x0000003c0800a985 */ /* 0x0007e8000c101b06 */
[----:B------:R3:W-:Y:S01]  /*14790*/  @!P1 ST.E.64 [R6.64], R48 ;  /* 0x0000003006009985 */ /* 0x0007e2000c101b06 */
[----:B-1----:R-:W-:-:S04]  /*147a0*/  @!P0 LEA R2, P4, R5, R0, 0x2 ;  /* 0x0000000005028211 */ /* 0x002fc800078810ff */
[----:B------:R-:W-:-:S05]  /*147b0*/  @!P0 LEA.HI.X R3, R5, R4, R14, 0x2, P4 ;  /* 0x0000000405038211 */ /* 0x000fca00020f140e */
[----:B------:R3:W-:Y:S04]  /*147c0*/  @!P0 ST.E.64 [R2.64], R26 ;  /* 0x0000001a02008985 */ /* 0x0007e8000c101b06 */
.L_x_606:
[----:B------:R-:W-:Y:S05]  /*147d0*/  BSYNC B0 ;  /* 0x0000000000007941 */ /* 0x000fea0003800000 */
.L_x_605:
[----:B------:R-:W-:Y:S05]  /*147e0*/  BRA.DIV ~URZ, `(.L_x_607) ;  /* 0x000033e27f007947 */ /* 0x000fea000b800000 */
[----:B--2---:R2:W3:Y:S04]  /*147f0*/  SHFL.IDX PT, R4, R12, 0x3, 0x1c1f ;  /* 0x007c1f000c047f89 */ /* 0x0044e800000e0000 */
[----:B-1----:R2:W1:Y:S02]  /*14800*/  SHFL.IDX PT, R0, R13, 0x3, 0x1c1f ;  /* 0x007c1f000d007f89 */ /* 0x00246400000e0000 */
.L_x_668:
[----:B------:R-:W-:-:S13]  /*14810*/  LOP3.LUT P0, RZ, R194, 0x2, RZ, 0xc0, !PT ;  /* 0x00000002c2ff7812 */ /* 0x000fda000780c0ff */
[----:B------:R-:W-:Y:S05]  /*14820*/  @P0 BRA `(.L_x_595) ;  /* 0x0000138000000947 */ /* 0x000fea0003800000 */
[C---:B------:R-:W-:Y:S02]  /*14830*/  ISETP.GE.AND P4, PT, R235.reuse, c[0x0][0x3c8], PT ;  /* 0x0000f200eb007a0c */ /* 0x040fe40003f86270 */
[C---:B---3--:R-:W-:Y:S02]  /*14840*/  IADD3 R8, R235.reuse, 0x8, RZ ;  /* 0x00000008eb087810 */ /* 0x048fe40007ffe0ff */
[----:B--2---:R-:W-:Y:S02]  /*14850*/  IADD3 R12, R235, 0x18, RZ ;  /* 0x00000018eb0c7810 */ /* 0x004fe40007ffe0ff */
[----:B------:R-:W-:Y:S02]  /*14860*/  ISETP.GE.AND P3, PT, R8, c[0x0][0x3c8], PT ;  /* 0x0000f20008007a0c */ /* 0x000fe40003f66270 */
[----:B------:R-:W-:Y:S02]  /*14870*/  ISETP.GE.AND P1, PT, R12, c[0x0][0x3c8], PT ;  /* 0x0000f2000c007a0c */ /* 0x000fe40003f26270 */
[----:B------:R-:W-:-:S02]  /*14880*/  SHF.R.S32.HI R10, RZ, 0x1f, R235 ;  /* 0x0000001fff0a7819 */ /* 0x000fc400000114eb */
[C---:B------:R-:W-:Y:S02]  /*14890*/  IADD3 R11, R235.reuse, 0x10, RZ ;  /* 0x00000010eb0b7810 */ /* 0x040fe40007ffe0ff */
[C---:B-1----:R-:W-:Y:S02]  /*148a0*/  @!P4 LEA R6, P6, R235.reuse, R0, 0x2 ;  /* 0x00000000eb06c211 */ /* 0x042fe400078c10ff */
[C---:B------:R-:W-:Y:S02]  /*148b0*/  IADD3 R9, R235.reuse, 0x8, RZ ;  /* 0x00000008eb097810 */ /* 0x040fe40007ffe0ff */
[----:B------:R-:W-:Y:S02]  /*148c0*/  @!P4 LEA.HI.X R7, R235, R4, R10, 0x2, P6 ;  /* 0x00000004eb07c211 */ /* 0x000fe400030f140a */
[----:B------:R-:W-:Y:S02]  /*148d0*/  ISETP.GE.AND P2, PT, R11, c[0x0][0x3c8], PT ;  /* 0x0000f2000b007a0c */ /* 0x000fe40003f46270 */
[----:B------:R-:W-:Y:S01]  /*148e0*/  SHF.R.S32.HI R9, RZ, 0x1f, R9 ;  /* 0x0000001fff097819 */ /* 0x000fe20000011409 */
[----:B------:R1:W-:Y:S01]  /*148f0*/  @!P4 ST.E.64 [R6.64], R52 ;  /* 0x000000340600c985 */ /* 0x0003e2000c101b06 */
[----:B------:R-:W-:-:S02]  /*14900*/  @!P3 LEA R2, P5, R8, R0, 0x2 ;  /* 0x000000000802b211 */ /* 0x000fc400078a10ff */
[C---:B------:R-:W-:Y:S02]  /*14910*/  IADD3 R5, R235.reuse, 0x20, RZ ;  /* 0x00000020eb057810 */ /* 0x040fe40007ffe0ff */
[----:B------:R-:W-:Y:S02]  /*14920*/  @!P3 LEA.HI.X R3, R8, R4, R9, 0x2, P5 ;  /* 0x000000040803b211 */ /* 0x000fe400028f1409 */
[----:B----4-:R-:W-:Y:S02]  /*14930*/  IADD3 R13, R235, 0x10, RZ ;  /* 0x00000010eb0d7810 */ /* 0x010fe40007ffe0ff */
[----:B------:R-:W-:Y:S01]  /*14940*/  ISETP.GE.AND P0, PT, R5, c[0x0][0x3c8], PT ;  /* 0x0000f20005007a0c */ /* 0x000fe20003f06270 */
[----:B------:R2:W-:Y:S01]  /*14950*/  @!P3 ST.E.64 [R2.64], R30 ;  /* 0x0000001e0200b985 */ /* 0x0005e2000c101b06 */
[----:B------:R-:W-:Y:S02]  /*14960*/  @!P2 LEA R8, P3, R11, R0, 0x2 ;  /* 0x000000000b08a211 */ /* 0x000fe400078610ff */
[----:B------:R-:W-:-:S02]  /*14970*/  SHF.R.S32.HI R13, RZ, 0x1f, R13 ;  /* 0x0000001fff0d7819 */ /* 0x000fc4000001140d */
[----:B------:R-:W-:Y:S02]  /*14980*/  IADD3 R14, R235, 0x28, RZ ;  /* 0x00000028eb0e7810 */ /* 0x000fe40007ffe0ff */
[----:B------:R-:W-:Y:S02]  /*14990*/  @!P2 LEA.HI.X R9, R11, R4, R13, 0x2, P3 ;  /* 0x000000040b09a211 */ /* 0x000fe400018f140d */
[C---:B------:R-:W-:Y:S02]  /*149a0*/  IADD3 R13, R235.reuse, 0x18, RZ ;  /* 0x00000018eb0d7810 */ /* 0x040fe40007ffe0ff */
[C---:B------:R-:W-:Y:S01]  /*149b0*/  IADD3 R11, R235.reuse, 0x20, RZ ;  /* 0x00000020eb0b7810 */ /* 0x040fe20007ffe0ff */
[----:B------:R-:W-:Y:S01]  /*149c0*/  @!P2 ST.E.64 [R8.64], R66 ;  /* 0x000000420800a985 */ /* 0x000fe2000c101b06 */
[----:B------:R-:W-:Y:S02]  /*149d0*/  ISETP.GE.AND P5, PT, R14, c[0x0][0x3c8], PT ;  /* 0x0000f2000e007a0c */ /* 0x000fe40003fa6270 */
[----:B------:R-:W-:-:S02]  /*149e0*/  IADD3 R10, R235, 0x30, RZ ;  /* 0x00000030eb0a7810 */ /* 0x000fc40007ffe0ff */
[----:B------:R-:W-:Y:S02]  /*149f0*/  SHF.R.S32.HI R13, RZ, 0x1f, R13 ;  /* 0x0000001fff0d7819 */ /* 0x000fe4000001140d */
[----:B-1----:R-:W-:Y:S02]  /*14a00*/  @!P1 LEA R6, P4, R12, R0, 0x2 ;  /* 0x000000000c069211 */ /* 0x002fe400078810ff */
[----:B------:R-:W-:Y:S02]  /*14a10*/  SHF.R.S32.HI R11, RZ, 0x1f, R11 ;  /* 0x0000001fff0b7819 */ /* 0x000fe4000001140b */
[C---:B------:R-:W-:Y:S02]  /*14a20*/  IADD3 R16, R235.reuse, 0x28, RZ ;  /* 0x00000028eb107810 */ /* 0x040fe40007ffe0ff */
[----:B------:R-:W-:Y:S02]  /*14a30*/  IADD3 R15, R235, 0x40, RZ ;  /* 0x00000040eb0f7810 */ /* 0x000fe40007ffe0ff */
[----:B------:R-:W-:-:S02]  /*14a40*/  SHF.R.S32.HI R16, RZ, 0x1f, R16 ;  /* 0x0000001fff107819 */ /* 0x000fc40000011410 */
[----:B--2---:R-:W-:Y:S02]  /*14a50*/  @!P0 LEA R2, P6, R5, R0, 0x2 ;  /* 0x0000000005028211 */ /* 0x004fe400078c10ff */
[----:B------:R-:W-:Y:S02]  /*14a60*/  ISETP.GE.AND P2, PT, R15, c[0x0][0x3c8], PT ;  /* 0x0000f2000f007a0c */ /* 0x000fe40003f46270 */
[----:B------:R-:W-:Y:S02]  /*14a70*/  P2R R3, PR, RZ, 0x10 ;  /* 0x00000010ff037803 */ /* 0x000fe40000000000 */
[----:B------:R-:W-:Y:S02]  /*14a80*/  ISETP.GE.AND P4, PT, R10, c[0x0][0x3c8], PT ;  /* 0x0000f2000a007a0c */ /* 0x000fe40003f86270 */
[----:B------:R-:W-:Y:S02]  /*14a90*/  ISETP.NE.AND P3, PT, R3, RZ, PT ;  /* 0x000000ff0300720c */ /* 0x000fe40003f65270 */
[----:B------:R-:W-:-:S02]  /*14aa0*/  @!P0 LEA.HI.X R3, R5, R4, R11, 0x2, P6 ;  /* 0x0000000405038211 */ /* 0x000fc400030f140b */
[----:B------:R-:W-:Y:S02]  /*14ab0*/  @!P1 LEA.HI.X R7, R12, R4, R13, 0x2, P3 ;  /* 0x000000040c079211 */ /* 0x000fe400018f140d */
[C---:B------:R-:W-:Y:S02]  /*14ac0*/  IADD3 R12, R235.reuse, 0x38, RZ ;  /* 0x00000038eb0c7810 */ /* 0x040fe40007ffe0ff */
[C---:B------:R-:W-:Y:S01]  /*14ad0*/  IADD3 R11, R235.reuse, 0x30, RZ ;  /* 0x00000030eb0b7810 */ /* 0x040fe20007ffe0ff */
[----:B------:R1:W-:Y:S01]  /*14ae0*/  @!P1 ST.E.64 [R6.64], R56 ;  /* 0x0000003806009985 */ /* 0x0003e2000c101b06 */
[----:B------:R-:W-:Y:S02]  /*14af0*/  ISETP.GE.AND P3, PT, R12, c[0x0][0x3c8], PT ;  /* 0x0000f2000c007a0c */ /* 0x000fe40003f66270 */
[----:B------:R-:W-:Y:S01]  /*14b00*/  SHF.R.S32.HI R11, RZ, 0x1f, R11 ;  /* 0x0000001fff0b7819 */ /* 0x000fe2000001140b */
[----:B------:R2:W-:Y:S01]  /*14b10*/  @!P0 ST.E.64 [R2.64], R32 ;  /* 0x0000002002008985 */ /* 0x0005e2000c101b06 */
[----:B------:R-:W-:-:S02]  /*14b20*/  IADD3 R13, R235, 0x48, RZ ;  /* 0x00000048eb0d7810 */ /* 0x000fc40007ffe0ff */
[----:B------:R-:W-:Y:S02]  /*14b30*/  IADD3 R5, R235, 0x50, RZ ;  /* 0x00000050eb057810 */ /* 0x000fe40007ffe0ff */
[----:B------:R-:W-:Y:S02]  /*14b40*/  ISETP.GE.AND P1, PT, R13, c[0x0][0x3c8], PT ;  /* 0x0000f2000d007a0c */ /* 0x000fe40003f26270 */
[----:B-1----:R-:W-:-:S04]  /*14b50*/  @!P5 LEA R6, P0, R14, R0, 0x2 ;  /* 0x000000000e06d211 */ /* 0x002fc800078010ff */
[----:B------:R-:W-:Y:S02]  /*14b60*/  @!P5 LEA.HI.X R7, R14, R4, R16, 0x2, P0 ;  /* 0x000000040e07d211 */ /* 0x000fe400000f1410 */
[C---:B--2---:R-:W-:Y:S02]  /*14b70*/  @!P4 LEA R2, P6, R10.reuse, R0, 0x2 ;  /* 0x000000000a02c211 */ /* 0x044fe400078c10ff */
[----:B------:R-:W-:Y:S01]  /*14b80*/  IADD3 R14, R235, 0x38, RZ ;  /* 0x00000038eb0e7810 */ /* 0x000fe20007ffe0ff */
[----:B------:R-:W-:Y:S01]  /*14b90*/  @!P5 ST.E.64 [R6.64], R54 ;  /* 0x000000360600d985 */ /* 0x000fe2000c101b06 */
[----:B------:R-:W-:Y:S02]  /*14ba0*/  @!P4 LEA.HI.X R3, R10, R4, R11, 0x2, P6 ;  /* 0x000000040a03c211 */ /* 0x000fe400030f140b */
[----:B------:R-:W-:Y:S02]  /*14bb0*/  @!P3 LEA R10, P5, R12, R0, 0x2 ;  /* 0x000000000c0ab211 */ /* 0x000fe400078a10ff */
[----:B------:R-:W-:Y:S01]  /*14bc0*/  ISETP.GE.AND P0, PT, R5, c[0x0][0x3c8], PT ;  /* 0x0000f20005007a0c */ /* 0x000fe20003f06270 */
[----:B------:R1:W-:Y:S01]  /*14bd0*/  @!P4 ST.E.64 [R2.64], R58 ;  /* 0x0000003a0200c985 */ /* 0x0003e2000c101b06 */
[----:B------:R-:W-:-:S02]  /*14be0*/  SHF.R.S32.HI R14, RZ, 0x1f, R14 ;  /* 0x0000001fff0e7819 */ /* 0x000fc4000001140e */
[----:B------:R-:W-:Y:S02]  /*14bf0*/  IADD3 R16, R235, 0x40, RZ ;  /* 0x00000040eb107810 */ /* 0x000fe40007ffe0ff */
[----:B------:R-:W-:Y:S02]  /*14c00*/  @!P2 LEA R8, P6, R15, R0, 0x2 ;  /* 0x000000000f08a211 */ /* 0x000fe400078c10ff */
[----:B------:R-:W-:-:S04]  /*14c10*/  SHF.R.S32.HI R16, RZ, 0x1f, R16 ;  /* 0x0000001fff107819 */ /* 0x000fc80000011410 */
[----:B------:R-:W-:Y:S02]  /*14c20*/  @!P2 LEA.HI.X R9, R15, R4, R16, 0x2, P6 ;  /* 0x000000040f09a211 */ /* 0x000fe400030f1410 */
[----:B-1----:R-:W-:Y:S02]  /*14c30*/  P2R R2, PR, RZ, 0x20 ;  /* 0x00000020ff027803 */ /* 0x002fe40000000000 */
[----:B------:R-:W-:Y:S02]  /*14c40*/  @!P1 LEA R6, P5, R13, R0, 0x2 ;  /* 0x000000000d069211 */ /* 0x000fe400078a10ff */
[----:B------:R-:W-:-:S04]  /*14c50*/  ISETP.NE.AND P4, PT, R2, RZ, PT ;  /* 0x000000ff0200720c */ /* 0x000fc80003f85270 */
[----:B------:R-:W-:Y:S02]  /*14c60*/  @!P3 LEA.HI.X R11, R12, R4, R14, 0x2, P4 ;  /* 0x000000040c0bb211 */ /* 0x000fe400020f140e */
[C---:B------:R-:W-:Y:S02]  /*14c70*/  IADD3 R14, R235.reuse, 0x48, RZ ;  /* 0x00000048eb0e7810 */ /* 0x040fe40007ffe0ff */
[----:B------:R-:W-:Y:S01]  /*14c80*/  IADD3 R12, R235, 0x50, RZ ;  /* 0x00000050eb0c7810 */ /* 0x000fe20007ffe0ff */
[----:B------:R1:W-:Y:S01]  /*14c90*/  @!P3 ST.E.64 [R10.64], R72 ;  /* 0x000000480a00b985 */ /* 0x0003e2000c101b06 */
[----:B------:R-:W-:Y:S02]  /*14ca0*/  SHF.R.S32.HI R14, RZ, 0x1f, R14 ;  /* 0x0000001fff0e7819 */ /* 0x000fe4000001140e */
[----:B------:R-:W-:Y:S01]  /*14cb0*/  SHF.R.S32.HI R12, RZ, 0x1f, R12 ;  /* 0x0000001fff0c7819 */ /* 0x000fe2000001140c */
[----:B------:R1:W-:Y:S01]  /*14cc0*/  @!P2 ST.E.64 [R8.64], R70 ;  /* 0x000000460800a985 */ /* 0x0003e2000c101b06 */
[----:B------:R-:W-:-:S02]  /*14cd0*/  @!P0 LEA R2, P4, R5, R0, 0x2 ;  /* 0x0000000005028211 */ /* 0x000fc400078810ff */
[-C--:B------:R-:W-:Y:S02]  /*14ce0*/  @!P1 LEA.HI.X R7, R13, R4.reuse, R14, 0x2, P5 ;  /* 0x000000040d079211 */ /* 0x080fe400028f140e */
[----:B------:R-:W-:Y:S02]  /*14cf0*/  @!P0 LEA.HI.X R3, R5, R4, R12, 0x2, P4 ;  /* 0x0000000405038211 */ /* 0x000fe400020f140c */
[----:B------:R-:W-:Y:S01]  /*14d00*/  IADD3 R5, R235, 0x58, RZ ;  /* 0x00000058eb057810 */ /* 0x000fe20007ffe0ff */
[----:B------:R1:W-:Y:S04]  /*14d10*/  @!P1 ST.E.64 [R6.64], R62 ;  /* 0x0000003e06009985 */ /* 0x0003e8000c101b06 */
[----:B------:R1:W-:Y:S01]  /*14d20*/  @!P0 ST.E.64 [R2.64], R50 ;  /* 0x0000003202008985 */ /* 0x0003e2000c101b06 */
[----:B------:R-:W-:-:S13]  /*14d30*/  ISETP.GE.AND P0, PT, R5, c[0x0][0x3c8], PT ;  /* 0x0000f20005007a0c */ /* 0x000fda0003f06270 */
[----:B------:R-:W-:Y:S05]  /*14d40*/  @P0 BRA `(.L_x_595) ;  /* 0x00000e6000000947 */ /* 0x000fea0003800000 */
[----:B------:R-:W-:Y:S02]  /*14d50*/  IADD3 R12, R235, 0x58, RZ ;  /* 0x00000058eb0c7810 */ /* 0x000fe40007ffe0ff */
[----:B-1----:R-:W-:Y:S02]  /*14d60*/  LEA R2, P0, R5, R0, 0x2 ;  /* 0x0000000005027211 */ /* 0x002fe400078010ff */
[----:B------:R-:W-:-:S04]  /*14d70*/  SHF.R.S32.HI R12, RZ, 0x1f, R12 ;  /* 0x0000001fff0c7819 */ /* 0x000fc8000001140c */
[----:B------:R-:W-:-:S05]  /*14d80*/  LEA.HI.X R3, R5, R4, R12, 0x2, P0 ;  /* 0x0000000405037211 */ /* 0x000fca00000f140c */
[----:B------:R1:W-:Y:S01]  /*14d90*/  ST.E.64 [R2.64], R28 ;  /* 0x0000001c02007985 */ /* 0x0003e2000c101b06 */
[----:B------:R-:W-:Y:S05]  /*14da0*/  BRA `(.L_x_595) ;  /* 0x00000e0000007947 */ /* 0x000fea0003800000 */
.L_x_580:
[----:B------:R-:W3:Y:S04]  /*14db0*/  LDL.LU R7, [R1+0x1c] ;  /* 0x00001c0001077983 */ /* 0x000ee80000300800 */
[----:B--2---:R-:W2:Y:S01]  /*14dc0*/  LDL R6, [R1+0x24] ;  /* 0x0000240001067983 */ /* 0x004ea20000100800 */
[----:B------:R-:W-:Y:S01]  /*14dd0*/  ISETP.NE.U32.AND P0, PT, RZ, c[0x0][0x508], PT ;  /* 0x00014200ff007a0c */ /* 0x000fe20003f05070 */
[----:B------:R-:W-:Y:S01]  /*14de0*/  IMAD.MOV.U32 R4, RZ, RZ, 0x4 ;  /* 0x00000004ff047424 */ /* 0x000fe200078e00ff */
[----:B------:R-:W-:Y:S01]  /*14df0*/  ISETP.NE.U32.AND P2, PT, RZ, c[0x0][0x500], PT ;  /* 0x00014000ff007a0c */ /* 0x000fe20003f45070 */
[----:B------:R-:W-:Y:S01]  /*14e00*/  IMAD.MOV.U32 R19, RZ, RZ, c[0x0][0x388] ;  /* 0x0000e200ff137624 */ /* 0x000fe200078e00ff */
[----:B------:R-:W-:Y:S01]  /*14e10*/  ISETP.NE.AND.EX P0, PT, RZ, c[0x0][0x50c], PT, P0 ;  /* 0x00014300ff007a0c */ /* 0x000fe20003f05300 */
[----:B------:R-:W-:Y:S01]  /*14e20*/  IMAD.MOV.U32 R0, RZ, RZ, RZ ;  /* 0x000000ffff007224 */ /* 0x000fe200078e00ff */
[----:B------:R-:W-:Y:S01]  /*14e30*/  ISETP.NE.AND.EX P2, PT, RZ, c[0x0][0x504], PT, P2 ;  /* 0x00014100ff007a0c */ /* 0x000fe20003f45320 */
[----:B--2---:R-:W-:-:S10]  /*14e40*/  IMAD.WIDE R2, R6, R4, c[0x0][0x500] ;  /* 0x0001400006027625 */ /* 0x004fd400078e0204 */
[----:B------:R-:W-:Y:S02]  /*14e50*/  @P0 IMAD.WIDE R4, R6, R4, c[0x0][0x508] ;  /* 0x0001420006040625 */ /* 0x000fe400078e0204 */
[----:B------:R2:W5:Y:S04]  /*14e60*/  @P2 LDG.E R0, [R2.64] ;  /* 0x0000000602002981 */ /* 0x000568000c1e1900 */
[----:B------:R2:W5:Y:S01]  /*14e70*/  @P0 LDG.E R19, [R4.64] ;  /* 0x0000000604130981 */ /* 0x000562000c1e1900 */
[----:B---3--:R-:W-:-:S04]  /*14e80*/  ISETP.NE.AND P1, PT, R7, RZ, PT ;  /* 0x000000ff0700720c */ /* 0x008fc80003f25270 */
[----:B------:R-:W-:Y:S01]  /*14e90*/  SEL R18, R7, c[0x0][0x3d4], P1 ;  /* 0x0000f50007127a07 */ /* 0x000fe20000800000 */
[----:B------:R-:W-:Y:S05]  /*14ea0*/  @P0 BRA `(.L_x_608) ;  /* 0x0000004000000947 */ /* 0x000fea0003800000 */
[----:B------:R-:W-:Y:S05]  /*14eb0*/  @!P2 BRA `(.L_x_608) ;  /* 0x000000300000a947 */ /* 0x000fea0003800000 */
[----:B--2---:R2:W3:Y:S04]  /*14ec0*/  LDG.E R4, [R2.64] ;  /* 0x0000000602047981 */ /* 0x0044e8000c1e1900 */
[----:B--2---:R-:W3:Y:S02]  /*14ed0*/  LDG.E R2, [R2.64+0x4] ;  /* 0x0000040602027981 */ /* 0x004ee4000c1e1900 */
[----:B---3-5:R-:W-:Y:S02]  /*14ee0*/  IADD3 R19, -R4, R2, RZ ;  /* 0x0000000204137210 */ /* 0x028fe40007ffe1ff */
.L_x_608:
[----:B--2---:R-:W2:Y:S01]  /*14ef0*/  S2R R4, SR_TID.X ;  /* 0x0000000000047919 */ /* 0x004ea20000002100 */
[----:B------:R-:W-:Y:S01]  /*14f00*/  SHF.R.S32.HI R2, RZ, 0x1f, R6 ;  /* 0x0000001fff027819 */ /* 0x000fe20000011406 */
[----:B------:R-:W-:Y:S01]  /*14f10*/  BSSY B0, `(.L_x_609) ;  /* 0x0000038000007945 */ /* 0x000fe20003800000 */
[----:B-----5:R-:W-:-:S02]  /*14f20*/  SHF.R.S32.HI R17, RZ, 0x1f, R0 ;  /* 0x0000001fff117819 */ /* 0x020fc40000011400 */
[----:B------:R-:W-:Y:S02]  /*14f30*/  SEL R12, R6, RZ, !P2 ;  /* 0x000000ff060c7207 */ /* 0x000fe40005000000 */
[----:B-1----:R-:W-:Y:S02]  /*14f40*/  SEL R20, R2, RZ, !P2 ;  /* 0x000000ff02147207 */ /* 0x002fe40005000000 */
[----:B--2---:R-:W-:-:S13]  /*14f50*/  ISETP.GT.AND P0, PT, R4, 0x7f, PT ;  /* 0x0000007f0400780c */ /* 0x004fda0003f04270 */
[----:B------:R-:W-:Y:S05]  /*14f60*/  @P0 BRA `(.L_x_610) ;  /* 0x0000032000000947 */ /* 0x000fea0003800000 */
[----:B------:R-:W2:Y:S01]  /*14f70*/  LDL R3, [R1+0x10] ;  /* 0x0000100001037983 */ /* 0x000ea20000100800 */
[----:B------:R-:W-:Y:S01]  /*14f80*/  IMAD R2, R19, c[0x0][0x4e8], RZ ;  /* 0x00013a0013027a24 */ /* 0x000fe200078e02ff */
[----:B--2---:R-:W-:-:S04]  /*14f90*/  IADD3 R13, R3, R4, RZ ;  /* 0x00000004030d7210 */ /* 0x004fc80007ffe0ff */
[----:B------:R-:W-:-:S13]  /*14fa0*/  ISETP.GE.AND P0, PT, R13, R2, PT ;  /* 0x000000020d00720c */ /* 0x000fda0003f06270 */
[----:B------:R-:W-:Y:S05]  /*14fb0*/  @P0 BRA `(.L_x_610) ;  /* 0x000002d000000947 */ /* 0x000fea0003800000 */
[----:B------:R-:W2:Y:S04]  /*14fc0*/  LDL R4, [R1+0x3c] ;  /* 0x00003c0001047983 */ /* 0x000ea80000100800 */
[----:B------:R-:W3:Y:S01]  /*14fd0*/  LDL.LU R21, [R1+0x20] ;  /* 0x0000200001157983 */ /* 0x000ee20000300800 */
[----:B------:R-:W-:Y:S01]  /*14fe0*/  IMAD.MOV.U32 R2, RZ, RZ, 0x368 ;  /* 0x00000368ff027424 */ /* 0x000fe200078e00ff */
[----:B------:R-:W-:-:S04]  /*14ff0*/  ISETP.GT.AND P2, PT, R18, 0x1, PT ;  /* 0x000000011200780c */ /* 0x000fc80003f44270 */
[----:B------:R-:W-:-:S04]  /*15000*/  SEL R2, R2, 0x328, P2 ;  /* 0x0000032802027807 */ /* 0x000fc80001000000 */
[----:B------:R1:W4:Y:S08]  /*15010*/  LDC.64 R8, c[0x0][R2+0x170] ;  /* 0x00005c0002087b82 */ /* 0x0003300000000a00 */
[----:B------:R1:W2:Y:S08]  /*15020*/  LDC.64 R6, c[0x0][R2+0x168] ;  /* 0x00005a0002067b82 */ /* 0x0002b00000000a00 */
[----:B------:R1:W5:Y:S08]  /*15030*/  LDC.64 R14, c[0x0][R2+0x178] ;  /* 0x00005e00020e7b82 */ /* 0x0003700000000a00 */
[----:B------:R1:W2:Y:S02]  /*15040*/  LDC.64 R10, c[0x0][R2+0x160] ;  /* 0x00005800020a7b82 */ /* 0x0002a40000000a00 */
[----:B-1----:R-:W-:-:S02]  /*15050*/  IMAD.MOV.U32 R2, RZ, RZ, c[0x0][0x4e8] ;  /* 0x00013a00ff027624 */ /* 0x002fc400078e00ff */
[----:B----4-:R-:W-:-:S03]  /*15060*/  IMAD R3, R9, R12, RZ ;  /* 0x0000000c09037224 */ /* 0x010fc600078e02ff */
[----:B------:R-:W-:Y:S02]  /*15070*/  ISETP.NE.AND P0, PT, R2, 0x1, PT ;  /* 0x000000010200780c */ /* 0x000fe40003f05270 */
[----:B------:R-:W-:-:S11]  /*15080*/  MOV R2, R13 ;  /* 0x0000000d00027202 */ /* 0x000fd60000000f00 */
[----:B------:R-:W-:-:S05]  /*15090*/  @P0 IMAD.HI.U32 R16, R13, c[0x0][0x4ec], RZ ;  /* 0x00013b000d100a27 */ /* 0x000fca00078e00ff */
[----:B------:R-:W-:Y:S01]  /*150a0*/  @P0 SHF.R.U32.HI R2, RZ, c[0x0][0x4f0], R16 ;  /* 0x00013c00ff020a19 */ /* 0x000fe20000011610 */
[-C--:B--2---:R-:W-:Y:S02]  /*150b0*/  IMAD R9, R7, R4.reuse, RZ ;  /* 0x0000000407097224 */ /* 0x084fe400078e02ff */
[----:B------:R-:W-:-:S04]  /*150c0*/  IMAD.WIDE.U32 R6, R6, R4, RZ ;  /* 0x0000000406067225 */ /* 0x000fc800078e00ff */
[----:B------:R-:W-:-:S04]  /*150d0*/  IMAD.WIDE.U32 R4, R8, R12, RZ ;  /* 0x0000000c08047225 */ /* 0x000fc800078e00ff */
[----:B------:R-:W-:Y:S01]  /*150e0*/  IMAD R8, R8, R20, R3 ;  /* 0x0000001408087224 */ /* 0x000fe200078e0203 */
[----:B---3--:R-:W-:Y:S01]  /*150f0*/  SEL R3, R21, RZ, P2 ;  /* 0x000000ff15037207 */ /* 0x008fe20001000000 */
[----:B------:R-:W-:Y:S01]  /*15100*/  IMAD.IADD R9, R7, 0x1, R9 ;  /* 0x0000000107097824 */ /* 0x000fe200078e0209 */
[----:B------:R-:W-:Y:S01]  /*15110*/  IADD3 R16, P1, P0, R4, R6, R0 ;  /* 0x0000000604107210 */ /* 0x000fe2000783e000 */
[----:B------:R-:W-:Y:S01]  /*15120*/  IMAD.MOV R6, RZ, RZ, -R2 ;  /* 0x000000ffff067224 */ /* 0x000fe200078e0a02 */
[----:B------:R-:W-:Y:S01]  /*15130*/  IADD3 R7, R5, R8, RZ ;  /* 0x0000000805077210 */ /* 0x000fe20007ffe0ff */
[-C--:B-----5:R-:W-:Y:S02]  /*15140*/  IMAD R8, R15, R3.reuse, RZ ;  /* 0x000000030f087224 */ /* 0x0a0fe400078e02ff */
[----:B------:R-:W-:Y:S01]  /*15150*/  IMAD.WIDE.U32 R4, R14, R3, RZ ;  /* 0x000000030e047225 */ /* 0x000fe200078e00ff */
[----:B------:R-:W-:-:S03]  /*15160*/  IADD3.X R9, R7, R9, R17, P1, P0 ;  /* 0x0000000907097210 */ /* 0x000fc60000fe0411 */
        /* <DEDUP_REMOVED lines=18> */
.L_x_610:
[----:B------:R-:W-:Y:S05]  /*15290*/  BSYNC B0 ;  /* 0x0000000000007941 */ /* 0x000fea0003800000 */
.L_x_609:
[----:B------:R-:W-:-:S13]  /*152a0*/  ISETP.GT.AND P0, PT, R18, 0x1, PT ;  /* 0x000000011200780c */ /* 0x000fda0003f04270 */
[----:B------:R-:W-:Y:S05]  /*152b0*/  @P0 BRA `(.L_x_595) ;  /* 0x000008f000000947 */ /* 0x000fea0003800000 */
[----:B-1----:R-:W2:Y:S04]  /*152c0*/  LDL.LU R2, [R1+0x10] ;  /* 0x0000100001027983 */ /* 0x002ea80000300800 */
[----:B------:R-:W3:Y:S01]  /*152d0*/  LDL.LU R7, [R1+0x3c] ;  /* 0x00003c0001077983 */ /* 0x000ee20000300800 */
[----:B------:R-:W-:-:S03]  /*152e0*/  IMAD R4, R17, c[0x0][0x3a0], RZ ;  /* 0x0000e80011047a24 */ /* 0x000fc600078e02ff */
[----:B------:R-:W1:Y:S02]  /*152f0*/  S2R R3, SR_TID.X ;  /* 0x0000000000037919 */ /* 0x000e640000002100 */
[--C-:B-1----:R-:W-:Y:S02]  /*15300*/  SHF.R.S32.HI R5, RZ, 0x1f, R3.reuse ;  /* 0x0000001fff057819 */ /* 0x102fe40000011403 */
[----:B------:R-:W-:Y:S02]  /*15310*/  SHF.R.S32.HI R8, RZ, 0x1f, R3 ;  /* 0x0000001fff087819 */ /* 0x000fe40000011403 */
[-C--:B------:R-:W-:Y:S02]  /*15320*/  LEA.HI R5, R5, R3.reuse, RZ, 0x2 ;  /* 0x0000000305057211 */ /* 0x080fe400078f10ff */
[----:B------:R-:W-:Y:S02]  /*15330*/  LEA.HI R8, R8, R3, RZ, 0x2 ;  /* 0x0000000308087211 */ /* 0x000fe400078f10ff */
[----:B------:R-:W-:-:S02]  /*15340*/  LOP3.LUT R5, R5, 0xfffffffc, RZ, 0xc0, !PT ;  /* 0xfffffffc05057812 */ /* 0x000fc400078ec0ff */
[----:B------:R-:W-:-:S03]  /*15350*/  SHF.R.S32.HI R8, RZ, 0x2, R8 ;  /* 0x00000002ff087819 */ /* 0x000fc60000011408 */
[----:B------:R-:W-:Y:S01]  /*15360*/  IMAD.IADD R5, R3, 0x1, -R5 ;  /* 0x0000000103057824 */ /* 0x000fe200078e0a05 */
[----:B--2---:R-:W-:Y:S02]  /*15370*/  MOV R9, R2 ;  /* 0x0000000200097202 */ /* 0x004fe40000000f00 */
[----:B------:R-:W-:Y:S02]  /*15380*/  MOV R2, c[0x0][0x4e8] ;  /* 0x00013a0000027a02 */ /* 0x000fe40000000f00 */
[----:B------:R-:W-:Y:S02]  /*15390*/  IADD3 R11, R8, R9, RZ ;  /* 0x00000009080b7210 */ /* 0x000fe40007ffe0ff */
[----:B------:R-:W-:Y:S01]  /*153a0*/  ISETP.NE.AND P0, PT, R2, 0x1, PT ;  /* 0x000000010200780c */ /* 0x000fe20003f05270 */
[----:B------:R-:W-:-:S04]  /*153b0*/  IMAD.WIDE.U32 R2, R0, c[0x0][0x3a0], RZ ;  /* 0x0000e80000027a25 */ /* 0x000fc800078e00ff */
[----:B------:R-:W-:Y:S01]  /*153c0*/  IMAD R0, R0, c[0x0][0x3a4], R4 ;  /* 0x0000e90000007a24 */ /* 0x000fe200078e0204 */
[----:B------:R-:W-:Y:S01]  /*153d0*/  LEA R4, R5, R8, 0x5 ;  /* 0x0000000805047211 */ /* 0x000fe200078e28ff */
[----:B------:R-:W-:-:S03]  /*153e0*/  IMAD R5, R20, c[0x0][0x3f0], RZ ;  /* 0x0000fc0014057a24 */ /* 0x000fc600078e02ff */
[----:B------:R-:W-:Y:S01]  /*153f0*/  IADD3 R3, R3, R0, RZ ;  /* 0x0000000003037210 */ /* 0x000fe20007ffe0ff */
[----:B------:R-:W-:-:S04]  /*15400*/  IMAD.IADD R4, R9, 0x1, R4 ;  /* 0x0000000109047824 */ /* 0x000fc800078e0204 */
[----:B------:R-:W-:-:S04]  /*15410*/  @P0 IMAD.HI.U32 R6, R4, c[0x0][0x4ec], RZ ;  /* 0x00013b0004060a27 */ /* 0x000fc800078e00ff */
[----:B---3--:R-:W-:-:S04]  /*15420*/  IMAD.WIDE.U32 R2, R7, c[0x0][0x3e8], R2 ;  /* 0x0000fa0007027a25 */ /* 0x008fc800078e0002 */
[----:B------:R-:W-:Y:S01]  /*15430*/  IMAD.MOV.U32 R0, RZ, RZ, R4 ;  /* 0x000000ffff007224 */ /* 0x000fe200078e0004 */
[----:B------:R-:W-:Y:S01]  /*15440*/  @P0 SHF.R.U32.HI R0, RZ, c[0x0][0x4f0], R6 ;  /* 0x00013c00ff000a19 */ /* 0x000fe20000011606 */
[----:B------:R-:W-:Y:S02]  /*15450*/  IMAD R3, R7, c[0x0][0x3ec], R3 ;  /* 0x0000fb0007037a24 */ /* 0x000fe400078e0203 */
[C---:B------:R-:W-:Y:S01]  /*15460*/  IMAD R7, R12.reuse, c[0x0][0x3f4], R5 ;  /* 0x0000fd000c077a24 */ /* 0x040fe200078e0205 */
[----:B------:R-:W-:Y:S01]  /*15470*/  SHF.R.S32.HI R6, RZ, 0x1f, R0 ;  /* 0x0000001fff067819 */ /* 0x000fe20000011400 */
[----:B------:R-:W-:Y:S01]  /*15480*/  IMAD.WIDE.U32 R2, R12, c[0x0][0x3f0], R2 ;  /* 0x0000fc000c027a25 */ /* 0x000fe200078e0002 */
[----:B------:R-:W-:-:S03]  /*15490*/  IADD3 R5, -R0, RZ, RZ ;  /* 0x000000ff00057210 */ /* 0x000fc60007ffe1ff */
[----:B------:R-:W-:Y:S01]  /*154a0*/  IMAD R6, R6, c[0x0][0x3e0], RZ ;  /* 0x0000f80006067a24 */ /* 0x000fe200078e02ff */
[----:B------:R-:W-:Y:S01]  /*154b0*/  IADD3 R3, R3, R7, RZ ;  /* 0x0000000703037210 */ /* 0x000fe20007ffe0ff */
[----:B------:R-:W-:Y:S02]  /*154c0*/  IMAD R4, R5, c[0x0][0x4e8], R4 ;  /* 0x00013a0005047a24 */ /* 0x000fe400078e0204 */
[C---:B------:R-:W-:Y:S02]  /*154d0*/  IMAD R6, R0.reuse, c[0x0][0x3e4], R6 ;  /* 0x0000f90000067a24 */ /* 0x040fe400078e0206 */
[----:B------:R-:W-:Y:S01]  /*154e0*/  IMAD.WIDE.U32 R2, R0, c[0x0][0x3e0], R2 ;  /* 0x0000f80000027a25 */ /* 0x000fe200078e0002 */
[----:B------:R-:W-:-:S03]  /*154f0*/  SHF.R.S32.HI R0, RZ, 0x1f, R4 ;  /* 0x0000001fff007819 */ /* 0x000fc60000011404 */
[----:B------:R-:W-:Y:S02]  /*15500*/  IMAD.IADD R3, R3, 0x1, R6 ;  /* 0x0000000103037824 */ /* 0x000fe400078e0206 */
[----:B------:R-:W-:Y:S02]  /*15510*/  IMAD R0, R0, c[0x0][0x3d8], RZ ;  /* 0x0000f60000007a24 */ /* 0x000fe400078e02ff */
[----:B------:R-:W-:-:S04]  /*15520*/  IMAD.WIDE.U32 R2, R4, c[0x0][0x3d8], R2 ;  /* 0x0000f60004027a25 */ /* 0x000fc800078e0002 */
[----:B------:R-:W-:Y:S01]  /*15530*/  IMAD R4, R4, c[0x0][0x3dc], R0 ;  /* 0x0000f70004047a24 */ /* 0x000fe200078e0200 */
[----:B------:R-:W-:-:S04]  /*15540*/  LEA R12, P0, R2, c[0x0][0x380], 0x1 ;  /* 0x0000e000020c7a11 */ /* 0x000fc800078008ff */
[----:B------:R-:W-:-:S04]  /*15550*/  IADD3 R4, R3, R4, RZ ;  /* 0x0000000403047210 */ /* 0x000fc80007ffe0ff */
[----:B------:R-:W-:Y:S01]  /*15560*/  LEA.HI.X R9, R2, c[0x0][0x384], R4, 0x1, P0 ;  /* 0x0000e10002097a11 */ /* 0x000fe200000f0c04 */
[----:B------:R-:W-:Y:S05]  /*15570*/  BRA.DIV ~URZ, `(.L_x_611) ;  /* 0x000027127f007947 */ /* 0x000fea000b800000 */
[----:B------:R1:W2:Y:S02]  /*15580*/  SHFL.IDX PT, R8, R9, RZ, 0x1c1f ;  /* 0x001c1fff09087589 */ /* 0x0002a400000e0000 */
.L_x_669:
[----:B------:R-:W-:Y:S05]  /*15590*/  BRA.DIV ~URZ, `(.L_x_612) ;  /* 0x000027627f007947 */ /* 0x000fea000b800000 */
[----:B------:R3:W4:Y:S02]  /*155a0*/  SHFL.IDX PT, R0, R12, RZ, 0x1c1f ;  /* 0x001c1fff0c007589 */ /* 0x00072400000e0000 */
.L_x_670:
        /* <DEDUP_REMOVED lines=18> */
[----:B------:R2:W-:Y:S04]  /*156d0*/  @!P2 ST.E.128 [R6.64], RZ ;  /* 0x000000ff0600a985 */ /* 0x0005e8000c101d06 */
[----:B------:R2:W-:Y:S04]  /*156e0*/  @!P1 ST.E.128 [R4.64], RZ ;  /* 0x000000ff04009985 */ /* 0x0005e8000c101d06 */
[----:B------:R2:W-:Y:S02]  /*156f0*/  @!P0 ST.E.128 [R2.64], RZ ;  /* 0x000000ff02008985 */ /* 0x0005e4000c101d06 */
.L_x_614:
[----:B------:R-:W-:Y:S05]  /*15700*/  BSYNC B0 ;  /* 0x0000000000007941 */ /* 0x000fea0003800000 */
.L_x_613:
[----:B------:R-:W-:Y:S05]  /*15710*/  BRA.DIV ~URZ, `(.L_x_615) ;  /* 0x000026427f007947 */ /* 0x000fea000b800000 */
[----:B--2---:R2:W1:Y:S04]  /*15720*/  SHFL.IDX PT, R8, R9, 0x1, 0x1c1f ;  /* 0x003c1f0009087f89 */ /* 0x00446800000e0000 */
[----:B----4-:R2:W4:Y:S02]  /*15730*/  SHFL.IDX PT, R0, R12, 0x1, 0x1c1f ;  /* 0x003c1f000c007f89 */ /* 0x01052400000e0000 */
.L_x_671:
        /* <DEDUP_REMOVED lines=18> */
[----:B------:R1:W-:Y:S04]  /*15860*/  @!P2 ST.E.128 [R6.64], RZ ;  /* 0x000000ff0600a985 */ /* 0x0003e8000c101d06 */
[----:B------:R1:W-:Y:S04]  /*15870*/  @!P1 ST.E.128 [R4.64], RZ ;  /* 0x000000ff04009985 */ /* 0x0003e8000c101d06 */
[----:B------:R1:W-:Y:S02]  /*15880*/  @!P0 ST.E.128 [R2.64], RZ ;  /* 0x000000ff02008985 */ /* 0x0003e4000c101d06 */
.L_x_617:
[----:B------:R-:W-:Y:S05]  /*15890*/  BSYNC B0 ;  /* 0x0000000000007941 */ /* 0x000fea0003800000 */
.L_x_616:
[----:B------:R-:W-:Y:S05]  /*158a0*/  BRA.DIV ~URZ, `(.L_x_618) ;  /* 0x000025727f007947 */ /* 0x000fea000b800000 */
[----:B-1----:R1:W2:Y:S02]  /*158b0*/  SHFL.IDX PT, R8, R9, 0x2, 0x1c1f ;  /* 0x005c1f0009087f89 */ /* 0x0022a400000e0000 */
.L_x_672:
[----:B------:R-:W-:Y:S05]  /*158c0*/  BRA.DIV ~URZ, `(.L_x_619) ;  /* 0x000025c27f007947 */ /* 0x000fea000b800000 */
[----:B----4-:R4:W1:Y:S02]  /*158d0*/  SHFL.IDX PT, R0, R12, 0x2, 0x1c1f ;  /* 0x005c1f000c007f89 */ /* 0x01086400000e0000 */
.L_x_673:
        /* <DEDUP_REMOVED lines=21> */
.L_x_621:
[----:B------:R-:W-:Y:S05]  /*15a30*/  BSYNC B0 ;  /* 0x0000000000007941 */ /* 0x000fea0003800000 */
.L_x_620:
[----:B------:R-:W-:Y:S05]  /*15a40*/  BRA.DIV ~URZ, `(.L_x_622) ;  /* 0x000024a27f007947 */ /* 0x000fea000b800000 */
[----:B--2---:R2:W3:Y:S04]  /*15a50*/  SHFL.IDX PT, R8, R9, 0x3, 0x1c1f ;  /* 0x007c1f0009087f89 */ /* 0x0044e800000e0000 */
[----:B-1----:R2:W1:Y:S02]  /*15a60*/  SHFL.IDX PT, R0, R12, 0x3, 0x1c1f ;  /* 0x007c1f000c007f89 */ /* 0x00246400000e0000 */
.L_x_674:
[----:B------:R-:W-:-:S04]  /*15a70*/  IADD3 R2, R11, 0x60, RZ ;  /* 0x000000600b027810 */ /* 0x000fc80007ffe0ff */
[----:B------:R-:W-:-:S13]  /*15a80*/  ISETP.GE.AND P0, PT, R2, R10, PT ;  /* 0x0000000a0200720c */ /* 0x000fda0003f06270 */
[----:B------:R-:W-:Y:S05]  /*15a90*/  @P0 BRA `(.L_x_595) ;  /* 0x0000011000000947 */ /* 0x000fea0003800000 */
[----:B------:R-:W5:Y:S04]  /*15aa0*/  LDL.64 R16, [R1+0x28] ;  /* 0x0000280001107983 */ /* 0x000f680000100a00 */
[----:B--2---:R-:W2:Y:S04]  /*15ab0*/  LDL R13, [R1+0x30] ;  /* 0x00003000010d7983 */ /* 0x004ea80000100800 */
[----:B----4-:R-:W4:Y:S04]  /*15ac0*/  LDL R9, [R1+0x34] ;  /* 0x0000340001097983 */ /* 0x010f280000100800 */
[----:B---3--:R-:W3:Y:S04]  /*15ad0*/  LDL R14, [R1+0x54] ;  /* 0x00005400010e7983 */ /* 0x008ee80000100800 */
[----:B------:R-:W3:Y:S01]  /*15ae0*/  LDL R12, [R1+0x50] ;  /* 0x00005000010c7983 */ /* 0x000ee20000100800 */
[----:B-----5:R-:W-:-:S02]  /*15af0*/  ISETP.GE.AND P2, PT, R16, c[0x0][0x3c8], PT ;  /* 0x0000f20010007a0c */ /* 0x020fc40003f46270 */
[----:B--2---:R-:W-:Y:S02]  /*15b00*/  ISETP.GE.AND P1, PT, R13, c[0x0][0x3c8], PT ;  /* 0x0000f2000d007a0c */ /* 0x004fe40003f26270 */
[----:B----4-:R-:W-:-:S09]  /*15b10*/  ISETP.GE.AND P0, PT, R9, c[0x0][0x3c8], PT ;  /* 0x0000f20009007a0c */ /* 0x010fd20003f06270 */
[CC--:B-1----:R-:W-:Y:S02]  /*15b20*/  @!P2 LEA R6, P5, R16.reuse, R0.reuse, 0x1 ;  /* 0x000000001006a211 */ /* 0x0c2fe400078a08ff */
[----:B------:R-:W-:Y:S02]  /*15b30*/  @!P1 LEA R4, P4, R13, R0, 0x1 ;  /* 0x000000000d049211 */ /* 0x000fe400078808ff */
[----:B------:R-:W-:Y:S02]  /*15b40*/  @!P2 LEA.HI.X R7, R16, R8, R17, 0x1, P5 ;  /* 0x000000081007a211 */ /* 0x000fe400028f0c11 */
[----:B------:R-:W-:Y:S02]  /*15b50*/  @!P0 LEA R2, P3, R9, R0, 0x1 ;  /* 0x0000000009028211 */ /* 0x000fe400078608ff */
[-C--:B---3--:R-:W-:Y:S02]  /*15b60*/  @!P1 LEA.HI.X R5, R13, R8.reuse, R14, 0x1, P4 ;  /* 0x000000080d059211 */ /* 0x088fe400020f0c0e */
[----:B------:R-:W-:Y:S01]  /*15b70*/  @!P0 LEA.HI.X R3, R9, R8, R12, 0x1, P3 ;  /* 0x0000000809038211 */ /* 0x000fe200018f0c0c */
[----:B------:R1:W-:Y:S04]  /*15b80*/  @!P2 ST.E.128 [R6.64], RZ ;  /* 0x000000ff0600a985 */ /* 0x0003e8000c101d06 */
[----:B------:R1:W-:Y:S04]  /*15b90*/  @!P1 ST.E.128 [R4.64], RZ ;  /* 0x000000ff04009985 */ /* 0x0003e8000c101d06 */
[----:B------:R1:W-:Y:S02]  /*15ba0*/  @!P0 ST.E.128 [R2.64], RZ ;  /* 0x000000ff02008985 */ /* 0x0003e4000c101d06 */
.L_x_595:
[----:B------:R-:W-:Y:S05]  /*15bb0*/  BSYNC B1 ;  /* 0x0000000000017941 */ /* 0x000fea0003800000 */
.L_x_579:
[----:B-1--4-:R-:W4:Y:S02]  /*15bc0*/  LDL R0, [R1+0x5c] ;  /* 0x00005c0001007983 */ /* 0x012f240000100800 */
[----:B----4-:R-:W-:-:S13]  /*15bd0*/  ISETP.NE.AND P0, PT, R0, RZ, PT ;  /* 0x000000ff0000720c */ /* 0x010fda0003f05270 */
[----:B------:R-:W-:Y:S01]  /*15be0*/  @P0 WARPSYNC 0xffffffff ;  /* 0xffffffff00000948 */ /* 0x000fe20003800000 */
[----:B------:R-:W-:Y:S06]  /*15bf0*/  @P0 BAR.SYNC.DEFER_BLOCKING 0x5, 0x80 ;  /* 0x0142000000000b1d */ /* 0x000fec0000010000 */
[----:B---3--:R-:W1:Y:S04]  /*15c00*/  @P0 LDS.128 R4, [0xc080] ;  /* 0x00c08000ff040984 */ /* 0x008e680000000c00 */
[----:B-1----:R1:W-:Y:S04]  /*15c10*/  @P0 STL.64 [R1+0x18], R4 ;  /* 0x0000180401000387 */ /* 0x0023e80000100a00 */
        /* <DEDUP_REMOVED lines=9> */
.L_x_675:
[----:B------:R-:W-:Y:S05]  /*15cb0*/  BRA.DIV ~URZ, `(.L_x_625) ;  /* 0x000023627f007947 */ /* 0x000fea000b800000 */
[----:B------:R3:W4:Y:S02]  /*15cc0*/  SHFL.IDX PT, R8, R74, 0x1, 0x1f ;  /* 0x00201f004a087f89 */ /* 0x00072400000e0000 */
.L_x_676:
[----:B------:R-:W5:Y:S01]  /*15cd0*/  LDL R0, [R1+0x24] ;  /* 0x0000240001007983 */ /* 0x000f620000100800 */
[----:B------:R-:W-:Y:S02]  /*15ce0*/  IMAD.MOV.U32 R6, RZ, RZ, RZ ;  /* 0x000000ffff067224 */ /* 0x000fe400078e00ff */
[----:B-----5:R-:W-:-:S05]  /*15cf0*/  IMAD.IADD R0, R0, 0x1, R14 ;  /* 0x0000000100007824 */ /* 0x020fca00078e020e */
        /* <DEDUP_REMOVED lines=16> */
.L_x_677:
        /* <DEDUP_REMOVED lines=16> */
.L_x_678:
[----:B---3--:R-:W-:Y:S01]  /*15f00*/  IMAD R0, R0, c[0x0][0x538], RZ ;  /* 0x00014e0000007a24 */ /* 0x008fe200078e02ff */
[----:B------:R-:W-:Y:S04]  /*15f10*/  BSSY B1, `(.L_x_628) ;  /* 0x00000ce000017945 */ /* 0x000fe80003800000 */
[----:B----4-:R-:W-:-:S04]  /*15f20*/  IADD3 R8, R0, R8, RZ ;  /* 0x0000000800087210 */ /* 0x010fc80007ffe0ff */
[----:B--2---:R-:W-:-:S13]  /*15f30*/  ISETP.GT.AND P0, PT, R8, R9, PT ;  /* 0x000000090800720c */ /* 0x004fda0003f04270 */
[----:B------:R-:W-:Y:S05]  /*15f40*/  @P0 BRA `(.L_x_629) ;  /* 0x0000025000000947 */ /* 0x000fea0003800000 */
.L_x_633:
        /* <DEDUP_REMOVED lines=17> */
.L_x_679:
        /* <DEDUP_REMOVED lines=16> */
.L_x_680:
[----:B--2---:R-:W-:-:S05]  /*16160*/  IMAD R0, R0, c[0x0][0x538], RZ ;  /* 0x00014e0000007a24 */ /* 0x004fca00078e02ff */
[----:B------:R-:W-:-:S04]  /*16170*/  IADD3 R8, R0, R8, RZ ;  /* 0x0000000800087210 */ /* 0x000fc80007ffe0ff */
[----:B------:R-:W-:-:S13]  /*16180*/  ISETP.GT.AND P0, PT, R8, R9, PT ;  /* 0x000000090800720c */ /* 0x000fda0003f04270 */
[----:B-1----:R-:W-:Y:S05]  /*16190*/  @!P0 BRA `(.L_x_633) ;  /* 0xfffffdb000008947 */ /* 0x002fea000383ffff */
.L_x_629:
[----:B------:R-:W-:-:S05]  /*161a0*/  IADD3 R12, -R0, R8, RZ ;  /* 0x00000008000c7210 */ /* 0x000fca0007ffe1ff */
[----:B------:R-:W-:-:S05]  /*161b0*/  IMAD R0, R4, c[0x0][0x538], R12 ;  /* 0x00014e0004007a24 */ /* 0x000fca00078e020c */
[----:B------:R-:W-:Y:S01]  /*161c0*/  ISETP.GT.AND P0, PT, R0, R9, PT ;  /* 0x000000090000720c */ /* 0x000fe20003f04270 */
[----:B------:R-:W-:-:S12]  /*161d0*/  BRA.DIV ~URZ, `(.L_x_634) ;  /* 0x000022827f007947 */ /* 0x000fd8000b800000 */
[----:B------:R-:W-:-:S03]  /*161e0*/  VOTE.ANY R10, PT, !P0 ;  /* 0x00000000000a7806 */ /* 0x000fc600040e0100 */
.L_x_681:
[----:B------:R-:W2:Y:S01]  /*161f0*/  LDL.LU R0, [R1+0x24] ;  /* 0x0000240001007983 */ /* 0x000ea20000300800 */
[----:B------:R-:W2:Y:S02]  /*16200*/  POPC R8, R10 ;  /* 0x0000000a00087309 */ /* 0x000ea40000000000 */
[----:B--2---:R-:W-:-:S05]  /*16210*/  IADD3 R0, R8, R0, RZ ;  /* 0x0000000008007210 */ /* 0x004fca0007ffe0ff */
[----:B------:R2:W-:Y:S01]  /*16220*/  STL [R1+0x24], R0 ;  /* 0x0000240001007387 */ /* 0x0005e20000100800 */
[----:B------:R-:W-:Y:S05]  /*16230*/  BRA.DIV ~URZ, `(.L_x_635) ;  /* 0x000022727f007947 */ /* 0x000fea000b800000 */
[----:B------:R3:W4:Y:S04]  /*16240*/  SHFL.IDX PT, R11, R6, R8, 0x1f ;  /* 0x00001f08060b7589 */ /* 0x00072800000e0000 */
[----:B------:R3:W1:Y:S02]  /*16250*/  SHFL.IDX PT, R7, R7, R8, 0x1f ;  /* 0x00001f0807077589 */ /* 0x00066400000e0000 */
.L_x_682:
[----:B------:R-:W-:Y:S01]  /*16260*/  ISETP.NE.AND P0, PT, R10, RZ, PT ;  /* 0x000000ff0a00720c */ /* 0x000fe20003f05270 */
[----:B------:R-:W-:-:S12]  /*16270*/  BSSY B0, `(.L_x_636) ;  /* 0x0000005000007945 */ /* 0x000fd80003800000 */
[----:B------:R-:W-:Y:S05]  /*16280*/  @!P0 BRA `(.L_x_637) ;  /* 0x0000003000008947 */ /* 0x000fea0003800000 */
[----:B------:R-:W-:Y:S01]  /*16290*/  IADD3 R3, R8, -0x1, RZ ;  /* 0xffffffff08037810 */ /* 0x000fe20007ffe0ff */
[----:B------:R-:W-:Y:S05]  /*162a0*/  BRA.DIV ~URZ, `(.L_x_638) ;  /* 0x000022d27f007947 */ /* 0x000fea000b800000 */
[----:B------:R2:W3:Y:S02]  /*162b0*/  SHFL.IDX PT, R13, R4, R3, 0x1f ;  /* 0x00001f03040d7589 */ /* 0x0004e400000e0000 */
.L_x_637:
[----:B------:R-:W-:Y:S05]  /*162c0*/  BSYNC B0 ;  /* 0x0000000000007941 */ /* 0x000fea0003800000 */
.L_x_636:
[----:B--23--:R-:W-:Y:S01]  /*162d0*/  IMAD R0, R13, c[0x0][0x538], R12 ;  /* 0x00014e000d007a24 */ /* 0x00cfe200078e020c */
[----:B-1----:R-:W-:Y:S01]  /*162e0*/  ISETP.NE.AND P0, PT, R7, 0x1, PT ;  /* 0x000000010700780c */ /* 0x002fe20003f05270 */
[----:B------:R-:W-:Y:S03]  /*162f0*/  BSSY B0, `(.L_x_639) ;  /* 0x0000086000007945 */ /* 0x000fe60003800000 */
[----:B------:R1:W-:Y:S01]  /*16300*/  STL [R1+0x18], R0 ;  /* 0x0000180001007387 */ /* 0x0003e20000100800 */
[----:B------:R-:W-:-:S08]  /*16310*/  IADD3 R8, -R0, R9, RZ ;  /* 0x0000000900087210 */ /* 0x000fd00007ffe1ff */
[----:B------:R-:W-:Y:S05]  /*16320*/  @!P0 BRA `(.L_x_640) ;  /* 0x000003e000008947 */ /* 0x000fea0003800000 */
[-C--:B----4-:R-:W-:Y:S02]  /*16330*/  IABS R2, R11.reuse ;  /* 0x0000000b00027213 */ /* 0x090fe40000000000 */
[----:B------:R-:W-:Y:S02]  /*16340*/  IABS R9, R11 ;  /* 0x0000000b00097213 */ /* 0x000fe40000000000 */
[----:B-1----:R-:W1:Y:S08]  /*16350*/  I2F.RP R0, R2 ;  /* 0x0000000200007306 */ /* 0x002e700000209400 */
[----:B-1----:R-:W1:Y:S02]  /*16360*/  MUFU.RCP R0, R0 ;  /* 0x0000000000007308 */ /* 0x002e640000001000 */
[----:B-1----:R-:W-:-:S06]  /*16370*/  IADD3 R0, R0, 0xffffffe, RZ ;  /* 0x0ffffffe00007810 */ /* 0x002fcc0007ffe0ff */
[----:B------:R-:W1:Y:S02]  /*16380*/  F2I.FTZ.U32.TRUNC.NTZ R5, R0 ;  /* 0x0000000000057305 */ /* 0x000e64000021f000 */
[----:B-1----:R-:W-:Y:S01]  /*16390*/  IMAD.MOV R3, RZ, RZ, -R5 ;  /* 0x000000ffff037224 */ /* 0x002fe200078e0a05 */
[----:B------:R-:W-:-:S03]  /*163a0*/  IABS R0, R7 ;  /* 0x0000000700007213 */ /* 0x000fc60000000000 */
[----:B------:R-:W-:Y:S01]  /*163b0*/  IMAD.MOV.U32 R4, RZ, RZ, R3 ;  /* 0x000000ffff047224 */ /* 0x000fe200078e0003 */
[----:B------:R-:W-:Y:S01]  /*163c0*/  IABS R3, R8 ;  /* 0x0000000800037213 */ /* 0x000fe20000000000 */
[----:B------:R-:W-:Y:S02]  /*163d0*/  IMAD.MOV.U32 R6, RZ, RZ, R0 ;  /* 0x000000ffff067224 */ /* 0x000fe400078e0000 */
[----:B------:R-:W-:Y:S02]  /*163e0*/  IMAD R0, R4, R2, RZ ;  /* 0x0000000204007224 */ /* 0x000fe400078e02ff */
[----:B------:R-:W-:Y:S01]  /*163f0*/  IMAD.MOV.U32 R4, RZ, RZ, RZ ;  /* 0x000000ffff047224 */ /* 0x000fe200078e00ff */
[----:B------:R-:W1:Y:S03]  /*16400*/  I2F.RP R10, R6 ;  /* 0x00000006000a7306 */ /* 0x000e660000209400 */
[----:B------:R-:W-:-:S04]  /*16410*/  IMAD.HI.U32 R5, R5, R0, R4 ;  /* 0x0000000005057227 */ /* 0x000fc800078e0004 */
[----:B------:R-:W-:-:S05]  /*16420*/  IMAD.MOV R0, RZ, RZ, -R9 ;  /* 0x000000ffff007224 */ /* 0x000fca00078e0a09 */
[----:B------:R-:W-:Y:S01]  /*16430*/  MOV R4, R0 ;  /* 0x0000000000047202 */ /* 0x000fe20000000f00 */
[----:B------:R-:W-:-:S04]  /*16440*/  IMAD.HI.U32 R0, R5, R3, RZ ;  /* 0x0000000305007227 */ /* 0x000fc800078e00ff */
[----:B------:R-:W-:Y:S02]  /*16450*/  IMAD R3, R0, R4, R3 ;  /* 0x0000000400037224 */ /* 0x000fe400078e0203 */
[----:B-1----:R-:W1:Y:S03]  /*16460*/  MUFU.RCP R4, R10 ;  /* 0x0000000a00047308 */ /* 0x002e660000001000 */
        /* <DEDUP_REMOVED lines=9> */
[----:B------:R-:W-:Y:S01]  /*16500*/  @P2 IADD3 R0, R0, 0x1, RZ ;  /* 0x0000000100002810 */ /* 0x000fe20007ffe0ff */
[----:B-1----:R-:W-:-:S06]  /*16510*/  IMAD.MOV R2, RZ, RZ, -R3 ;  /* 0x000000ffff027224 */ /* 0x002fcc00078e0a03 */
[----:B------:R-:W-:Y:S01]  /*16520*/  @!P1 IMAD.MOV R0, RZ, RZ, -R0 ;  /* 0x000000ffff009224 */ /* 0x000fe200078e0a00 */
[----:B------:R-:W-:Y:S02]  /*16530*/  @!P0 LOP3.LUT R0, RZ, R11, RZ, 0x33, !PT ;  /* 0x0000000bff008212 */ /* 0x000fe400078e33ff */
[----:B------:R-:W-:Y:S02]  /*16540*/  MOV R4, R2 ;  /* 0x0000000200047202 */ /* 0x000fe40000000f00 */
[----:B------:R-:W-:Y:S02]  /*16550*/  IABS R2, R7 ;  /* 0x0000000700027213 */ /* 0x000fe40000000000 */
[----:B------:R-:W-:Y:S01]  /*16560*/  IABS R9, R0 ;  /* 0x0000000000097213 */ /* 0x000fe20000000000 */
[----:B------:R-:W-:Y:S02]  /*16570*/  IMAD R4, R4, R6, RZ ;  /* 0x0000000604047224 */ /* 0x000fe400078e02ff */
[----:B------:R-:W-:-:S02]  /*16580*/  IMAD.MOV R5, RZ, RZ, -R2 ;  /* 0x000000ffff057224 */ /* 0x000fc400078e0a02 */
[----:B------:R-:W-:-:S04]  /*16590*/  IMAD.MOV.U32 R2, RZ, RZ, RZ ;  /* 0x000000ffff027224 */ /* 0x000fc800078e00ff */
[----:B------:R-:W-:Y:S01]  /*165a0*/  IMAD.HI.U32 R2, R3, R4, R2 ;  /* 0x0000000403027227 */ /* 0x000fe200078e0002 */
[----:B------:R-:W-:-:S03]  /*165b0*/  MOV R4, R5 ;  /* 0x0000000500047202 */ /* 0x000fc60000000f00 */
[----:B------:R-:W-:-:S04]  /*165c0*/  IMAD.MOV.U32 R3, RZ, RZ, R9 ;  /* 0x000000ffff037224 */ /* 0x000fc800078e0009 */
[----:B------:R-:W-:-:S04]  /*165d0*/  IMAD.HI.U32 R2, R2, R3, RZ ;  /* 0x0000000302027227 */ /* 0x000fc800078e00ff */
[----:B------:R-:W-:Y:S01]  /*165e0*/  IMAD R3, R2, R4, R3 ;  /* 0x0000000402037224 */ /* 0x000fe200078e0203 */
[----:B------:R-:W-:-:S04]  /*165f0*/  IADD3 R4, -R0, RZ, RZ ;  /* 0x000000ff00047210 */ /* 0x000fc80007ffe1ff */
        /* <DEDUP_REMOVED lines=9> */
[----:B------:R-:W-:-:S05]  /*16690*/  @!P0 LOP3.LUT R2, RZ, R7, RZ, 0x33, !PT ;  /* 0x00000007ff028212 */ /* 0x000fca00078e33ff */
[----:B------:R-:W-:-:S04]  /*166a0*/  IMAD.MOV R3, RZ, RZ, -R2 ;  /* 0x000000ffff037224 */ /* 0x000fc800078e0a02 */
[C---:B------:R-:W-:Y:S02]  /*166b0*/  IMAD R3, R7.reuse, R3, R0 ;  /* 0x0000000307037224 */ /* 0x040fe400078e0200 */
[----:B------:R-:W-:Y:S02]  /*166c0*/  IMAD R0, R7, 0x1000000, R2 ;  /* 0x0100000007007824 */ /* 0x000fe400078e0202 */
[----:B------:R-:W-:Y:S02]  /*166d0*/  IMAD R2, R11, R4, R8 ;  /* 0x000000040b027224 */ /* 0x000fe400078e0208 */
[----:B------:R-:W-:-:S05]  /*166e0*/  IMAD R0, R3, 0x10000, R0 ;  /* 0x0001000003007824 */ /* 0x000fca00078e0200 */
[----:B------:R1:W-:Y:S01]  /*166f0*/  STL [R1+0x20], R0 ;  /* 0x0000200001007387 */ /* 0x0003e20000100800 */
[----:B------:R-:W-:Y:S05]  /*16700*/  BRA `(.L_x_641) ;  /* 0x0000044000007947 */ /* 0x000fea0003800000 */
.L_x_640:
[----:B-1----:R-:W2:Y:S01]  /*16710*/  LDL R0, [R1+0x24] ;  /* 0x0000240001007983 */ /* 0x002ea20000100800 */
[----:B------:R-:W-:-:S04]  /*16720*/  IMAD.MOV.U32 R2, RZ, RZ, 0x4 ;  /* 0x00000004ff027424 */ /* 0x000fc800078e00ff */
[----:B--2---:R-:W-:-:S05]  /*16730*/  IMAD.WIDE R2, R0, R2, c[0x0][0x590] ;  /* 0x0001640000027625 */ /* 0x004fca00078e0202 */
[----:B------:R-:W2:Y:S02]  /*16740*/  LDG.E R4, [R2.64] ;  /* 0x0000000602047981 */ /* 0x000ea4000c1e1900 */
[----:B--2-4-:R-:W-:-:S05]  /*16750*/  IMAD R9, R4, R11, RZ ;  /* 0x0000000b04097224 */ /* 0x014fca00078e02ff */
[-C--:B------:R-:W-:Y:S02]  /*16760*/  IABS R0, R9.reuse ;  /* 0x0000000900007213 */ /* 0x080fe40000000000 */
        /* <DEDUP_REMOVED lines=27> */
[----:B------:R-:W-:Y:S02]  /*16920*/  IMAD R10, R4, R2, RZ ;  /* 0x00000002040a7224 */ /* 0x000fe400078e02ff */
[----:B------:R-:W-:-:S03]  /*16930*/  IMAD.MOV R2, RZ, RZ, -R2 ;  /* 0x000000ffff027224 */ /* 0x000fc600078e0a02 */
[----:B------:R-:W-:Y:S01]  /*16940*/  IADD3 R0, -R10, c[0x0][0x538], RZ ;  /* 0x00014e000a007a10 */ /* 0x000fe20007ffe1ff */
[----:B------:R-:W-:-:S03]  /*16950*/  IMAD R6, R9, R2, R8 ;  /* 0x0000000209067224 */ /* 0x000fc600078e0208 */
[----:B------:R-:W-:Y:S02]  /*16960*/  IMNMX R0, R4, R0, PT ;  /* 0x0000000004007217 */ /* 0x000fe40003800200 */
[----:B------:R-:W-:Y:S02]  /*16970*/  IABS R2, R6 ;  /* 0x0000000600027213 */ /* 0x000fe40000000000 */
[-C--:B------:R-:W-:Y:S02]  /*16980*/  IABS R3, R0.reuse ;  /* 0x0000000000037213 */ /* 0x080fe40000000000 */
[----:B------:R-:W-:Y:S02]  /*16990*/  IABS R9, R0 ;  /* 0x0000000000097213 */ /* 0x000fe40000000000 */
[----:B------:R-:W1:Y:S01]  /*169a0*/  I2F.RP R4, R3 ;  /* 0x0000000300047306 */ /* 0x000e620000209400 */
[----:B------:R-:W-:Y:S02]  /*169b0*/  MOV R7, R2 ;  /* 0x0000000200077202 */ /* 0x000fe40000000f00 */
[----:B------:R-:W-:-:S05]  /*169c0*/  IMAD.MOV R2, RZ, RZ, -R9 ;  /* 0x000000ffff027224 */ /* 0x000fca00078e0a09 */
[----:B-1----:R-:W1:Y:S02]  /*169d0*/  MUFU.RCP R4, R4 ;  /* 0x0000000400047308 */ /* 0x002e640000001000 */
[----:B-1----:R-:W-:-:S06]  /*169e0*/  IADD3 R4, R4, 0xffffffe, RZ ;  /* 0x0ffffffe04047810 */ /* 0x002fcc0007ffe0ff */
[----:B------:R-:W1:Y:S02]  /*169f0*/  F2I.FTZ.U32.TRUNC.NTZ R5, R4 ;  /* 0x0000000400057305 */ /* 0x000e64000021f000 */
[----:B-1----:R-:W-:-:S04]  /*16a00*/  IMAD.MOV R4, RZ, RZ, -R5 ;  /* 0x000000ffff047224 */ /* 0x002fc800078e0a05 */
[----:B------:R-:W-:Y:S02]  /*16a10*/  IMAD R8, R4, R3, RZ ;  /* 0x0000000304087224 */ /* 0x000fe400078e02ff */
[----:B------:R-:W-:-:S04]  /*16a20*/  IMAD.MOV.U32 R4, RZ, RZ, RZ ;  /* 0x000000ffff047224 */ /* 0x000fc800078e00ff */
[----:B------:R-:W-:-:S04]  /*16a30*/  IMAD.HI.U32 R5, R5, R8, R4 ;  /* 0x0000000805057227 */ /* 0x000fc800078e0004 */
[----:B------:R-:W-:Y:S02]  /*16a40*/  IMAD.MOV.U32 R4, RZ, RZ, R2 ;  /* 0x000000ffff047224 */ /* 0x000fe400078e0002 */
[----:B------:R-:W-:-:S04]  /*16a50*/  IMAD.HI.U32 R2, R5, R7, RZ ;  /* 0x0000000705027227 */ /* 0x000fc800078e00ff */
[----:B------:R-:W-:-:S05]  /*16a60*/  IMAD R4, R2, R4, R7 ;  /* 0x0000000402047224 */ /* 0x000fca00078e0207 */
[----:B------:R-:W-:-:S13]  /*16a70*/  ISETP.GT.U32.AND P0, PT, R3, R4, PT ;  /* 0x000000040300720c */ /* 0x000fda0003f04070 */
[-C--:B------:R-:W-:Y:S02]  /*16a80*/  @!P0 IADD3 R4, R4, -R3.reuse, RZ ;  /* 0x8000000304048210 */ /* 0x080fe40007ffe0ff */
[----:B------:R-:W-:Y:S02]  /*16a90*/  @!P0 IADD3 R2, R2, 0x1, RZ ;  /* 0x0000000102028810 */ /* 0x000fe40007ffe0ff */
[----:B------:R-:W-:Y:S02]  /*16aa0*/  ISETP.GE.U32.AND P2, PT, R4, R3, PT ;  /* 0x000000030400720c */ /* 0x000fe40003f46070 */
[----:B------:R-:W-:Y:S02]  /*16ab0*/  LOP3.LUT R3, R6, R0, RZ, 0x3c, !PT ;  /* 0x0000000006037212 */ /* 0x000fe400078e3cff */
[----:B------:R-:W-:Y:S02]  /*16ac0*/  ISETP.NE.AND P0, PT, R0, RZ, PT ;  /* 0x000000ff0000720c */ /* 0x000fe40003f05270 */
[----:B------:R-:W-:Y:S01]  /*16ad0*/  ISETP.GE.AND P1, PT, R3, RZ, PT ;  /* 0x000000ff0300720c */ /* 0x000fe20003f26270 */
[----:B------:R-:W-:Y:S01]  /*16ae0*/  IMAD.MOV R3, RZ, RZ, -R0 ;  /* 0x000000ffff037224 */ /* 0x000fe200078e0a00 */
[----:B------:R-:W-:-:S05]  /*16af0*/  IADD3 R6, R10, 0x1000000, R6 ;  /* 0x010000000a067810 */ /* 0x000fca0007ffe006 */
[----:B------:R-:W-:-:S06]  /*16b00*/  @P2 IADD3 R2, R2, 0x1, RZ ;  /* 0x0000000102022810 */ /* 0x000fcc0007ffe0ff */
[----:B------:R-:W-:Y:S01]  /*16b10*/  @!P1 IMAD.MOV R2, RZ, RZ, -R2 ;  /* 0x000000ffff029224 */ /* 0x000fe200078e0a02 */
[----:B------:R-:W-:-:S05]  /*16b20*/  @!P0 LOP3.LUT R2, RZ, R0, RZ, 0x33, !PT ;  /* 0x00000000ff028212 */ /* 0x000fca00078e33ff */
[----:B------:R-:W-:-:S05]  /*16b30*/  IMAD R0, R2, R3, R6 ;  /* 0x0000000302007224 */ /* 0x000fca00078e0206 */
[----:B------:R1:W-:Y:S02]  /*16b40*/  STL [R1+0x20], R0 ;  /* 0x0000200001007387 */ /* 0x0003e40000100800 */
.L_x_641:
[----:B------:R-:W-:Y:S05]  /*16b50*/  BSYNC B0 ;  /* 0x0000000000007941 */ /* 0x000fea0003800000 */
.L_x_639:
[----:B------:R-:W-:-:S04]  /*16b60*/  LOP3.LUT R2, RZ, R2, RZ, 0x33, !PT ;  /* 0x00000002ff027212 */ /* 0x000fc800078e33ff */
[----:B-1----:R-:W-:-:S05]  /*16b70*/  IADD3 R0, R2, R11, RZ ;  /* 0x0000000b02007210 */ /* 0x002fca0007ffe0ff */
[----:B------:R1:W-:Y:S01]  /*16b80*/  STL [R1+0x1c], R0 ;  /* 0x00001c0001007387 */ /* 0x0003e20000100800 */
[----:B------:R-:W-:Y:S05]  /*16b90*/  BRA `(.L_x_642) ;  /* 0x0000005000007947 */ /* 0x000fea0003800000 */
.L_x_630:
[----:B------:R-:W-:Y:S01]  /*16ba0*/  MOV R0, c[0x0][0x53c] ;  /* 0x00014f0000007a02 */ /* 0x000fe20000000f00 */
[----:B------:R2:W-:Y:S04]  /*16bb0*/  STL [R1+0x18], R9 ;  /* 0x0000180901007387 */ /* 0x0005e80000100800 */
[----:B------:R2:W-:Y:S04]  /*16bc0*/  STL [R1+0x1c], RZ ;  /* 0x00001cff01007387 */ /* 0x0005e80000100800 */
[----:B------:R2:W-:Y:S04]  /*16bd0*/  STL [R1+0x20], RZ ;  /* 0x000020ff01007387 */ /* 0x0005e80000100800 */
[----:B------:R2:W-:Y:S02]  /*16be0*/  STL [R1+0x24], R0 ;  /* 0x0000240001007387 */ /* 0x0005e40000100800 */
.L_x_642:
[----:B------:R-:W-:Y:S05]  /*16bf0*/  BSYNC B1 ;  /* 0x0000000000017941 */ /* 0x000fea0003800000 */
.L_x_628:
[----:B-1----:R-:W3:Y:S04]  /*16c00*/  LDL R4, [R1+0x18] ;  /* 0x0000180001047983 */ /* 0x002ee80000100800 */
        /* <DEDUP_REMOVED lines=8> */
.L_x_623:
[----:B--2---:R-:W2:Y:S02]  /*16c90*/  LDL R0, [R1+0x24] ;  /* 0x0000240001007983 */ /* 0x004ea40000100800 */
[----:B--2---:R-:W-:-:S13]  /*16ca0*/  ISETP.GE.AND P0, PT, R0, c[0x0][0x53c], PT ;  /* 0x00014f0000007a0c */ /* 0x004fda0003f06270 */
[----:B-1----:R-:W-:Y:S01]  /*16cb0*/  @P0 CALL.REL.NOINC `(.L_x_643) ;  /* 0x0000001000000944 */ /* 0x002fe20003c00000 */
[----:B------:R-:W-:Y:S05]  /*16cc0*/  BRA `(.L_x_644) ;  /* 0xfffeae9000007947 */ /* 0x000fea000383ffff */
.L_x_643:
[----:B------:R-:W-:Y:S05]  /*16cd0*/  EXIT ;  /* 0x000000000000794d */ /* 0x000fea0003800000 */
.L_x_463:
[----:B------:R-:W-:Y:S01]  /*16ce0*/  IMAD.MOV.U32 R0, RZ, RZ, R5 ;  /* 0x000000ffff007224 */ /* 0x000fe200078e0005 */
[----:B------:R-:W-:Y:S02]  /*16cf0*/  MOV R2, 0x1 ;  /* 0x0000000100027802 */ /* 0x000fe40000000f00 */
[----:B------:R-:W-:Y:S02]  /*16d00*/  MOV R3, 0x16d20 ;  /* 0x00016d2000037802 */ /* 0x000fe40000000f00 */
[----:B------:R-:W-:Y:S05]  /*16d10*/  CALL.REL.NOINC `($__internal_10_$__cuda_sm70_shflsync_up_p) ;  /* 0x0000195000007944 */ /* 0x000fea0003c00000 */
[----:B------:R-:W-:Y:S01]  /*16d20*/  MOV R0, R4 ;  /* 0x0000000400007202 */ /* 0x000fe20000000f00 */
[----:B------:R-:W-:Y:S05]  /*16d30*/  BRA `(.L_x_645) ;  /* 0xfffe972000007947 */ /* 0x000fea000383ffff */
.L_x_464:
[----:B------:R-:W-:Y:S01]  /*16d40*/  IMAD.MOV.U32 R0, RZ, RZ, R5 ;  /* 0x000000ffff007224 */ /* 0x000fe200078e0005 */
[----:B------:R-:W-:Y:S02]  /*16d50*/  MOV R2, 0x2 ;  /* 0x0000000200027802 */ /* 0x000fe40000000f00 */
[----:B------:R-:W-:Y:S02]  /*16d60*/  MOV R3, 0x16d80 ;  /* 0x00016d8000037802 */ /* 0x000fe40000000f00 */
[----:B------:R-:W-:Y:S05]  /*16d70*/  CALL.REL.NOINC `($__internal_10_$__cuda_sm70_shflsync_up_p) ;  /* 0x000018f000007944 */ /* 0x000fea0003c00000 */
[----:B------:R-:W-:Y:S01]  /*16d80*/  SEL R0, R4, RZ, P4 ;  /* 0x000000ff04007207 */ /* 0x000fe20002000000 */
[----:B------:R-:W-:Y:S01]  /*16d90*/  IMAD.MOV.U32 R2, RZ, RZ, 0x4 ;  /* 0x00000004ff027424 */ /* 0x000fe200078e00ff */
[----:B------:R-:W-:-:S03]  /*16da0*/  MOV R3, 0x16dd0 ;  /* 0x00016dd000037802 */ /* 0x000fc60000000f00 */
[----:B------:R-:W-:Y:S02]  /*16db0*/  IMAD.IADD R0, R5, 0x1, R0 ;  /* 0x0000000105007824 */ /* 0x000fe400078e0200 */
        /* <DEDUP_REMOVED lines=14> */
[----:B------:R-:W-:Y:S01]  /*16ea0*/  IMAD.IADD R4, R0, 0x1, R4 ;  /* 0x0000000100047824 */ /* 0x000fe200078e0204 */
[----:B------:R-:W-:-:S03]  /*16eb0*/  MOV R0, 0x1f ;  /* 0x0000001f00007802 */ /* 0x000fc60000000f00 */
[----:B------:R-:W-:Y:S02]  /*16ec0*/  IMAD.MOV.U32 R5, RZ, RZ, R4 ;  /* 0x000000ffff057224 */ /* 0x000fe400078e0004 */
[----:B------:R-:W-:Y:S05]  /*16ed0*/  CALL.REL.NOINC `($__internal_9_$__cuda_sm70_shflsync_idx_p) ;  /* 0x0000174000007944 */ /* 0x000fea0003c00000 */
[----:B------:R-:W-:Y:S05]  /*16ee0*/  BRA `(.L_x_646) ;  /* 0xfffe967000007947 */ /* 0x000fea000383ffff */
.L_x_466:
[----:B------:R-:W-:Y:S02]  /*16ef0*/  SEL R0, RZ, 0x1, P0 ;  /* 0x00000001ff007807 */ /* 0x000fe40000000000 */
[----:B------:R-:W-:Y:S02]  /*16f00*/  MOV R2, 0x16f20 ;  /* 0x00016f2000027802 */ /* 0x000fe40000000f00 */
[----:B------:R-:W-:Y:S05]  /*16f10*/  CALL.REL.NOINC `($__internal_11_$__cuda_sm70_votesync_ballot) ;  /* 0x000017c000007944 */ /* 0x000fea0003c00000 */
[----:B------:R-:W-:Y:S01]  /*16f20*/  MOV R10, R0 ;  /* 0x00000000000a7202 */ /* 0x000fe20000000f00 */
[----:B------:R-:W-:Y:S05]  /*16f30*/  BRA `(.L_x_647) ;  /* 0xfffe96b000007947 */ /* 0x000fea000383ffff */
.L_x_467:
[----:B------:R-:W-:Y:S01]  /*16f40*/  IMAD.MOV.U32 R5, RZ, RZ, R9 ;  /* 0x000000ffff057224 */ /* 0x000fe200078e0009 */
[----:B------:R-:W-:Y:S01]  /*16f50*/  MOV R3, R6 ;  /* 0x0000000600037202 */ /* 0x000fe20000000f00 */
[----:B-1----:R-:W-:Y:S01]  /*16f60*/  IMAD.MOV.U32 R0, RZ, RZ, 0x1f ;  /* 0x0000001fff007424 */ /* 0x002fe200078e00ff */
[----:B------:R-:W-:Y:S02]  /*16f70*/  MOV R2, 0x16f90 ;  /* 0x00016f9000027802 */ /* 0x000fe40000000f00 */
[----:B------:R-:W-:Y:S05]  /*16f80*/  CALL.REL.NOINC `($__internal_9_$__cuda_sm70_shflsync_idx_p) ;  /* 0x0000169000007944 */ /* 0x000fea0003c00000 */
[----:B------:R-:W-:Y:S01]  /*16f90*/  IMAD.MOV.U32 R12, RZ, RZ, R0 ;  /* 0x000000ffff0c7224 */ /* 0x000fe200078e0000 */
[----:B------:R-:W-:Y:S01]  /*16fa0*/  MOV R5, R8 ;  /* 0x0000000800057202 */ /* 0x000fe20000000f00 */
[----:B------:R-:W-:Y:S01]  /*16fb0*/  IMAD.MOV.U32 R7, RZ, RZ, RZ ;  /* 0x000000ffff077224 */ /* 0x000fe200078e00ff */
[----:B------:R-:W-:Y:S01]  /*16fc0*/  MOV R3, R6 ;  /* 0x0000000600037202 */ /* 0x000fe20000000f00 */
[----:B------:R-:W-:Y:S01]  /*16fd0*/  IMAD.MOV.U32 R0, RZ, RZ, 0x1f ;  /* 0x0000001fff007424 */ /* 0x000fe200078e00ff */
[----:B------:R-:W-:-:S02]  /*16fe0*/  MOV R2, 0x17000 ;  /* 0x0001700000027802 */ /* 0x000fc40000000f00 */
[----:B------:R-:W-:Y:S05]  /*16ff0*/  CALL.REL.NOINC `($__internal_9_$__cuda_sm70_shflsync_idx_p) ;  /* 0x0000162000007944 */ /* 0x000fea0003c00000 */
[----:B------:R-:W-:Y:S01]  /*17000*/  MOV R9, R0 ;  /* 0x0000000000097202 */ /* 0x000fe20000000f00 */
[----:B------:R-:W-:Y:S05]  /*17010*/  BRA `(.L_x_648) ;  /* 0xfffe964000007947 */ /* 0x000fea000383ffff */
.L_x_470:
[----:B------:R-:W-:Y:S01]  /*17020*/  IMAD.MOV.U32 R5, RZ, RZ, R4 ;  /* 0x000000ffff057224 */ /* 0x000fe200078e0004 */
[----:B-1----:R-:W-:-:S02]  /*17030*/  MOV R0, 0x1f ;  /* 0x0000001f00007802 */ /* 0x002fc40000000f00 */
[----:B------:R-:W-:Y:S02]  /*17040*/  MOV R2, 0x17060 ;  /* 0x0001706000027802 */ /* 0x000fe40000000f00 */
[----:B--234-:R-:W-:Y:S05]  /*17050*/  CALL.REL.NOINC `($__internal_9_$__cuda_sm70_shflsync_idx_p) ;  /* 0x000015c000007944 */ /* 0x01cfea0003c00000 */
[----:B------:R-:W-:Y:S01]  /*17060*/  MOV R7, R0 ;  /* 0x0000000000077202 */ /* 0x000fe20000000f00 */
[----:B------:R-:W-:Y:S05]  /*17070*/  BRA `(.L_x_469) ;  /* 0xfffe964000007947 */ /* 0x000fea000383ffff */
.L_x_489:
[----:B------:R-:W-:Y:S01]  /*17080*/  IMAD.MOV.U32 R5, RZ, RZ, R11 ;  /* 0x000000ffff057224 */ /* 0x000fe200078e000b */
[----:B------:R-:W-:Y:S01]  /*17090*/  MOV R3, RZ ;  /* 0x000000ff00037202 */ /* 0x000fe20000000f00 */
[----:B------:R-:W-:Y:S01]  /*170a0*/  IMAD.MOV.U32 R0, RZ, RZ, 0x1c1f ;  /* 0x00001c1fff007424 */ /* 0x000fe200078e00ff */
[----:B------:R-:W-:Y:S02]  /*170b0*/  MOV R2, 0x170d0 ;  /* 0x000170d000027802 */ /* 0x000fe40000000f00 */
[----:B------:R-:W-:Y:S05]  /*170c0*/  CALL.REL.NOINC `($__internal_9_$__cuda_sm70_shflsync_idx_p) ;  /* 0x0000155000007944 */ /* 0x000fea0003c00000 */
[----:B------:R-:W-:Y:S01]  /*170d0*/  MOV R8, R0 ;  /* 0x0000000000087202 */ /* 0x000fe20000000f00 */
[----:B------:R-:W-:Y:S05]  /*170e0*/  BRA `(.L_x_649) ;  /* 0xfffebe6000007947 */ /* 0x000fea000383ffff */
.L_x_490:
[----:B------:R-:W-:Y:S01]  /*170f0*/  IMAD.MOV.U32 R5, RZ, RZ, R12 ;  /* 0x000000ffff057224 */ /* 0x000fe200078e000c */
[----:B------:R-:W-:Y:S01]  /*17100*/  MOV R3, RZ ;  /* 0x000000ff00037202 */ /* 0x000fe20000000f00 */
[----:B------:R-:W-:Y:S01]  /*17110*/  IMAD.MOV.U32 R0, RZ, RZ, 0x1c1f ;  /* 0x00001c1fff007424 */ /* 0x000fe200078e00ff */
[----:B------:R-:W-:Y:S02]  /*17120*/  MOV R2, 0x17140 ;  /* 0x0001714000027802 */ /* 0x000fe40000000f00 */
[----:B-12---:R-:W-:Y:S05]  /*17130*/  CALL.REL.NOINC `($__internal_9_$__cuda_sm70_shflsync_idx_p) ;  /* 0x000014e000007944 */ /* 0x006fea0003c00000 */
[----:B------:R-:W-:Y:S05]  /*17140*/  BRA `(.L_x_650) ;  /* 0xfffebe2000007947 */ /* 0x000fea000383ffff */
.L_x_493:
[----:B--2---:R-:W-:Y:S01]  /*17150*/  IMAD.MOV.U32 R5, RZ, RZ, R11 ;  /* 0x000000ffff057224 */ /* 0x004fe200078e000b */
[----:B------:R-:W-:Y:S01]  /*17160*/  MOV R3, 0x1 ;  /* 0x0000000100037802 */ /* 0x000fe20000000f00 */
[----:B----4-:R-:W-:Y:S01]  /*17170*/  IMAD.MOV.U32 R0, RZ, RZ, 0x1c1f ;  /* 0x00001c1fff007424 */ /* 0x010fe200078e00ff */
[----:B------:R-:W-:-:S02]  /*17180*/  MOV R2, 0x171a0 ;  /* 0x000171a000027802 */ /* 0x000fc40000000f00 */
[----:B-1-3--:R-:W-:Y:S05]  /*17190*/  CALL.REL.NOINC `($__internal_9_$__cuda_sm70_shflsync_idx_p) ;  /* 0x0000148000007944 */ /* 0x00afea0003c00000 */
[----:B------:R-:W-:Y:S01]  /*171a0*/  IMAD.MOV.U32 R8, RZ, RZ, R0 ;  /* 0x000000ffff087224 */ /* 0x000fe200078e0000 */
[----:B------:R-:W-:Y:S01]  /*171b0*/  MOV R3, 0x1 ;  /* 0x0000000100037802 */ /* 0x000fe20000000f00 */
[----:B------:R-:W-:Y:S01]  /*171c0*/  IMAD.MOV.U32 R5, RZ, RZ, R12 ;  /* 0x000000ffff057224 */ /* 0x000fe200078e000c */
[----:B------:R-:W-:-:S02]  /*171d0*/  MOV R0, 0x1c1f ;  /* 0x00001c1f00007802 */ /* 0x000fc40000000f00 */
[----:B------:R-:W-:Y:S02]  /*171e0*/  MOV R2, 0x17200 ;  /* 0x0001720000027802 */ /* 0x000fe40000000f00 */
[----:B------:R-:W-:Y:S05]  /*171f0*/  CALL.REL.NOINC `($__internal_9_$__cuda_sm70_shflsync_idx_p) ;  /* 0x0000142000007944 */ /* 0x000fea0003c00000 */
[----:B------:R-:W-:Y:S05]  /*17200*/  BRA `(.L_x_651) ;  /* 0xfffebf1000007947 */ /* 0x000fea000383ffff */
.L_x_496:
[----:B-1----:R-:W-:Y:S01]  /*17210*/  IMAD.MOV.U32 R5, RZ, RZ, R11 ;  /* 0x000000ffff057224 */ /* 0x002fe200078e000b */
[----:B------:R-:W-:Y:S01]  /*17220*/  MOV R3, 0x2 ;  /* 0x0000000200037802 */ /* 0x000fe20000000f00 */
[----:B----4-:R-:W-:Y:S01]  /*17230*/  IMAD.MOV.U32 R0, RZ, RZ, 0x1c1f ;  /* 0x00001c1fff007424 */ /* 0x010fe200078e00ff */
[----:B------:R-:W-:Y:S02]  /*17240*/  MOV R2, 0x17260 ;  /* 0x0001726000027802 */ /* 0x000fe40000000f00 */
[----:B--23--:R-:W-:Y:S05]  /*17250*/  CALL.REL.NOINC `($__internal_9_$__cuda_sm70_shflsync_idx_p) ;  /* 0x000013c000007944 */ /* 0x00cfea0003c00000 */
[----:B------:R-:W-:Y:S01]  /*17260*/  MOV R8, R0 ;  /* 0x0000000000087202 */ /* 0x000fe20000000f00 */
[----:B------:R-:W-:Y:S05]  /*17270*/  BRA `(.L_x_652) ;  /* 0xfffec04000007947 */ /* 0x000fea000383ffff */
.L_x_497:
[----:B------:R-:W-:Y:S01]  /*17280*/  IMAD.MOV.U32 R5, RZ, RZ, R12 ;  /* 0x000000ffff057224 */ /* 0x000fe200078e000c */
[----:B------:R-:W-:Y:S01]  /*17290*/  MOV R3, 0x2 ;  /* 0x0000000200037802 */ /* 0x000fe20000000f00 */
[----:B----4-:R-:W-:Y:S01]  /*172a0*/  IMAD.MOV.U32 R0, RZ, RZ, 0x1c1f ;  /* 0x00001c1fff007424 */ /* 0x010fe200078e00ff */
[----:B------:R-:W-:Y:S02]  /*172b0*/  MOV R2, 0x172d0 ;  /* 0x000172d000027802 */ /* 0x000fe40000000f00 */
[----:B-123--:R-:W-:Y:S05]  /*172c0*/  CALL.REL.NOINC `($__internal_9_$__cuda_sm70_shflsync_idx_p) ;  /* 0x0000135000007944 */ /* 0x00efea0003c00000 */
[----:B------:R-:W-:Y:S05]  /*172d0*/  BRA `(.L_x_653) ;  /* 0xfffec00000007947 */ /* 0x000fea000383ffff */
.L_x_500:
[----:B-1----:R-:W-:Y:S01]  /*172e0*/  IMAD.MOV.U32 R5, RZ, RZ, R11 ;  /* 0x000000ffff057224 */ /* 0x002fe200078e000b */
[----:B------:R-:W-:Y:S01]  /*172f0*/  MOV R3, 0x3 ;  /* 0x0000000300037802 */ /* 0x000fe20000000f00 */
[----:B------:R-:W-:Y:S01]  /*17300*/  IMAD.MOV.U32 R0, RZ, RZ, 0x1c1f ;  /* 0x00001c1fff007424 */ /* 0x000fe200078e00ff */
[----:B------:R-:W-:-:S02]  /*17310*/  MOV R2, 0x17330 ;  /* 0x0001733000027802 */ /* 0x000fc40000000f00 */
[----:B--234-:R-:W-:Y:S05]  /*17320*/  CALL.REL.NOINC `($__internal_9_$__cuda_sm70_shflsync_idx_p) ;  /* 0x000012f000007944 */ /* 0x01cfea0003c00000 */
[----:B------:R-:W-:Y:S01]  /*17330*/  IMAD.MOV.U32 R7, RZ, RZ, R0 ;  /* 0x000000ffff077224 */ /* 0x000fe200078e0000 */
[----:B------:R-:W-:Y:S01]  /*17340*/  MOV R3, 0x3 ;  /* 0x0000000300037802 */ /* 0x000fe20000000f00 */
[----:B------:R-:W-:Y:S01]  /*17350*/  IMAD.MOV.U32 R5, RZ, RZ, R12 ;  /* 0x000000ffff057224 */ /* 0x000fe200078e000c */
[----:B------:R-:W-:-:S02]  /*17360*/  MOV R0, 0x1c1f ;  /* 0x00001c1f00007802 */ /* 0x000fc40000000f00 */
[----:B------:R-:W-:Y:S02]  /*17370*/  MOV R2, 0x17390 ;  /* 0x0001739000027802 */ /* 0x000fe40000000f00 */
[----:B------:R-:W-:Y:S05]  /*17380*/  CALL.REL.NOINC `($__internal_9_$__cuda_sm70_shflsync_idx_p) ;  /* 0x0000129000007944 */ /* 0x000fea0003c00000 */
[----:B------:R-:W-:Y:S05]  /*17390*/  BRA `(.L_x_654) ;  /* 0xfffec0f000007947 */ /* 0x000fea000383ffff */
.L_x_575:
[----:B------:R-:W-:Y:S01]  /*173a0*/  IMAD.MOV.U32 R0, RZ, RZ, R247 ;  /* 0x000000ffff007224 */ /* 0x000fe200078e00f7 */
[----:B-1----:R-:W-:Y:S02]  /*173b0*/  MOV R3, 0x2 ;  /* 0x0000000200037802 */ /* 0x002fe40000000f00 */
[----:B------:R-:W-:Y:S02]  /*173c0*/  MOV R2, 0x173e0 ;  /* 0x000173e000027802 */ /* 0x000fe40000000f00 */
[----:B------:R-:W-:Y:S05]  /*173d0*/  CALL.REL.NOINC `($__internal_8_$__cuda_sm70_shflsync_bfly_p) ;  /* 0x0000120000007944 */ /* 0x000fea0003c00000 */
[----:B------:R-:W-:Y:S05]  /*173e0*/  BRA `(.L_x_655) ;  /* 0xffff9f4000007947 */ /* 0x000fea000383ffff */
.L_x_576:
[----:B------:R-:W-:Y:S01]  /*173f0*/  IMAD.MOV.U32 R0, RZ, RZ, R5 ;  /* 0x000000ffff007224 */ /* 0x000fe200078e0005 */
[----:B-1----:R-:W-:Y:S02]  /*17400*/  MOV R3, 0x1 ;  /* 0x0000000100037802 */ /* 0x002fe40000000f00 */
[----:B------:R-:W-:Y:S02]  /*17410*/  MOV R2, 0x17430 ;  /* 0x0001743000027802 */ /* 0x000fe40000000f00 */
[----:B--2---:R-:W-:Y:S05]  /*17420*/  CALL.REL.NOINC `($__internal_8_$__cuda_sm70_shflsync_bfly_p) ;  /* 0x000011b000007944 */ /* 0x004fea0003c00000 */
[----:B------:R-:W-:Y:S01]  /*17430*/  FADD.FTZ R5, R5, R0 ;  /* 0x0000000005057221 */ /* 0x000fe20000010000 */
[----:B------:R-:W-:Y:S02]  /*17440*/  MOV R0, R246 ;  /* 0x000000f600007202 */ /* 0x000fe40000000f00 */
[----:B------:R-:W-:Y:S02]  /*17450*/  MOV R3, 0x2 ;  /* 0x0000000200037802 */ /* 0x000fe40000000f00 */
[----:B------:R-:W-:-:S02]  /*17460*/  MOV R2, 0x17480 ;  /* 0x0001748000027802 */ /* 0x000fc40000000f00 */
[----:B------:R-:W-:Y:S05]  /*17470*/  CALL.REL.NOINC `($__internal_8_$__cuda_sm70_shflsync_bfly_p) ;  /* 0x0000116000007944 */ /* 0x000fea0003c00000 */
[----:B------:R-:W-:Y:S01]  /*17480*/  FADD.FTZ R7, R246, R0 ;  /* 0x00000000f6077221 */ /* 0x000fe20000010000 */
[----:B------:R-:W-:-:S02]  /*17490*/  MOV R3, 0x1 ;  /* 0x0000000100037802 */ /* 0x000fc40000000f00 */
[----:B------:R-:W-:Y:S02]  /*174a0*/  MOV R2, 0x174d0 ;  /* 0x000174d000027802 */ /* 0x000fe40000000f00 */
[----:B------:R-:W-:Y:S02]  /*174b0*/  MOV R0, R7 ;  /* 0x0000000700007202 */ /* 0x000fe40000000f00 */
[----:B------:R-:W-:Y:S05]  /*174c0*/  CALL.REL.NOINC `($__internal_8_$__cuda_sm70_shflsync_bfly_p) ;  /* 0x0000111000007944 */ /* 0x000fea0003c00000 */
[----:B------:R-:W-:Y:S02]  /*174d0*/  FADD.FTZ R4, R7, R0 ;  /* 0x0000000007047221 */ /* 0x000fe40000010000 */
[----:B------:R1:W5:Y:S01]  /*174e0*/  LDL R0, [R1] ;  /* 0x0000000001007983 */ /* 0x0003620000100800 */
[----:B------:R-:W-:Y:S02]  /*174f0*/  MOV R3, 0x2 ;  /* 0x0000000200037802 */ /* 0x000fe40000000f00 */
[----:B------:R-:W-:Y:S02]  /*17500*/  MOV R2, 0x17520 ;  /* 0x0001752000027802 */ /* 0x000fe40000000f00 */
[----:B-1---5:R-:W-:Y:S05]  /*17510*/  CALL.REL.NOINC `($__internal_8_$__cuda_sm70_shflsync_bfly_p) ;  /* 0x000010c000007944 */ /* 0x022fea0003c00000 */
[----:B------:R-:W2:Y:S01]  /*17520*/  LDL.LU R2, [R1] ;  /* 0x0000000001027983 */ /* 0x000ea20000300800 */
[----:B------:R-:W-:Y:S01]  /*17530*/  MOV R3, 0x1 ;  /* 0x0000000100037802 */ /* 0x000fe20000000f00 */
[----:B--2---:R-:W-:Y:S01]  /*17540*/  FADD.FTZ R7, R2, R0 ;  /* 0x0000000002077221 */ /* 0x004fe20000010000 */
[----:B------:R-:W-:-:S04]  /*17550*/  MOV R2, 0x17580 ;  /* 0x0001758000027802 */ /* 0x000fc80000000f00 */
[----:B------:R-:W-:Y:S02]  /*17560*/  MOV R0, R7 ;  /* 0x0000000700007202 */ /* 0x000fe40000000f00 */
[----:B------:R-:W-:Y:S05]  /*17570*/  CALL.REL.NOINC `($__internal_8_$__cuda_sm70_shflsync_bfly_p) ;  /* 0x0000106000007944 */ /* 0x000fea0003c00000 */
[----:B------:R-:W-:Y:S02]  /*17580*/  FADD.FTZ R7, R7, R0 ;  /* 0x0000000007077221 */ /* 0x000fe40000010000 */
[----:B------:R1:W5:Y:S01]  /*17590*/  LDL R0, [R1+0x4] ;  /* 0x0000040001007983 */ /* 0x0003620000100800 */
[----:B------:R-:W-:Y:S02]  /*175a0*/  MOV R3, 0x2 ;  /* 0x0000000200037802 */ /* 0x000fe40000000f00 */
[----:B------:R-:W-:Y:S02]  /*175b0*/  MOV R2, 0x175d0 ;  /* 0x000175d000027802 */ /* 0x000fe40000000f00 */
[----:B-1---5:R-:W-:Y:S05]  /*175c0*/  CALL.REL.NOINC `($__internal_8_$__cuda_sm70_shflsync_bfly_p) ;  /* 0x0000101000007944 */ /* 0x022fea0003c00000 */
[----:B------:R-:W2:Y:S01]  /*175d0*/  LDL.LU R2, [R1+0x4] ;  /* 0x0000040001027983 */ /* 0x000ea20000300800 */
[----:B------:R-:W-:Y:S01]  /*175e0*/  MOV R3, 0x1 ;  /* 0x0000000100037802 */ /* 0x000fe20000000f00 */
[----:B--2---:R-:W-:Y:S01]  /*175f0*/  FADD.FTZ R6, R2, R0 ;  /* 0x0000000002067221 */ /* 0x004fe20000010000 */
[----:B------:R-:W-:-:S04]  /*17600*/  MOV R2, 0x17630 ;  /* 0x0001763000027802 */ /* 0x000fc80000000f00 */
[----:B------:R-:W-:Y:S02]  /*17610*/  MOV R0, R6 ;  /* 0x0000000600007202 */ /* 0x000fe40000000f00 */
[----:B------:R-:W-:Y:S05]  /*17620*/  CALL.REL.NOINC `($__internal_8_$__cuda_sm70_shflsync_bfly_p) ;  /* 0x00000fb000007944 */ /* 0x000fea0003c00000 */
[----:B------:R-:W-:Y:S01]  /*17630*/  MOV R8, R0 ;  /* 0x0000000000087202 */ /* 0x000fe20000000f00 */
[----:B------:R-:W-:Y:S05]  /*17640*/  BRA `(.L_x_656) ;  /* 0xffff9df000007947 */ /* 0x000fea000383ffff */
.L_x_583:
[----:B-1234-:R-:W-:Y:S01]  /*17650*/  IMAD.MOV.U32 R5, RZ, RZ, R12 ;  /* 0x000000ffff057224 */ /* 0x01efe200078e000c */
[----:B------:R-:W-:Y:S01]  /*17660*/  MOV R3, RZ ;  /* 0x000000ff00037202 */ /* 0x000fe20000000f00 */
[----:B------:R-:W-:Y:S01]  /*17670*/  IMAD.MOV.U32 R0, RZ, RZ, 0x1c1f ;  /* 0x00001c1fff007424 */ /* 0x000fe200078e00ff */
[----:B------:R-:W-:Y:S02]  /*17680*/  MOV R2, 0x176a0 ;  /* 0x000176a000027802 */ /* 0x000fe40000000f00 */
[----:B------:R-:W-:Y:S05]  /*17690*/  CALL.REL.NOINC `($__internal_9_$__cuda_sm70_shflsync_idx_p) ;  /* 0x00000f8000007944 */ /* 0x000fea0003c00000 */
[----:B------:R-:W-:Y:S01]  /*176a0*/  MOV R10, R0 ;  /* 0x00000000000a7202 */ /* 0x000fe20000000f00 */
[----:B------:R-:W-:Y:S05]  /*176b0*/  BRA `(.L_x_657) ;  /* 0xffffb83000007947 */ /* 0x000fea000383ffff */
.L_x_584:
[----:B------:R-:W-:Y:S01]  /*176c0*/  IMAD.MOV.U32 R5, RZ, RZ, R13 ;  /* 0x000000ffff057224 */ /* 0x000fe200078e000d */
[----:B------:R-:W-:Y:S01]  /*176d0*/  MOV R3, RZ ;  /* 0x000000ff00037202 */ /* 0x000fe20000000f00 */
[----:B------:R-:W-:Y:S01]  /*176e0*/  IMAD.MOV.U32 R0, RZ, RZ, 0x1c1f ;  /* 0x00001c1fff007424 */ /* 0x000fe200078e00ff */
[----:B------:R-:W-:Y:S02]  /*176f0*/  MOV R2, 0x17710 ;  /* 0x0001771000027802 */ /* 0x000fe40000000f00 */
[----:B-12---:R-:W-:Y:S05]  /*17700*/  CALL.REL.NOINC `($__internal_9_$__cuda_sm70_shflsync_idx_p) ;  /* 0x00000f1000007944 */ /* 0x006fea0003c00000 */
[----:B------:R-:W-:Y:S05]  /*17710*/  BRA `(.L_x_658) ;  /* 0xffffb7f000007947 */ /* 0x000fea000383ffff */
.L_x_587:
[----:B------:R-:W-:Y:S01]  /*17720*/  IMAD.MOV.U32 R5, RZ, RZ, R12 ;  /* 0x000000ffff057224 */ /* 0x000fe200078e000c */
[----:B--2---:R-:W-:Y:S01]  /*17730*/  MOV R3, 0x1 ;  /* 0x0000000100037802 */ /* 0x004fe20000000f00 */
        /* <DEDUP_REMOVED lines=10> */
.L_x_590:
[----:B------:R-:W-:Y:S01]  /*177e0*/  IMAD.MOV.U32 R5, RZ, RZ, R12 ;  /* 0x000000ffff057224 */ /* 0x000fe200078e000c */
[----:B-1----:R-:W-:Y:S01]  /*177f0*/  MOV R3, 0x2 ;  /* 0x0000000200037802 */ /* 0x002fe20000000f00 */
[----:B----4-:R-:W-:Y:S01]  /*17800*/  IMAD.MOV.U32 R0, RZ, RZ, 0x1c1f ;  /* 0x00001c1fff007424 */ /* 0x010fe200078e00ff */
[----:B------:R-:W-:Y:S02]  /*17810*/  MOV R2, 0x17830 ;  /* 0x0001783000027802 */ /* 0x000fe40000000f00 */
[----:B--23--:R-:W-:Y:S05]  /*17820*/  CALL.REL.NOINC `($__internal_9_$__cuda_sm70_shflsync_idx_p) ;  /* 0x00000df000007944 */ /* 0x00cfea0003c00000 */
[----:B------:R-:W-:Y:S01]  /*17830*/  MOV R10, R0 ;  /* 0x00000000000a7202 */ /* 0x000fe20000000f00 */
[----:B------:R-:W-:Y:S05]  /*17840*/  BRA `(.L_x_660) ;  /* 0xffffb9c000007947 */ /* 0x000fea000383ffff */
.L_x_591:
[----:B------:R-:W-:Y:S01]  /*17850*/  IMAD.MOV.U32 R5, RZ, RZ, R13 ;  /* 0x000000ffff057224 */ /* 0x000fe200078e000d */
[----:B------:R-:W-:Y:S01]  /*17860*/  MOV R3, 0x2 ;  /* 0x0000000200037802 */ /* 0x000fe20000000f00 */
[----:B----4-:R-:W-:Y:S01]  /*17870*/  IMAD.MOV.U32 R0, RZ, RZ, 0x1c1f ;  /* 0x00001c1fff007424 */ /* 0x010fe200078e00ff */
[----:B------:R-:W-:Y:S02]  /*17880*/  MOV R2, 0x178a0 ;  /* 0x000178a000027802 */ /* 0x000fe40000000f00 */
[----:B-123--:R-:W-:Y:S05]  /*17890*/  CALL.REL.NOINC `($__internal_9_$__cuda_sm70_shflsync_idx_p) ;  /* 0x00000d8000007944 */ /* 0x00efea0003c00000 */
[----:B------:R-:W-:Y:S05]  /*178a0*/  BRA `(.L_x_661) ;  /* 0xffffb98000007947 */ /* 0x000fea000383ffff */
.L_x_594:
[----:B------:R-:W-:Y:S01]  /*178b0*/  IMAD.MOV.U32 R5, RZ, RZ, R12 ;  /* 0x000000ffff057224 */ /* 0x000fe200078e000c */
[----:B-1----:R-:W-:Y:S01]  /*178c0*/  MOV R3, 0x3 ;  /* 0x0000000300037802 */ /* 0x002fe20000000f00 */
        /* <DEDUP_REMOVED lines=10> */
.L_x_596:
[----:B------:R-:W-:Y:S01]  /*17970*/  IMAD.MOV.U32 R5, RZ, RZ, R12 ;  /* 0x000000ffff057224 */ /* 0x000fe200078e000c */
[----:B------:R-:W-:Y:S01]  /*17980*/  MOV R3, RZ ;  /* 0x000000ff00037202 */ /* 0x000fe20000000f00 */
[----:B------:R-:W-:Y:S01]  /*17990*/  IMAD.MOV.U32 R0, RZ, RZ, 0x1c1f ;  /* 0x00001c1fff007424 */ /* 0x000fe200078e00ff */
[----:B------:R-:W-:Y:S02]  /*179a0*/  MOV R2, 0x179c0 ;  /* 0x000179c000027802 */ /* 0x000fe40000000f00 */
[----:B------:R-:W-:Y:S05]  /*179b0*/  CALL.REL.NOINC `($__internal_9_$__cuda_sm70_shflsync_idx_p) ;  /* 0x00000c6000007944 */ /* 0x000fea0003c00000 */
[----:B------:R-:W-:Y:S01]  /*179c0*/  MOV R4, R0 ;  /* 0x0000000000047202 */ /* 0x000fe20000000f00 */
[----:B------:R-:W-:Y:S05]  /*179d0*/  BRA `(.L_x_663) ;  /* 0xffffbd7000007947 */ /* 0x000fea000383ffff */
.L_x_597:
[----:B------:R-:W-:Y:S01]  /*179e0*/  IMAD.MOV.U32 R5, RZ, RZ, R13 ;  /* 0x000000ffff057224 */ /* 0x000fe200078e000d */
[----:B------:R-:W-:Y:S01]  /*179f0*/  MOV R3, RZ ;  /* 0x000000ff00037202 */ /* 0x000fe20000000f00 */
[----:B------:R-:W-:Y:S01]  /*17a00*/  IMAD.MOV.U32 R0, RZ, RZ, 0x1c1f ;  /* 0x00001c1fff007424 */ /* 0x000fe200078e00ff */
[----:B------:R-:W-:Y:S02]  /*17a10*/  MOV R2, 0x17a30 ;  /* 0x00017a3000027802 */ /* 0x000fe40000000f00 */
[----:B-12---:R-:W-:Y:S05]  /*17a20*/  CALL.REL.NOINC `($__internal_9_$__cuda_sm70_shflsync_idx_p) ;  /* 0x00000bf000007944 */ /* 0x006fea0003c00000 */
[----:B------:R-:W-:Y:S05]  /*17a30*/  BRA `(.L_x_664) ;  /* 0xffffbd3000007947 */ /* 0x000fea000383ffff */
.L_x_600:
[----:B------:R-:W-:Y:S01]  /*17a40*/  IMAD.MOV.U32 R5, RZ, RZ, R12 ;  /* 0x000000ffff057224 */ /* 0x000fe200078e000c */
[----:B----4-:R-:W-:Y:S01]  /*17a50*/  MOV R3, 0x1 ;  /* 0x0000000100037802 */ /* 0x010fe20000000f00 */
[----:B------:R-:W-:Y:S01]  /*17a60*/  IMAD.MOV.U32 R0, RZ, RZ, 0x1c1f ;  /* 0x00001c1fff007424 */ /* 0x000fe200078e00ff */
[----:B------:R-:W-:-:S02]  /*17a70*/  MOV R2, 0x17a90 ;  /* 0x00017a9000027802 */ /* 0x000fc40000000f00 */
[----:B-123--:R-:W-:Y:S05]  /*17a80*/  CALL.REL.NOINC `($__internal_9_$__cuda_sm70_shflsync_idx_p) ;  /* 0x00000b9000007944 */ /* 0x00efea0003c00000 */
[----:B------:R-:W-:Y:S01]  /*17a90*/  IMAD.MOV.U32 R4, RZ, RZ, R0 ;  /* 0x000000ffff047224 */ /* 0x000fe200078e0000 */
[----:B------:R-:W-:Y:S01]  /*17aa0*/  MOV R3, 0x1 ;  /* 0x0000000100037802 */ /* 0x000fe20000000f00 */
[----:B------:R-:W-:Y:S01]  /*17ab0*/  IMAD.MOV.U32 R5, RZ, RZ, R13 ;  /* 0x000000ffff057224 */ /* 0x000fe200078e000d */
[----:B------:R-:W-:-:S02]  /*17ac0*/  MOV R0, 0x1c1f ;  /* 0x00001c1f00007802 */ /* 0x000fc40000000f00 */
[----:B------:R-:W-:Y:S02]  /*17ad0*/  MOV R2, 0x17af0 ;  /* 0x00017af000027802 */ /* 0x000fe40000000f00 */
[----:B------:R-:W-:Y:S05]  /*17ae0*/  CALL.REL.NOINC `($__internal_9_$__cuda_sm70_shflsync_idx_p) ;  /* 0x00000b3000007944 */ /* 0x000fea0003c00000 */
[----:B------:R-:W-:Y:S05]  /*17af0*/  BRA `(.L_x_665) ;  /* 0xffffc1f000007947 */ /* 0x000fea000383ffff */
.L_x_603:
[----:B------:R-:W-:Y:S01]  /*17b00*/  IMAD.MOV.U32 R5, RZ, RZ, R12 ;  /* 0x000000ffff057224 */ /* 0x000fe200078e000c */
[----:B----4-:R-:W-:Y:S01]  /*17b10*/  MOV R3, 0x2 ;  /* 0x0000000200037802 */ /* 0x010fe20000000f00 */
[----:B------:R-:W-:Y:S01]  /*17b20*/  IMAD.MOV.U32 R0, RZ, RZ, 0x1c1f ;  /* 0x00001c1fff007424 */ /* 0x000fe200078e00ff */
[----:B------:R-:W-:Y:S02]  /*17b30*/  MOV R2, 0x17b50 ;  /* 0x00017b5000027802 */ /* 0x000fe40000000f00 */
[----:B-123--:R-:W-:Y:S05]  /*17b40*/  CALL.REL.NOINC `($__internal_9_$__cuda_sm70_shflsync_idx_p) ;  /* 0x00000ad000007944 */ /* 0x00efea0003c00000 */
[----:B------:R-:W-:Y:S01]  /*17b50*/  MOV R4, R0 ;  /* 0x0000000000047202 */ /* 0x000fe20000000f00 */
[----:B------:R-:W-:Y:S05]  /*17b60*/  BRA `(.L_x_666) ;  /* 0xffffc6f000007947 */ /* 0x000fea000383ffff */
.L_x_604:
[----:B------:R-:W-:Y:S01]  /*17b70*/  IMAD.MOV.U32 R5, RZ, RZ, R13 ;  /* 0x000000ffff057224 */ /* 0x000fe200078e000d */
[----:B----4-:R-:W-:Y:S01]  /*17b80*/  MOV R3, 0x2 ;  /* 0x0000000200037802 */ /* 0x010fe20000000f00 */
[----:B------:R-:W-:Y:S01]  /*17b90*/  IMAD.MOV.U32 R0, RZ, RZ, 0x1c1f ;  /* 0x00001c1fff007424 */ /* 0x000fe200078e00ff */
[----:B------:R-:W-:Y:S02]  /*17ba0*/  MOV R2, 0x17bc0 ;  /* 0x00017bc000027802 */ /* 0x000fe40000000f00 */
[----:B-123--:R-:W-:Y:S05]  /*17bb0*/  CALL.REL.NOINC `($__internal_9_$__cuda_sm70_shflsync_idx_p) ;  /* 0x00000a6000007944 */ /* 0x00efea0003c00000 */
[----:B------:R-:W-:Y:S05]  /*17bc0*/  BRA `(.L_x_667) ;  /* 0xffffc6b000007947 */ /* 0x000fea000383ffff */
.L_x_607:
[----:B------:R-:W-:Y:S01]  /*17bd0*/  IMAD.MOV.U32 R5, RZ, RZ, R12 ;  /* 0x000000ffff057224 */ /* 0x000fe200078e000c */
[----:B---3--:R-:W-:Y:S01]  /*17be0*/  MOV R3, 0x3 ;  /* 0x0000000300037802 */ /* 0x008fe20000000f00 */
[----:B-1----:R-:W-:Y:S01]  /*17bf0*/  IMAD.MOV.U32 R0, RZ, RZ, 0x1c1f ;  /* 0x00001c1fff007424 */ /* 0x002fe200078e00ff */
[----:B------:R-:W-:-:S02]  /*17c00*/  MOV R2, 0x17c20 ;  /* 0x00017c2000027802 */ /* 0x000fc40000000f00 */
[----:B--2-4-:R-:W-:Y:S05]  /*17c10*/  CALL.REL.NOINC `($__internal_9_$__cuda_sm70_shflsync_idx_p) ;  /* 0x00000a0000007944 */ /* 0x014fea0003c00000 */
[----:B------:R-:W-:Y:S01]  /*17c20*/  IMAD.MOV.U32 R4, RZ, RZ, R0 ;  /* 0x000000ffff047224 */ /* 0x000fe200078e0000 */
[----:B------:R-:W-:Y:S01]  /*17c30*/  MOV R3, 0x3 ;  /* 0x0000000300037802 */ /* 0x000fe20000000f00 */
[----:B------:R-:W-:Y:S01]  /*17c40*/  IMAD.MOV.U32 R5, RZ, RZ, R13 ;  /* 0x000000ffff057224 */ /* 0x000fe200078e000d */
[----:B------:R-:W-:-:S02]  /*17c50*/  MOV R0, 0x1c1f ;  /* 0x00001c1f00007802 */ /* 0x000fc40000000f00 */
[----:B------:R-:W-:Y:S02]  /*17c60*/  MOV R2, 0x17c80 ;  /* 0x00017c8000027802 */ /* 0x000fe40000000f00 */
[----:B------:R-:W-:Y:S05]  /*17c70*/  CALL.REL.NOINC `($__internal_9_$__cuda_sm70_shflsync_idx_p) ;  /* 0x000009a000007944 */ /* 0x000fea0003c00000 */
[----:B------:R-:W-:Y:S05]  /*17c80*/  BRA `(.L_x_668) ;  /* 0xffffcb8000007947 */ /* 0x000fea000383ffff */
.L_x_611:
[----:B------:R-:W-:Y:S01]  /*17c90*/  IMAD.MOV.U32 R5, RZ, RZ, R9 ;  /* 0x000000ffff057224 */ /* 0x000fe200078e0009 */
[----:B------:R-:W-:Y:S01]  /*17ca0*/  MOV R3, RZ ;  /* 0x000000ff00037202 */ /* 0x000fe20000000f00 */
[----:B------:R-:W-:Y:S01]  /*17cb0*/  IMAD.MOV.U32 R0, RZ, RZ, 0x1c1f ;  /* 0x00001c1fff007424 */ /* 0x000fe200078e00ff */
[----:B------:R-:W-:Y:S02]  /*17cc0*/  MOV R2, 0x17ce0 ;  /* 0x00017ce000027802 */ /* 0x000fe40000000f00 */
[----:B------:R-:W-:Y:S05]  /*17cd0*/  CALL.REL.NOINC `($__internal_9_$__cuda_sm70_shflsync_idx_p) ;  /* 0x0000094000007944 */ /* 0x000fea0003c00000 */
[----:B------:R-:W-:Y:S01]  /*17ce0*/  MOV R8, R0 ;  /* 0x0000000000087202 */ /* 0x000fe20000000f00 */
[----:B------:R-:W-:Y:S05]  /*17cf0*/  BRA `(.L_x_669) ;  /* 0xffffd89000007947 */ /* 0x000fea000383ffff */
.L_x_612:
[----:B------:R-:W-:Y:S01]  /*17d00*/  IMAD.MOV.U32 R5, RZ, RZ, R12 ;  /* 0x000000ffff057224 */ /* 0x000fe200078e000c */
[----:B------:R-:W-:Y:S01]  /*17d10*/  MOV R3, RZ ;  /* 0x000000ff00037202 */ /* 0x000fe20000000f00 */
[----:B------:R-:W-:Y:S01]  /*17d20*/  IMAD.MOV.U32 R0, RZ, RZ, 0x1c1f ;  /* 0x00001c1fff007424 */ /* 0x000fe200078e00ff */
[----:B------:R-:W-:Y:S02]  /*17d30*/  MOV R2, 0x17d50 ;  /* 0x00017d5000027802 */ /* 0x000fe40000000f00 */
[----:B-12---:R-:W-:Y:S05]  /*17d40*/  CALL.REL.NOINC `($__internal_9_$__cuda_sm70_shflsync_idx_p) ;  /* 0x000008d000007944 */ /* 0x006fea0003c00000 */
[----:B------:R-:W-:Y:S05]  /*17d50*/  BRA `(.L_x_670) ;  /* 0xffffd85000007947 */ /* 0x000fea000383ffff */
.L_x_615:
        /* <DEDUP_REMOVED lines=12> */
.L_x_618:
[----:B-1----:R-:W-:Y:S01]  /*17e20*/  IMAD.MOV.U32 R5, RZ, RZ, R9 ;  /* 0x000000ffff057224 */ /* 0x002fe200078e0009 */
[----:B------:R-:W-:Y:S01]  /*17e30*/  MOV R3, 0x2 ;  /* 0x0000000200037802 */ /* 0x000fe20000000f00 */
[----:B----4-:R-:W-:Y:S01]  /*17e40*/  IMAD.MOV.U32 R0, RZ, RZ, 0x1c1f ;  /* 0x00001c1fff007424 */ /* 0x010fe200078e00ff */
[----:B------:R-:W-:Y:S02]  /*17e50*/  MOV R2, 0x17e70 ;  /* 0x00017e7000027802 */ /* 0x000fe40000000f00 */
[----:B--23--:R-:W-:Y:S05]  /*17e60*/  CALL.REL.NOINC `($__internal_9_$__cuda_sm70_shflsync_idx_p) ;  /* 0x000007b000007944 */ /* 0x00cfea0003c00000 */
[----:B------:R-:W-:Y:S01]  /*17e70*/  MOV R8, R0 ;  /* 0x0000000000087202 */ /* 0x000fe20000000f00 */
[----:B------:R-:W-:Y:S05]  /*17e80*/  BRA `(.L_x_672) ;  /* 0xffffda3000007947 */ /* 0x000fea000383ffff */
.L_x_619:
[----:B------:R-:W-:Y:S01]  /*17e90*/  IMAD.MOV.U32 R5, RZ, RZ, R12 ;  /* 0x000000ffff057224 */ /* 0x000fe200078e000c */
[----:B------:R-:W-:Y:S01]  /*17ea0*/  MOV R3, 0x2 ;  /* 0x0000000200037802 */ /* 0x000fe20000000f00 */
[----:B----4-:R-:W-:Y:S01]  /*17eb0*/  IMAD.MOV.U32 R0, RZ, RZ, 0x1c1f ;  /* 0x00001c1fff007424 */ /* 0x010fe200078e00ff */
[----:B------:R-:W-:Y:S02]  /*17ec0*/  MOV R2, 0x17ee0 ;  /* 0x00017ee000027802 */ /* 0x000fe40000000f00 */
[----:B-123--:R-:W-:Y:S05]  /*17ed0*/  CALL.REL.NOINC `($__internal_9_$__cuda_sm70_shflsync_idx_p) ;  /* 0x0000074000007944 */ /* 0x00efea0003c00000 */
[----:B------:R-:W-:Y:S05]  /*17ee0*/  BRA `(.L_x_673) ;  /* 0xffffd9f000007947 */ /* 0x000fea000383ffff */
.L_x_622:
        /* <DEDUP_REMOVED lines=12> */
.L_x_624:
[----:B------:R-:W-:Y:S01]  /*17fb0*/  IMAD.MOV.U32 R5, RZ, RZ, R74 ;  /* 0x000000ffff057224 */ /* 0x000fe200078e004a */
[----:B------:R-:W-:Y:S01]  /*17fc0*/  MOV R3, RZ ;  /* 0x000000ff00037202 */ /* 0x000fe20000000f00 */
[----:B------:R-:W-:Y:S01]  /*17fd0*/  IMAD.MOV.U32 R0, RZ, RZ, 0x1f ;  /* 0x0000001fff007424 */ /* 0x000fe200078e00ff */
[----:B------:R-:W-:Y:S02]  /*17fe0*/  MOV R2, 0x18000 ;  /* 0x0001800000027802 */ /* 0x000fe40000000f00 */
[----:B--2---:R-:W-:Y:S05]  /*17ff0*/  CALL.REL.NOINC `($__internal_9_$__cuda_sm70_shflsync_idx_p) ;  /* 0x0000062000007944 */ /* 0x004fea0003c00000 */
[----:B------:R-:W-:Y:S01]  /*18000*/  MOV R9, R0 ;  /* 0x0000000000097202 */ /* 0x000fe20000000f00 */
[----:B------:R-:W-:Y:S05]  /*18010*/  BRA `(.L_x_675) ;  /* 0xffffdc9000007947 */ /* 0x000fea000383ffff */
.L_x_625:
[----:B------:R-:W-:Y:S01]  /*18020*/  IMAD.MOV.U32 R5, RZ, RZ, R74 ;  /* 0x000000ffff057224 */ /* 0x000fe200078e004a */
[----:B------:R-:W-:Y:S01]  /*18030*/  MOV R3, 0x1 ;  /* 0x0000000100037802 */ /* 0x000fe20000000f00 */
[----:B------:R-:W-:Y:S01]  /*18040*/  IMAD.MOV.U32 R0, RZ, RZ, 0x1f ;  /* 0x0000001fff007424 */ /* 0x000fe200078e00ff */
[----:B------:R-:W-:Y:S02]  /*18050*/  MOV R2, 0x18070 ;  /* 0x0001807000027802 */ /* 0x000fe40000000f00 */
[----:B-12---:R-:W-:Y:S05]  /*18060*/  CALL.REL.NOINC `($__internal_9_$__cuda_sm70_shflsync_idx_p) ;  /* 0x000005b000007944 */ /* 0x006fea0003c00000 */
[----:B------:R-:W-:Y:S01]  /*18070*/  MOV R8, R0 ;  /* 0x0000000000087202 */ /* 0x000fe20000000f00 */
[----:B------:R-:W-:Y:S05]  /*18080*/  BRA `(.L_x_676) ;  /* 0xffffdc4000007947 */ /* 0x000fea000383ffff */
.L_x_626:
[----:B------:R-:W-:Y:S02]  /*18090*/  MOV R2, 0x1 ;  /* 0x0000000100027802 */ /* 0x000fe40000000f00 */
[----:B------:R-:W-:-:S02]  /*180a0*/  MOV R3, 0x180c0 ;  /* 0x000180c000037802 */ /* 0x000fc40000000f00 */
[----:B-1234-:R-:W-:Y:S05]  /*180b0*/  CALL.REL.NOINC `($__internal_10_$__cuda_sm70_shflsync_up_p) ;  /* 0x000005b000007944 */ /* 0x01efea0003c00000 */
[----:B------:R-:W-:Y:S05]  /*180c0*/  BRA `(.L_x_677) ;  /* 0xffffdd3000007947 */ /* 0x000fea000383ffff */
.L_x_627:
[----:B------:R-:W-:Y:S02]  /*180d0*/  MOV R2, 0x2 ;  /* 0x0000000200027802 */ /* 0x000fe40000000f00 */
[----:B------:R-:W-:-:S02]  /*180e0*/  MOV R3, 0x18100 ;  /* 0x0001810000037802 */ /* 0x000fc40000000f00 */
[----:B--2-4-:R-:W-:Y:S05]  /*180f0*/  CALL.REL.NOINC `($__internal_10_$__cuda_sm70_shflsync_up_p) ;  /* 0x0000057000007944 */ /* 0x014fea0003c00000 */
        /* <DEDUP_REMOVED lines=23> */
.L_x_631:
[----:B------:R-:W-:Y:S02]  /*18270*/  MOV R2, 0x1 ;  /* 0x0000000100027802 */ /* 0x000fe40000000f00 */
[----:B------:R-:W-:Y:S02]  /*18280*/  MOV R3, 0x182a0 ;  /* 0x000182a000037802 */ /* 0x000fe40000000f00 */
[----:B------:R-:W-:Y:S05]  /*18290*/  CALL.REL.NOINC `($__internal_10_$__cuda_sm70_shflsync_up_p) ;  /* 0x000003d000007944 */ /* 0x000fea0003c00000 */
[----:B------:R-:W-:Y:S01]  /*182a0*/  MOV R2, R4 ;  /* 0x0000000400027202 */ /* 0x000fe20000000f00 */
[----:B------:R-:W-:Y:S05]  /*182b0*/  BRA `(.L_x_679) ;  /* 0xffffdda000007947 */ /* 0x000fea000383ffff */
.L_x_632:
        /* <DEDUP_REMOVED lines=26> */
.L_x_634:
[----:B------:R-:W-:Y:S02]  /*18460*/  SEL R0, RZ, 0x1, P0 ;  /* 0x00000001ff007807 */ /* 0x000fe40000000000 */
[----:B------:R-:W-:Y:S02]  /*18470*/  MOV R2, 0x18490 ;  /* 0x0001849000027802 */ /* 0x000fe40000000f00 */
[----:B-1----:R-:W-:Y:S05]  /*18480*/  CALL.REL.NOINC `($__internal_11_$__cuda_sm70_votesync_ballot) ;  /* 0x0000025000007944 */ /* 0x002fea0003c00000 */
[----:B------:R-:W-:Y:S01]  /*18490*/  MOV R10, R0 ;  /* 0x00000000000a7202 */ /* 0x000fe20000000f00 */
[----:B------:R-:W-:Y:S05]  /*184a0*/  BRA `(.L_x_681) ;  /* 0xffffdd4000007947 */ /* 0x000fea000383ffff */
.L_x_635:
[----:B------:R-:W-:Y:S01]  /*184b0*/  IMAD.MOV.U32 R5, RZ, RZ, R6 ;  /* 0x000000ffff057224 */ /* 0x000fe200078e0006 */
[----:B------:R-:W-:Y:S01]  /*184c0*/  MOV R3, R8 ;  /* 0x0000000800037202 */ /* 0x000fe20000000f00 */
[----:B--2---:R-:W-:Y:S01]  /*184d0*/  IMAD.MOV.U32 R0, RZ, RZ, 0x1f ;  /* 0x0000001fff007424 */ /* 0x004fe200078e00ff */
[----:B------:R-:W-:Y:S02]  /*184e0*/  MOV R2, 0x18500 ;  /* 0x0001850000027802 */ /* 0x000fe40000000f00 */
[----:B-1----:R-:W-:Y:S05]  /*184f0*/  CALL.REL.NOINC `($__internal_9_$__cuda_sm70_shflsync_idx_p) ;  /* 0x0000012000007944 */ /* 0x002fea0003c00000 */
[----:B------:R-:W-:Y:S01]  /*18500*/  IMAD.MOV.U32 R11, RZ, RZ, R0 ;  /* 0x000000ffff0b7224 */ /* 0x000fe200078e0000 */
[----:B------:R-:W-:Y:S01]  /*18510*/  MOV R3, R8 ;  /* 0x0000000800037202 */ /* 0x000fe20000000f00 */
[----:B------:R-:W-:Y:S01]  /*18520*/  IMAD.MOV.U32 R5, RZ, RZ, R7 ;  /* 0x000000ffff057224 */ /* 0x000fe200078e0007 */
[----:B------:R-:W-:Y:S02]  /*18530*/  MOV R0, 0x1f ;  /* 0x0000001f00007802 */ /* 0x000fe40000000f00 */
[----:B------:R-:W-:-:S02]  /*18540*/  MOV R2, 0x18560 ;  /* 0x0001856000027802 */ /* 0x000fc40000000f00 */
[----:B------:R-:W-:Y:S05]  /*18550*/  CALL.REL.NOINC `($__internal_9_$__cuda_sm70_shflsync_idx_p) ;  /* 0x000000c000007944 */ /* 0x000fea0003c00000 */
[----:B------:R-:W-:Y:S01]  /*18560*/  MOV R7, R0 ;  /* 0x0000000000077202 */ /* 0x000fe20000000f00 */
[----:B------:R-:W-:Y:S05]  /*18570*/  BRA `(.L_x_682) ;  /* 0xffffdce000007947 */ /* 0x000fea000383ffff */
.L_x_638:
[----:B------:R-:W-:Y:S01]  /*18580*/  IMAD.MOV.U32 R5, RZ, RZ, R4 ;  /* 0x000000ffff057224 */ /* 0x000fe200078e0004 */
[----:B--2---:R-:W-:-:S02]  /*18590*/  MOV R0, 0x1f ;  /* 0x0000001f00007802 */ /* 0x004fc40000000f00 */
[----:B------:R-:W-:Y:S02]  /*185a0*/  MOV R2, 0x185c0 ;  /* 0x000185c000027802 */ /* 0x000fe40000000f00 */
[----:B-1-34-:R-:W-:Y:S05]  /*185b0*/  CALL.REL.NOINC `($__internal_9_$__cuda_sm70_shflsync_idx_p) ;  /* 0x0000006000007944 */ /* 0x01afea0003c00000 */
[----:B------:R-:W-:Y:S01]  /*185c0*/  MOV R13, R0 ;  /* 0x00000000000d7202 */ /* 0x000fe20000000f00 */
[----:B------:R-:W-:Y:S05]  /*185d0*/  BRA `(.L_x_637) ;  /* 0xffffdce000007947 */ /* 0x000fea000383ffff */
        .weak           $__internal_8_$__cuda_sm70_shflsync_bfly_p
        .type           $__internal_8_$__cuda_sm70_shflsync_bfly_p,@function
        .size           $__internal_8_$__cuda_sm70_shflsync_bfly_p,($__internal_9_$__cuda_sm70_shflsync_idx_p - $__internal_8_$__cuda_sm70_shflsync_bfly_p)
$__internal_8_$__cuda_sm70_shflsync_bfly_p:
[----:B------:R-:W-:Y:S04]  /*185e0*/  WARPSYNC R8 ;  /* 0x0000000800007348 */ /* 0x000fe80003800000 */
[----:B------:R1:W2:Y:S02]  /*185f0*/  SHFL.BFLY PT, R0, R0, R3, R9 ;  /* 0x0c00000300007389 */ /* 0x0002a400000e0009 */
[----:B-1----:R-:W-:-:S04]  /*18600*/  MOV R3, 0x0 ;  /* 0x0000000000037802 */ /* 0x002fc80000000f00 */
[----:B--2---:R-:W-:Y:S05]  /*18610*/  RET.REL.NODEC R2 `(_ZN7cutlass13device_kernelIN5flash19enable_sm80_to_sm89INS1_16FlashAttnFwdSm80INS1_25CollectiveMainloopFwdSm80ILi4ELi1ELb0EN4cute5tupleIJNS5_1CILi128EEENS7_ILi48EEENS7_ILi96EEEEEELi96ENS_6half_tEfNS_4arch4Sm80ELb0ELb1ELb0ELb1ELb0ELb0ELb1ELb1EEENS1_21CollectiveEpilogueFwdINS6_IJS8_SA_S9_EEENS6_IJNS7_ILi1EEESI_SI_EEESC_SE_Li128ELb1ELb1ELb1ELb0EEENS1_36VarlenDynamicPersistentTileSchedulerILi128ELi48ELi128ELi128ELb1ELb1ELb0ELb1ELb0ELb1EEEEEEEEEvNT_6ParamsE) ;  /* 0xfffe79e002007950 */ /* 0x004fea0003c3ffff */
        .weak           $__internal_9_$__cuda_sm70_shflsync_idx_p
        .type           $__internal_9_$__cuda_sm70_shflsync_idx_p,@function
        .size           $__internal_9_$__cuda_sm70_shflsync_idx_p,($__internal_10_$__cuda_sm70_shflsync_up_p - $__internal_9_$__cuda_sm70_shflsync_idx_p)
$__internal_9_$__cuda_sm70_shflsync_idx_p:
[----:B------:R-:W-:-:S04]  /*18620*/  MOV R15, 0xffffffff ;  /* 0xffffffff000f7802 */ /* 0x000fc80000000f00 */
[----:B------:R-:W-:Y:S04]  /*18630*/  WARPSYNC R15 ;  /* 0x0000000f00007348 */ /* 0x000fe80003800000 */
[----:B------:R1:W2:Y:S02]  /*18640*/  SHFL.IDX PT, R0, R5, R3, R0 ;  /* 0x0000000305007389 */ /* 0x0002a400000e0000 */
[----:B-1----:R-:W-:-:S04]  /*18650*/  MOV R3, 0x0 ;  /* 0x0000000000037802 */ /* 0x002fc80000000f00 */
[----:B--2---:R-:W-:Y:S05]  /*18660*/  RET.REL.NODEC R2 `(_ZN7cutlass13device_kernelIN5flash19enable_sm80_to_sm89INS1_16FlashAttnFwdSm80INS1_25CollectiveMainloopFwdSm80ILi4ELi1ELb0EN4cute5tupleIJNS5_1CILi128EEENS7_ILi48EEENS7_ILi96EEEEEELi96ENS_6half_tEfNS_4arch4Sm80ELb0ELb1ELb0ELb1ELb0ELb0ELb1ELb1EEENS1_21CollectiveEpilogueFwdINS6_IJS8_SA_S9_EEENS6_IJNS7_ILi1EEESI_SI_EEESC_SE_Li128ELb1ELb1ELb1ELb0EEENS1_36VarlenDynamicPersistentTileSchedulerILi128ELi48ELi128ELi128ELb1ELb1ELb0ELb1ELb0ELb1EEEEEEEEEvNT_6ParamsE) ;  /* 0xfffe799002007950 */ /* 0x004fea0003c3ffff */
        .weak           $__internal_10_$__cuda_sm70_shflsync_up_p
        .type           $__internal_10_$__cuda_sm70_shflsync_up_p,@function
        .size           $__internal_10_$__cuda_sm70_shflsync_up_p,($__internal_11_$__cuda_sm70_votesync_ballot - $__internal_10_$__cuda_sm70_shflsync_up_p)
$__internal_10_$__cuda_sm70_shflsync_up_p:
[----:B------:R-:W-:Y:S02]  /*18670*/  IMAD.MOV.U32 R4, RZ, RZ, RZ ;  /* 0x000000ffff047224 */ /* 0x000fe400078e00ff */
[----:B------:R-:W-:-:S04]  /*18680*/  IMAD.MOV.U32 R10, RZ, RZ, -0x1 ;  /* 0xffffffffff0a7424 */ /* 0x000fc800078e00ff */
[----:B------:R-:W-:Y:S04]  /*18690*/  WARPSYNC R10 ;  /* 0x0000000a00007348 */ /* 0x000fe80003800000 */
[----:B------:R1:W2:Y:S02]  /*186a0*/  SHFL.UP PT, R4, R0, R2, R4 ;  /* 0x0400000200047389 */ /* 0x0002a400000e0004 */
[----:B-1----:R-:W-:Y:S02]  /*186b0*/  MOV R2, R3 ;  /* 0x0000000300027202 */ /* 0x002fe40000000f00 */
[----:B------:R-:W-:-:S04]  /*186c0*/  MOV R3, 0x0 ;  /* 0x0000000000037802 */ /* 0x000fc80000000f00 */
[----:B--2---:R-:W-:Y:S05]  /*186d0*/  RET.REL.NODEC R2 `(_ZN7cutlass13device_kernelIN5flash19enable_sm80_to_sm89INS1_16FlashAttnFwdSm80INS1_25CollectiveMainloopFwdSm80ILi4ELi1ELb0EN4cute5tupleIJNS5_1CILi128EEENS7_ILi48EEENS7_ILi96EEEEEELi96ENS_6half_tEfNS_4arch4Sm80ELb0ELb1ELb0ELb1ELb0ELb0ELb1ELb1EEENS1_21CollectiveEpilogueFwdINS6_IJS8_SA_S9_EEENS6_IJNS7_ILi1EEESI_SI_EEESC_SE_Li128ELb1ELb1ELb1ELb0EEENS1_36VarlenDynamicPersistentTileSchedulerILi128ELi48ELi128ELi128ELb1ELb1ELb0ELb1ELb0ELb1EEEEEEEEEvNT_6ParamsE) ;  /* 0xfffe792002007950 */ /* 0x004fea0003c3ffff */
        .weak           $__internal_11_$__cuda_sm70_votesync_ballot
        .type           $__internal_11_$__cuda_sm70_votesync_ballot,@function
        .size           $__internal_11_$__cuda_sm70_votesync_ballot,(.L_x_1436 - $__internal_11_$__cuda_sm70_votesync_ballot)
$__internal_11_$__cuda_sm70_votesync_ballot:
[----:B------:R-:W-:Y:S01]  /*186e0*/  ISETP.NE.U32.AND P0, PT, R0, 0x1, PT ;  /* 0x000000010000780c */ /* 0x000fe20003f05070 */
[----:B------:R-:W-:-:S04]  /*186f0*/  IMAD.MOV.U32 R3, RZ, RZ, -0x1 ;  /* 0xffffffffff037424 */ /* 0x000fc800078e00ff */
[----:B------:R-:W-:Y:S08]  /*18700*/  WARPSYNC R3 ;  /* 0x0000000300007348 */ /* 0x000ff00003800000 */
[----:B------:R-:W-:-:S04]  /*18710*/  VOTE.ANY R0, PT, !P0 ;  /* 0x0000000000007806 */ /* 0x000fc800040e0100 */
[----:B------:R-:W-:Y:S01]  /*18720*/  LOP3.LUT R0, R0, R3, RZ, 0xc0, !PT ;  /* 0x0000000300007212 */ /* 0x000fe200078ec0ff */
[----:B------:R-:W-:-:S04]  /*18730*/  IMAD.MOV.U32 R3, RZ, RZ, 0x0 ;  /* 0x00000000ff037424 */ /* 0x000fc800078e00ff */
[----:B------:R-:W-:Y:S05]  /*18740*/  RET.REL.NODEC R2 `(_ZN7cutlass13device_kernelIN5flash19enable_sm80_to_sm89INS1_16FlashAttnFwdSm80INS1_25CollectiveMainloopFwdSm80ILi4ELi1ELb0EN4cute5tupleIJNS5_1CILi128EEENS7_ILi48EEENS7_ILi96EEEEEELi96ENS_6half_tEfNS_4arch4Sm80ELb0ELb1ELb0ELb1ELb0ELb0ELb1ELb1EEENS1_21CollectiveEpilogueFwdINS6_IJS8_SA_S9_EEENS6_IJNS7_ILi1EEESI_SI_EEESC_SE_Li128ELb1ELb1ELb1ELb0EEENS1_36VarlenDynamicPersistentTileSchedulerILi128ELi48ELi128ELi128ELb1ELb1ELb0ELb1ELb0ELb1EEEEEEEEEvNT_6ParamsE) ;  /* 0xfffe78b002007950 */ /* 0x000fea0003c3ffff */
.L_x_683:
        /* <DEDUP_REMOVED lines=11> */
.L_x_1436:


//--------------------- .text._ZN7cutlass13device_kernelIN5flash19enable_sm80_to_sm89INS1_16FlashAttnFwdSm80INS1_25CollectiveMainloopFwdSm80ILi4ELi1ELb0EN4cute5tupleIJNS5_1CILi128EEENS7_ILi48EEENS7_ILi96EEEEEELi96ENS_6half_tEfNS_4arch4Sm80ELb0ELb1ELb0ELb1ELb0ELb1ELb1ELb1EEENS1_21CollectiveEpilogueFwdINS6_IJS8_SA_S9_EEENS6_IJNS7_ILi1EEESI_SI_EEESC_SE_Li128ELb1ELb1ELb1ELb0EEENS1_36VarlenDynamicPersistentTileSchedulerILi128ELi48ELi128ELi128ELb1ELb1ELb0ELb1ELb0ELb1EEEEEEEEEvNT_6ParamsE --------------------------
	.section	.text._ZN7cutlass13device_kernelIN5flash19enable_sm80_to_sm89INS1_16FlashAttnFwdSm80INS1_25CollectiveMainloopFwdSm80ILi4ELi1ELb0EN4cute5tupleIJNS5_1CILi128EEENS7_ILi48EEENS7_ILi96EEEEEELi96ENS_6half_tEfNS_4arch4Sm80ELb0ELb1ELb0ELb1ELb0ELb1ELb1ELb1EEENS1_21CollectiveEpilogueFwdINS6_IJS8_SA_S9_EEENS6_IJNS7_ILi1EEESI_SI_EEESC_SE_Li128ELb1ELb1ELb1ELb0EEENS1_36VarlenDynamicPersistentTileSchedulerILi128ELi48ELi128ELi128ELb1ELb1ELb0ELb1ELb0ELb1EEEEEEEEEvNT_6ParamsE,"ax",@progbits
	.sectioninfo	@"SHI_REGISTERS=255"
	.align	128
.text._ZN7cutlass13device_kernelIN5flash19enable_sm80_to_sm89INS1_16FlashAttnFwdSm80INS1_25CollectiveMainloopFwdSm80ILi4ELi1ELb0EN4cute5tupleIJNS5_1CILi128EEENS7_ILi48EEENS7_ILi96EEEEEELi96ENS_6half_tEfNS_4arch4Sm80ELb0ELb1ELb0ELb1ELb0ELb1ELb1ELb1EEENS1_21CollectiveEpilogueFwdINS6_IJS8_SA_S9_EEENS6_IJNS7_ILi1EEESI_SI_EEESC_SE_Li128ELb1ELb1ELb1ELb0EEENS1_36VarlenDynamicPersistentTileSchedulerILi128ELi48ELi128ELi128ELb1ELb1ELb0ELb1ELb0ELb1EEEEEEEEEvNT_6ParamsE:
        .type           _ZN7cutlass13device_kernelIN5flash19enable_sm80_to_sm89INS1_16FlashAttnFwdSm80INS1_25CollectiveMainloopFwdSm80ILi4ELi1ELb0EN4cute5tupleIJNS5_1CILi128EEENS7_ILi48EEENS7_ILi96EEEEEELi96ENS_6half_tEfNS_4arch4Sm80ELb0ELb1ELb0ELb1ELb0ELb1ELb1ELb1EEENS1_21CollectiveEpilogueFwdINS6_IJS8_SA_S9_EEENS6_IJNS7_ILi1EEESI_SI_EEESC_SE_Li128ELb1ELb1ELb1ELb0EEENS1_36VarlenDynamicPersistentTileSchedulerILi128ELi48ELi128ELi128ELb1ELb1ELb0ELb1ELb0ELb1EEEEEEEEEvNT_6ParamsE,@function
        .size           _ZN7cutlass13device_kernelIN5flash19enable_sm80_to_sm89INS1_16FlashAttnFwdSm80INS1_25CollectiveMainloopFwdSm80ILi4ELi1ELb0EN4cute5tupleIJNS5_1CILi128EEENS7_ILi48EEENS7_ILi96EEEEEELi96ENS_6half_tEfNS_4arch4Sm80ELb0ELb1ELb0ELb1ELb0ELb1ELb1ELb1EEENS1_21CollectiveEpilogueFwdINS6_IJS8_SA_S9_EEENS6_IJNS7_ILi1EEESI_SI_EEESC_SE_Li128ELb1ELb1ELb1ELb0EEENS1_36VarlenDynamicPersistentTileSchedulerILi128ELi48ELi128ELi128ELb1ELb1ELb0ELb1ELb0ELb1EEEEEEEEEvNT_6ParamsE,(.L_x_1441 - _ZN7cutlass13device_kernelIN5flash19enable_sm80_to_sm89INS1_16FlashAttnFwdSm80INS1_25CollectiveMainloopFwdSm80ILi4ELi1ELb0EN4cute5tupleIJNS5_1CILi128EEENS7_ILi48EEENS7_ILi96EEEEEELi96ENS_6half_tEfNS_4arch4Sm80ELb0ELb1ELb0ELb1ELb0ELb1ELb1ELb1EEENS1_21CollectiveEpilogueFwdINS6_IJS8_SA_S9_EEENS6_IJNS7_ILi1EEESI_SI_EEESC_SE_Li128ELb1ELb1ELb1ELb0EEENS1_36VarlenDynamicPersistentTileSchedulerILi128ELi48ELi128ELi128ELb1ELb1ELb0ELb1ELb0ELb1EEEEEEEEEvNT_6ParamsE)
        .other          _ZN7cutlass13device_kernelIN5flash19enable_sm80_to_sm89INS1_16FlashAttnFwdSm80INS1_25CollectiveMainloopFwdSm80ILi4ELi1ELb0EN4cute5tupleIJNS5_1CILi128EEENS7_ILi48EEENS7_ILi96EEEEEELi96ENS_6half_tEfNS_4arch4Sm80ELb0ELb1ELb0ELb1ELb0ELb1ELb1ELb1EEENS1_21CollectiveEpilogueFwdINS6_IJS8_SA_S9_EEENS6_IJNS7_ILi1EEESI_SI_EEESC_SE_Li128ELb1ELb1ELb1ELb0EEENS1_36VarlenDynamicPersistentTileSchedulerILi128ELi48ELi128ELi128ELb1ELb1ELb0ELb1ELb0ELb1EEEEEEEEEvNT_6ParamsE,@"STO_CUDA_ENTRY STV_DEFAULT"
_ZN7cutlass13device_kernelIN5flash19enable_sm80_to_sm89INS1_16FlashAttnFwdSm80INS1_25CollectiveMainloopFwdSm80ILi4ELi1ELb0EN4cute5tupleIJNS5_1CILi128EEENS7_ILi48EEENS7_ILi96EEEEEELi96ENS_6half_tEfNS_4arch4Sm80ELb0ELb1ELb0ELb1ELb0ELb1ELb1ELb1EEENS1_21CollectiveEpilogueFwdINS6_IJS8_SA_S9_EEENS6_IJNS7_ILi1EEESI_SI_EEESC_SE_Li128ELb1ELb1ELb1ELb0EEENS1_36VarlenDynamicPersistentTileSchedulerILi128ELi48ELi128ELi128ELb1ELb1ELb0ELb1ELb0ELb1EEEEEEEEEvNT_6ParamsE:
        /* <DEDUP_REMOVED lines=54> */
.L_x_689:
        /* <DEDUP_REMOVED lines=16> */
.L_x_951:
        /* <DEDUP_REMOVED lines=16> */
.L_x_952:
[----:B--2---:R-:W-:-:S05]  /*0560*/  IMAD R0, R0, c[0x0][0x538], RZ ;  /* 0x00014e0000007a24 */ /* 0x004fca00078e02ff */
[----:B------:R-:W-:-:S04]  /*0570*/  IADD3 R7, R0, R7, RZ ;  /* 0x0000000700077210 */ /* 0x000fc80007ffe0ff */
[----:B------:R-:W-:-:S13]  /*0580*/  ISETP.GT.AND P0, PT, R7, UR4, PT ;  /* 0x0000000407007c0c */ /* 0x000fda000bf04270 */
[----:B-1----:R-:W-:Y:S05]  /*0590*/  @!P0 BRA `(.L_x_689) ;  /* 0xfffffdc000008947 */ /* 0x002fea000383ffff */
.L_x_685:
[----:B------:R-:W-:-:S05]  /*05a0*/  IADD3 R11, -R0, R7, RZ ;  /* 0x00000007000b7210 */ /* 0x000fca0007ffe1ff */
[----:B------:R-:W-:-:S05]  /*05b0*/  IMAD R0, R4, c[0x0][0x538], R11 ;  /* 0x00014e0004007a24 */ /* 0x000fca00078e020b */
[----:B------:R-:W-:Y:S01]  /*05c0*/  ISETP.GT.AND P0, PT, R0, UR4, PT ;  /* 0x0000000400007c0c */ /* 0x000fe2000bf04270 */
[----:B------:R-:W-:-:S12]  /*05d0*/  BRA.DIV ~URZ, `(.L_x_690) ;  /* 0x00022cb27f007947 */ /* 0x000fd8000b800000 */
[----:B------:R-:W-:-:S04]  /*05e0*/  VOTE.ANY R10, PT, !P0 ;  /* 0x00000000000a7806 */ /* 0x000fc800040e0100 */
.L_x_953:
[----:B------:R-:W1:Y:S02]  /*05f0*/  POPC R7, R10 ;  /* 0x0000000a00077309 */ /* 0x000e640000000000 */
[----:B-1----:R-:W-:-:S05]  /*0600*/  IADD3 R0, R7, R6, RZ ;  /* 0x0000000607007210 */ /* 0x002fca0007ffe0ff */
[----:B------:R1:W-:Y:S01]  /*0610*/  STL [R1+0x44], R0 ;  /* 0x0000440001007387 */ /* 0x0003e20000100800 */
[----:B------:R-:W-:Y:S05]  /*0620*/  BRA.DIV ~URZ, `(.L_x_691) ;  /* 0x00022cb27f007947 */ /* 0x000fea000b800000 */
[----:B------:R2:W3:Y:S01]  /*0630*/  SHFL.IDX PT, R12, R9, R7, 0x1f ;  /* 0x00001f07090c7589 */ /* 0x0004e200000e0000 */
[----:B------:R-:W-:-:S03]  /*0640*/  MOV R6, RZ ;  /* 0x000000ff00067202 */ /* 0x000fc60000000f00 */
[----:B------:R2:W4:Y:S04]  /*0650*/  SHFL.IDX PT, R9, R8, R7, 0x1f ;  /* 0x00001f0708097589 */ /* 0x00052800000e0000 */
.L_x_954:
[----:B------:R-:W-:Y:S01]  /*0660*/  ISETP.NE.AND P0, PT, R10, RZ, PT ;  /* 0x000000ff0a00720c */ /* 0x000fe20003f05270 */
[----:B------:R-:W-:-:S12]  /*0670*/  BSSY B0, `(.L_x_692) ;  /* 0x0000005000007945 */ /* 0x000fd80003800000 */
[----:B------:R-:W-:Y:S05]  /*0680*/  @!P0 BRA `(.L_x_693) ;  /* 0x0000003000008947 */ /* 0x000fea0003800000 */
[----:B------:R-:W-:Y:S01]  /*0690*/  IADD3 R3, R7, -0x1, RZ ;  /* 0xffffffff07037810 */ /* 0x000fe20007ffe0ff */
[----:B------:R-:W-:Y:S05]  /*06a0*/  BRA.DIV ~URZ, `(.L_x_694) ;  /* 0x00022d127f007947 */ /* 0x000fea000b800000 */
[----:B------:R1:W2:Y:S02]  /*06b0*/  SHFL.IDX PT, R6, R4, R3, 0x1f ;  /* 0x00001f0304067589 */ /* 0x0002a400000e0000 */
.L_x_693:
[----:B------:R-:W-:Y:S05]  /*06c0*/  BSYNC B0 ;  /* 0x0000000000007941 */ /* 0x000fea0003800000 */
.L_x_692:
        /* <DEDUP_REMOVED lines=69> */
.L_x_696:
        /* <DEDUP_REMOVED lines=46> */
[----:B------:R-:W-:-:S03]  /*0e00*/  IMAD.MOV.U32 R2, RZ, RZ, R0 ;  /* 0x000000ffff027224 */ /* 0x000fc600078e0000 */
[----:B------:R-:W-:Y:S01]  /*0e10*/  IABS R0, R8 ;  /* 0x0000000800007213 */ /* 0x000fe20000000000 */
[----:B------:R-:W-:Y:S02]  /*0e20*/  IMAD R7, R2, R5, RZ ;  /* 0x0000000502077224 */ /* 0x000fe400078e02ff */
[----:B------:R-:W-:Y:S02]  /*0e30*/  IMAD.MOV.U32 R2, RZ, RZ, RZ ;  /* 0x000000ffff027224 */ /* 0x000fe400078e00ff */
        /* <DEDUP_REMOVED lines=20> */
.L_x_697:
[----:B------:R-:W-:Y:S05]  /*0f80*/  BSYNC B0 ;  /* 0x0000000000007941 */ /* 0x000fea0003800000 */
.L_x_695:
[----:B------:R-:W-:-:S04]  /*0f90*/  LOP3.LUT R0, RZ, R0, RZ, 0x33, !PT ;  /* 0x00000000ff007212 */ /* 0x000fc800078e33ff */
[----:B------:R-:W-:-:S05]  /*0fa0*/  IADD3 R0, R0, R12, RZ ;  /* 0x0000000c00007210 */ /* 0x000fca0007ffe0ff */
[----:B------:R2:W-:Y:S01]  /*0fb0*/  STL [R1+0x3c], R0 ;  /* 0x00003c0001007387 */ /* 0x0005e20000100800 */
[----:B------:R-:W-:Y:S05]  /*0fc0*/  BRA `(.L_x_698) ;  /* 0x0000006000007947 */ /* 0x000fea0003800000 */
.L_x_686:
[----:B------:R-:W-:Y:S01]  /*0fd0*/  MOV R0, UR4 ;  /* 0x0000000400007c02 */ /* 0x000fe20008000f00 */
[----:B------:R-:W-:Y:S04]  /*0fe0*/  STL [R1+0x3c], RZ ;  /* 0x00003cff01007387 */ /* 0x000fe80000100800 */
[----:B------:R-:W-:Y:S04]  /*0ff0*/  STL [R1+0x40], RZ ;  /* 0x000040ff01007387 */ /* 0x000fe80000100800 */
[----:B------:R1:W-:Y:S02]  /*1000*/  STL [R1+0x38], R0 ;  /* 0x0000380001007387 */ /* 0x0003e40000100800 */
[----:B-1----:R-:W-:-:S05]  /*1010*/  MOV R0, c[0x0][0x53c] ;  /* 0x00014f0000007a02 */ /* 0x002fca0000000f00 */
[----:B------:R1:W-:Y:S02]  /*1020*/  STL [R1+0x44], R0 ;  /* 0x0000440001007387 */ /* 0x0003e40000100800 */
.L_x_698:
        /* <DEDUP_REMOVED lines=8> */
.L_x_684:
[----:B-12---:R-:W2:Y:S02]  /*10b0*/  LDL R0, [R1+0x44] ;  /* 0x0000440001007983 */ /* 0x006ea40000100800 */
[----:B--2---:R-:W-:-:S13]  /*10c0*/  ISETP.GE.AND P0, PT, R0, c[0x0][0x53c], PT ;  /* 0x00014f0000007a0c */ /* 0x004fda0003f06270 */
[----:B------:R-:W-:Y:S05]  /*10d0*/  @P0 EXIT ;  /* 0x000000000000094d */ /* 0x000fea0003800000 */
[----:B------:R-:W1:Y:S02]  /*10e0*/  S2R R24, SR_TID.X ;  /* 0x0000000000187919 */ /* 0x000e640000002100 */
[----:B-1-3--:R-:W-:Y:S02]  /*10f0*/  SHF.R.S32.HI R7, RZ, 0x1f, R24 ;  /* 0x0000001fff077819 */ /* 0x00afe40000011418 */
[-C--:B------:R-:W-:Y:S02]  /*1100*/  LEA.HI R15, R24, R24.reuse, RZ, 0x1 ;  /* 0x00000018180f7211 */ /* 0x080fe400078f08ff */
[CC--:B------:R-:W-:Y:S02]  /*1110*/  LEA.HI R16, R7.reuse, R24.reuse, RZ, 0x3 ;  /* 0x0000001807107211 */ /* 0x0c0fe400078f18ff */
[----:B------:R-:W-:Y:S02]  /*1120*/  LEA.HI R10, R7, R24, RZ, 0x2 ;  /* 0x00000018070a7211 */ /* 0x000fe400078f10ff */
[----:B------:R-:W-:-:S02]  /*1130*/  LOP3.LUT R0, R16, 0xfffffff8, RZ, 0xc0, !PT ;  /* 0xfffffff810007812 */ /* 0x000fc400078ec0ff */
[CC--:B------:R-:W-:Y:S02]  /*1140*/  LEA.HI R12, R7.reuse, R24.reuse, RZ, 0x5 ;  /* 0x00000018070c7211 */ /* 0x0c0fe400078f28ff */
[----:B------:R-:W-:Y:S01]  /*1150*/  SHF.R.S32.HI R2, RZ, 0x3, R16 ;  /* 0x00000003ff027819 */ /* 0x000fe20000011410 */
[----:B------:R-:W-:Y:S01]  /*1160*/  IMAD.IADD R3, R24, 0x1, -R0 ;  /* 0x0000000118037824 */ /* 0x000fe200078e0a00 */
[----:B------:R-:W-:Y:S02]  /*1170*/  LEA.HI R7, R7, R24, RZ, 0x4 ;  /* 0x0000001807077211 */ /* 0x000fe400078f20ff */
[----:B------:R-:W-:Y:S01]  /*1180*/  SHF.R.S32.HI R14, RZ, 0x1, R15 ;  /* 0x00000001ff0e7819 */ /* 0x000fe2000001140f */
[----:B------:R-:W-:Y:S01]  /*1190*/  IMAD.SHL.U32 R0, R2, 0x40, RZ ;  /* 0x0000004002007824 */ /* 0x000fe200078e00ff */
[----:B------:R-:W-:Y:S02]  /*11a0*/  LOP3.LUT R4, R10, 0xfffffffc, RZ, 0xc0, !PT ;  /* 0xfffffffc0a047812 */ /* 0x000fe400078ec0ff */
[----:B------:R-:W-:-:S02]  /*11b0*/  SHF.R.S32.HI R8, RZ, 0x4, R7 ;  /* 0x00000004ff087819 */ /* 0x000fc40000011407 */
[----:B------:R-:W-:Y:S01]  /*11c0*/  LEA.HI R5, R15, R14, RZ, 0x1 ;  /* 0x0000000e0f057211 */ /* 0x000fe200078f08ff */
[----:B------:R-:W-:Y:S01]  /*11d0*/  IMAD.IADD R25, R24, 0x1, -R4 ;  /* 0x0000000118197824 */ /* 0x000fe200078e0a04 */
[----:B------:R-:W-:Y:S02]  /*11e0*/  LEA.HI R6, R7, R8, RZ, 0x1 ;  /* 0x0000000807067211 */ /* 0x000fe400078f08ff */
[----:B------:R-:W-:Y:S01]  /*11f0*/  LOP3.LUT R2, R5, 0x7fffffe, RZ, 0xc0, !PT ;  /* 0x07fffffe05027812 */ /* 0x000fe200078ec0ff */
[----:B------:R-:W-:Y:S01]  /*1200*/  IMAD.SHL.U32 R30, R25, 0x8, RZ ;  /* 0x00000008191e7824 */ /* 0x000fe200078e00ff */
[----:B------:R-:W-:Y:S02]  /*1210*/  LOP3.LUT R0, R0, 0xc0, RZ, 0xc0, !PT ;  /* 0x000000c000007812 */ /* 0x000fe400078ec0ff */
[----:B------:R-:W-:Y:S01]  /*1220*/  LOP3.LUT R6, R6, 0xfffffffe, RZ, 0xc0, !PT ;  /* 0xfffffffe06067812 */ /* 0x000fe200078ec0ff */
[----:B------:R-:W-:Y:S01]  /*1230*/  IMAD.IADD R2, R14, 0x1, -R2 ;  /* 0x000000010e027824 */ /* 0x000fe200078e0a02 */
[----:B------:R-:W-:-:S02]  /*1240*/  LEA.HI R11, R3, R3, RZ, 0x1 ;  /* 0x00000003030b7211 */ /* 0x000fc400078f08ff */
[----:B------:R-:W-:Y:S01]  /*1250*/  SHF.R.U32.HI R5, RZ, 0x3, R0 ;  /* 0x00000003ff057819 */ /* 0x000fe20000011600 */
[----:B------:R-:W-:Y:S01]  /*1260*/  IMAD.IADD R17, R8, 0x1, -R6 ;  /* 0x0000000108117824 */ /* 0x000fe200078e0a06 */
[----:B------:R-:W-:Y:S01]  /*1270*/  LOP3.LUT R0, R0, 0x18, R30, 0xf8, !PT ;  /* 0x0000001800007812 */ /* 0x000fe200078ef81e */
[----:B------:R-:W-:Y:S01]  /*1280*/  IMAD R20, R8, 0x8, R2 ;  /* 0x0000000808147824 */ /* 0x000fe200078e0202 */
[----:B------:R-:W-:Y:S02]  /*1290*/  LOP3.LUT R4, R11, 0x3fffffe, RZ, 0xc0, !PT ;  /* 0x03fffffe0b047812 */ /* 0x000fe400078ec0ff */
[----:B------:R-:W-:Y:S01]  /*12a0*/  LOP3.LUT R8, R0, R5, RZ, 0x3c, !PT ;  /* 0x0000000500087212 */ /* 0x000fe200078e3cff */
[----:B------:R-:W-:Y:S01]  /*12b0*/  IMAD.SHL.U32 R20, R20, 0x20, RZ ;  /* 0x0000002014147824 */ /* 0x000fe200078e00ff */
[----:B------:R-:W-:Y:S01]  /*12c0*/  SHF.R.S32.HI R23, RZ, 0x2, R10 ;  /* 0x00000002ff177819 */ /* 0x000fe2000001140a */
[----:B------:R-:W-:Y:S01]  /*12d0*/  IMAD.IADD R19, R3, 0x1, -R4 ;  /* 0x0000000103137824 */ /* 0x000fe200078e0a04 */
[----:B------:R-:W-:-:S02]  /*12e0*/  SHF.R.S32.HI R9, RZ, 0x5, R12 ;  /* 0x00000005ff097819 */ /* 0x000fc4000001140c */
[----:B------:R-:W-:Y:S02]  /*12f0*/  SHF.R.S32.HI R0, RZ, 0x1f, R12 ;  /* 0x0000001fff007819 */ /* 0x000fe4000001140c */
[----:B------:R-:W-:Y:S02]  /*1300*/  LOP3.LUT R2, R7, 0xfffffff0, RZ, 0xc0, !PT ;  /* 0xfffffff007027812 */ /* 0x000fe400078ec0ff */
[----:B------:R-:W-:Y:S02]  /*1310*/  LEA.HI R5, R10, R23, RZ, 0x1 ;  /* 0x000000170a057211 */ /* 0x000fe400078f08ff */
[----:B------:R-:W-:Y:S01]  /*1320*/  LEA.HI R4, R0, R9, RZ, 0x2 ;  /* 0x0000000900047211 */ /* 0x000fe200078f10ff */
[----:B------:R-:W-:Y:S01]  /*1330*/  IMAD.IADD R0, R24, 0x1, -R2 ;  /* 0x0000000118007824 */ /* 0x000fe200078e0a02 */
[----:B------:R-:W-:Y:S02]  /*1340*/  LOP3.LUT R2, R5, 0x7fffffe, RZ, 0xc0, !PT ;  /* 0x07fffffe05027812 */ /* 0x000fe400078ec0ff */
[----:B------:R-:W-:-:S02]  /*1350*/  LOP3.LUT R3, R12, 0xffffffe0, RZ, 0xc0, !PT ;  /* 0xffffffe00c037812 */ /* 0x000fc400078ec0ff */
[-C--:B------:R-:W-:Y:S01]  /*1360*/  LEA.HI R7, R0, R0.reuse, RZ, 0x1 ;  /* 0x0000000000077211 */ /* 0x080fe200078f08ff */
[----:B------:R-:W-:Y:S01]  /*1370*/  IMAD.IADD R2, R23, 0x1, -R2 ;  /* 0x0000000117027824 */ /* 0x000fe200078e0a02 */
[----:B------:R-:W-:Y:S01]  /*1380*/  SHF.R.S32.HI R13, RZ, 0x1f, R0 ;  /* 0x0000001fff0d7819 */ /* 0x000fe20000011400 */
[----:B------:R-:W-:Y:S01]  /*1390*/  IMAD.IADD R28, R24, 0x1, -R3 ;  /* 0x00000001181c7824 */ /* 0x000fe200078e0a03 */
[----:B------:R-:W-:Y:S01]  /*13a0*/  LOP3.LUT R6, R7, 0x7fffffe, RZ, 0xc0, !PT ;  /* 0x07fffffe07067812 */ /* 0x000fe200078ec0ff */
[----:B------:R-:W-:Y:S01]  /*13b0*/  IMAD R2, R9, 0x8, R2 ;  /* 0x0000000809027824 */ /* 0x000fe200078e0202 */
[----:B------:R-:W-:Y:S02]  /*13c0*/  LEA.HI R13, R13, R0, RZ, 0x3 ;  /* 0x000000000d0d7211 */ /* 0x000fe400078f18ff */
[----:B------:R-:W-:Y:S01]  /*13d0*/  LOP3.LUT R3, R4, 0xffffffc, RZ, 0xc0, !PT ;  /* 0x0ffffffc04037812 */ /* 0x000fe200078ec0ff */
[----:B------:R-:W-:Y:S01]  /*13e0*/  IMAD.IADD R12, R0, 0x1, -R6 ;  /* 0x00000001000c7824 */ /* 0x000fe200078e0a06 */
[----:B------:R-:W-:Y:S01]  /*13f0*/  LEA.HI R4, R25, R25, RZ, 0x1 ;  /* 0x0000001919047211 */ /* 0x000fe200078f08ff */
[----:B------:R-:W-:Y:S01]  /*1400*/  IMAD.U32 R0, R2, 0x20, R8 ;  /* 0x0000002002007824 */ /* 0x000fe200078e0008 */
[----:B------:R-:W-:-:S02]  /*1410*/  SHF.R.S32.HI R5, RZ, 0x1f, R28 ;  /* 0x0000001fff057819 */ /* 0x000fc4000001141c */
[----:B------:R-:W-:Y:S02]  /*1420*/  LOP3.LUT R2, R4, 0x1ffffffe, RZ, 0xc0, !PT ;  /* 0x1ffffffe04027812 */ /* 0x000fe400078ec0ff */
[----:B------:R1:W-:Y:S01]  /*1430*/  STL [R1+0x28], R0 ;  /* 0x0000280001007387 */ /* 0x0003e20000100800 */
[----:B------:R-:W-:Y:S01]  /*1440*/  LEA.HI R18, R5, R28, RZ, 0x2 ;  /* 0x0000001c05127211 */ /* 0x000fe200078f10ff */
[----:B------:R-:W-:Y:S01]  /*1450*/  IMAD.IADD R5, R9, 0x1, -R3 ;  /* 0x0000000109057824 */ /* 0x000fe200078e0a03 */
[----:B------:R-:W-:Y:S01]  /*1460*/  IADD3 R6, R14, 0x40, RZ ;  /* 0x000000400e067810 */ /* 0x000fe20007ffe0ff */
[----:B------:R-:W-:Y:S01]  /*1470*/  IMAD.IADD R2, R25, 0x1, -R2 ;  /* 0x0000000119027824 */ /* 0x000fe200078e0a02 */
[----:B------:R-:W-:Y:S02]  /*1480*/  SHF.R.S32.HI R3, RZ, 0x2, R18 ;  /* 0x00000002ff037819 */ /* 0x000fe40000011412 */
[----:B------:R-:W-:Y:S02]  /*1490*/  SHF.R.S32.HI R10, RZ, 0x1f, R10 ;  /* 0x0000001fff0a7819 */ /* 0x000fe4000001140a */
[----:B------:R-:W-:Y:S01]  /*14a0*/  LEA.HI R14, R6, R6, RZ, 0x1 ;  /* 0x00000006060e7211 */ /* 0x000fe200078f08ff */
[----:B------:R-:W-:Y:S01]  /*14b0*/  IMAD R26, R5, 0x10, R3 ;  /* 0x00000010051a7824 */ /* 0x000fe200078e0203 */
[----:B------:R-:W-:-:S02]  /*14c0*/  LEA.HI R3, R10, R23, RZ, 0x3 ;  /* 0x000000170a037211 */ /* 0x000fc400078f18ff */
[----:B------:R-:W-:Y:S02]  /*14d0*/  SHF.R.S32.HI R8, RZ, 0x1, R7 ;  /* 0x00000001ff087819 */ /* 0x000fe40000011407 */
[----:B------:R-:W-:Y:S01]  /*14e0*/  LOP3.LUT R3, R3, 0xfffffff8, RZ, 0xc0, !PT ;  /* 0xfffffff803037812 */ /* 0x000fe200078ec0ff */
[----:B------:R-:W-:Y:S01]  /*14f0*/  STL [R1+0xb4], R26 ;  /* 0x0000b41a01007387 */ /* 0x000fe20000100800 */
[----:B------:R-:W-:Y:S02]  /*1500*/  LOP3.LUT R5, R14, 0x7fffffe, RZ, 0xc0, !PT ;  /* 0x07fffffe0e057812 */ /* 0x000fe400078ec0ff */
[----:B------:R-:W-:-:S03]  /*1510*/  SHF.R.S32.HI R31, RZ, 0x1f, R30 ;  /* 0x0000001fff1f7819 */ /* 0x000fc6000001141e */
[----:B------:R-:W-:Y:S02]  /*1520*/  IMAD.IADD R5, R6, 0x1, -R5 ;  /* 0x0000000106057824 */ /* 0x000fe400078e0a05 */
[----:B-1----:R-:W-:Y:S01]  /*1530*/  IMAD.SHL.U32 R0, R4, 0x20, RZ ;  /* 0x0000002004007824 */ /* 0x002fe200078e00ff */
[----:B------:R-:W-:-:S04]  /*1540*/  SHF.R.S32.HI R4, RZ, 0x1f, R6 ;  /* 0x0000001fff047819 */ /* 0x000fc80000011406 */
[----:B------:R-:W-:-:S05]  /*1550*/  LOP3.LUT R0, R0, 0xffffffc0, RZ, 0xc0, !PT ;  /* 0xffffffc000007812 */ /* 0x000fca00078ec0ff */
[----:B------:R-:W-:Y:S01]  /*1560*/  IMAD R21, R2, 0x8, R0 ;  /* 0x0000000802157824 */ /* 0x000fe200078e0200 */
[----:B------:R-:W-:Y:S02]  /*1570*/  LEA.HI R0, R4, R6, RZ, 0x3 ;  /* 0x0000000604007211 */ /* 0x000fe400078f18ff */
[----:B------:R-:W-:Y:S02]  /*1580*/  SHF.R.S32.HI R2, RZ, 0x1, R11 ;  /* 0x00000001ff027819 */ /* 0x000fe4000001140b */
[----:B------:R-:W-:Y:S01]  /*1590*/  SHF.R.S32.HI R4, RZ, 0x1f, R7 ;  /* 0x0000001fff047819 */ /* 0x000fe20000011407 */
[----:B------:R-:W-:Y:S01]  /*15a0*/  IMAD.SHL.U32 R0, R0, 0x20, RZ ;  /* 0x0000002000007824 */ /* 0x000fe200078e00ff */
[----:B------:R-:W-:Y:S01]  /*15b0*/  LOP3.LUT P3, RZ, R2, 0x2, RZ, 0xc0, !PT ;  /* 0x0000000202ff7812 */ /* 0x000fe2000786c0ff */
[----:B------:R-:W-:Y:S01]  /*15c0*/  IMAD.IADD R7, R23, 0x1, -R3 ;  /* 0x0000000117077824 */ /* 0x000fe200078e0a03 */
[----:B------:R-:W-:Y:S02]  /*15d0*/  LEA.HI R4, R4, R8, RZ, 0x2 ;  /* 0x0000000804047211 */ /* 0x000fe400078f10ff */
[----:B------:R-:W-:Y:S01]  /*15e0*/  LOP3.LUT R3, R0, 0xffffff00, RZ, 0xc0, !PT ;  /* 0xffffff0000037812 */ /* 0x000fe200078ec0ff */
[----:B------:R-:W-:Y:S01]  /*15f0*/  IMAD.SHL.U32 R0, R2, 0x40, RZ ;  /* 0x0000004002007824 */ /* 0x000fe200078e00ff */
[----:B------:R-:W-:-:S02]  /*1600*/  LOP3.LUT R2, R4, 0xfffffffc, RZ, 0xc0, !PT ;  /* 0xfffffffc04027812 */ /* 0x000fc400078ec0ff */
[----:B------:R-:W-:Y:S01]  /*1610*/  LEA.HI R6, R7, R7, RZ, 0x1 ;  /* 0x0000000707067211 */ /* 0x000fe200078f08ff */
[----:B------:R-:W-:Y:S01]  /*1620*/  IMAD R22, R5, 0x20, R3 ;  /* 0x0000002005167824 */ /* 0x000fe200078e0203 */
[----:B------:R-:W-:Y:S01]  /*1630*/  LOP3.LUT R0, R0, 0xc0, RZ, 0xc0, !PT ;  /* 0x000000c000007812 */ /* 0x000fe200078ec0ff */
[----:B------:R-:W-:Y:S01]  /*1640*/  IMAD.IADD R11, R8, 0x1, -R2 ;  /* 0x00000001080b7824 */ /* 0x000fe200078e0a02 */
[----:B------:R-:W-:Y:S01]  /*1650*/  LOP3.LUT R4, R6, 0x3fffffe, RZ, 0xc0, !PT ;  /* 0x03fffffe06047812 */ /* 0x000fe200078ec0ff */
[----:B------:R-:W-:Y:S01]  /*1660*/  IMAD.SHL.U32 R2, R13, 0x20, RZ ;  /* 0x000000200d027824 */ /* 0x000fe200078e00ff */
[----:B------:R-:W-:Y:S01]  /*1670*/  LOP3.LUT R5, R0, 0x8, R16, 0xf8, !PT ;  /* 0x0000000800057812 */ /* 0x000fe200078ef810 */
[----:B------:R-:W-:Y:S01]  /*1680*/  STL [R1+0x94], R22 ;  /* 0x0000941601007387 */ /* 0x000fe20000100800 */
[----:B------:R-:W-:Y:S01]  /*1690*/  SHF.R.U32.HI R3, RZ, 0x3, R0 ;  /* 0x00000003ff037819 */ /* 0x000fe20000011600 */
[----:B------:R-:W-:Y:S01]  /*16a0*/  IMAD.SHL.U32 R0, R9, 0x200, RZ ;  /* 0x0000020009007824 */ /* 0x000fe200078e00ff */
[----:B------:R-:W-:Y:S01]  /*16b0*/  LOP3.LUT R2, R2, 0xffffff00, RZ, 0xc0, !PT ;  /* 0xffffff0002027812 */ /* 0x000fe200078ec0ff */
[----:B------:R-:W-:Y:S01]  /*16c0*/  IMAD.IADD R7, R7, 0x1, -R4 ;  /* 0x0000000107077824 */ /* 0x000fe200078e0a04 */
[----:B------:R-:W-:Y:S01]  /*16d0*/  LOP3.LUT R5, R5, R3, RZ, 0x3c, !PT ;  /* 0x0000000305057212 */ /* 0x000fe200078e3cff */
[----:B------:R-:W-:Y:S01]  /*16e0*/  STL [R1+0x7c], R20 ;  /* 0x00007c1401007387 */ /* 0x000fe20000100800 */
[----:B------:R-:W-:Y:S01]  /*16f0*/  LOP3.LUT R3, R15, 0xfffffffe, RZ, 0xc0, !PT ;  /* 0xfffffffe0f037812 */ /* 0x000fe200078ec0ff */
[----:B------:R-:W-:Y:S01]  /*1700*/  IMAD.IADD R4, R2, 0x1, R0 ;  /* 0x0000000102047824 */ /* 0x000fe200078e0200 */
[----:B------:R-:W-:Y:S01]  /*1710*/  SHF.R.S32.HI R6, RZ, 0x1, R6 ;  /* 0x00000001ff067819 */ /* 0x000fe20000011406 */
[----:B------:R-:W-:Y:S01]  /*1720*/  IMAD R16, R12, 0x20, R2 ;  /* 0x000000200c107824 */ /* 0x000fe200078e0202 */
[----:B------:R-:W-:Y:S01]  /*1730*/  LOP3.LUT P4, RZ, R11, 0x2, RZ, 0xc0, !PT ;  /* 0x000000020bff7812 */ /* 0x000fe2000788c0ff */
[----:B------:R-:W-:Y:S01]  /*1740*/  IMAD.IADD R29, R24, 0x1, -R3 ;  /* 0x00000001181d7824 */ /* 0x000fe200078e0a03 */
[----:B------:R-:W-:Y:S01]  /*1750*/  LOP3.LUT R2, R6, 0x1, RZ, 0xc0, !PT ;  /* 0x0000000106027812 */ /* 0x000fe200078ec0ff */
[----:B------:R-:W-:Y:S01]  /*1760*/  IMAD R15, R12, 0x20, R4 ;  /* 0x000000200c0f7824 */ /* 0x000fe200078e0204 */
[----:B------:R-:W-:Y:S01]  /*1770*/  LEA.HI R3, R10, R23, RZ, 0x2 ;  /* 0x000000170a037211 */ /* 0x000fe200078f10ff */
[----:B------:R-:W-:Y:S01]  /*1780*/  IMAD.SHL.U32 R162, R29, 0x4, RZ ;  /* 0x000000041da27824 */ /* 0x000fe200078e00ff */
[----:B------:R-:W-:Y:S01]  /*1790*/  ISETP.NE.U32.AND P1, PT, R2, 0x1, PT ;  /* 0x000000010200780c */ /* 0x000fe20003f25070 */
[----:B------:R-:W-:Y:S01]  /*17a0*/  IMAD R0, R25, 0x2, R0 ;  /* 0x0000000219007824 */ /* 0x000fe200078e0200 */
[----:B------:R-:W-:Y:S01]  /*17b0*/  LOP3.LUT R2, R3, 0xfffffffc, RZ, 0xc0, !PT ;  /* 0xfffffffc03027812 */ /* 0x000fe200078ec0ff */
[----:B------:R-:W-:Y:S01]  /*17c0*/  IMAD.SHL.U32 R124, R29, 0x8, RZ ;  /* 0x000000081d7c7824 */ /* 0x000fe200078e00ff */
[----:B------:R-:W-:Y:S01]  /*17d0*/  IADD3 R164, R162, 0x10, RZ ;  /* 0x00000010a2a47810 */ /* 0x000fe20007ffe0ff */
[----:B------:R-:W-:Y:S01]  /*17e0*/  IMAD R7, R7, 0x20, R0 ;  /* 0x0000002007077824 */ /* 0x000fe200078e0200 */
[----:B------:R-:W-:Y:S01]  /*17f0*/  SHF.R.S32.HI R3, RZ, 0x1, R14 ;  /* 0x00000001ff037819 */ /* 0x000fe2000001140e */
[----:B------:R-:W-:Y:S01]  /*1800*/  IMAD.IADD R2, R23, 0x1, -R2 ;  /* 0x0000000117027824 */ /* 0x000fe200078e0a02 */
[----:B------:R-:W-:Y:S01]  /*1810*/  LOP3.LUT P0, RZ, R6, 0x2, RZ, 0xc0, !PT ;  /* 0x0000000206ff7812 */ /* 0x000fe2000780c0ff */
[C---:B------:R-:W-:Y:S01]  /*1820*/  IMAD.IADD R160, R162.reuse, 0x1, R164 ;  /* 0x00000001a2a07824 */ /* 0x040fe200078e02a4 */
[----:B------:R-:W-:Y:S01]  /*1830*/  IADD3 R161, R162, 0x20, RZ ;  /* 0x00000020a2a17810 */ /* 0x000fe20007ffe0ff */
[----:B------:R-:W-:Y:S01]  /*1840*/  IMAD.SHL.U32 R4, R3, 0x40, RZ ;  /* 0x0000004003047824 */ /* 0x000fe200078e00ff */
[C---:B------:R-:W-:Y:S01]  /*1850*/  LOP3.LUT P2, RZ, R2.reuse, 0x2, RZ, 0xc0, !PT ;  /* 0x0000000202ff7812 */ /* 0x040fe2000784c0ff */
[----:B------:R-:W-:Y:S01]  /*1860*/  IMAD.SHL.U32 R3, R2, 0x40, RZ ;  /* 0x0000004002037824 */ /* 0x000fe200078e00ff */
[----:B------:R-:W-:Y:S01]  /*1870*/  SHF.R.S32.HI R2, RZ, 0x1f, R160 ;  /* 0x0000001fff027819 */ /* 0x000fe200000114a0 */
[----:B------:R-:W-:Y:S01]  /*1880*/  IMAD R0, R17, 0x8, R19 ;  /* 0x0000000811007824 */ /* 0x000fe200078e0213 */
[----:B------:R-:W-:Y:S01]  /*1890*/  LOP3.LUT R27, R4, 0xc0, RZ, 0xc0, !PT ;  /* 0x000000c0041b7812 */ /* 0x000fe200078ec0ff */
[----:B------:R-:W-:Y:S01]  /*18a0*/  IMAD.SHL.U32 R6, R6, 0x40, RZ ;  /* 0x0000004006067824 */ /* 0x000fe200078e00ff */
[-C--:B------:R-:W-:Y:S01]  /*18b0*/  LEA.HI R8, R2, R160.reuse, RZ, 0x3 ;  /* 0x000000a002087211 */ /* 0x080fe200078f18ff */
[----:B------:R-:W-:Y:S01]  /*18c0*/  IMAD.U32 R0, R0, 0x20, R5 ;  /* 0x0000002000007824 */ /* 0x000fe200078e0005 */
[----:B------:R-:W-:Y:S01]  /*18d0*/  LEA.HI R2, R2, R160, RZ, 0x5 ;  /* 0x000000a002027211 */ /* 0x000fe200078f28ff */
[----:B------:R-:W-:Y:S01]  /*18e0*/  IMAD.IADD R127, R162, 0x1, R161 ;  /* 0x00000001a27f7824 */ /* 0x000fe200078e02a1 */
[----:B------:R-:W-:Y:S01]  /*18f0*/  LOP3.LUT R25, R3, 0xc0, RZ, 0xc0, !PT ;  /* 0x000000c003197812 */ /* 0x000fe200078ec0ff */
[----:B------:R-:W-:Y:S01]  /*1900*/  STL [R1+0x8c], R27 ;  /* 0x00008c1b01007387 */ /* 0x000fe20000100800 */
[----:B------:R-:W-:Y:S01]  /*1910*/  SHF.R.U32.HI R24, RZ, 0x3, R27 ;  /* 0x00000003ff187819 */ /* 0x000fe2000001161b */
[----:B------:R-:W-:Y:S01]  /*1920*/  IMAD.SHL.U32 R2, R2, 0x80, RZ ;  /* 0x0000008002027824 */ /* 0x000fe200078e00ff */
[----:B------:R-:W-:Y:S01]  /*1930*/  SHF.R.U32.HI R23, RZ, 0x3, R25 ;  /* 0x00000003ff177819 */ /* 0x000fe20000011619 */
[----:B------:R-:W-:Y:S01]  /*1940*/  STL [R1+0x74], R25 ;  /* 0x0000741901007387 */ /* 0x000fe20000100800 */
[----:B------:R-:W-:-:S02]  /*1950*/  LOP3.LUT R3, R25, 0x18, R8, 0xf8, !PT ;  /* 0x0000001819037812 */ /* 0x000fc400078ef808 */
[----:B------:R-:W-:Y:S01]  /*1960*/  LOP3.LUT R5, R27, 0x18, R8, 0xf8, !PT ;  /* 0x000000181b057812 */ /* 0x000fe200078ef808 */
[----:B------:R-:W-:Y:S01]  /*1970*/  STL [R1+0x90], R24 ;  /* 0x0000901801007387 */ /* 0x000fe20000100800 */
[----:B------:R-:W-:Y:S02]  /*1980*/  LOP3.LUT R6, R6, 0xc0, RZ, 0xc0, !PT ;  /* 0x000000c006067812 */ /* 0x000fe400078ec0ff */
[----:B------:R-:W-:Y:S01]  /*1990*/  LOP3.LUT R4, R3, R23, RZ, 0x3c, !PT ;  /* 0x0000001703047212 */ /* 0x000fe200078e3cff */
[----:B------:R-:W-:Y:S01]  /*19a0*/  STL [R1+0x78], R23 ;  /* 0x0000781701007387 */ /* 0x000fe20000100800 */
[----:B------:R-:W-:Y:S02]  /*19b0*/  LOP3.LUT R2, R2, 0xfffff000, RZ, 0xc0, !PT ;  /* 0xfffff00002027812 */ /* 0x000fe400078ec0ff */
[----:B------:R-:W-:Y:S02]  /*19c0*/  LOP3.LUT R3, R5, R24, RZ, 0x3c, !PT ;  /* 0x0000001805037212 */ /* 0x000fe400078e3cff */
[----:B------:R-:W-:-:S02]  /*19d0*/  LEA.HI R5, R6, R6, RZ, 0x1d ;  /* 0x0000000606057211 */ /* 0x000fc400078fe8ff */
[----:B------:R-:W-:Y:S02]  /*19e0*/  IADD3 R13, R4, R2, R20 ;  /* 0x00000002040d7210 */ /* 0x000fe40007ffe014 */
[----:B------:R-:W-:Y:S01]  /*19f0*/  IADD3 R12, R3, R22, R2 ;  /* 0x00000016030c7210 */ /* 0x000fe20007ffe002 */
[----:B------:R-:W-:Y:S01]  /*1a00*/  IMAD.IADD R10, R5, 0x1, R7 ;  /* 0x00000001050a7824 */ /* 0x000fe200078e0207 */
[----:B------:R-:W-:Y:S01]  /*1a10*/  SHF.R.S32.HI R2, RZ, 0x1f, R127 ;  /* 0x0000001fff027819 */ /* 0x000fe2000001147f */
[----:B------:R-:W-:Y:S01]  /*1a20*/  IMAD.SHL.U32 R3, R11, 0x40, RZ ;  /* 0x000000400b037824 */ /* 0x000fe200078e00ff */
[----:B------:R-:W-:Y:S01]  /*1a30*/  LEA R165, R0, 0x3c80, 0x1 ;  /* 0x00003c8000a57811 */ /* 0x000fe200078e08ff */
[----:B------:R-:W-:Y:S01]  /*1a40*/  IMAD.SHL.U32 R7, R17, 0x8, RZ ;  /* 0x0000000811077824 */ /* 0x000fe200078e00ff */
[-C--:B------:R-:W-:Y:S01]  /*1a50*/  LEA.HI R5, R2, R127.reuse, RZ, 0x5 ;  /* 0x0000007f02057211 */ /* 0x080fe200078f28ff */
[----:B------:R-:W-:Y:S01]  /*1a60*/  IMAD.SHL.U32 R19, R10, 0x2, RZ ;  /* 0x000000020a137824 */ /* 0x000fe200078e00ff */
[----:B------:R-:W-:Y:S01]  /*1a70*/  LEA.HI R4, R2, R127, RZ, 0x3 ;  /* 0x0000007f02047211 */ /* 0x000fe200078f18ff */
[----:B------:R-:W-:Y:S01]  /*1a80*/  IMAD.MOV.U32 R11, RZ, RZ, 0x20 ;  /* 0x00000020ff0b7424 */ /* 0x000fe200078e00ff */
[----:B------:R-:W-:Y:S01]  /*1a90*/  LOP3.LUT R2, R3, 0xc0, RZ, 0xc0, !PT ;  /* 0x000000c003027812 */ /* 0x000fe200078ec0ff */
[----:B------:R-:W-:Y:S01]  /*1aa0*/  IMAD.SHL.U32 R3, R5, 0x80, RZ ;  /* 0x0000008005037824 */ /* 0x000fe200078e00ff */
[----:B------:R-:W-:Y:S01]  /*1ab0*/  LOP3.LUT R6, R25, 0x18, R4, 0xf8, !PT ;  /* 0x0000001819067812 */ /* 0x000fe200078ef804 */
[----:B------:R-:W-:Y:S01]  /*1ac0*/  STL [R1+0x58], R19 ;  /* 0x0000581301007387 */ /* 0x000fe20000100800 */
[----:B------:R-:W-:-:S02]  /*1ad0*/  LOP3.LUT R7, R2, 0x8, R7, 0xf8, !PT ;  /* 0x0000000802077812 */ /* 0x000fc400078ef807 */
[----:B------:R-:W-:Y:S02]  /*1ae0*/  SHF.R.U32.HI R5, RZ, 0x3, R2 ;  /* 0x00000003ff057819 */ /* 0x000fe40000011602 */
[----:B------:R-:W-:Y:S02]  /*1af0*/  LOP3.LUT R2, R3, 0xfffff000, RZ, 0xc0, !PT ;  /* 0xfffff00003027812 */ /* 0x000fe400078ec0ff */
[----:B------:R-:W-:Y:S02]  /*1b00*/  LOP3.LUT R6, R6, R23, RZ, 0x3c, !PT ;  /* 0x0000001706067212 */ /* 0x000fe400078e3cff */
[----:B------:R-:W-:Y:S02]  /*1b10*/  LOP3.LUT R9, R27, 0x18, R4, 0xf8, !PT ;  /* 0x000000181b097812 */ /* 0x000fe400078ef804 */
[----:B------:R-:W-:Y:S02]  /*1b20*/  LOP3.LUT R3, R7, R5, RZ, 0x3c, !PT ;  /* 0x0000000507037212 */ /* 0x000fe400078e3cff */
[----:B------:R-:W-:-:S02]  /*1b30*/  IADD3 R10, R6, R2, R20 ;  /* 0x00000002060a7210 */ /* 0x000fc40007ffe014 */
[----:B------:R-:W-:Y:S02]  /*1b40*/  LOP3.LUT R5, R9, R24, RZ, 0x3c, !PT ;  /* 0x0000001809057212 */ /* 0x000fe400078e3cff */
[C---:B------:R-:W-:Y:S02]  /*1b50*/  IADD3 R6, R19.reuse, 0x80, RZ ;  /* 0x0000008013067810 */ /* 0x040fe40007ffe0ff */
[----:B------:R-:W-:Y:S02]  /*1b60*/  IADD3 R14, R19, 0x70, RZ ;  /* 0x00000070130e7810 */ /* 0x000fe40007ffe0ff */
[----:B------:R-:W-:Y:S01]  /*1b70*/  IADD3 R9, R5, R22, R2 ;  /* 0x0000001605097210 */ /* 0x000fe20007ffe002 */
[C---:B------:R-:W-:Y:S01]  /*1b80*/  IMAD.IADD R2, R3.reuse, 0x1, R15 ;  /* 0x0000000103027824 */ /* 0x040fe200078e020f */
[----:B------:R-:W-:Y:S01]  /*1b90*/  @P1 IADD3 R14, R6, 0x10, RZ ;  /* 0x00000010060e1810 */ /* 0x000fe20007ffe0ff */
[----:B------:R-:W-:Y:S01]  /*1ba0*/  IMAD.IADD R3, R3, 0x1, R16 ;  /* 0x0000000103037824 */ /* 0x000fe200078e0210 */
[----:B------:R-:W-:Y:S01]  /*1bb0*/  IADD3 R7, R30, 0x20, RZ ;  /* 0x000000201e077810 */ /* 0x000fe20007ffe0ff */
[----:B------:R-:W-:Y:S01]  /*1bc0*/  IMAD.IADD R16, R26, 0x1, R21 ;  /* 0x000000011a107824 */ /* 0x000fe200078e0215 */
[----:B------:R-:W-:Y:S01]  /*1bd0*/  LOP3.LUT R5, R18, 0x7ffffffc, RZ, 0xc0, !PT ;  /* 0x7ffffffc12057812 */ /* 0x000fe200078ec0ff */
[----:B------:R-:W-:Y:S01]  /*1be0*/  STL [R1+0x5c], R14 ;  /* 0x00005c0e01007387 */ /* 0x000fe20000100800 */
[----:B------:R-:W-:-:S02]  /*1bf0*/  IADD3 R6, R30, 0x40, RZ ;  /* 0x000000401e067810 */ /* 0x000fc40007ffe0ff */
[----:B------:R-:W-:Y:S01]  /*1c00*/  SHF.R.S32.HI R15, RZ, 0x1f, R7 ;  /* 0x0000001fff0f7819 */ /* 0x000fe20000011407 */
[----:B------:R-:W-:Y:S01]  /*1c10*/  IMAD.IADD R5, R28, 0x1, -R5 ;  /* 0x000000011c057824 */ /* 0x000fe200078e0a05 */
[----:B------:R1:W-:Y:S01]  /*1c20*/  STL [R1+0x48], R7 ;  /* 0x0000480701007387 */ /* 0x0003e20000100800 */
[----:B------:R-:W-:Y:S02]  /*1c30*/  LEA R0, R13, 0x6080, 0x1 ;  /* 0x000060800d007811 */ /* 0x000fe400078e08ff */
[----:B------:R-:W-:Y:S01]  /*1c40*/  LEA R9, R9, 0x6080, 0x1 ;  /* 0x0000608009097811 */ /* 0x000fe200078e08ff */
[----:B------:R-:W-:Y:S01]  /*1c50*/  STL.64 [R1+0x30], R30 ;  /* 0x0000301e01007387 */ /* 0x000fe20000100a00 */
[----:B------:R-:W-:Y:S02]  /*1c60*/  IADD3 R194, R165, 0x20, RZ ;  /* 0x00000020a5c27810 */ /* 0x000fe40007ffe0ff */
[----:B------:R-:W-:Y:S01]  /*1c70*/  LEA R192, R2, 0x6080, 0x1 ;  /* 0x0000608002c07811 */ /* 0x000fe200078e08ff */
[----:B------:R2:W-:Y:S01]  /*1c80*/  STL [R1+0x4c], R6 ;  /* 0x00004c0601007387 */ /* 0x0005e20000100800 */
[----:B------:R-:W-:-:S02]  /*1c90*/  LEA R166, R3, 0x1880, 0x1 ;  /* 0x0000188003a67811 */ /* 0x000fc400078e08ff */
[----:B------:R-:W-:Y:S01]  /*1ca0*/  @P3 IADD3 R194, R165, -0x20, RZ ;  /* 0xffffffe0a5c23810 */ /* 0x000fe20007ffe0ff */
[----:B------:R3:W-:Y:S03]  /*1cb0*/  STL [R1+0x70], R15 ;  /* 0x0000700f01007387 */ /* 0x0007e60000100800 */
[C---:B------:R-:W-:Y:S02]  /*1cc0*/  IADD3 R202, R194.reuse, 0x400, RZ ;  /* 0x00000400c2ca7810 */ /* 0x040fe40007ffe0ff */
[C---:B------:R-:W-:Y:S02]  /*1cd0*/  IADD3 R201, R194.reuse, 0x800, RZ ;  /* 0x00000800c2c97810 */ /* 0x040fe40007ffe0ff */
[C---:B------:R-:W-:Y:S02]  /*1ce0*/  IADD3 R200, R194.reuse, 0xc00, RZ ;  /* 0x00000c00c2c87810 */ /* 0x040fe40007ffe0ff */
[----:B------:R-:W-:-:S02]  /*1cf0*/  IADD3 R199, R194, 0x1000, RZ ;  /* 0x00001000c2c77810 */ /* 0x000fc40007ffe0ff */
[C---:B------:R-:W-:Y:S02]  /*1d00*/  IADD3 R198, R194.reuse, 0x1400, RZ ;  /* 0x00001400c2c67810 */ /* 0x040fe40007ffe0ff */
[----:B-1----:R-:W-:Y:S02]  /*1d10*/  SHF.R.S32.HI R7, RZ, 0x1f, R6 ;  /* 0x0000001fff077819 */ /* 0x002fe40000011406 */
[C---:B------:R-:W-:Y:S02]  /*1d20*/  IADD3 R197, R194.reuse, 0x1800, RZ ;  /* 0x00001800c2c57810 */ /* 0x040fe40007ffe0ff */
[C---:B------:R-:W-:Y:S01]  /*1d30*/  IADD3 R196, R194.reuse, 0x1c00, RZ ;  /* 0x00001c00c2c47810 */ /* 0x040fe20007ffe0ff */
[----:B------:R1:W-:Y:S01]  /*1d40*/  STL [R1+0x6c], R7 ;  /* 0x00006c0701007387 */ /* 0x0003e20000100800 */
[----:B------:R-:W-:Y:S02]  /*1d50*/  IADD3 R195, R194, 0x2000, RZ ;  /* 0x00002000c2c37810 */ /* 0x000fe40007ffe0ff */
[----:B--2---:R-:W-:Y:S01]  /*1d60*/  LOP3.LUT R6, R27, 0x18, R124, 0xf8, !PT ;  /* 0x000000181b067812 */ /* 0x004fe200078ef87c */
[----:B------:R-:W-:Y:S01]  /*1d70*/  STL [R1+0x50], R16 ;  /* 0x0000501001007387 */ /* 0x000fe20000100800 */
[----:B---3--:R-:W-:Y:S01]  /*1d80*/  IMAD.SHL.U32 R15, R5, 0x2, RZ ;  /* 0x00000002050f7824 */ /* 0x008fe200078e00ff */
[----:B------:R-:W-:-:S02]  /*1d90*/  SHF.R.S32.HI R5, RZ, 0x3, R8 ;  /* 0x00000003ff057819 */ /* 0x000fc40000011408 */
[C---:B------:R-:W-:Y:S02]  /*1da0*/  LOP3.LUT R8, R25.reuse, 0x18, R124, 0xf8, !PT ;  /* 0x0000001819087812 */ /* 0x040fe400078ef87c */
[----:B------:R2:W-:Y:S02]  /*1db0*/  STL [R1+0x10], R15 ;  /* 0x0000100f01007387 */ /* 0x0005e40000100800 */
[----:B------:R-:W-:Y:S02]  /*1dc0*/  LOP3.LUT R8, R8, R23, RZ, 0x3c, !PT ;  /* 0x0000001708087212 */ /* 0x000fe400078e3cff */
[----:B------:R3:W-:Y:S03]  /*1dd0*/  STL [R1+0x84], R5 ;  /* 0x0000840501007387 */ /* 0x0007e60000100800 */
[----:B------:R-:W-:Y:S01]  /*1de0*/  IMAD.IADD R8, R20, 0x1, R8 ;  /* 0x0000000114087824 */ /* 0x000fe200078e0208 */
[----:B-1----:R-:W-:-:S02]  /*1df0*/  LOP3.LUT R7, R25, 0x8, R124, 0xf8, !PT ;  /* 0x0000000819077812 */ /* 0x002fc400078ef87c */
[----:B--2---:R-:W-:Y:S02]  /*1e00*/  IADD3 R15, R15, 0x58, RZ ;  /* 0x000000580f0f7810 */ /* 0x004fe40007ffe0ff */
[----:B---3--:R-:W-:Y:S02]  /*1e10*/  LOP3.LUT R5, R6, R24, RZ, 0x3c, !PT ;  /* 0x0000001806057212 */ /* 0x008fe400078e3cff */
[----:B------:R-:W-:Y:S02]  /*1e20*/  SHF.R.S32.HI R6, RZ, 0x3, R4 ;  /* 0x00000003ff067819 */ /* 0x000fe40000011404 */
[----:B------:R-:W-:Y:S01]  /*1e30*/  LOP3.LUT R4, R7, R23, RZ, 0x3c, !PT ;  /* 0x0000001707047212 */ /* 0x000fe200078e3cff */
[----:B------:R-:W-:Y:S01]  /*1e40*/  IMAD.IADD R5, R22, 0x1, R5 ;  /* 0x0000000116057824 */ /* 0x000fe200078e0205 */
[C---:B------:R-:W-:Y:S01]  /*1e50*/  SEL R7, R11.reuse, 0xffffffe0, !P0 ;  /* 0xffffffe00b077807 */ /* 0x040fe20004000000 */
[----:B------:R1:W-:Y:S04]  /*1e60*/  STL [R1+0x80], R6 ;  /* 0x0000800601007387 */ /* 0x0003e80000100800 */
[----:B------:R-:W-:Y:S01]  /*1e70*/  STL [R1+0x60], R15 ;  /* 0x0000600f01007387 */ /* 0x000fe20000100800 */
[----:B-1----:R-:W-:Y:S01]  /*1e80*/  IMAD.IADD R6, R20, 0x1, R4 ;  /* 0x0000000114067824 */ /* 0x002fe200078e0204 */
[----:B------:R-:W-:-:S02]  /*1e90*/  SEL R4, R11, 0xffffffe0, !P4 ;  /* 0xffffffe00b047807 */ /* 0x000fc40006000000 */
[----:B------:R-:W-:Y:S02]  /*1ea0*/  LEA R11, R5, 0x6080, 0x1 ;  /* 0x00006080050b7811 */ /* 0x000fe400078e08ff */
[----:B------:R-:W-:Y:S01]  /*1eb0*/  SHF.R.S32.HI R5, RZ, 0x1f, R15 ;  /* 0x0000001fff057819 */ /* 0x000fe2000001140f */
[----:B------:R-:W-:Y:S02]  /*1ec0*/  IMAD.IADD R193, R192, 0x1, R4 ;  /* 0x00000001c0c17824 */ /* 0x000fe400078e0204 */
[----:B------:R-:W-:Y:S01]  /*1ed0*/  STL [R1+0xac], R11 ;  /* 0x0000ac0b01007387 */ /* 0x000fe20000100800 */
[----:B------:R-:W-:-:S03]  /*1ee0*/  IMAD.IADD R167, R4, 0x1, R166 ;  /* 0x0000000104a77824 */ /* 0x000fc600078e02a6 */
[----:B------:R1:W-:Y:S04]  /*1ef0*/  STL [R1+0x88], R5 ;  /* 0x0000880501007387 */ /* 0x0003e80000100800 */
[----:B------:R2:W-:Y:S01]  /*1f00*/  STL [R1+0xa8], R0 ;  /* 0x0000a80001007387 */ /* 0x0005e20000100800 */
[----:B-1----:R-:W-:Y:S02]  /*1f10*/  LEA R5, R6, 0x1880, 0x1 ;  /* 0x0000188006057811 */ /* 0x002fe400078e08ff */
[----:B------:R-:W-:Y:S02]  /*1f20*/  LEA R6, R12, 0x6080, 0x1 ;  /* 0x000060800c067811 */ /* 0x000fe400078e08ff */
[----:B--2---:R-:W-:-:S03]  /*1f30*/  LEA R0, R10, 0x6080, 0x1 ;  /* 0x000060800a007811 */ /* 0x004fc600078e08ff */
[----:B------:R1:W-:Y:S04]  /*1f40*/  STL [R1+0xa4], R6 ;  /* 0x0000a40601007387 */ /* 0x0003e80000100800 */
[----:B------:R-:W-:Y:S04]  /*1f50*/  STL [R1+0x18], R5 ;  /* 0x0000180501007387 */ /* 0x000fe80000100800 */
[----:B------:R2:W-:Y:S04]  /*1f60*/  STL [R1+0xa0], R0 ;  /* 0x0000a00001007387 */ /* 0x0005e80000100800 */
[----:B------:R-:W-:Y:S01]  /*1f70*/  STL [R1+0x9c], R9 ;  /* 0x00009c0901007387 */ /* 0x000fe20000100800 */
[----:B-1----:R-:W-:-:S05]  /*1f80*/  LEA R6, R8, 0x6080, 0x1 ;  /* 0x0000608008067811 */ /* 0x002fca00078e08ff */
[----:B------:R-:W-:Y:S01]  /*1f90*/  STL [R1+0x98], R6 ;  /* 0x0000980601007387 */ /* 0x000fe20000100800 */
[C---:B--2---:R-:W-:Y:S02]  /*1fa0*/  IADD3 R0, R5.reuse, 0x20, RZ ;  /* 0x0000002005007810 */ /* 0x044fe40007ffe0ff */
[----:B------:R-:W-:-:S05]  /*1fb0*/  @P2 IADD3 R0, R5, -0x20, RZ ;  /* 0xffffffe005002810 */ /* 0x000fca0007ffe0ff */
[----:B------:R1:W-:Y:S02]  /*1fc0*/  STL [R1+0x1c], R0 ;  /* 0x00001c0001007387 */ /* 0x0003e40000100800 */
[----:B-1----:R-:W-:-:S05]  /*1fd0*/  IMAD.IADD R0, R19, 0x1, R7 ;  /* 0x0000000113007824 */ /* 0x002fca00078e0207 */
[----:B------:R1:W-:Y:S02]  /*1fe0*/  STL [R1+0x68], R0 ;  /* 0x0000680001007387 */ /* 0x0003e40000100800 */
[----:B-1----:R-:W-:-:S05]  /*1ff0*/  IMAD.IADD R0, R7, 0x1, R14 ;  /* 0x0000000107007824 */ /* 0x002fca00078e020e */
[----:B------:R1:W-:Y:S02]  /*2000*/  STL [R1+0x64], R0 ;  /* 0x0000640001007387 */ /* 0x0003e40000100800 */
.L_x_950:
[----:B------:R-:W2:Y:S01]  /*2010*/  LDL R17, [R1+0x44] ;  /* 0x0000440001117983 */ /* 0x000ea20000100800 */
[----:B------:R-:W-:Y:S02]  /*2020*/  ISETP.NE.U32.AND P0, PT, RZ, c[0x0][0x370], PT ;  /* 0x0000dc00ff007a0c */ /* 0x000fe40003f05070 */
[----:B------:R-:W-:Y:S01]  /*2030*/  ISETP.NE.U32.AND P1, PT, RZ, c[0x0][0x360], PT ;  /* 0x0000d800ff007a0c */ /* 0x000fe20003f25070 */
[----:B------:R-:W3:Y:S01]  /*2040*/  LDL R18, [R1+0x40] ;  /* 0x0000400001127983 */ /* 0x000ee20000100800 */
[----:B------:R-:W-:Y:S02]  /*2050*/  ISETP.NE.AND.EX P2, PT, RZ, c[0x0][0x374], PT, P0 ;  /* 0x0000dd00ff007a0c */ /* 0x000fe40003f45300 */
[----:B------:R-:W-:Y:S01]  /*2060*/  ISETP.NE.AND.EX P0, PT, RZ, c[0x0][0x364], PT, P1 ;  /* 0x0000d900ff007a0c */ /* 0x000fe20003f05310 */
[----:B------:R-:W-:Y:S01]  /*2070*/  IMAD.MOV.U32 R16, RZ, RZ, 0x4 ;  /* 0x00000004ff107424 */ /* 0x000fe200078e00ff */
[----:B------:R-:W-:Y:S02]  /*2080*/  ISETP.NE.U32.AND P3, PT, RZ, c[0x0][0x350], PT ;  /* 0x0000d400ff007a0c */ /* 0x000fe40003f65070 */
[----:B------:R-:W-:-:S02]  /*2090*/  ISETP.NE.U32.AND P1, PT, RZ, c[0x0][0x348], PT ;  /* 0x0000d200ff007a0c */ /* 0x000fc40003f25070 */
[----:B------:R-:W-:Y:S02]  /*20a0*/  ISETP.NE.U32.AND P4, PT, RZ, c[0x0][0x358], PT ;  /* 0x0000d600ff007a0c */ /* 0x000fe40003f85070 */
[----:B------:R-:W-:Y:S02]  /*20b0*/  ISETP.NE.AND.EX P5, PT, RZ, c[0x0][0x354], PT, P3 ;  /* 0x0000d500ff007a0c */ /* 0x000fe40003fa5330 */
[----:B------:R-:W-:Y:S02]  /*20c0*/  ISETP.NE.AND.EX P1, PT, RZ, c[0x0][0x34c], PT, P1 ;  /* 0x0000d300ff007a0c */ /* 0x000fe40003f25310 */
[----:B------:R-:W-:Y:S01]  /*20d0*/  ISETP.NE.AND.EX P3, PT, RZ, c[0x0][0x35c], PT, P4 ;  /* 0x0000d700ff007a0c */ /* 0x000fe20003f65340 */
[----:B------:R-:W-:Y:S01]  /*20e0*/  CS2R R146, SRZ ;  /* 0x0000000000927805 */ /* 0x000fe2000001ff00 */
[----:B------:R-:W-:Y:S02]  /*20f0*/  IMAD.MOV.U32 R137, RZ, RZ, RZ ;  /* 0x000000ffff897224 */ /* 0x000fe400078e00ff */
[----:B------:R-:W-:-:S02]  /*2100*/  IMAD.MOV.U32 R14, RZ, RZ, RZ ;  /* 0x000000ffff0e7224 */ /* 0x000fc400078e00ff */
[----:B--2---:R-:W-:-:S05]  /*2110*/  @P0 IMAD.WIDE R8, R17, R16, c[0x0][0x360] ;  /* 0x0000d80011080625 */ /* 0x004fca00078e0210 */
[----:B-1----:R-:W2:Y:S01]  /*2120*/  @P0 LDG.E R0, [R8.64] ;  /* 0x0000000608000981 */ /* 0x002ea2000c1e1900 */
[----:B------:R-:W-:-:S04]  /*2130*/  @P2 IMAD.WIDE R10, R17, R16, c[0x0][0x370] ;  /* 0x0000dc00110a2625 */ /* 0x000fc800078e0210 */
[CC--:B------:R-:W-:Y:S01]  /*2140*/  IMAD.WIDE R6, R17.reuse, R16.reuse, c[0x0][0x348] ;  /* 0x0000d20011067625 */ /* 0x0c0fe200078e0210 */
        /* <DEDUP_REMOVED lines=9> */
[----:B------:R-:W-:Y:S02]  /*21e0*/  P2R R15, PR, RZ, 0x20 ;  /* 0x00000020ff0f7803 */ /* 0x000fe40000000000 */
[----:B--2---:R1:W-:Y:S01]  /*21f0*/  @P0 STL [R1], R0 ;  /* 0x0000000001000387 */ /* 0x0043e20000100800 */
[----:B------:R-:W-:Y:S05]  /*2200*/  @P0 BRA `(.L_x_699) ;  /* 0x0000007000000947 */ /* 0x000fea0003800000 */
[----:B-1----:R-:W-:-:S05]  /*2210*/  MOV R0, c[0x0][0x168] ;  /* 0x00005a0000007a02 */ /* 0x002fca0000000f00 */
[----:B------:R1:W-:Y:S01]  /*2220*/  STL [R1], R0 ;  /* 0x0000000001007387 */ /* 0x0003e20000100800 */
[----:B------:R-:W-:Y:S05]  /*2230*/  @!P1 BRA `(.L_x_699) ;  /* 0x0000004000009947 */ /* 0x000fea0003800000 */
[----:B------:R-:W2:Y:S04]  /*2240*/  LDG.E R8, [R6.64] ;  /* 0x0000000606087981 */ /* 0x000ea8000c1e1900 */
[----:B-1----:R-:W2:Y:S02]  /*2250*/  LDG.E R0, [R6.64+0x4] ;  /* 0x0000040606007981 */ /* 0x002ea4000c1e1900 */
[----:B--2---:R-:W-:-:S05]  /*2260*/  IADD3 R0, -R8, R0, RZ ;  /* 0x0000000008007210 */ /* 0x004fca0007ffe1ff */
[----:B------:R1:W-:Y:S02]  /*2270*/  STL [R1], R0 ;  /* 0x0000000001007387 */ /* 0x0003e40000100800 */
.L_x_699:
[----:B------:R-:W-:-:S04]  /*2280*/  ISETP.NE.U32.AND P0, PT, RZ, c[0x0][0x368], PT ;  /* 0x0000da00ff007a0c */ /* 0x000fc80003f05070 */
[----:B------:R-:W-:-:S13]  /*2290*/  ISETP.NE.AND.EX P0, PT, RZ, c[0x0][0x36c], PT, P0 ;  /* 0x0000db00ff007a0c */ /* 0x000fda0003f05300 */
[----:B------:R-:W-:Y:S05]  /*22a0*/  @!P0 BRA `(.L_x_700) ;  /* 0x0000003000008947 */ /* 0x000fea0003800000 */
[----:B-1----:R-:W-:-:S05]  /*22b0*/  IMAD.WIDE R4, R17, R16, c[0x0][0x368] ;  /* 0x0000da0011047625 */ /* 0x002fca00078e0210 */
[----:B------:R1:W5:Y:S01]  /*22c0*/  LDG.E R13, [R4.64] ;  /* 0x00000006040d7981 */ /* 0x000362000c1e1900 */
[----:B------:R-:W-:Y:S05]  /*22d0*/  BRA `(.L_x_701) ;  /* 0x0000005000007947 */ /* 0x000fea0003800000 */
.L_x_700:
[----:B------:R-:W-:Y:S01]  /*22e0*/  MOV R13, c[0x0][0x1d0] ;  /* 0x00007400000d7a02 */ /* 0x000fe20000000f00 */
[----:B------:R-:W-:Y:S05]  /*22f0*/  @!P5 BRA `(.L_x_701) ;  /* 0x000000300000d947 */ /* 0x000fea0003800000 */
[----:B-1----:R-:W2:Y:S04]  /*2300*/  LDG.E R6, [R4.64] ;  /* 0x0000000604067981 */ /* 0x002ea8000c1e1900 */
[----:B------:R-:W2:Y:S02]  /*2310*/  LDG.E R0, [R4.64+0x4] ;  /* 0x0000040604007981 */ /* 0x000ea4000c1e1900 */
[----:B--2---:R-:W-:Y:S02]  /*2320*/  IADD3 R13, -R6, R0, RZ ;  /* 0x00000000060d7210 */ /* 0x004fe40007ffe1ff */
.L_x_701:
[----:B-1----:R-:W2:Y:S04]  /*2330*/  LDL R0, [R1] ;  /* 0x0000000001007983 */ /* 0x002ea80000100800 */
[----:B------:R1:W3:Y:S04]  /*2340*/  @P3 LDG.E R5, [R2.64] ;  /* 0x0000000602053981 */ /* 0x0002e8000c1e1900 */
[----:B------:R1:W3:Y:S04]  /*2350*/  @P3 LDG.E R4, [R2.64+0x4] ;  /* 0x0000040602043981 */ /* 0x0002e8000c1e1900 */
[----:B------:R-:W4:Y:S01]  /*2360*/  LDL.LU R6, [R1+0x3c] ;  /* 0x00003c0001067983 */ /* 0x000f220000300800 */
[----:B------:R-:W-:-:S04]  /*2370*/  ISETP.NE.U32.AND P0, PT, RZ, c[0x0][0x378], PT ;  /* 0x0000de00ff007a0c */ /* 0x000fc80003f05070 */
[----:B------:R-:W-:Y:S01]  /*2380*/  ISETP.NE.AND.EX P0, PT, RZ, c[0x0][0x37c], PT, P0 ;  /* 0x0000df00ff007a0c */ /* 0x000fe20003f05300 */
[----:B------:R-:W-:Y:S02]  /*2390*/  IMAD.MOV.U32 R8, RZ, RZ, c[0x0][0x2c4] ;  /* 0x0000b100ff087624 */ /* 0x000fe400078e00ff */
[----:B-----5:R-:W-:Y:S02]  /*23a0*/  IMAD.IADD R12, R13, 0x1, -R147 ;  /* 0x000000010d0c7824 */ /* 0x020fe400078e0a93 */
[----:B------:R-:W-:Y:S01]  /*23b0*/  IMAD.MOV.U32 R136, RZ, RZ, R13 ;  /* 0x000000ffff887224 */ /* 0x000fe200078e000d */
[----:B------:R-:W-:-:S07]  /*23c0*/  ISETP.NE.AND P2, PT, R8, 0x1, PT ;  /* 0x000000010800780c */ /* 0x000fce0003f45270 */
[----:B-1----:R-:W-:-:S05]  /*23d0*/  @P0 IMAD.WIDE R2, R17, R16, c[0x0][0x378] ;  /* 0x0000de0011020625 */ /* 0x002fca00078e0210 */
[----:B------:R1:W5:Y:S01]  /*23e0*/  @P0 LDG.E R136, [R2.64] ;  /* 0x0000000602880981 */ /* 0x000362000c1e1900 */
[----:B------:R-:W-:-:S04]  /*23f0*/  LOP3.LUT R203, R203, 0xfffff7ff, RZ, 0xc0, !PT ;  /* 0xfffff7ffcbcb7812 */ /* 0x000fc800078ec0ff */
[----:B------:R-:W-:-:S04]  /*2400*/  @P2 LOP3.LUT R203, R203, 0x800, RZ, 0xfc, !PT ;  /* 0x00000800cbcb2812 */ /* 0x000fc800078efcff */
[----:B------:R-:W-:Y:S01]  /*2410*/  LOP3.LUT R203, R203, 0xfffffbff, RZ, 0xc0, !PT ;  /* 0xfffffbffcbcb7812 */ /* 0x000fe200078ec0ff */
[----:B--2---:R-:W-:Y:S02]  /*2420*/  IMAD.MOV.U32 R7, RZ, RZ, R0 ;  /* 0x000000ffff077224 */ /* 0x004fe400078e0000 */
[----:B------:R-:W-:Y:S02]  /*2430*/  IMAD.MOV.U32 R0, RZ, RZ, c[0x0][0x228] ;  /* 0x00008a00ff007624 */ /* 0x000fe400078e00ff */
[----:B---3--:R-:W-:Y:S02]  /*2440*/  @P3 IMAD.IADD R0, R4, 0x1, -R5 ;  /* 0x0000000104003824 */ /* 0x008fe400078e0a05 */
[----:B----4-:R-:W-:Y:S02]  /*2450*/  IMAD.SHL.U32 R8, R6, 0x80, RZ ;  /* 0x0000008006087824 */ /* 0x010fe400078e00ff */
[----:B------:R-:W-:Y:S02]  /*2460*/  IMAD.IADD R6, R12, 0x1, R0 ;  /* 0x000000010c067824 */ /* 0x000fe400078e0200 */
[----:B------:R-:W-:Y:S01]  /*2470*/  IMAD.MOV.U32 R5, RZ, RZ, c[0x0][0x32c] ;  /* 0x0000cb00ff057624 */ /* 0x000fe200078e00ff */
[----:B------:R2:W-:Y:S01]  /*2480*/  STL [R1+0x2c], R8 ;  /* 0x00002c0801007387 */ /* 0x0005e20000100800 */
[----:B-1----:R-:W-:-:S03]  /*2490*/  IADD3 R2, R8, 0x7f, RZ ;  /* 0x0000007f08027810 */ /* 0x002fc60007ffe0ff */
[----:B------:R2:W-:Y:S01]  /*24a0*/  STL [R1+0x4], R6 ;  /* 0x0000040601007387 */ /* 0x0005e20000100800 */
[----:B------:R-:W-:Y:S01]  /*24b0*/  IADD3 R3, R6, 0x2f, RZ ;  /* 0x0000002f06037810 */ /* 0x000fe20007ffe0ff */
[----:B------:R-:W-:Y:S01]  /*24c0*/  @P2 IMAD.HI.U32 R4, R2, c[0x0][0x2c8], RZ ;  /* 0x0000b20002042a27 */ /* 0x000fe200078e00ff */
[----:B------:R-:W-:Y:S02]  /*24d0*/  ISETP.GE.AND P1, PT, R5, 0x1, PT ;  /* 0x000000010500780c */ /* 0x000fe40003f26270 */
[----:B------:R-:W-:Y:S01]  /*24e0*/  IADD3 R151, R6, 0x1, -R7 ;  /* 0x0000000106977810 */ /* 0x000fe20007ffe807 */
[----:B------:R-:W-:Y:S01]  /*24f0*/  IMAD.HI R3, R3, 0x2aaaaaab, RZ ;  /* 0x2aaaaaab03037827 */ /* 0x000fe200078e02ff */
[----:B------:R-:W-:-:S04]  /*2500*/  @P2 SHF.R.U32.HI R2, RZ, c[0x0][0x2cc], R4 ;  /* 0x0000b300ff022a19 */ /* 0x000fc80000011604 */
[----:B------:R-:W-:Y:S01]  /*2510*/  SHF.R.U32.HI R4, RZ, 0x1f, R3 ;  /* 0x0000001fff047819 */ /* 0x000fe20000011603 */
[----:B------:R-:W-:-:S03]  /*2520*/  IMAD.IADD R2, R151, 0x1, R2 ;  /* 0x0000000197027824 */ /* 0x000fc600078e0202 */
[----:B------:R-:W-:Y:S02]  /*2530*/  LEA.HI.SX32 R152, R3, R4, 0x1d ;  /* 0x0000000403987211 */ /* 0x000fe400078feaff */
[----:B------:R-:W-:Y:S02]  /*2540*/  @P1 LOP3.LUT R203, R203, 0x400, RZ, 0xfc, !PT ;  /* 0x00000400cbcb1812 */ /* 0x000fe400078efcff */
        /* <DEDUP_REMOVED lines=12> */
.L_x_704:
[----:B------:R-:W-:-:S13]  /*2610*/  ISETP.NE.AND P0, PT, R5, 0x1, PT ;  /* 0x000000010500780c */ /* 0x000fda0003f05270 */
[----:B------:R-:W-:-:S05]  /*2620*/  @P0 IMAD.HI.U32 R2, R3, c[0x0][0x330], RZ ;  /* 0x0000cc0003020a27 */ /* 0x000fca00078e00ff */
[----:B------:R-:W-:Y:S02]  /*2630*/  @P0 SHF.R.U32.HI R3, RZ, c[0x0][0x334], R2 ;  /* 0x0000cd00ff030a19 */ /* 0x000fe40000011602 */
.L_x_705:
[----:B------:R-:W-:Y:S05]  /*2640*/  BSYNC B0 ;  /* 0x0000000000007941 */ /* 0x000fea0003800000 */
.L_x_703:
[----:B------:R-:W-:-:S05]  /*2650*/  IMAD R3, R3, R5, c[0x0][0x32c] ;  /* 0x0000cb0003037624 */ /* 0x000fca00078e0205 */
[----:B------:R-:W-:-:S04]  /*2660*/  IMNMX R4, R4, R3, PT ;  /* 0x0000000304047217 */ /* 0x000fc80003800200 */
.L_x_702:
[----:B------:R-:W-:Y:S01]  /*2670*/  IADD3 R4, R4, 0x2f, RZ ;  /* 0x0000002f04047810 */ /* 0x000fe20007ffe0ff */
[----:B------:R-:W-:-:S04]  /*2680*/  @P2 IMAD.HI.U32 R3, R8, c[0x0][0x2c8], RZ ;  /* 0x0000b20008032a27 */ /* 0x000fc800078e00ff */
[----:B------:R-:W-:-:S04]  /*2690*/  IMAD.HI R4, R4, 0x2aaaaaab, RZ ;  /* 0x2aaaaaab04047827 */ /* 0x000fc800078e02ff */
[----:B------:R-:W-:Y:S01]  /*26a0*/  IMAD.MOV.U32 R2, RZ, RZ, R8 ;  /* 0x000000ffff027224 */ /* 0x000fe200078e0008 */
[----:B------:R-:W-:Y:S01]  /*26b0*/  @P2 SHF.R.U32.HI R2, RZ, c[0x0][0x2cc], R3 ;  /* 0x0000b300ff022a19 */ /* 0x000fe20000011603 */
[----:B------:R-:W-:Y:S01]  /*26c0*/  IMAD.IADD R231, R6, 0x1, -R7 ;  /* 0x0000000106e77824 */ /* 0x000fe200078e0a07 */
[----:B------:R-:W-:-:S03]  /*26d0*/  SHF.R.U32.HI R3, RZ, 0x1f, R4 ;  /* 0x0000001fff037819 */ /* 0x000fc60000011604 */
[----:B------:R-:W-:Y:S01]  /*26e0*/  IMAD.IADD R2, R231, 0x1, R2 ;  /* 0x00000001e7027824 */ /* 0x000fe200078e0202 */
[----:B------:R-:W-:-:S04]  /*26f0*/  LEA.HI.SX32 R7, R4, R3, 0x1d ;  /* 0x0000000304077211 */ /* 0x000fc800078feaff */
[----:B------:R-:W-:Y:S02]  /*2700*/  IADD3 R3, R2, -c[0x0][0x324], RZ ;  /* 0x8000c90002037a10 */ /* 0x000fe40007ffe0ff */
        /* <DEDUP_REMOVED lines=11> */
.L_x_708:
[----:B------:R-:W-:-:S13]  /*27c0*/  ISETP.NE.AND P0, PT, R5, 0x1, PT ;  /* 0x000000010500780c */ /* 0x000fda0003f05270 */
[----:B------:R-:W-:-:S05]  /*27d0*/  @P0 IMAD.HI.U32 R4, R2, c[0x0][0x330], RZ ;  /* 0x0000cc0002040a27 */ /* 0x000fca00078e00ff */
[----:B------:R-:W-:Y:S02]  /*27e0*/  @P0 SHF.R.U32.HI R2, RZ, c[0x0][0x334], R4 ;  /* 0x0000cd00ff020a19 */ /* 0x000fe40000011604 */
.L_x_709:
[----:B------:R-:W-:Y:S05]  /*27f0*/  BSYNC B0 ;  /* 0x0000000000007941 */ /* 0x000fea0003800000 */
.L_x_707:
[----:B------:R-:W-:-:S05]  /*2800*/  IMAD R2, R2, c[0x0][0x32c], RZ ;  /* 0x0000cb0002027a24 */ /* 0x000fca00078e02ff */
[----:B------:R-:W-:-:S04]  /*2810*/  IMNMX R3, R3, R2, !PT ;  /* 0x0000000203037217 */ /* 0x000fc80007800200 */
.L_x_706:
[C---:B------:R-:W-:Y:S01]  /*2820*/  LOP3.LUT R4, R18.reuse, 0xff000000, RZ, 0xc0, !PT ;  /* 0xff00000012047812 */ /* 0x040fe200078ec0ff */
[----:B------:R-:W-:Y:S01]  /*2830*/  IMAD.HI R3, R3, 0x2aaaaaab, RZ ;  /* 0x2aaaaaab03037827 */ /* 0x000fe200078e02ff */
[----:B------:R-:W-:Y:S01]  /*2840*/  LOP3.LUT R5, R18, 0xff0000, RZ, 0xc0, !PT ;  /* 0x00ff000012057812 */ /* 0x000fe200078ec0ff */
[----:B------:R-:W-:Y:S01]  /*2850*/  BSSY B0, `(.L_x_710) ;  /* 0x000002c000007945 */ /* 0x000fe20003800000 */
[----:B------:R-:W-:Y:S02]  /*2860*/  SHF.R.U32.HI R4, RZ, 0x8, R4 ;  /* 0x00000008ff047819 */ /* 0x000fe40000011604 */
[----:B------:R-:W-:Y:S02]  /*2870*/  SHF.R.U32.HI R2, RZ, 0x1f, R3 ;  /* 0x0000001fff027819 */ /* 0x000fe40000011603 */
[----:B------:R-:W-:Y:S02]  /*2880*/  LEA.HI R5, R5, R4, RZ, 0x10 ;  /* 0x0000000405057211 */ /* 0x000fe400078f80ff */
[----:B------:R-:W-:Y:S01]  /*2890*/  LEA.HI.SX32 R3, R3, R2, 0x1d ;  /* 0x0000000203037211 */ /* 0x000fe200078feaff */
[----:B------:R-:W-:Y:S01]  /*28a0*/  IMAD.MOV.U32 R2, RZ, RZ, RZ ;  /* 0x000000ffff027224 */ /* 0x000fe200078e00ff */
[----:B--2---:R-:W-:-:S02]  /*28b0*/  SHF.R.U32.HI R8, RZ, 0x10, R5 ;  /* 0x00000010ff087819 */ /* 0x004fc40000011605 */
[----:B------:R-:W-:Y:S02]  /*28c0*/  LOP3.LUT R18, R5, 0xff, RZ, 0xc0, !PT ;  /* 0x000000ff05127812 */ /* 0x000fe400078ec0ff */
[----:B------:R-:W-:Y:S01]  /*28d0*/  IMNMX R6, RZ, R3, !PT ;  /* 0x00000003ff067217 */ /* 0x000fe20007800200 */
[----:B------:R1:W-:Y:S01]  /*28e0*/  STL [R1+0x3c], R8 ;  /* 0x00003c0801007387 */ /* 0x0003e20000100800 */
[C---:B------:R-:W-:Y:S02]  /*28f0*/  ISETP.NE.AND P1, PT, R8.reuse, RZ, PT ;  /* 0x000000ff0800720c */ /* 0x040fe40003f25270 */
[----:B------:R-:W-:Y:S01]  /*2900*/  ISETP.GT.AND P0, PT, R7, R6, PT ;  /* 0x000000060700720c */ /* 0x000fe20003f04270 */
[----:B------:R1:W-:Y:S01]  /*2910*/  STL [R1+0x40], R18 ;  /* 0x0000401201007387 */ /* 0x0003e20000100800 */
[----:B------:R-:W-:-:S11]  /*2920*/  SEL R135, R8, c[0x0][0x338], P1 ;  /* 0x0000ce0008877a07 */ /* 0x000fd60000800000 */
[----:B------:R-:W-:Y:S05]  /*2930*/  @!P0 BRA `(.L_x_711) ;  /* 0x000001d000008947 */ /* 0x000fea0003800000 */
[----:B------:R-:W-:Y:S02]  /*2940*/  IABS R3, R135 ;  /* 0x0000008700037213 */ /* 0x000fe40000000000 */
[----:B------:R-:W-:Y:S02]  /*2950*/  IADD3 R4, R135, -0x1, R7 ;  /* 0xffffffff87047810 */ /* 0x000fe40007ffe007 */
[----:B------:R-:W2:Y:S03]  /*2960*/  I2F.RP R2, R3 ;  /* 0x0000000300027306 */ /* 0x000ea60000209400 */
[----:B-1----:R-:W-:Y:S02]  /*2970*/  IMAD.IADD R8, R4, 0x1, -R6 ;  /* 0x0000000104087824 */ /* 0x002fe400078e0a06 */
[----:B------:R-:W-:-:S03]  /*2980*/  IMAD.MOV.U32 R4, RZ, RZ, RZ ;  /* 0x000000ffff047224 */ /* 0x000fc600078e00ff */
[----:B------:R-:W-:Y:S01]  /*2990*/  IABS R11, R8 ;  /* 0x00000008000b7213 */ /* 0x000fe20000000000 */
[----:B--2---:R-:W1:Y:S02]  /*29a0*/  MUFU.RCP R2, R2 ;  /* 0x0000000200027308 */ /* 0x004e640000001000 */
        /* <DEDUP_REMOVED lines=22> */
.L_x_711:
[----:B------:R-:W-:Y:S05]  /*2b10*/  BSYNC B0 ;  /* 0x0000000000007941 */ /* 0x000fea0003800000 */
.L_x_710:
[----:B------:R-:W-:Y:S01]  /*2b20*/  IMAD R3, R18, R2, R6 ;  /* 0x0000000212037224 */ /* 0x000fe200078e0206 */
[----:B------:R-:W-:Y:S02]  /*2b30*/  SHF.R.S32.HI R125, RZ, 0x1f, R124 ;  /* 0x0000001fff7d7819 */ /* 0x000fe4000001147c */
[C---:B------:R-:W-:Y:S01]  /*2b40*/  IADD3 R32, R162.reuse, 0x8, RZ ;  /* 0x00000008a2207810 */ /* 0x040fe20007ffe0ff */
[C---:B------:R-:W-:Y:S01]  /*2b50*/  IMAD.IADD R2, R3.reuse, 0x1, R2 ;  /* 0x0000000103027824 */ /* 0x040fe200078e0202 */
[C---:B------:R-:W-:Y:S01]  /*2b60*/  IADD3 R31, R162.reuse, 0x18, RZ ;  /* 0x00000018a21f7810 */ /* 0x040fe20007ffe0ff */
[----:B------:R-:W-:Y:S01]  /*2b70*/  IMAD R3, R3, 0x30, -R12 ;  /* 0x0000003003037824 */ /* 0x000fe200078e0a0c */
[----:B------:R-:W-:Y:S02]  /*2b80*/  IADD3 R30, R162, 0x28, RZ ;  /* 0x00000028a21e7810 */ /* 0x000fe40007ffe0ff */
[----:B------:R-:W-:-:S02]  /*2b90*/  IMNMX R2, R7, R2, PT ;  /* 0x0000000207027217 */ /* 0x000fc40003800200 */
[----:B------:R-:W-:-:S03]  /*2ba0*/  IMNMX R3, RZ, R3, !PT ;  /* 0x00000003ff037217 */ /* 0x000fc60007800200 */
[----:B------:R-:W-:Y:S02]  /*2bb0*/  IMAD R2, R2, 0x30, -R12 ;  /* 0x0000003002027824 */ /* 0x000fe400078e0a0c */
[----:B------:R-:W-:-:S03]  /*2bc0*/  IMAD.WIDE.U32 R4, R3, -0x55555555, RZ ;  /* 0xaaaaaaab03047825 */ /* 0x000fc600078e00ff */
        /* <DEDUP_REMOVED lines=10> */
[----:B-1----:R-:W2:Y:S04]  /*2c70*/  LDL.64 R18, [R1+0x30] ;  /* 0x0000300001127983 */ /* 0x002ea80000100a00 */
[----:B------:R-:W1:Y:S04]  /*2c80*/  S2R R8, SR_TID.X ;  /* 0x0000000000087919 */ /* 0x000e680000002100 */
[----:B------:R-:W3:Y:S04]  /*2c90*/  LDL R21, [R1+0x48] ;  /* 0x0000480001157983 */ /* 0x000ee80000100800 */
[----:B------:R-:W4:Y:S01]  /*2ca0*/  LDL R20, [R1+0x4c] ;  /* 0x00004c0001147983 */ /* 0x000f220000100800 */
[----:B-1----:R-:W-:-:S04]  /*2cb0*/  SHF.R.S32.HI R23, RZ, 0x1f, R8 ;  /* 0x0000001fff177819 */ /* 0x002fc80000011408 */
[----:B------:R-:W-:Y:S02]  /*2cc0*/  LEA.HI R23, R23, R8, RZ, 0x2 ;  /* 0x0000000817177211 */ /* 0x000fe400078f10ff */
[----:B------:R-:W3:Y:S02]  /*2cd0*/  LDL R8, [R1+0x28] ;  /* 0x0000280001087983 */ /* 0x000ee40000100800 */
[----:B------:R-:W-:Y:S02]  /*2ce0*/  SHF.R.S32.HI R23, RZ, 0x2, R23 ;  /* 0x00000002ff177819 */ /* 0x000fe40000011417 */
[----:B------:R-:W-:Y:S02]  /*2cf0*/  SHF.R.S32.HI R3, RZ, 0x1f, R14 ;  /* 0x0000001fff037819 */ /* 0x000fe4000001140e */
[----:B------:R-:W-:-:S04]  /*2d00*/  IADD3 R126, P0, R23, R14, RZ ;  /* 0x0000000e177e7210 */ /* 0x000fc80007f1e0ff */
[----:B------:R-:W-:-:S05]  /*2d10*/  LEA.HI.X.SX32 R130, R23, R3, 0x1, P0 ;  /* 0x0000000317827211 */ /* 0x000fca00000f0eff */
[----:B------:R-:W-:Y:S01]  /*2d20*/  IMAD R3, R130, c[0x0][0x238], RZ ;  /* 0x00008e0082037a24 */ /* 0x000fe200078e02ff */
[----:B------:R-:W-:Y:S02]  /*2d30*/  IADD3 R33, R2, -0x1, RZ ;  /* 0xffffffff02217810 */ /* 0x000fe40007ffe0ff */
[----:B------:R-:W-:Y:S01]  /*2d40*/  SHF.R.S32.HI R9, RZ, 0x1f, R17 ;  /* 0x0000001fff097819 */ /* 0x000fe20000011411 */
[----:B------:R-:W-:-:S03]  /*2d50*/  IMAD R3, R126, c[0x0][0x23c], R3 ;  /* 0x00008f007e037a24 */ /* 0x000fc600078e0203 */
[----:B------:R-:W-:Y:S01]  /*2d60*/  SEL R10, R9, RZ, !P3 ;  /* 0x000000ff090a7207 */ /* 0x000fe20005800000 */
[----:B------:R-:W-:Y:S01]  /*2d70*/  IMAD.MOV.U32 R138, RZ, RZ, 0x30 ;  /* 0x00000030ff8a7424 */ /* 0x000fe200078e00ff */
[----:B------:R-:W-:-:S03]  /*2d80*/  SEL R11, R17, RZ, !P3 ;  /* 0x000000ff110b7207 */ /* 0x000fc60005800000 */
[C---:B------:R-:W-:Y:S02]  /*2d90*/  IMAD R154, R138.reuse, c[0x0][0x23c], RZ ;  /* 0x00008f008a9a7a24 */ /* 0x040fe400078e02ff */
[----:B------:R-:W-:-:S05]  /*2da0*/  IMAD.WIDE.U32 R144, R138, c[0x0][0x238], RZ ;  /* 0x00008e008a907a25 */ /* 0x000fca00078e00ff */
[----:B------:R-:W-:Y:S02]  /*2db0*/  IADD3 R154, R145, R154, RZ ;  /* 0x0000009a919a7210 */ /* 0x000fe40007ffe0ff */
[----:B------:R-:W-:-:S04]  /*2dc0*/  MOV R153, c[0x0][0x238] ;  /* 0x00008e0000997a02 */ /* 0x000fc80000000f00 */
[----:B------:R-:W-:Y:S01]  /*2dd0*/  SHF.L.U32 R155, R153, 0x5, RZ ;  /* 0x00000005999b7819 */ /* 0x000fe200000006ff */
[----:B--2---:R-:W-:-:S04]  /*2de0*/  IMAD.WIDE.U32 R4, R126, c[0x0][0x238], R18 ;  /* 0x00008e007e047a25 */ /* 0x004fc800078e0012 */
[----:B------:R-:W-:Y:S02]  /*2df0*/  IMAD.IADD R3, R5, 0x1, R3 ;  /* 0x0000000105037824 */ /* 0x000fe400078e0203 */
[----:B------:R-:W-:Y:S02]  /*2e00*/  IMAD R5, R33, -0x30, R0 ;  /* 0xffffffd021057824 */ /* 0x000fe400078e0200 */
[----:B------:R-:W-:Y:S02]  /*2e10*/  IMAD.MOV.U32 R2, RZ, RZ, R4 ;  /* 0x000000ffff027224 */ /* 0x000fe400078e0004 */
[----:B------:R-:W-:Y:S01]  /*2e20*/  IMAD R4, R10, c[0x0][0x248], RZ ;  /* 0x000092000a047a24 */ /* 0x000fe200078e02ff */
[----:B------:R-:W-:Y:S01]  /*2e30*/  IMNMX R6, R5, 0x30, PT ;  /* 0x0000003005067817 */ /* 0x000fe20003800200 */
[----:B------:R-:W-:-:S04]  /*2e40*/  IMAD.WIDE.U32 R2, R22, c[0x0][0x240], R2 ;  /* 0x0000900016027a25 */ /* 0x000fc800078e0002 */
[----:B------:R-:W-:Y:S02]  /*2e50*/  IMAD R5, R11, c[0x0][0x24c], R4 ;  /* 0x000093000b057a24 */ /* 0x000fe400078e0204 */
[----:B------:R-:W-:Y:S02]  /*2e60*/  IMAD.IADD R4, R6, 0x1, -R23 ;  /* 0x0000000106047824 */ /* 0x000fe400078e0a17 */
[----:B------:R-:W-:-:S03]  /*2e70*/  IMAD R3, R22, c[0x0][0x244], R3 ;  /* 0x0000910016037a24 */ /* 0x000fc600078e0203 */
[C---:B------:R-:W-:Y:S01]  /*2e80*/  ISETP.GE.AND P1, PT, R4.reuse, 0x1, PT ;  /* 0x000000010400780c */ /* 0x040fe20003f26270 */
[----:B------:R-:W-:Y:S01]  /*2e90*/  IMAD.WIDE.U32 R100, R11, c[0x0][0x248], R2 ;  /* 0x000092000b647a25 */ /* 0x000fe200078e0002 */
[----:B------:R-:W-:Y:S02]  /*2ea0*/  ISETP.GT.AND P0, PT, R4, 0x20, PT ;  /* 0x000000200400780c */ /* 0x000fe40003f04270 */
[----:B------:R-:W-:Y:S01]  /*2eb0*/  SHF.R.S32.HI R3, RZ, 0x1f, R33 ;  /* 0x0000001fff037819 */ /* 0x000fe20000011421 */
[----:B------:R-:W-:Y:S02]  /*2ec0*/  IMAD R2, R154, R33, RZ ;  /* 0x000000219a027224 */ /* 0x000fe400078e02ff */
[----:B------:R-:W-:Y:S02]  /*2ed0*/  IMAD.IADD R91, R101, 0x1, R5 ;  /* 0x00000001655b7824 */ /* 0x000fe400078e0205 */
[----:B------:R-:W-:Y:S02]  /*2ee0*/  IMAD.MOV.U32 R90, RZ, RZ, R100 ;  /* 0x000000ffff5a7224 */ /* 0x000fe400078e0064 */
[----:B------:R-:W-:-:S02]  /*2ef0*/  IMAD R4, R3, R144, R2 ;  /* 0x0000009003047224 */ /* 0x000fc400078e0202 */
[----:B------:R-:W-:Y:S02]  /*2f00*/  IMAD.MOV.U32 R5, RZ, RZ, 0x5 ;  /* 0x00000005ff057424 */ /* 0x000fe400078e00ff */
[----:B------:R-:W-:-:S03]  /*2f10*/  IMAD.WIDE.U32 R2, R33, R144, R90 ;  /* 0x0000009021027225 */ /* 0x000fc600078e005a */
[----:B------:R-:W-:Y:S01]  /*2f20*/  SHF.L.U64.HI R153, R153, R5, c[0x0][0x23c] ;  /* 0x00008f0099997619 */ /* 0x000fe20000010205 */
[----:B------:R-:W-:Y:S01]  /*2f30*/  IMAD.IADD R3, R3, 0x1, R4 ;  /* 0x0000000103037824 */ /* 0x000fe200078e0204 */
[----:B------:R-:W-:Y:S02]  /*2f40*/  @P1 LEA R4, P3, R2, c[0x0][0x220], 0x1 ;  /* 0x0000880002041a11 */ /* 0x000fe400078608ff */
[----:B------:R-:W-:Y:S02]  /*2f50*/  @P0 IADD3 R6, P2, R155, R2, RZ ;  /* 0x000000029b060210 */ /* 0x000fe40007f5e0ff */
[----:B------:R-:W-:Y:S02]  /*2f60*/  ISETP.GE.AND P6, PT, R18, c[0x0][0x1d4], PT ;  /* 0x0000750012007a0c */ /* 0x000fe40003fc6270 */
[----:B------:R-:W-:Y:S01]  /*2f70*/  @P1 LEA.HI.X R5, R2, c[0x0][0x224], R3, 0x1, P3 ;  /* 0x0000890002051a11 */ /* 0x000fe200018f0c03 */
[----:B------:R-:W-:Y:S01]  /*2f80*/  @P0 IMAD.X R3, R3, 0x1, R153, P2 ;  /* 0x0000000103030824 */ /* 0x000fe200010e0699 */
[----:B---3--:R-:W-:-:S02]  /*2f90*/  ISETP.GE.AND P5, PT, R21, c[0x0][0x1d4], PT ;  /* 0x0000750015007a0c */ /* 0x008fc40003fa6270 */
[----:B----4-:R-:W-:Y:S02]  /*2fa0*/  ISETP.GE.AND P4, PT, R20, c[0x0][0x1d4], PT ;  /* 0x0000750014007a0c */ /* 0x010fe40003f86270 */
[----:B------:R-:W-:-:S04]  /*2fb0*/  @P0 LEA R2, P2, R6, c[0x0][0x220], 0x1 ;  /* 0x0000880006020a11 */ /* 0x000fc800078408ff */
[----:B------:R-:W-:Y:S02]  /*2fc0*/  @P0 LEA.HI.X R3, R6, c[0x0][0x224], R3, 0x1, P2 ;  /* 0x0000890006030a11 */ /* 0x000fe400010f0c03 */
[----:B------:R-:W-:-:S05]  /*2fd0*/  @P1 SHF.L.U32 R6, R8, 0x1, RZ ;  /* 0x0000000108061819 */ /* 0x000fca00000006ff */
[----:B------:R-:W-:Y:S01]  /*2fe0*/  @!PT LDS RZ, [RZ] ;  /* 0x00000000fffff984 */ /* 0x000fe20000000800 */
[----:B------:R-:W-:Y:S01]  /*2ff0*/  @!PT LDS RZ, [RZ] ;  /* 0x00000000fffff984 */ /* 0x000fe20000000800 */
[----:B------:R-:W-:Y:S01]  /*3000*/  @!PT LDS RZ, [RZ] ;  /* 0x00000000fffff984 */ /* 0x000fe20000000800 */
[----:B------:R1:W-:Y:S04]  /*3010*/  @P1 LDGSTS.E.BYPASS.LTC128B.128 [R6+0x3c80], [R4.64], !P6 ;  /* 0x03c8000004061fae */ /* 0x0003e8000f101d46 */
[----:B------:R1:W-:Y:S04]  /*3020*/  @P1 LDGSTS.E.BYPASS.LTC128B.128 [R6+0x4880], [R4.64+0x40], !P5 ;  /* 0x0488004004061fae */ /* 0x0003e8000e901d46 */
[----:B------:R1:W-:Y:S02]  /*3030*/  @P1 LDGSTS.E.BYPASS.LTC128B.128 [R6+0x5480], [R4.64+0x80], !P4 ;  /* 0x0548008004061fae */ /* 0x0003e4000e101d46 */
[----:B-1----:R-:W-:-:S05]  /*3040*/  @P0 IMAD.SHL.U32 R4, R8, 0x2, RZ ;  /* 0x0000000208040824 */ /* 0x002fca00078e00ff */
[----:B------:R1:W-:Y:S04]  /*3050*/  @P0 LDGSTS.E.BYPASS.LTC128B.128 [R4+0x4480], [R2.64], !P6 ;  /* 0x0448000002040fae */ /* 0x0003e8000f101d46 */
[----:B------:R1:W-:Y:S04]  /*3060*/  @P0 LDGSTS.E.BYPASS.LTC128B.128 [R4+0x5080], [R2.64+0x40], !P5 ;  /* 0x0508004002040fae */ /* 0x0003e8000e901d46 */
[----:B------:R1:W-:Y:S01]  /*3070*/  @P0 LDGSTS.E.BYPASS.LTC128B.128 [R4+0x5c80], [R2.64+0x80], !P4 ;  /* 0x05c8008002040fae */ /* 0x0003e2000e101d46 */
[----:B------:R-:W-:Y:S01]  /*3080*/  ISETP.NE.U32.AND P0, PT, RZ, c[0x0][0x340], PT ;  /* 0x0000d000ff007a0c */ /* 0x000fe20003f05070 */
[----:B------:R-:W-:-:S02]  /*3090*/  IMAD.IADD R6, R13, 0x1, R146 ;  /* 0x000000010d067824 */ /* 0x000fc400078e0292 */
[----:B------:R-:W2:Y:S01]  /*30a0*/  S2R R20, SR_TID.X ;  /* 0x0000000000147919 */ /* 0x000ea20000002100 */
[----:B------:R-:W-:Y:S02]  /*30b0*/  ISETP.NE.AND.EX P0, PT, RZ, c[0x0][0x344], PT, P0 ;  /* 0x0000d100ff007a0c */ /* 0x000fe40003f05300 */
[----:B------:R-:W-:Y:S01]  /*30c0*/  ISETP.NE.AND P3, PT, R15, RZ, PT ;  /* 0x000000ff0f00720c */ /* 0x000fe20003f65270 */
[----:B------:R-:W-:Y:S01]  /*30d0*/  IMAD.MOV.U32 R158, RZ, RZ, c[0x0][0x27c] ;  /* 0x00009f00ff9e7624 */ /* 0x000fe200078e00ff */
[----:B------:R-:W0:Y:S09]  /*30e0*/  LDGDEPBAR ;  /* 0x00000000000079af */ /* 0x000e320000000000 */
[----:B-1----:R-:W-:-:S05]  /*30f0*/  @P0 IMAD.WIDE R2, R17, R16, c[0x0][0x340] ;  /* 0x0000d00011020625 */ /* 0x002fca00078e0210 */
[----:B------:R1:W3:Y:S01]  /*3100*/  @P0 LDG.E R7, [R2.64] ;  /* 0x0000000602070981 */ /* 0x0002e2000c1e1900 */
[----:B------:R-:W-:-:S05]  /*3110*/  SHF.R.S32.HI R8, RZ, 0x1f, R6 ;  /* 0x0000001fff087819 */ /* 0x000fca0000011406 */
[----:B------:R-:W-:-:S04]  /*3120*/  IMAD R4, R8, c[0x0][0x1e0], RZ ;  /* 0x0000780008047a24 */ /* 0x000fc800078e02ff */
[----:B------:R-:W-:Y:S01]  /*3130*/  IMAD R4, R6, c[0x0][0x1e4], R4 ;  /* 0x0000790006047a24 */ /* 0x000fe200078e0204 */
[----:B--2---:R-:W-:Y:S01]  /*3140*/  LEA.HI R20, R20, R20, RZ, 0x1 ;  /* 0x0000001414147211 */ /* 0x004fe200078f08ff */
[----:B-1----:R-:W-:-:S05]  /*3150*/  IMAD.WIDE.U32 R2, R6, c[0x0][0x1e0], RZ ;  /* 0x0000780006027a25 */ /* 0x002fca00078e00ff */
[----:B------:R-:W-:-:S05]  /*3160*/  IADD3 R3, R3, R4, RZ ;  /* 0x0000000403037210 */ /* 0x000fca0007ffe0ff */
[----:B------:R-:W-:Y:S01]  /*3170*/  IMAD.WIDE.U32 R2, R22, c[0x0][0x1e8], R2 ;  /* 0x00007a0016027a25 */ /* 0x000fe200078e0002 */
[----:B------:R-:W-:-:S03]  /*3180*/  SHF.R.S32.HI R20, RZ, 0x1, R20 ;  /* 0x00000001ff147819 */ /* 0x000fc60000011414 */
[----:B------:R-:W-:Y:S02]  /*3190*/  IMAD R5, R22, c[0x0][0x1ec], R3 ;  /* 0x00007b0016057a24 */ /* 0x000fe400078e0203 */
[----:B------:R-:W-:Y:S01]  /*31a0*/  IMAD.MOV.U32 R4, RZ, RZ, R2 ;  /* 0x000000ffff047224 */ /* 0x000fe200078e0002 */
[----:B------:R-:W-:Y:S01]  /*31b0*/  SHF.R.S32.HI R12, RZ, 0x1f, R20 ;  /* 0x0000001fff0c7819 */ /* 0x000fe20000011414 */
[----:B------:R-:W-:Y:S01]  /*31c0*/  IMAD.WIDE.U32 R156, R20, c[0x0][0x1e0], RZ ;  /* 0x00007800149c7a25 */ /* 0x000fe200078e00ff */
[----:B------:R-:W-:Y:S01]  /*31d0*/  WARPSYNC 0xffffffff ;  /* 0xffffffff00007948 */ /* 0x000fe20003800000 */
[----:B------:R-:W-:Y:S02]  /*31e0*/  ISETP.GE.AND P2, PT, R124, c[0x0][0x27c], PT ;  /* 0x00009f007c007a0c */ /* 0x000fe40003f46270 */
[----:B------:R-:W-:Y:S02]  /*31f0*/  SHF.R.S32.HI R163, RZ, 0x1f, R162 ;  /* 0x0000001fffa37819 */ /* 0x000fe400000114a2 */
[----:B-----5:R-:W-:-:S02]  /*3200*/  SHF.R.S32.HI R26, RZ, 0x1f, R136 ;  /* 0x0000001fff1a7819 */ /* 0x020fc40000011488 */
[----:B---3--:R-:W-:Y:S01]  /*3210*/  @P0 SHF.R.S32.HI R3, RZ, 0x1f, R7 ;  /* 0x0000001fff030819 */ /* 0x008fe20000011407 */
[----:B------:R-:W-:Y:S02]  /*3220*/  @!P0 IMAD.MOV.U32 R3, RZ, RZ, R9 ;  /* 0x000000ffff038224 */ /* 0x000fe400078e0009 */
[----:B------:R-:W-:Y:S01]  /*3230*/  @P0 IMAD.MOV.U32 R2, RZ, RZ, R7 ;  /* 0x000000ffff020224 */ /* 0x000fe200078e0007 */
[----:B------:R-:W-:Y:S02]  /*3240*/  @!P0 MOV R2, R17 ;  /* 0x0000001100028202 */ /* 0x000fe40000000f00 */
[----:B------:R-:W-:Y:S02]  /*3250*/  SEL R21, R3, RZ, !P3 ;  /* 0x000000ff03157207 */ /* 0x000fe40005800000 */
[----:B------:R-:W-:Y:S01]  /*3260*/  SEL R15, R2, RZ, !P3 ;  /* 0x000000ff020f7207 */ /* 0x000fe20005800000 */
[----:B------:R-:W-:Y:S02]  /*3270*/  IMAD R2, R12, c[0x0][0x1e0], RZ ;  /* 0x000078000c027a24 */ /* 0x000fe400078e02ff */
[----:B------:R-:W-:-:S02]  /*3280*/  IMAD R7, R21, c[0x0][0x1f0], RZ ;  /* 0x00007c0015077a24 */ /* 0x000fc400078e02ff */
[----:B------:R-:W-:Y:S02]  /*3290*/  IMAD R3, R20, c[0x0][0x1e4], R2 ;  /* 0x0000790014037a24 */ /* 0x000fe400078e0202 */
[----:B------:R-:W-:-:S04]  /*32a0*/  IMAD.WIDE.U32 R80, R15, c[0x0][0x1f0], R4 ;  /* 0x00007c000f507a25 */ /* 0x000fc800078e0004 */
[----:B------:R-:W-:Y:S01]  /*32b0*/  IMAD R2, R15, c[0x0][0x1f4], R7 ;  /* 0x00007d000f027a24 */ /* 0x000fe200078e0207 */
[----:B------:R-:W-:Y:S01]  /*32c0*/  SHF.L.U32 R5, R158, 0x1, RZ ;  /* 0x000000019e057819 */ /* 0x000fe200000006ff */
[----:B------:R-:W-:-:S03]  /*32d0*/  IMAD.IADD R129, R157, 0x1, R3 ;  /* 0x000000019d817824 */ /* 0x000fc600078e0203 */
[----:B------:R-:W-:Y:S02]  /*32e0*/  IADD3 R79, R81, R2, RZ ;  /* 0x00000002514f7210 */ /* 0x000fe40007ffe0ff */
[----:B------:R-:W2:Y:S01]  /*32f0*/  LDL R35, [R1+0x74] ;  /* 0x0000740001237983 */ /* 0x000ea20000100800 */
[----:B------:R-:W-:Y:S01]  /*3300*/  IADD3 R134, P1, P0, R80, R156, R124 ;  /* 0x0000009c50867210 */ /* 0x000fe2000783e07c */
[----:B------:R-:W-:Y:S01]  /*3310*/  IMAD.WIDE.U32 R2, R22, c[0x0][0x260], R18 ;  /* 0x0000980016027a25 */ /* 0x000fe200078e0012 */
[----:B------:R-:W-:Y:S01]  /*3320*/  IADD3 R19, -R5, c[0x0][0x1d4], RZ ;  /* 0x0000750005137a10 */ /* 0x000fe20007ffe1ff */
[----:B------:R-:W3:Y:S01]  /*3330*/  LDL R29, [R1+0x78] ;  /* 0x00007800011d7983 */ /* 0x000ee20000100800 */
[----:B------:R-:W-:Y:S01]  /*3340*/  IADD3.X R133, R79, R129, R125, P1, P0 ;  /* 0x000000814f857210 */ /* 0x000fe20000fe047d */
[----:B------:R-:W-:Y:S01]  /*3350*/  IMAD R4, R10, c[0x0][0x268], RZ ;  /* 0x00009a000a047a24 */ /* 0x000fe200078e02ff */
[----:B------:R-:W-:Y:S01]  /*3360*/  IADD3 R132, P0, R20, R6, RZ ;  /* 0x0000000614847210 */ /* 0x000fe20007f1e0ff */
[----:B------:R-:W4:Y:S01]  /*3370*/  LDL R34, [R1+0x7c] ;  /* 0x00007c0001227983 */ /* 0x000f220000100800 */
[----:B------:R-:W-:Y:S01]  /*3380*/  ISETP.GE.AND P1, PT, R160, c[0x0][0x27c], PT ;  /* 0x00009f00a0007a0c */ /* 0x000fe20003f26270 */
[----:B------:R-:W-:Y:S01]  /*3390*/  IMAD R3, R22, c[0x0][0x264], R3 ;  /* 0x0000990016037a24 */ /* 0x000fe200078e0203 */
[-C--:B------:R-:W-:Y:S01]  /*33a0*/  SEL R18, R5, R19.reuse, !P2 ;  /* 0x0000001305127207 */ /* 0x080fe20005000000 */
[----:B------:R-:W-:Y:S01]  /*33b0*/  IMAD.X R131, R8, 0x1, R12, P0 ;  /* 0x0000000108837824 */ /* 0x000fe200000e060c */
[----:B------:R-:W-:Y:S01]  /*33c0*/  ISETP.GE.AND P0, PT, R127, c[0x0][0x27c], PT ;  /* 0x00009f007f007a0c */ /* 0x000fe20003f06270 */
[C---:B------:R-:W-:Y:S01]  /*33d0*/  IMAD R8, R12.reuse, c[0x0][0x280], RZ ;  /* 0x0000a0000c087a24 */ /* 0x040fe200078e02ff */
[-C--:B------:R-:W-:Y:S01]  /*33e0*/  SEL R17, R5, R19.reuse, !P1 ;  /* 0x0000001305117207 */ /* 0x080fe20004800000 */
[----:B------:R-:W-:Y:S01]  /*33f0*/  IMAD R28, R11, c[0x0][0x26c], R4 ;  /* 0x00009b000b1c7a24 */ /* 0x000fe200078e0204 */
[----:B------:R-:W-:Y:S01]  /*3400*/  SEL R19, R5, R19, !P0 ;  /* 0x0000001305137207 */ /* 0x000fe20004000000 */
[----:B------:R-:W-:Y:S01]  /*3410*/  IMAD R9, R12, c[0x0][0x290], RZ ;  /* 0x0000a4000c097a24 */ /* 0x000fe200078e02ff */
[----:B------:R-:W-:Y:S01]  /*3420*/  SEL R16, RZ, c[0x0][0x27c], !P2 ;  /* 0x00009f00ff107a07 */ /* 0x000fe20005000000 */
[----:B------:R-:W-:Y:S01]  /*3430*/  IMAD.WIDE.U32 R4, R20, c[0x0][0x280], R162 ;  /* 0x0000a00014047a25 */ /* 0x000fe200078e00a2 */
[----:B------:R-:W-:Y:S01]  /*3440*/  SEL R25, RZ, c[0x0][0x27c], !P1 ;  /* 0x00009f00ff197a07 */ /* 0x000fe20004800000 */
[----:B------:R-:W-:Y:S01]  /*3450*/  ULDC.U8 UR4, c[0x0][0x298] ;  /* 0x0000a60000047ab9 */ /* 0x000fe20000000000 */
[----:B------:R-:W-:Y:S01]  /*3460*/  ISETP.GE.AND P1, PT, R158, 0x1, PT ;  /* 0x000000019e00780c */ /* 0x000fe20003f26270 */
[----:B------:R-:W-:-:S02]  /*3470*/  IMAD R8, R20, c[0x0][0x284], R8 ;  /* 0x0000a10014087a24 */ /* 0x000fc400078e0208 */
[----:B------:R-:W-:-:S04]  /*3480*/  IMAD.WIDE.U32 R12, R20, c[0x0][0x280], R124 ;  /* 0x0000a000140c7a25 */ /* 0x000fc800078e007c */
[----:B------:R-:W-:-:S04]  /*3490*/  IMAD.WIDE.U32 R84, R11, c[0x0][0x268], R2 ;  /* 0x00009a000b547a25 */ /* 0x000fc800078e0002 */
[----:B------:R-:W-:Y:S02]  /*34a0*/  IMAD R14, R20, c[0x0][0x294], R9 ;  /* 0x0000a500140e7a24 */ /* 0x000fe400078e0209 */
[----:B------:R-:W-:-:S04]  /*34b0*/  IMAD.WIDE.U32 R2, R22, c[0x0][0x210], R124 ;  /* 0x0000840016027a25 */ /* 0x000fc800078e007c */
[----:B------:R-:W-:Y:S02]  /*34c0*/  IMAD.IADD R9, R5, 0x1, R8 ;  /* 0x0000000105097824 */ /* 0x000fe400078e0208 */
[----:B------:R-:W-:Y:S02]  /*34d0*/  IMAD.IADD R5, R8, 0x1, R13 ;  /* 0x0000000108057824 */ /* 0x000fe400078e020d */
[----:B------:R-:W-:Y:S02]  /*34e0*/  IMAD.IADD R13, R124, 0x1, R16 ;  /* 0x000000017c0d7824 */ /* 0x000fe400078e0210 */
[----:B------:R-:W-:Y:S02]  /*34f0*/  IMAD R11, R22, c[0x0][0x214], R3 ;  /* 0x00008500160b7a24 */ /* 0x000fe400078e0203 */
[----:B------:R-:W-:Y:S02]  /*3500*/  IMAD.MOV.U32 R10, RZ, RZ, R2 ;  /* 0x000000ffff0a7224 */ /* 0x000fe400078e0002 */
[----:B------:R-:W-:-:S04]  /*3510*/  IMAD.WIDE.U32 R6, R20, c[0x0][0x290], R162 ;  /* 0x0000a40014067a25 */ /* 0x000fc800078e00a2 */
[----:B------:R-:W-:-:S04]  /*3520*/  IMAD.WIDE.U32 R2, R20, c[0x0][0x290], R124 ;  /* 0x0000a40014027a25 */ /* 0x000fc800078e007c */
[----:B------:R-:W-:Y:S02]  /*3530*/  IMAD.MOV.U32 R8, RZ, RZ, R4 ;  /* 0x000000ffff087224 */ /* 0x000fe400078e0004 */
[----:B------:R-:W-:Y:S01]  /*3540*/  IMAD.MOV.U32 R4, RZ, RZ, R12 ;  /* 0x000000ffff047224 */ /* 0x000fe200078e000c */
[----:B------:R-:W-:Y:S01]  /*3550*/  SHF.R.S32.HI R12, RZ, 0x1f, R13 ;  /* 0x0000001fff0c7819 */ /* 0x000fe2000001140d */
[----:B------:R-:W-:Y:S02]  /*3560*/  IMAD.IADD R7, R7, 0x1, R14 ;  /* 0x0000000107077824 */ /* 0x000fe400078e020e */
[----:B------:R-:W-:Y:S01]  /*3570*/  IMAD.IADD R3, R14, 0x1, R3 ;  /* 0x000000010e037824 */ /* 0x000fe200078e0203 */
[----:B------:R-:W-:Y:S02]  /*3580*/  SHF.R.S32.HI R14, RZ, 0x1f, R17 ;  /* 0x0000001fff0e7819 */ /* 0x000fe40000011411 */
[CC--:B------:R-:W-:Y:S02]  /*3590*/  LEA.HI R16, R12.reuse, R13.reuse, RZ, 0x3 ;  /* 0x0000000d0c107211 */ /* 0x0c0fe400078f18ff */
[----:B------:R-:W-:Y:S01]  /*35a0*/  LEA.HI R22, R12, R13, RZ, 0x5 ;  /* 0x0000000d0c167211 */ /* 0x000fe200078f28ff */
[----:B------:R-:W-:Y:S01]  /*35b0*/  IMAD.IADD R12, R160, 0x1, R25 ;  /* 0x00000001a00c7824 */ /* 0x000fe200078e0219 */
[----:B------:R-:W-:-:S02]  /*35c0*/  SHF.R.S32.HI R13, RZ, 0x1f, R19 ;  /* 0x0000001fff0d7819 */ /* 0x000fc40000011413 */
[----:B------:R-:W-:Y:S01]  /*35d0*/  LEA.HI R23, R14, R17, RZ, 0x4 ;  /* 0x000000110e177211 */ /* 0x000fe200078f20ff */
[----:B------:R-:W-:Y:S01]  /*35e0*/  IMAD R14, R21, c[0x0][0x218], RZ ;  /* 0x00008600150e7a24 */ /* 0x000fe200078e02ff */
[----:B------:R-:W-:Y:S02]  /*35f0*/  LEA.HI R21, R13, R19, RZ, 0x4 ;  /* 0x000000130d157211 */ /* 0x000fe400078f20ff */
[----:B------:R-:W-:Y:S01]  /*3600*/  SHF.R.S32.HI R13, RZ, 0x1f, R12 ;  /* 0x0000001fff0d7819 */ /* 0x000fe2000001140c */
[C---:B------:R-:W-:Y:S01]  /*3610*/  IMAD.WIDE.U32 R102, R15.reuse, c[0x0][0x218], R10 ;  /* 0x000086000f667a25 */ /* 0x040fe200078e000a */
[----:B------:R-:W-:Y:S02]  /*3620*/  SHF.R.S32.HI R20, RZ, 0x1f, R18 ;  /* 0x0000001fff147819 */ /* 0x000fe40000011412 */
[----:B------:R-:W-:Y:S01]  /*3630*/  SEL R17, RZ, c[0x0][0x27c], !P0 ;  /* 0x00009f00ff117a07 */ /* 0x000fe20004000000 */
[----:B------:R-:W-:Y:S01]  /*3640*/  IMAD R27, R15, c[0x0][0x21c], R14 ;  /* 0x000087000f1b7a24 */ /* 0x000fe200078e020e */
[----:B------:R-:W-:-:S02]  /*3650*/  LEA.HI R11, R13, R12, RZ, 0x5 ;  /* 0x0000000c0d0b7211 */ /* 0x000fc400078f28ff */
[----:B------:R-:W-:Y:S01]  /*3660*/  LEA.HI R15, R13, R12, RZ, 0x3 ;  /* 0x0000000c0d0f7211 */ /* 0x000fe200078f18ff */
[----:B------:R-:W-:Y:S01]  /*3670*/  IMAD.IADD R14, R127, 0x1, R17 ;  /* 0x000000017f0e7824 */ /* 0x000fe200078e0211 */
[----:B------:R-:W-:Y:S02]  /*3680*/  LEA.HI R24, R20, R18, RZ, 0x4 ;  /* 0x0000001214187211 */ /* 0x000fe400078f20ff */
[----:B------:R-:W-:Y:S02]  /*3690*/  SHF.R.S32.HI R11, RZ, 0x5, R11 ;  /* 0x00000005ff0b7819 */ /* 0x000fe4000001140b */
[----:B------:R-:W-:Y:S02]  /*36a0*/  SHF.R.S32.HI R17, RZ, 0x5, R22 ;  /* 0x00000005ff117819 */ /* 0x000fe40000011416 */
[----:B------:R-:W-:-:S04]  /*36b0*/  SHF.R.S32.HI R10, RZ, 0x1f, R14 ;  /* 0x0000001fff0a7819 */ /* 0x000fc8000001140e */
[----:B------:R-:W-:Y:S01]  /*36c0*/  LEA.HI R13, R10, R14, RZ, 0x3 ;  /* 0x0000000e0a0d7211 */ /* 0x000fe200078f18ff */
[C---:B------:R-:W-:Y:S01]  /*36d0*/  IMAD R148, R138.reuse, c[0x0][0x1e4], RZ ;  /* 0x000079008a947a24 */ /* 0x040fe200078e02ff */
[----:B------:R-:W-:Y:S01]  /*36e0*/  ISETP.NE.AND P0, PT, RZ, UR4, PT ;  /* 0x00000004ff007c0c */ /* 0x000fe2000bf05270 */
[----:B------:R-:W-:Y:S01]  /*36f0*/  IMAD R149, R138, c[0x0][0x284], RZ ;  /* 0x0000a1008a957a24 */ /* 0x000fe200078e02ff */
[----:B------:R-:W-:Y:S01]  /*3700*/  LOP3.LUT R105, R16, 0xfffffff8, RZ, 0xc0, !PT ;  /* 0xfffffff810697812 */ /* 0x000fe200078ec0ff */
[C---:B------:R-:W-:Y:S01]  /*3710*/  IMAD R150, R138.reuse, c[0x0][0x294], RZ ;  /* 0x0000a5008a967a24 */ /* 0x040fe200078e02ff */
[----:B------:R-:W-:Y:S01]  /*3720*/  LOP3.LUT R104, R15, 0xfffffff8, RZ, 0xc0, !PT ;  /* 0xfffffff80f687812 */ /* 0x000fe200078ec0ff */
[----:B------:R-:W-:Y:S01]  /*3730*/  IMAD.WIDE.U32 R142, R138, c[0x0][0x1e0], RZ ;  /* 0x000078008a8e7a25 */ /* 0x000fe200078e00ff */
[----:B------:R-:W-:-:S03]  /*3740*/  LOP3.LUT R89, R13, 0xfffffff8, RZ, 0xc0, !PT ;  /* 0xfffffff80d597812 */ /* 0x000fc600078ec0ff */
[----:B------:R-:W-:-:S04]  /*3750*/  IMAD.WIDE.U32 R140, R138, c[0x0][0x280], RZ ;  /* 0x0000a0008a8c7a25 */ /* 0x000fc800078e00ff */
[----:B------:R-:W-:-:S04]  /*3760*/  IMAD.WIDE.U32 R92, R136, c[0x0][0x290], R2 ;  /* 0x0000a400885c7a25 */ /* 0x000fc800078e0002 */
[----:B------:R-:W-:-:S04]  /*3770*/  IMAD.WIDE.U32 R138, R138, c[0x0][0x290], RZ ;  /* 0x0000a4008a8a7a25 */ /* 0x000fc800078e00ff */
[----:B------:R-:W-:-:S04]  /*3780*/  IMAD.WIDE.U32 R98, R136, c[0x0][0x280], R8 ;  /* 0x0000a00088627a25 */ /* 0x000fc800078e0008 */
[----:B------:R-:W-:-:S04]  /*3790*/  IMAD.WIDE.U32 R96, R136, c[0x0][0x290], R6 ;  /* 0x0000a40088607a25 */ /* 0x000fc800078e0006 */
[----:B------:R-:W-:Y:S01]  /*37a0*/  IMAD.WIDE.U32 R94, R136, c[0x0][0x280], R4 ;  /* 0x0000a000885e7a25 */ /* 0x000fe200078e0004 */
[----:B------:R-:W-:Y:S02]  /*37b0*/  P2R R123, PR, RZ, 0x1 ;  /* 0x00000001ff7b7803 */ /* 0x000fe40000000000 */
[----:B------:R-:W-:Y:S01]  /*37c0*/  IADD3 R148, R143, R148, RZ ;  /* 0x000000948f947210 */ /* 0x000fe20007ffe0ff */
[----:B------:R-:W-:Y:S01]  /*37d0*/  IMAD.IADD R149, R141, 0x1, R149 ;  /* 0x000000018d957824 */ /* 0x000fe200078e0295 */
[----:B------:R-:W-:Y:S01]  /*37e0*/  SHF.R.S32.HI R116, RZ, 0x1f, R105 ;  /* 0x0000001fff747819 */ /* 0x000fe20000011469 */
[----:B------:R-:W-:Y:S01]  /*37f0*/  IMAD.IADD R150, R139, 0x1, R150 ;  /* 0x000000018b967824 */ /* 0x000fe200078e0296 */
[----:B------:R-:W-:Y:S01]  /*3800*/  SHF.R.S32.HI R115, RZ, 0x1f, R104 ;  /* 0x0000001fff737819 */ /* 0x000fe20000011468 */
[----:B------:R-:W-:Y:S01]  /*3810*/  IMAD.IADD R88, R85, 0x1, R28 ;  /* 0x0000000155587824 */ /* 0x000fe200078e021c */
[----:B------:R-:W-:Y:S01]  /*3820*/  SHF.R.S32.HI R114, RZ, 0x1f, R89 ;  /* 0x0000001fff727819 */ /* 0x000fe20000011459 */
[----:B------:R-:W-:Y:S01]  /*3830*/  IMAD.IADD R122, R103, 0x1, R27 ;  /* 0x00000001677a7824 */ /* 0x000fe200078e021b */
[----:B--2---:R-:W-:-:S02]  /*3840*/  LOP3.LUT R18, R35, 0x18, R16, 0xf8, !PT ;  /* 0x0000001823127812 */ /* 0x004fc400078ef810 */
[----:B------:R-:W-:Y:S02]  /*3850*/  LOP3.LUT R12, R35, 0x18, R15, 0xf8, !PT ;  /* 0x00000018230c7812 */ /* 0x000fe400078ef80f */
[-C--:B---3--:R-:W-:Y:S01]  /*3860*/  LOP3.LUT R19, R18, R29.reuse, RZ, 0x3c, !PT ;  /* 0x0000001d12137212 */ /* 0x088fe200078e3cff */
[--C-:B----4-:R-:W-:Y:S01]  /*3870*/  IMAD R18, R11, 0x600, R34.reuse ;  /* 0x000006000b127824 */ /* 0x110fe200078e0222 */
[----:B------:R-:W-:Y:S01]  /*3880*/  LOP3.LUT R11, R12, R29, RZ, 0x3c, !PT ;  /* 0x0000001d0c0b7212 */ /* 0x000fe200078e3cff */
[----:B------:R-:W-:Y:S01]  /*3890*/  IMAD R20, R17, 0x600, R34 ;  /* 0x0000060011147824 */ /* 0x000fe200078e0222 */
[----:B------:R-:W-:Y:S02]  /*38a0*/  LEA.HI R17, R10, R14, RZ, 0x5 ;  /* 0x0000000e0a117211 */ /* 0x000fe400078f28ff */
[----:B------:R-:W-:Y:S01]  /*38b0*/  SHF.R.S32.HI R10, RZ, 0x4, R24 ;  /* 0x00000004ff0a7819 */ /* 0x000fe20000011418 */
[----:B------:R-:W-:Y:S01]  /*38c0*/  IMAD.IADD R24, R18, 0x1, R11 ;  /* 0x0000000112187824 */ /* 0x000fe200078e020b */
[----:B------:R-:W-:-:S02]  /*38d0*/  SHF.R.S32.HI R11, RZ, 0x4, R23 ;  /* 0x00000004ff0b7819 */ /* 0x000fc40000011417 */
[----:B------:R-:W-:Y:S02]  /*38e0*/  SHF.R.S32.HI R14, RZ, 0x4, R21 ;  /* 0x00000004ff0e7819 */ /* 0x000fe40000011415 */
[----:B------:R-:W-:Y:S02]  /*38f0*/  SHF.R.S32.HI R17, RZ, 0x5, R17 ;  /* 0x00000005ff117819 */ /* 0x000fe40000011411 */
[----:B------:R-:W-:Y:S02]  /*3900*/  LEA.HI.SX32 R12, R16, R10, 0x1d ;  /* 0x0000000a100c7211 */ /* 0x000fe400078feaff */
[----:B------:R-:W-:Y:S02]  /*3910*/  LEA.HI.SX32 R11, R15, R11, 0x1d ;  /* 0x0000000b0f0b7211 */ /* 0x000fe400078feaff */
[----:B------:R-:W-:Y:S01]  /*3920*/  LEA.HI.SX32 R10, R13, R14, 0x1d ;  /* 0x0000000e0d0a7211 */ /* 0x000fe200078feaff */
[----:B------:R-:W-:Y:S01]  /*3930*/  IMAD R22, R17, 0x600, R34 ;  /* 0x0000060011167824 */ /* 0x000fe200078e0222 */
[----:B------:R-:W-:-:S02]  /*3940*/  SHF.R.S32.HI R17, RZ, 0x1f, R11 ;  /* 0x0000001fff117819 */ /* 0x000fc4000001140b */
[----:B------:R-:W-:Y:S01]  /*3950*/  SHF.R.S32.HI R18, RZ, 0x1f, R10 ;  /* 0x0000001fff127819 */ /* 0x000fe2000001140a */
[----:B------:R-:W-:Y:S01]  /*3960*/  IMAD.SHL.U32 R83, R11, 0x8, RZ ;  /* 0x000000080b537824 */ /* 0x000fe200078e00ff */
[----:B------:R-:W-:Y:S01]  /*3970*/  LEA.HI R17, R17, R11, RZ, 0x2 ;  /* 0x0000000b11117211 */ /* 0x000fe200078f10ff */
[----:B------:R-:W-:Y:S01]  /*3980*/  IMAD.SHL.U32 R86, R12, 0x8, RZ ;  /* 0x000000080c567824 */ /* 0x000fe200078e00ff */
[----:B------:R-:W-:Y:S01]  /*3990*/  IADD3 R25, R20, R19, RZ ;  /* 0x0000001314197210 */ /* 0x000fe20007ffe0ff */
[----:B------:R-:W-:Y:S01]  /*39a0*/  IMAD.SHL.U32 R87, R10, 0x8, RZ ;  /* 0x000000080a577824 */ /* 0x000fe200078e00ff */
[----:B------:R-:W-:Y:S02]  /*39b0*/  SHF.R.S32.HI R14, RZ, 0x1f, R12 ;  /* 0x0000001fff0e7819 */ /* 0x000fe4000001140c */
[----:B------:R-:W-:Y:S02]  /*39c0*/  LEA.HI R11, R18, R10, RZ, 0x2 ;  /* 0x0000000a120b7211 */ /* 0x000fe400078f10ff */
[----:B------:R-:W-:-:S02]  /*39d0*/  LOP3.LUT R20, R35, 0x18, R13, 0xf8, !PT ;  /* 0x0000001823147812 */ /* 0x000fc400078ef80d */
[----:B------:R-:W-:Y:S02]  /*39e0*/  LEA.HI R19, R14, R12, RZ, 0x2 ;  /* 0x0000000c0e137211 */ /* 0x000fe400078f10ff */
[----:B------:R-:W-:Y:S02]  /*39f0*/  SHF.R.S32.HI R10, RZ, 0x2, R11 ;  /* 0x00000002ff0a7819 */ /* 0x000fe4000001140b */
[----:B------:R-:W-:Y:S02]  /*3a00*/  LOP3.LUT R21, R20, R29, RZ, 0x3c, !PT ;  /* 0x0000001d14157212 */ /* 0x000fe400078e3cff */
[C---:B------:R-:W-:Y:S02]  /*3a10*/  LOP3.LUT R14, R35.reuse, 0x18, R86, 0xf8, !PT ;  /* 0x00000018230e7812 */ /* 0x040fe400078ef856 */
[----:B------:R-:W-:Y:S02]  /*3a20*/  LOP3.LUT R12, R35, 0x18, R83, 0xf8, !PT ;  /* 0x00000018230c7812 */ /* 0x000fe400078ef853 */
[----:B------:R-:W-:-:S02]  /*3a30*/  SHF.R.S32.HI R17, RZ, 0x2, R17 ;  /* 0x00000002ff117819 */ /* 0x000fc40000011411 */
[----:B------:R-:W-:Y:S01]  /*3a40*/  LOP3.LUT R20, R35, 0x18, R87, 0xf8, !PT ;  /* 0x0000001823147812 */ /* 0x000fe200078ef857 */
[--C-:B------:R-:W-:Y:S01]  /*3a50*/  IMAD R11, R10, 0x600, R34.reuse ;  /* 0x000006000a0b7824 */ /* 0x100fe200078e0222 */
[----:B------:R-:W-:Y:S02]  /*3a60*/  SHF.R.S32.HI R18, RZ, 0x2, R19 ;  /* 0x00000002ff127819 */ /* 0x000fe40000011413 */
[-C--:B------:R-:W-:Y:S01]  /*3a70*/  LOP3.LUT R19, R14, R29.reuse, RZ, 0x3c, !PT ;  /* 0x0000001d0e137212 */ /* 0x080fe200078e3cff */
[----:B------:R-:W-:Y:S01]  /*3a80*/  IMAD R14, R17, 0x600, R34 ;  /* 0x00000600110e7824 */ /* 0x000fe200078e0222 */
[-C--:B------:R-:W-:Y:S02]  /*3a90*/  LOP3.LUT R12, R12, R29.reuse, RZ, 0x3c, !PT ;  /* 0x0000001d0c0c7212 */ /* 0x080fe400078e3cff */
[----:B------:R-:W-:-:S03]  /*3aa0*/  LOP3.LUT R10, R20, R29, RZ, 0x3c, !PT ;  /* 0x0000001d140a7212 */ /* 0x000fc600078e3cff */
[----:B------:R-:W-:Y:S02]  /*3ab0*/  IMAD.IADD R14, R14, 0x1, R12 ;  /* 0x000000010e0e7824 */ /* 0x000fe400078e020c */
[----:B------:R-:W-:Y:S02]  /*3ac0*/  IMAD.IADD R12, R11, 0x1, R10 ;  /* 0x000000010b0c7824 */ /* 0x000fe400078e020a */
[----:B------:R-:W-:Y:S02]  /*3ad0*/  IMAD R10, R26, c[0x0][0x290], RZ ;  /* 0x0000a4001a0a7a24 */ /* 0x000fe400078e02ff */
[----:B------:R-:W-:Y:S02]  /*3ae0*/  IMAD R18, R18, 0x600, R34 ;  /* 0x0000060012127824 */ /* 0x000fe400078e0222 */
[----:B------:R-:W-:Y:S02]  /*3af0*/  IMAD R11, R26, c[0x0][0x280], RZ ;  /* 0x0000a0001a0b7a24 */ /* 0x000fe400078e02ff */
[----:B------:R-:W-:-:S02]  /*3b00*/  IMAD R10, R136, c[0x0][0x294], R10 ;  /* 0x0000a500880a7a24 */ /* 0x000fc400078e020a */
[----:B------:R-:W-:Y:S02]  /*3b10*/  IMAD.IADD R17, R22, 0x1, R21 ;  /* 0x0000000116117824 */ /* 0x000fe400078e0215 */
[----:B------:R-:W-:Y:S02]  /*3b20*/  IMAD.IADD R18, R18, 0x1, R19 ;  /* 0x0000000112127824 */ /* 0x000fe400078e0213 */
[----:B------:R-:W-:Y:S01]  /*3b30*/  IMAD R11, R136, c[0x0][0x284], R11 ;  /* 0x0000a100880b7a24 */ /* 0x000fe200078e020b */
[----:B------:R-:W-:Y:S01]  /*3b40*/  IADD3 R110, R10, R93, RZ ;  /* 0x0000005d0a6e7210 */ /* 0x000fe20007ffe0ff */
[----:B------:R-:W-:Y:S01]  /*3b50*/  IMAD.IADD R120, R97, 0x1, R10 ;  /* 0x0000000161787824 */ /* 0x000fe200078e020a */
[----:B------:R-:W-:Y:S01]  /*3b60*/  SHF.R.S32.HI R113, RZ, 0x1f, R86 ;  /* 0x0000001fff717819 */ /* 0x000fe20000011456 */
[----:B------:R-:W-:Y:S01]  /*3b70*/  IMAD.IADD R121, R99, 0x1, R11 ;  /* 0x0000000163797824 */ /* 0x000fe200078e020b */
[----:B------:R-:W-:Y:S01]  /*3b80*/  SHF.R.S32.HI R112, RZ, 0x1f, R83 ;  /* 0x0000001fff707819 */ /* 0x000fe20000011453 */
[----:B------:R-:W-:Y:S01]  /*3b90*/  IMAD.IADD R119, R11, 0x1, R95 ;  /* 0x000000010b777824 */ /* 0x000fe200078e025f */
[----:B------:R-:W-:Y:S01]  /*3ba0*/  SHF.R.S32.HI R111, RZ, 0x1f, R87 ;  /* 0x0000001fff6f7819 */ /* 0x000fe20000011457 */
[----:B------:R-:W-:-:S02]  /*3bb0*/  IMAD.SHL.U32 R118, R25, 0x2, RZ ;  /* 0x0000000219767824 */ /* 0x000fc400078e00ff */
[----:B------:R-:W-:Y:S02]  /*3bc0*/  IMAD.SHL.U32 R117, R24, 0x2, RZ ;  /* 0x0000000218757824 */ /* 0x000fe400078e00ff */
[----:B------:R-:W-:Y:S02]  /*3bd0*/  IMAD.SHL.U32 R109, R17, 0x2, RZ ;  /* 0x00000002116d7824 */ /* 0x000fe400078e00ff */
[----:B------:R-:W-:Y:S02]  /*3be0*/  IMAD.SHL.U32 R108, R18, 0x2, RZ ;  /* 0x00000002126c7824 */ /* 0x000fe400078e00ff */
[----:B------:R-:W-:Y:S02]  /*3bf0*/  IMAD.SHL.U32 R107, R14, 0x2, RZ ;  /* 0x000000020e6b7824 */ /* 0x000fe400078e00ff */
[----:B------:R-:W-:Y:S01]  /*3c00*/  IMAD.SHL.U32 R106, R12, 0x2, RZ ;  /* 0x000000020c6a7824 */ /* 0x000fe200078e00ff */
[----:B------:R-:W-:Y:S06]  /*3c10*/  BAR.SYNC.DEFER_BLOCKING 0x0 ;  /* 0x0000000000007b1d */ /* 0x000fec0000010000 */
.L_x_739:
[----:B-1----:R-:W1:Y:S01]  /*3c20*/  S2R R168, SR_TID.X ;  /* 0x0000000000a87919 */ /* 0x002e620000002100 */
[----:B------:R-:W-:Y:S01]  /*3c30*/  SHF.R.S32.HI R82, RZ, 0x1f, R33 ;  /* 0x0000001fff527819 */ /* 0x000fe20000011421 */
[----:B------:R-:W-:Y:S04]  /*3c40*/  DEPBAR.LE SB0, 0x0 ;  /* 0x000080000000791a */ /* 0x000fe80000000000 */
[----:B------:R-:W-:Y:S01]  /*3c50*/  ISETP.GE.AND P1, PT, R158, 0x1, PT ;  /* 0x000000019e00780c */ /* 0x000fe20003f26270 */
[-C--:B------:R-:W-:Y:S01]  /*3c60*/  IMAD R2, R148, R33.reuse, RZ ;  /* 0x0000002194027224 */ /* 0x080fe200078e02ff */
[----:B------:R-:W-:Y:S01]  /*3c70*/  WARPSYNC 0xffffffff ;  /* 0xffffffff00007948 */ /* 0x000fe20003800000 */
[----:B------:R-:W-:Y:S01]  /*3c80*/  BAR.SYNC.DEFER_BLOCKING 0x0 ;  /* 0x0000000000007b1d */ /* 0x000fe20000010000 */
[----:B------:R-:W-:Y:S04]  /*3c90*/  IMAD.WIDE.U32 R10, R142, R33, RZ ;  /* 0x000000218e0a7225 */ /* 0x000fe800078e00ff */
[----:B------:R-:W-:Y:S04]  /*3ca0*/  IMAD R2, R82, R142, R2 ;  /* 0x0000008e52027224 */ /* 0x000fe800078e0202 */
[----:B------:R-:W-:Y:S01]  /*3cb0*/  IMAD.IADD R16, R11, 0x1, R2 ;  /* 0x000000010b107824 */ /* 0x000fe200078e0202 */
[----:B------:R-:W-:Y:S02]  /*3cc0*/  IADD3 R2, P0, R134, R10, RZ ;  /* 0x0000000a86027210 */ /* 0x000fe40007f1e0ff */
[----:B-1----:R-:W-:Y:S03]  /*3cd0*/  LEA.HI R159, R168, R168, RZ, 0x1 ;  /* 0x000000a8a89f7211 */ /* 0x002fe600078f08ff */
[----:B------:R-:W-:Y:S01]  /*3ce0*/  IMAD.X R3, R16, 0x1, R133, P0 ;  /* 0x0000000110037824 */ /* 0x000fe200000e0685 */
[C---:B------:R-:W-:Y:S02]  /*3cf0*/  LEA R54, P0, R2.reuse, c[0x0][0x1c8], 0x1 ;  /* 0x0000720002367a11 */ /* 0x040fe400078008ff */
[----:B------:R-:W-:Y:S02]  /*3d00*/  SHF.R.S32.HI R159, RZ, 0x1, R159 ;  /* 0x00000001ff9f7819 */ /* 0x000fe4000001149f */
        /* <DEDUP_REMOVED lines=74> */
.L_x_717:
[----:B------:R-:W-:Y:S05]  /*41b0*/  BSYNC B0 ;  /* 0x0000000000007941 */ /* 0x000fea0003800000 */
.L_x_716:
        /* <DEDUP_REMOVED lines=35> */
[----:B------:R-:W2:Y:S01]  /*43f0*/  LDL R10, [R1+0x18] ;  /* 0x00001800010a7983 */ /* 0x000ea20000100800 */
[----:B------:R-:W-:Y:S02]  /*4400*/  MOV R4, R2 ;  /* 0x0000000200047202 */ /* 0x000fe40000000f00 */
[----:B------:R-:W-:Y:S02]  /*4410*/  MOV R13, R34 ;  /* 0x00000022000d7202 */ /* 0x000fe40000000f00 */
[----:B------:R-:W-:Y:S02]  /*4420*/  MOV R19, R3 ;  /* 0x0000000300137202 */ /* 0x000fe40000000f00 */
[----:B------:R-:W-:Y:S05]  /*4430*/  MOV R37, R35 ;  /* 0x0000002300257202 */ /* 0x000fea0000000f00 */
[----:B------:R-:W-:Y:S01]  /*4440*/  @!P0 SHF.R.U64 R5, R2, 0x10, R3 ;  /* 0x0000001002058819 */ /* 0x000fe20000001203 */
[----:B------:R-:W-:Y:S01]  /*4450*/  @!P0 HADD2.F32 R12, -RZ, R4.H0_H0 ;  /* 0x20000004ff0c8230 */ /* 0x000fe20000004100 */
[----:B------:R-:W-:Y:S01]  /*4460*/  @!P0 SHF.R.U64 R36, R34, 0x10, R35 ;  /* 0x0000001022248819 */ /* 0x000fe20000001223 */
[----:B------:R-:W-:Y:S01]  /*4470*/  @!P0 HADD2.F32 R34, -RZ, R13.H0_H0 ;  /* 0x2000000dff228230 */ /* 0x000fe20000004100 */
[----:B------:R-:W-:Y:S01]  /*4480*/  @!P0 SHF.R.U32.HI R18, RZ, 0x10, R3 ;  /* 0x00000010ff128819 */ /* 0x000fe20000011603 */
[----:B------:R-:W-:Y:S01]  /*4490*/  @!P0 HADD2.F32 R13, -RZ, R5.H0_H0 ;  /* 0x20000005ff0d8230 */ /* 0x000fe20000004100 */
[----:B------:R-:W-:Y:S01]  /*44a0*/  @!P0 SHF.R.U32.HI R48, RZ, 0x10, R35 ;  /* 0x00000010ff308819 */ /* 0x000fe20000011623 */
[----:B------:R-:W-:Y:S02]  /*44b0*/  @!P0 HADD2.F32 R36, -RZ, R36.H0_H0 ;  /* 0x20000024ff248230 */ /* 0x000fe40000004100 */
[----:B------:R-:W-:Y:S01]  /*44c0*/  @!P0 HADD2.F32 R18, -RZ, R18.H0_H0 ;  /* 0x20000012ff128230 */ /* 0x000fe20000004100 */
[----:B--2---:R-:W1:Y:S02]  /*44d0*/  LDS.128 R8, [R10+0x2400] ;  /* 0x002400000a087984 */ /* 0x004e640000000c00 */
        /* <DEDUP_REMOVED lines=8> */
[----:B------:R-:W-:Y:S02]  /*4560*/  @!P0 FMUL.FTZ R2, R3, R12 ;  /* 0x0000000c03028220 */ /* 0x000fe40000410000 */
[-C--:B------:R-:W-:Y:S02]  /*4570*/  @!P0 FMUL.FTZ R12, R35, R13.reuse ;  /* 0x0000000d230c8220 */ /* 0x080fe40000410000 */
[----:B------:R-:W-:Y:S02]  /*4580*/  @!P0 FFMA.FTZ R56, R3, R34, -R56 ;  /* 0x0000002203388223 */ /* 0x000fe40000010838 */
        /* <DEDUP_REMOVED lines=14> */
[-C--:B------:R-:W-:Y:S01]  /*4670*/  @!P0 FFMA.FTZ R57, R5, R29.reuse, -R57 ;  /* 0x0000001d05398223 */ /* 0x080fe20000010839 */
[----:B------:R-:W-:Y:S01]  /*4680*/  @!P0 HADD2.F32 R37, -RZ, R48.H0_H0 ;  /* 0x20000030ff258230 */ /* 0x000fe20000004100 */
[-C--:B------:R-:W-:Y:S02]  /*4690*/  @!P0 FMUL.FTZ R5, R12, R18.reuse ;  /* 0x000000120c058220 */ /* 0x080fe40000410000 */
        /* <DEDUP_REMOVED lines=12> */
.L_x_720:
[----:B------:R-:W-:Y:S05]  /*4760*/  BSYNC B0 ;  /* 0x0000000000007941 */ /* 0x000fea0003800000 */
.L_x_719:
[----:B------:R-:W-:Y:S01]  /*4770*/  ISETP.GE.AND P0, PT, R160, c[0x0][0x1d4], PT ;  /* 0x00007500a0007a0c */ /* 0x000fe20003f06270 */
[----:B------:R-:W-:Y:S01]  /*4780*/  @!UPT UIADD3 URZ, URZ, URZ, URZ ;  /* 0x0000003f3f3ff290 */ /* 0x000fe2000fffe03f */
[----:B------:R-:W-:Y:S11]  /*4790*/  BSSY B0, `(.L_x_721) ;  /* 0x0000037000007945 */ /* 0x000ff60003800000 */
[----:B------:R-:W-:-:S05]  /*47a0*/  @P0 BRA `(.L_x_722) ;  /* 0x0000035000000947 */ /* 0x000fca0003800000 */
[----:B------:R-:W-:Y:S01]  /*47b0*/  ISETP.GE.AND P0, PT, R32, c[0x0][0x27c], PT ;  /* 0x00009f0020007a0c */ /* 0x000fe20003f06270 */
[----:B------:R-:W2:Y:S11]  /*47c0*/  LDL R2, [R1+0x1c] ;  /* 0x00001c0001027983 */ /* 0x000eb60000100800 */
[----:B------:R-:W-:Y:S01]  /*47d0*/  @!UPT UIADD3 URZ, URZ, URZ, URZ ;  /* 0x0000003f3f3ff290 */ /* 0x000fe2000fffe03f */
[----:B------:R-:W-:Y:S01]  /*47e0*/  @!P0 HADD2.F32 R12, -RZ, R49.H0_H0 ;  /* 0x20000031ff0c8230 */ /* 0x000fe20000004100 */
[----:B------:R-:W-:Y:S02]  /*47f0*/  @!P0 SHF.R.U64 R5, R6, 0x10, R7 ;  /* 0x0000001006058819 */ /* 0x000fe40000001207 */
[----:B------:R-:W-:Y:S02]  /*4800*/  @!P0 SHF.R.U64 R18, R38, 0x10, R39 ;  /* 0x0000001026128819 */ /* 0x000fe40000001227 */
[----:B------:R-:W-:Y:S01]  /*4810*/  @!P0 SHF.R.U32.HI R7, RZ, 0x10, R7 ;  /* 0x00000010ff078819 */ /* 0x000fe20000011607 */
[----:B------:R-:W-:Y:S01]  /*4820*/  @!P0 HADD2.F32 R5, -RZ, R5.H0_H0 ;  /* 0x20000005ff058230 */ /* 0x000fe20000004100 */
[----:B------:R-:W-:Y:S01]  /*4830*/  @!P0 SHF.R.U32.HI R34, RZ, 0x10, R39 ;  /* 0x00000010ff228819 */ /* 0x000fe20000011627 */
[----:B------:R-:W-:Y:S04]  /*4840*/  @!P0 HADD2.F32 R18, -RZ, R18.H0_H0 ;  /* 0x20000012ff128230 */ /* 0x000fe80000004100 */
[----:B------:R-:W-:Y:S01]  /*4850*/  @!P0 HADD2.F32 R34, -RZ, R34.H0_H0 ;  /* 0x20000022ff228230 */ /* 0x000fe20000004100 */
[----:B-12---:R1:W2:Y:S02]  /*4860*/  LDS.128 R8, [R2+0x2400] ;  /* 0x0024000002087984 */ /* 0x0062a40000000c00 */
[----:B-1----:R-:W-:Y:S01]  /*4870*/  @!P0 HADD2.F32 R2, -RZ, R24.H0_H0 ;  /* 0x20000018ff028230 */ /* 0x002fe20000004100 */
[----:B--2---:R-:W-:Y:S02]  /*4880*/  @!P0 MOV R3, R8 ;  /* 0x0000000800038202 */ /* 0x004fe40000000f00 */
        /* <DEDUP_REMOVED lines=39> */
.L_x_722:
[----:B------:R-:W-:Y:S05]  /*4b00*/  BSYNC B0 ;  /* 0x0000000000007941 */ /* 0x000fea0003800000 */
.L_x_721:
[----:B------:R-:W-:Y:S01]  /*4b10*/  ISETP.GE.AND P0, PT, R127, c[0x0][0x1d4], PT ;  /* 0x000075007f007a0c */ /* 0x000fe20003f06270 */
[----:B------:R-:W-:Y:S01]  /*4b20*/  @!UPT UIADD3 URZ, URZ, URZ, URZ ;  /* 0x0000003f3f3ff290 */ /* 0x000fe2000fffe03f */
[----:B------:R-:W-:Y:S11]  /*4b30*/  BSSY B0, `(.L_x_723) ;  /* 0x0000037000007945 */ /* 0x000ff60003800000 */
[----:B------:R-:W-:-:S05]  /*4b40*/  @P0 BRA `(.L_x_724) ;  /* 0x0000035000000947 */ /* 0x000fca0003800000 */
[----:B------:R-:W-:Y:S01]  /*4b50*/  ISETP.GE.AND P0, PT, R164, c[0x0][0x27c], PT ;  /* 0x00009f00a4007a0c */ /* 0x000fe20003f06270 */
[----:B------:R-:W2:Y:S11]  /*4b60*/  LDL R2, [R1+0x18] ;  /* 0x0000180001027983 */ /* 0x000eb60000100800 */
[----:B------:R-:W-:Y:S01]  /*4b70*/  @!UPT UIADD3 URZ, URZ, URZ, URZ ;  /* 0x0000003f3f3ff290 */ /* 0x000fe2000fffe03f */
[--C-:B------:R-:W-:Y:S01]  /*4b80*/  @!P0 HADD2.F32 R12, -RZ, R50.reuse.H0_H0 ;  /* 0x20000032ff0c8230 */ /* 0x100fe20000004100 */
[----:B------:R-:W-:Y:S01]  /*4b90*/  @!P0 SHF.R.U64 R5, R14, 0x10, R15 ;  /* 0x000000100e058819 */ /* 0x000fe2000000120f */
[----:B------:R-:W-:Y:S01]  /*4ba0*/  @!P0 HADD2.F32 R18, -RZ, R50.H1_H1 ;  /* 0x30000032ff128230 */ /* 0x000fe20000004100 */
        /* <DEDUP_REMOVED lines=38> */
[----:B------:R-:W-:Y:S01]  /*4e10*/  @!P0 FFMA.FTZ R25, R6, R24, -R25 ;  /* 0x0000001806198223 */ /* 0x000fe20000010819 */
        /* <DEDUP_REMOVED lines=8> */
.L_x_724:
[----:B------:R-:W-:Y:S05]  /*4ea0*/  BSYNC B0 ;  /* 0x0000000000007941 */ /* 0x000fea0003800000 */
.L_x_723:
[----:B------:R-:W-:Y:S01]  /*4eb0*/  IADD3 R2, R124, 0x30, RZ ;  /* 0x000000307c027810 */ /* 0x000fe20007ffe0ff */
[----:B------:R-:W-:Y:S03]  /*4ec0*/  BSSY B0, `(.L_x_725) ;  /* 0x0000039000007945 */ /* 0x000fe60003800000 */
[----:B------:R-:W-:Y:S11]  /*4ed0*/  ISETP.GE.AND P0, PT, R2, c[0x0][0x1d4], PT ;  /* 0x0000750002007a0c */ /* 0x000ff60003f06270 */
[----:B------:R-:W-:Y:S02]  /*4ee0*/  @!UPT UIADD3 URZ, URZ, URZ, URZ ;  /* 0x0000003f3f3ff290 */ /* 0x000fe4000fffe03f */
[----:B------:R-:W-:-:S05]  /*4ef0*/  @P0 BRA `(.L_x_726) ;  /* 0x0000035000000947 */ /* 0x000fca0003800000 */
[----:B------:R-:W-:Y:S01]  /*4f00*/  ISETP.GE.AND P0, PT, R31, c[0x0][0x27c], PT ;  /* 0x00009f001f007a0c */ /* 0x000fe20003f06270 */
[----:B------:R-:W2:Y:S11]  /*4f10*/  LDL R3, [R1+0x1c] ;  /* 0x00001c0001037983 */ /* 0x000eb60000100800 */
        /* <DEDUP_REMOVED lines=11> */
[----:B-12---:R-:W1:Y:S02]  /*4fd0*/  LDS.128 R8, [R3+0x3000] ;  /* 0x0030000003087984 */ /* 0x006e640000000c00 */
        /* <DEDUP_REMOVED lines=39> */
.L_x_726:
[----:B------:R-:W-:Y:S05]  /*5250*/  BSYNC B0 ;  /* 0x0000000000007941 */ /* 0x000fea0003800000 */
.L_x_725:
        /* <DEDUP_REMOVED lines=58> */
.L_x_728:
[----:B------:R-:W-:Y:S05]  /*5600*/  BSYNC B0 ;  /* 0x0000000000007941 */ /* 0x000fea0003800000 */
.L_x_727:
[----:B------:R-:W-:Y:S04]  /*5610*/  IADD3 R2, R124, 0x50, RZ ;  /* 0x000000507c027810 */ /* 0x000fe80007ffe0ff */
        /* <DEDUP_REMOVED lines=57> */
.L_x_715:
        /* <DEDUP_REMOVED lines=47> */
.L_x_730:
[----:B------:R-:W-:Y:S05]  /*5ca0*/  BSYNC B0 ;  /* 0x0000000000007941 */ /* 0x000fea0003800000 */
.L_x_729:
        /* <DEDUP_REMOVED lines=32> */
[----:B------:R-:W-:Y:S01]  /*5eb0*/  LDS.128 R52, [R108+0x3c80] ;  /* 0x003c80006c347984 */ /* 0x000fe20000000c00 */
[CC--:B------:R-:W-:Y:S01]  /*5ec0*/  IADD3 R2, P1, P0, R80.reuse, R71.reuse, R105 ;  /* 0x0000004750027210 */ /* 0x0c0fe2000783e069 */
[----:B------:R-:W-:Y:S01]  /*5ed0*/  IMAD.MOV.U32 R24, RZ, RZ, R7 ;  /* 0x000000ffff187224 */ /* 0x000fe200078e0007 */
[----:B------:R-:W-:Y:S01]  /*5ee0*/  MOV R44, R38 ;  /* 0x00000026002c7202 */ /* 0x000fe20000000f00 */
[----:B------:R-:W-:Y:S01]  /*5ef0*/  IMAD.MOV.U32 R47, RZ, RZ, R39 ;  /* 0x000000ffff2f7224 */ /* 0x000fe200078e0027 */
[C---:B------:R-:W-:Y:S02]  /*5f00*/  IADD3.X R8, R79.reuse, R70, R116, P1, P0 ;  /* 0x000000464f087210 */ /* 0x040fe40000fe0474 */
[----:B------:R-:W-:Y:S01]  /*5f10*/  MOV R10, R6 ;  /* 0x00000006000a7202 */ /* 0x000fe20000000f00 */
[----:B------:R-:W1:Y:S04]  /*5f20*/  LDS.128 R16, [R118+0x3c80] ;  /* 0x003c800076107984 */ /* 0x000e680000000c00 */
        /* <DEDUP_REMOVED lines=10> */
[----:B------:R-:W-:Y:S01]  /*5fd0*/  @!P0 SHF.R.U64 R45, R38, 0x10, R39 ;  /* 0x00000010262d8819 */ /* 0x000fe20000001227 */
[----:B------:R-:W-:Y:S01]  /*5fe0*/  @!P0 HADD2.F32 R2, -RZ, R2.H0_H0 ;  /* 0x20000002ff028230 */ /* 0x000fe20000004100 */
[--C-:B------:R-:W-:Y:S01]  /*5ff0*/  @!P0 SHF.R.U64 R11, R6, 0x10, R7.reuse ;  /* 0x00000010060b8819 */ /* 0x100fe20000001207 */
[----:B------:R-:W-:Y:S01]  /*6000*/  @!P0 HADD2.F32 R10, -RZ, R10.H0_H0 ;  /* 0x2000000aff0a8230 */ /* 0x000fe20000004100 */
[----:B------:R-:W-:Y:S01]  /*6010*/  @!P0 SHF.R.U32.HI R25, RZ, 0x10, R7 ;  /* 0x00000010ff198819 */ /* 0x000fe20000011607 */
[----:B-1----:R-:W-:Y:S01]  /*6020*/  @!P0 IMAD.MOV.U32 R7, RZ, RZ, R16 ;  /* 0x000000ffff078224 */ /* 0x002fe200078e0010 */
[----:B------:R-:W-:Y:S02]  /*6030*/  @!P0 MOV R38, R53 ;  /* 0x0000003500268202 */ /* 0x000fe40000000f00 */
[----:B------:R-:W-:Y:S02]  /*6040*/  @!P0 MOV R40, R52 ;  /* 0x0000003400288202 */ /* 0x000fe40000000f00 */
[----:B------:R-:W-:Y:S02]  /*6050*/  @!P0 MOV R6, R17 ;  /* 0x0000001100068202 */ /* 0x000fe40000000f00 */
[--C-:B------:R-:W-:Y:S01]  /*6060*/  @!P0 SHF.R.U32.HI R9, RZ, 0x10, R5.reuse ;  /* 0x00000010ff098819 */ /* 0x100fe20000011605 */
[----:B------:R-:W-:Y:S01]  /*6070*/  @!P0 HADD2.F32 R34, -RZ, R40.H0_H0 ;  /* 0x20000028ff228230 */ /* 0x000fe20000004100 */
[----:B------:R-:W-:Y:S01]  /*6080*/  @!P0 SHF.R.U64 R8, R4, 0x10, R5 ;  /* 0x0000001004088819 */ /* 0x000fe20000001205 */
[----:B------:R-:W-:Y:S01]  /*6090*/  @!P0 HADD2.F32 R4, -RZ, R3.H0_H0 ;  /* 0x20000003ff048230 */ /* 0x000fe20000004100 */
[----:B------:R-:W-:Y:S01]  /*60a0*/  MOV R5, R36 ;  /* 0x0000002400057202 */ /* 0x000fe20000000f00 */
[----:B------:R-:W-:Y:S01]  /*60b0*/  @!P0 HADD2.F32 R3, -RZ, R7.H0_H0 ;  /* 0x20000007ff038230 */ /* 0x000fe20000004100 */
[-C--:B------:R-:W-:Y:S01]  /*60c0*/  @!P0 FMUL.FTZ R46, R34, R2.reuse ;  /* 0x00000002222e8220 */ /* 0x080fe20000410000 */
[--C-:B------:R-:W-:Y:S01]  /*60d0*/  @!P0 SHF.R.U64 R43, R36, 0x10, R37.reuse ;  /* 0x00000010242b8819 */ /* 0x100fe20000001225 */
[----:B------:R-:W-:Y:S01]  /*60e0*/  @!P0 HADD2.F32 R36, -RZ, R38.H0_H0 ;  /* 0x20000026ff248230 */ /* 0x000fe20000004100 */
[----:B------:R-:W-:Y:S01]  /*60f0*/  @!P0 SHF.R.U32.HI R42, RZ, 0x10, R37 ;  /* 0x00000010ff2a8819 */ /* 0x000fe20000011625 */
[C---:B------:R-:W-:Y:S01]  /*6100*/  @!P0 FMUL.FTZ R2, R3.reuse, R2 ;  /* 0x0000000203028220 */ /* 0x040fe20000410000 */
[----:B------:R-:W-:Y:S01]  /*6110*/  @!P0 HADD2.F32 R35, -RZ, R5.H0_H0 ;  /* 0x20000005ff238230 */ /* 0x000fe20000004100 */
[----:B------:R-:W-:Y:S01]  /*6120*/  @!P0 SHF.R.U32.HI R60, RZ, 0x10, R39 ;  /* 0x00000010ff3c8819 */ /* 0x000fe20000011627 */
[-C--:B------:R-:W-:Y:S01]  /*6130*/  @!P0 FMUL.FTZ R39, R36, R4.reuse ;  /* 0x0000000424278220 */ /* 0x080fe20000410000 */
[----:B------:R-:W-:Y:S02]  /*6140*/  @!P0 HADD2.F32 R5, -RZ, R6.H0_H0 ;  /* 0x20000006ff058230 */ /* 0x000fe40000004100 */
[-C--:B------:R-:W-:Y:S01]  /*6150*/  @!P0 FFMA.FTZ R77, R3, R35.reuse, -R46 ;  /* 0x00000023034d8223 */ /* 0x080fe2000001082e */
[----:B------:R-:W-:Y:S01]  /*6160*/  @!P0 HADD2.F32 R37, -RZ, R41.H0_H0 ;  /* 0x20000029ff258230 */ /* 0x000fe20000004100 */
[----:B------:R-:W-:Y:S01]  /*6170*/  @!P0 FFMA.FTZ R2, R34, R35, R2 ;  /* 0x0000002322028223 */ /* 0x000fe20000010002 */
[----:B------:R-:W-:Y:S01]  /*6180*/  @!P0 MOV R46, R55 ;  /* 0x00000037002e8202 */ /* 0x000fe20000000f00 */
[C---:B------:R-:W-:Y:S01]  /*6190*/  @!P0 FMUL.FTZ R4, R5.reuse, R4 ;  /* 0x0000000405048220 */ /* 0x040fe20000410000 */
[----:B------:R-:W-:Y:S01]  /*61a0*/  @!P0 HADD2.F32 R34, -RZ, R40.H1_H1 ;  /* 0x30000028ff228230 */ /* 0x000fe20000004100 */
[----:B------:R-:W-:Y:S01]  /*61b0*/  @!P0 FFMA.FTZ R76, R5, R37, -R39 ;  /* 0x00000025054c8223 */ /* 0x000fe20000010827 */
[----:B------:R-:W-:Y:S02]  /*61c0*/  @!P0 HADD2.F32 R5, -RZ, R9.H0_H0 ;  /* 0x20000009ff058230 */ /* 0x000fe40000004100 */
[----:B------:R-:W-:Y:S02]  /*61d0*/  @!P0 HADD2.F32 R38, -RZ, R38.H1_H1 ;  /* 0x30000026ff268230 */ /* 0x000fe40000004100 */
[----:B------:R-:W-:Y:S02]  /*61e0*/  @!P0 HADD2.F32 R8, -RZ, R8.H0_H0 ;  /* 0x20000008ff088230 */ /* 0x000fe40000004100 */
[----:B------:R-:W-:Y:S01]  /*61f0*/  @!P0 HADD2.F32 R39, -RZ, R42.H0_H0 ;  /* 0x2000002aff278230 */ /* 0x000fe20000004100 */
[----:B------:R-:W-:Y:S01]  /*6200*/  @!P0 FMUL.FTZ R9, R38, R5 ;  /* 0x0000000526098220 */ /* 0x000fe20000410000 */
[----:B------:R-:W-:Y:S02]  /*6210*/  @!P0 HADD2.F32 R3, -RZ, R6.H1_H1 ;  /* 0x30000006ff038230 */ /* 0x000fe40000004100 */
[----:B------:R-:W-:Y:S02]  /*6220*/  @!P0 HADD2.F32 R35, -RZ, R43.H0_H0 ;  /* 0x2000002bff238230 */ /* 0x000fe40000004100 */
[----:B------:R-:W-:Y:S01]  /*6230*/  @!P0 HADD2.F32 R6, -RZ, R7.H1_H1 ;  /* 0x30000007ff068230 */ /* 0x000fe20000004100 */
[-C--:B------:R-:W-:Y:S01]  /*6240*/  @!P0 FMUL.FTZ R7, R34, R8.reuse ;  /* 0x0000000822078220 */ /* 0x080fe20000410000 */
[----:B------:R-:W-:Y:S01]  /*6250*/  @!P0 HADD2.F32 R43, -RZ, R45.H0_H0 ;  /* 0x2000002dff2b8230 */ /* 0x000fe20000004100 */
[C---:B------:R-:W-:Y:S01]  /*6260*/  @!P0 FFMA.FTZ R75, R3.reuse, R39, -R9 ;  /* 0x00000027034b8223 */ /* 0x040fe20000010809 */
[----:B------:R-:W-:Y:S01]  /*6270*/  @!P0 HADD2.F32 R41, -RZ, R44.H0_H0 ;  /* 0x2000002cff298230 */ /* 0x000fe20000004100 */
[----:B------:R-:W-:Y:S01]  /*6280*/  @!P0 IMAD.MOV.U32 R9, RZ, RZ, R54 ;  /* 0x000000ffff098224 */ /* 0x000fe200078e0036 */
[----:B------:R-:W-:Y:S01]  /*6290*/  @!P0 HADD2.F32 R45, -RZ, R47.H0_H0 ;  /* 0x2000002fff2d8230 */ /* 0x000fe20000004100 */
[----:B------:R-:W-:Y:S02]  /*62a0*/  @!P0 FMUL.FTZ R5, R3, R5 ;  /* 0x0000000503058220 */ /* 0x000fe40000410000 */
[C---:B------:R-:W-:Y:S01]  /*62b0*/  @!P0 FMUL.FTZ R3, R6.reuse, R8 ;  /* 0x0000000806038220 */ /* 0x040fe20000410000 */
[----:B------:R-:W-:Y:S01]  /*62c0*/  @!P0 HADD2.F32 R42, -RZ, R9.H1_H1 ;  /* 0x30000009ff2a8230 */ /* 0x000fe20000004100 */
[-C--:B------:R-:W-:Y:S01]  /*62d0*/  @!P0 FFMA.FTZ R74, R6, R35.reuse, -R7 ;  /* 0x00000023064a8223 */ /* 0x080fe20000010807 */
        /* <DEDUP_REMOVED lines=11> */
[----:B------:R-:W-:Y:S01]  /*6390*/  @!P0 FMUL.FTZ R7, R8, R7 ;  /* 0x0000000708078220 */ /* 0x000fe20000410000 */
[----:B------:R-:W-:Y:S01]  /*63a0*/  @!P0 F2FP.PACK_AB R34, R74, R77 ;  /* 0x0000004d4a22823e */ /* 0x000fe200000000ff */
[----:B------:R-:W-:Y:S01]  /*63b0*/  @!P0 FFMA.FTZ R73, R8, R43, -R11 ;  /* 0x0000002b08498223 */ /* 0x000fe2000001080b */
[----:B------:R-:W-:Y:S01]  /*63c0*/  @!P0 MOV R17, R35 ;  /* 0x0000002300118202 */ /* 0x000fe20000000f00 */
[----:B------:R-:W-:Y:S01]  /*63d0*/  @!P0 IMAD.MOV.U32 R8, RZ, RZ, R19 ;  /* 0x000000ffff088224 */ /* 0x000fe200078e0013 */
[----:B------:R-:W-:Y:S01]  /*63e0*/  @!P0 MOV R16, R34 ;  /* 0x0000002200108202 */ /* 0x000fe20000000f00 */
[CC--:B------:R-:W-:Y:S01]  /*63f0*/  @!P0 FFMA.FTZ R72, R9.reuse, R41.reuse, -R44 ;  /* 0x0000002909488223 */ /* 0x0c0fe2000001082c */
[----:B------:R-:W-:Y:S01]  /*6400*/  @!P0 HADD2.F32 R11, -RZ, R24.H0_H0 ;  /* 0x20000018ff0b8230 */ /* 0x000fe20000004100 */
[----:B------:R-:W-:Y:S01]  /*6410*/  @!P0 FMUL.FTZ R6, R9, R10 ;  /* 0x0000000a09068220 */ /* 0x000fe20000410000 */
[----:B------:R-:W-:Y:S01]  /*6420*/  @!P0 HADD2.F32 R24, -RZ, R25.H0_H0 ;  /* 0x20000019ff188230 */ /* 0x000fe20000004100 */
[----:B------:R-:W-:Y:S01]  /*6430*/  @!P0 F2FP.PACK_AB R4, R5, R4 ;  /* 0x000000040504823e */ /* 0x000fe200000000ff */
[--C-:B------:R-:W-:Y:S01]  /*6440*/  @!P0 HADD2.F32 R44, -RZ, R46.reuse.H0_H0 ;  /* 0x2000002eff2c8230 */ /* 0x100fe20000004100 */
[----:B------:R-:W-:Y:S01]  /*6450*/  @!P0 FFMA.FTZ R6, R40, R41, R6 ;  /* 0x0000002928068223 */ /* 0x000fe20000010006 */
[----:B------:R-:W-:Y:S01]  /*6460*/  @!P0 HADD2.F32 R25, -RZ, R46.H1_H1 ;  /* 0x3000002eff198230 */ /* 0x000fe20000004100 */
[----:B------:R-:W-:Y:S01]  /*6470*/  @!P0 FFMA.FTZ R7, R42, R43, R7 ;  /* 0x0000002b2a078223 */ /* 0x000fe20000010007 */
[--C-:B------:R-:W-:Y:S01]  /*6480*/  @!P0 HADD2.F32 R10, -RZ, R8.reuse.H1_H1 ;  /* 0x30000008ff0a8230 */ /* 0x100fe20000004100 */
[----:B------:R-:W-:Y:S01]  /*6490*/  @!P0 FMUL.FTZ R65, R44, R11 ;  /* 0x0000000b2c418220 */ /* 0x000fe20000410000 */
[----:B------:R-:W-:Y:S01]  /*64a0*/  @!P0 HADD2.F32 R9, -RZ, R8.H0_H0 ;  /* 0x20000008ff098230 */ /* 0x000fe20000004100 */
[----:B------:R-:W-:Y:S01]  /*64b0*/  @!P0 FMUL.FTZ R47, R25, R24 ;  /* 0x00000018192f8220 */ /* 0x000fe20000410000 */
[----:B------:R-:W-:Y:S01]  /*64c0*/  @!P0 HADD2.F32 R46, -RZ, R60.H0_H0 ;  /* 0x2000003cff2e8230 */ /* 0x000fe20000004100 */
[----:B------:R-:W-:Y:S02]  /*64d0*/  @!P0 IMAD.MOV.U32 R53, RZ, RZ, R4 ;  /* 0x000000ffff358224 */ /* 0x000fe400078e0004 */
[C---:B------:R-:W-:Y:S02]  /*64e0*/  @!P0 FFMA.FTZ R65, R9.reuse, R45, -R65 ;  /* 0x0000002d09418223 */ /* 0x040fe40000010841 */
[C---:B------:R-:W-:Y:S02]  /*64f0*/  @!P0 FFMA.FTZ R47, R10.reuse, R46, -R47 ;  /* 0x0000002e0a2f8223 */ /* 0x040fe4000001082f */
[----:B------:R-:W-:Y:S02]  /*6500*/  @!P0 FMUL.FTZ R8, R9, R11 ;  /* 0x0000000b09088220 */ /* 0x000fe40000410000 */
[----:B------:R-:W-:Y:S01]  /*6510*/  @!P0 FMUL.FTZ R9, R10, R24 ;  /* 0x000000180a098220 */ /* 0x000fe20000410000 */
[----:B------:R-:W-:Y:S01]  /*6520*/  @!P0 F2FP.PACK_AB R24, R73, R72 ;  /* 0x000000484918823e */ /* 0x000fe200000000ff */
[----:B------:R-:W-:Y:S01]  /*6530*/  @!P0 FFMA.FTZ R8, R44, R45, R8 ;  /* 0x0000002d2c088223 */ /* 0x000fe20000010008 */
[----:B------:R-:W-:Y:S01]  /*6540*/  @!P0 F2FP.PACK_AB R11, R47, R65 ;  /* 0x000000412f0b823e */ /* 0x000fe200000000ff */
[----:B------:R-:W-:Y:S01]  /*6550*/  @!P0 FFMA.FTZ R9, R25, R46, R9 ;  /* 0x0000002e19098223 */ /* 0x000fe20000010009 */
[----:B------:R-:W-:Y:S01]  /*6560*/  @!P0 F2FP.PACK_AB R10, R3, R2 ;  /* 0x00000002030a823e */ /* 0x000fe200000000ff */
[----:B------:R-:W-:Y:S01]  /*6570*/  @!P0 IMAD.MOV.U32 R18, RZ, RZ, R24 ;  /* 0x000000ffff128224 */ /* 0x000fe200078e0018 */
[----:B------:R-:W-:Y:S02]  /*6580*/  @!P0 MOV R19, R11 ;  /* 0x0000000b00138202 */ /* 0x000fe40000000f00 */
[----:B------:R-:W-:Y:S02]  /*6590*/  @!P0 F2FP.PACK_AB R3, R7, R6 ;  /* 0x000000060703823e */ /* 0x000fe400000000ff */
[----:B------:R-:W-:Y:S01]  /*65a0*/  @!P0 F2FP.PACK_AB R2, R9, R8 ;  /* 0x000000080902823e */ /* 0x000fe200000000ff */
[----:B------:R1:W-:Y:S01]  /*65b0*/  STG.E.128 [R68.64], R16 ;  /* 0x0000001044007986 */ /* 0x0003e2000c101d06 */
[----:B------:R-:W-:Y:S02]  /*65c0*/  @!P0 MOV R52, R10 ;  /* 0x0000000a00348202 */ /* 0x000fe40000000f00 */
[----:B------:R-:W-:Y:S02]  /*65d0*/  @!P0 MOV R54, R3 ;  /* 0x0000000300368202 */ /* 0x000fe40000000f00 */
[----:B------:R-:W-:Y:S05]  /*65e0*/  @!P0 MOV R55, R2 ;  /* 0x0000000200378202 */ /* 0x000fea0000000f00 */
[----:B------:R1:W-:Y:S02]  /*65f0*/  @!P2 STG.E.128 [R66.64], R52 ;  /* 0x000000344200a986 */ /* 0x0003e4000c101d06 */
.L_x_732:
[----:B------:R-:W-:Y:S05]  /*6600*/  BSYNC B0 ;  /* 0x0000000000007941 */ /* 0x000fea0003800000 */
.L_x_731:
[----:B------:R-:W-:Y:S01]  /*6610*/  ISETP.GE.AND P0, PT, R160, c[0x0][0x1d4], PT ;  /* 0x00007500a0007a0c */ /* 0x000fe20003f06270 */
[----:B------:R-:W-:Y:S01]  /*6620*/  @!UPT UIADD3 URZ, URZ, URZ, URZ ;  /* 0x0000003f3f3ff290 */ /* 0x000fe2000fffe03f */
[----:B------:R-:W-:Y:S11]  /*6630*/  BSSY B0, `(.L_x_733) ;  /* 0x0000071000007945 */ /* 0x000ff60003800000 */
[----:B------:R-:W-:-:S05]  /*6640*/  @P0 BRA `(.L_x_734) ;  /* 0x000006f000000947 */ /* 0x000fca0003800000 */
[----:B------:R-:W2:Y:S01]  /*6650*/  LDS.128 R44, [R107+0x3c80] ;  /* 0x003c80006b2c7984 */ /* 0x000ea20000000c00 */
[----:B------:R-:W-:Y:S02]  /*6660*/  ISETP.GE.AND P2, PT, R83, c[0x0][0x1d4], PT ;  /* 0x0000750053007a0c */ /* 0x000fe40003f46270 */
[CC--:B------:R-:W-:Y:S04]  /*6670*/  IADD3 R2, P1, P0, R80.reuse, R71.reuse, R104 ;  /* 0x0000004750027210 */ /* 0x0c0fe8000783e068 */
[CC--:B------:R-:W-:Y:S01]  /*6680*/  IADD3.X R4, R79.reuse, R70.reuse, R115, P1, P0 ;  /* 0x000000464f047210 */ /* 0x0c0fe20000fe0473 */
        /* <DEDUP_REMOVED lines=12> */
[----:B------:R-:W-:Y:S01]  /*6750*/  @!P0 HADD2.F32 R8, -RZ, R61.H0_H0 ;  /* 0x2000003dff088230 */ /* 0x000fe20000004100 */
        /* <DEDUP_REMOVED lines=28> */
[----:B------:R-:W-:Y:S01]  /*6920*/  @!P0 F2FP.PACK_AB R13, R54, R55 ;  /* 0x00000037360d823e */ /* 0x000fe200000000ff */
[----:B------:R-:W-:Y:S01]  /*6930*/  @!P0 HADD2.F32 R7, -RZ, R5.H0_H0 ;  /* 0x20000005ff078230 */ /* 0x000fe20000004100 */
[----:B------:R-:W-:Y:S01]  /*6940*/  @!P0 SHF.R.U64 R36, R50, 0x10, R51 ;  /* 0x0000001032248819 */ /* 0x000fe20000001233 */
[----:B------:R-:W-:Y:S01]  /*6950*/  @!P0 HADD2.F32 R25, -RZ, R9.H1_H1 ;  /* 0x30000009ff198230 */ /* 0x000fe20000004100 */
[-C--:B------:R-:W-:Y:S01]  /*6960*/  @!P0 FMUL.FTZ R12, R15, R4.reuse ;  /* 0x000000040f0c8220 */ /* 0x080fe20000410000 */
[----:B------:R-:W-:Y:S01]  /*6970*/  @!P0 HADD2.F32 R8, -RZ, R6.H0_H0 ;  /* 0x20000006ff088230 */ /* 0x000fe20000004100 */
[C---:B------:R-:W-:Y:S01]  /*6980*/  @!P0 FMUL.FTZ R4, R7.reuse, R4 ;  /* 0x0000000407048220 */ /* 0x040fe20000410000 */
[----:B------:R-:W-:Y:S01]  /*6990*/  @!P0 MOV R16, R13 ;  /* 0x0000000d00108202 */ /* 0x000fe20000000f00 */
[----:B------:R-:W-:Y:S01]  /*69a0*/  @!P0 FFMA.FTZ R51, R7, R24, -R12 ;  /* 0x0000001807338223 */ /* 0x000fe2000001080c */
[----:B------:R-:W-:Y:S01]  /*69b0*/  @!P0 MOV R7, R19 ;  /* 0x0000001300078202 */ /* 0x000fe20000000f00 */
[----:B------:R-:W-:Y:S01]  /*69c0*/  @!P0 IMAD.MOV.U32 R12, RZ, RZ, R47 ;  /* 0x000000ffff0c8224 */ /* 0x000fe200078e002f */
[----:B------:R-:W-:Y:S01]  /*69d0*/  @!P0 HADD2.F32 R26, -RZ, R34.H0_H0 ;  /* 0x20000022ff1a8230 */ /* 0x000fe20000004100 */
[----:B------:R-:W-:Y:S01]  /*69e0*/  @!P0 FMUL.FTZ R9, R25, R8 ;  /* 0x0000000819098220 */ /* 0x000fe20000410000 */
[----:B------:R-:W-:Y:S01]  /*69f0*/  @!P0 HADD2.F32 R6, -RZ, R5.H1_H1 ;  /* 0x30000005ff068230 */ /* 0x000fe20000004100 */
[----:B------:R-:W-:Y:S01]  /*6a00*/  @!P0 FFMA.FTZ R4, R15, R24, R4 ;  /* 0x000000180f048223 */ /* 0x000fe20000010004 */
[----:B------:R-:W-:Y:S02]  /*6a10*/  @!P0 HADD2.F32 R37, -RZ, R12.H0_H0 ;  /* 0x2000000cff258230 */ /* 0x000fe40000004100 */
[----:B------:R-:W-:Y:S01]  /*6a20*/  @!P0 HADD2.F32 R10, -RZ, R10.H0_H0 ;  /* 0x2000000aff0a8230 */ /* 0x000fe20000004100 */
[C---:B------:R-:W-:Y:S01]  /*6a30*/  @!P0 FMUL.FTZ R5, R6.reuse, R8 ;  /* 0x0000000806058220 */ /* 0x040fe20000410000 */
[----:B------:R-:W-:Y:S01]  /*6a40*/  @!P0 HADD2.F32 R39, -RZ, R12.H1_H1 ;  /* 0x3000000cff278230 */ /* 0x000fe20000004100 */
[-C--:B------:R-:W-:Y:S01]  /*6a50*/  @!P0 FFMA.FTZ R50, R6, R26.reuse, -R9 ;  /* 0x0000001a06328223 */ /* 0x080fe20000010809 */
[----:B------:R-:W-:Y:S01]  /*6a60*/  @!P0 HADD2.F32 R9, -RZ, R7.H0_H0 ;  /* 0x20000007ff098230 */ /* 0x000fe20000004100 */
[----:B------:R-:W-:Y:S01]  /*6a70*/  @!P0 FFMA.FTZ R5, R25, R26, R5 ;  /* 0x0000001a19058223 */ /* 0x000fe20000010005 */
[----:B------:R-:W-:Y:S02]  /*6a80*/  @!P0 HADD2.F32 R6, -RZ, R27.H0_H0 ;  /* 0x2000001bff068230 */ /* 0x000fe40000004100 */
[----:B------:R-:W-:Y:S01]  /*6a90*/  @!P0 HADD2.F32 R7, -RZ, R7.H1_H1 ;  /* 0x30000007ff078230 */ /* 0x000fe20000004100 */
[----:B------:R-:W-:Y:S01]  /*6aa0*/  @!P0 F2FP.PACK_AB R14, R50, R51 ;  /* 0x00000033320e823e */ /* 0x000fe200000000ff */
[--C-:B------:R-:W-:Y:S01]  /*6ab0*/  @!P0 HADD2.F32 R38, -RZ, R62.reuse.H0_H0 ;  /* 0x2000003eff268230 */ /* 0x100fe20000004100 */
[----:B------:R-:W-:Y:S01]  /*6ac0*/  @!P0 FMUL.FTZ R12, R37, R6 ;  /* 0x00000006250c8220 */ /* 0x000fe20000410000 */
[----:B------:R-:W-:Y:S01]  /*6ad0*/  @!P0 F2FP.PACK_AB R4, R5, R4 ;  /* 0x000000040504823e */ /* 0x000fe200000000ff */
[----:B------:R-:W-:Y:S01]  /*6ae0*/  @!P0 FMUL.FTZ R8, R9, R6 ;  /* 0x0000000609088220 */ /* 0x000fe20000410000 */
[----:B------:R-:W-:Y:S01]  /*6af0*/  @!P0 MOV R17, R14 ;  /* 0x0000000e00118202 */ /* 0x000fe20000000f00 */
[----:B------:R-:W-:Y:S01]  /*6b00*/  @!P0 FMUL.FTZ R6, R39, R10 ;  /* 0x0000000a27068220 */ /* 0x000fe20000410000 */
[----:B------:R-:W-:Y:S01]  /*6b10*/  @!P0 HADD2.F32 R34, -RZ, R62.H1_H1 ;  /* 0x3000003eff228230 */ /* 0x000fe20000004100 */
[----:B------:R-:W-:Y:S01]  /*6b20*/  @!P0 FFMA.FTZ R49, R9, R38, -R12 ;  /* 0x0000002609318223 */ /* 0x000fe2000001080c */
[----:B------:R-:W-:Y:S01]  /*6b30*/  @!P0 HADD2.F32 R12, -RZ, R11.H0_H0 ;  /* 0x2000000bff0c8230 */ /* 0x000fe20000004100 */
[C---:B------:R-:W-:Y:S01]  /*6b40*/  @!P0 FMUL.FTZ R9, R7.reuse, R10 ;  /* 0x0000000a07098220 */ /* 0x040fe20000410000 */
[----:B------:R-:W-:Y:S01]  /*6b50*/  @!P0 HADD2.F32 R36, -RZ, R36.H0_H0 ;  /* 0x20000024ff248230 */ /* 0x000fe20000004100 */
[----:B------:R-:W-:Y:S01]  /*6b60*/  @!P0 FFMA.FTZ R48, R7, R40, -R6 ;  /* 0x0000002807308223 */ /* 0x000fe20000010806 */
[----:B------:R-:W-:Y:S01]  /*6b70*/  @!P0 HADD2.F32 R6, -RZ, R27.H1_H1 ;  /* 0x3000001bff068230 */ /* 0x000fe20000004100 */
[----:B------:R-:W-:Y:S01]  /*6b80*/  @!P0 IMAD.MOV.U32 R7, RZ, RZ, R18 ;  /* 0x000000ffff078224 */ /* 0x000fe200078e0012 */
[--C-:B------:R-:W-:Y:S01]  /*6b90*/  @!P0 HADD2.F32 R27, -RZ, R35.reuse.H0_H0 ;  /* 0x20000023ff1b8230 */ /* 0x100fe20000004100 */
[----:B------:R-:W-:Y:S01]  /*6ba0*/  @!P0 IMAD.MOV.U32 R45, RZ, RZ, R4 ;  /* 0x000000ffff2d8224 */ /* 0x000fe200078e0004 */
[----:B------:R-:W-:Y:S02]  /*6bb0*/  @!P0 HADD2.F32 R35, -RZ, R35.H1_H1 ;  /* 0x30000023ff238230 */ /* 0x000fe40000004100 */
[--C-:B------:R-:W-:Y:S02]  /*6bc0*/  @!P0 HADD2.F32 R11, -RZ, R7.reuse.H0_H0 ;  /* 0x20000007ff0b8230 */ /* 0x100fe40000004100 */
[----:B------:R-:W-:Y:S01]  /*6bd0*/  @!P0 HADD2.F32 R10, -RZ, R7.H1_H1 ;  /* 0x30000007ff0a8230 */ /* 0x000fe20000004100 */
[----:B------:R-:W-:Y:S02]  /*6be0*/  @!P0 FMUL.FTZ R7, R27, R6 ;  /* 0x000000061b078220 */ /* 0x000fe40000410000 */
[----:B------:R-:W-:Y:S02]  /*6bf0*/  @!P0 FMUL.FTZ R41, R35, R12 ;  /* 0x0000000c23298220 */ /* 0x000fe40000410000 */
[C---:B------:R-:W-:Y:S02]  /*6c00*/  @!P0 FMUL.FTZ R6, R11.reuse, R6 ;  /* 0x000000060b068220 */ /* 0x040fe40000410000 */
[----:B------:R-:W-:Y:S02]  /*6c10*/  @!P0 FFMA.FTZ R11, R11, R34, -R7 ;  /* 0x000000220b0b8223 */ /* 0x000fe40000010807 */
[C---:B------:R-:W-:Y:S02]  /*6c20*/  @!P0 FFMA.FTZ R41, R10.reuse, R36, -R41 ;  /* 0x000000240a298223 */ /* 0x040fe40000010829 */
[----:B------:R-:W-:Y:S01]  /*6c30*/  @!P0 FMUL.FTZ R7, R10, R12 ;  /* 0x0000000c0a078220 */ /* 0x000fe20000410000 */
[----:B------:R-:W-:Y:S01]  /*6c40*/  @!P0 F2FP.PACK_AB R12, R48, R49 ;  /* 0x00000031300c823e */ /* 0x000fe200000000ff */
[----:B------:R-:W-:Y:S01]  /*6c50*/  @!P0 FFMA.FTZ R6, R27, R34, R6 ;  /* 0x000000221b068223 */ /* 0x000fe20000010006 */
[----:B------:R-:W-:Y:S01]  /*6c60*/  @!P0 F2FP.PACK_AB R11, R41, R11 ;  /* 0x0000000b290b823e */ /* 0x000fe200000000ff */
[----:B------:R-:W-:Y:S01]  /*6c70*/  @!P0 FFMA.FTZ R7, R35, R36, R7 ;  /* 0x0000002423078223 */ /* 0x000fe20000010007 */
[----:B------:R-:W-:Y:S01]  /*6c80*/  @!P0 MOV R19, R12 ;  /* 0x0000000c00138202 */ /* 0x000fe20000000f00 */
[----:B------:R-:W-:Y:S01]  /*6c90*/  @!P0 FFMA.FTZ R8, R37, R38, R8 ;  /* 0x0000002625088223 */ /* 0x000fe20000010008 */
[----:B------:R-:W-:Y:S01]  /*6ca0*/  @!P0 F2FP.PACK_AB R10, R3, R2 ;  /* 0x00000002030a823e */ /* 0x000fe200000000ff */
[----:B------:R-:W-:Y:S01]  /*6cb0*/  @!P0 FFMA.FTZ R9, R39, R40, R9 ;  /* 0x0000002827098223 */ /* 0x000fe20000010009 */
[----:B------:R-:W-:Y:S01]  /*6cc0*/  @!P0 F2FP.PACK_AB R3, R7, R6 ;  /* 0x000000060703823e */ /* 0x000fe200000000ff */
[----:B------:R-:W-:Y:S01]  /*6cd0*/  @!P0 IMAD.MOV.U32 R18, RZ, RZ, R11 ;  /* 0x000000ffff128224 */ /* 0x000fe200078e000b */
[----:B------:R-:W-:Y:S02]  /*6ce0*/  @!P0 MOV R44, R10 ;  /* 0x0000000a002c8202 */ /* 0x000fe40000000f00 */
[----:B------:R-:W-:Y:S02]  /*6cf0*/  @!P0 F2FP.PACK_AB R2, R9, R8 ;  /* 0x000000080902823e */ /* 0x000fe400000000ff */
[----:B------:R1:W-:Y:S01]  /*6d00*/  STG.E.128 [R52.64], R16 ;  /* 0x0000001034007986 */ /* 0x0003e2000c101d06 */
[----:B------:R-:W-:Y:S02]  /*6d10*/  @!P0 MOV R46, R3 ;  /* 0x00000003002e8202 */ /* 0x000fe40000000f00 */
[----:B------:R-:W-:Y:S05]  /*6d20*/  @!P0 MOV R47, R2 ;  /* 0x00000002002f8202 */ /* 0x000fea0000000f00 */
[----:B------:R1:W-:Y:S02]  /*6d30*/  @!P2 STG.E.128 [R42.64], R44 ;  /* 0x0000002c2a00a986 */ /* 0x0003e4000c101d06 */
.L_x_734:
[----:B------:R-:W-:Y:S05]  /*6d40*/  BSYNC B0 ;  /* 0x0000000000007941 */ /* 0x000fea0003800000 */
.L_x_733:
[----:B------:R-:W-:Y:S11]  /*6d50*/  ISETP.GE.AND P0, PT, R127, c[0x0][0x1d4], PT ;  /* 0x000075007f007a0c */ /* 0x000ff60003f06270 */
[----:B------:R-:W-:Y:S02]  /*6d60*/  @!UPT UIADD3 URZ, URZ, URZ, URZ ;  /* 0x0000003f3f3ff290 */ /* 0x000fe4000fffe03f */
[----:B------:R-:W-:-:S05]  /*6d70*/  @P0 BRA `(.L_x_718) ;  /* 0x0000091000000947 */ /* 0x000fca0003800000 */
[----:B------:R-:W-:Y:S01]  /*6d80*/  LDS.128 R36, [R106+0x3c80] ;  /* 0x003c80006a247984 */ /* 0x000fe20000000c00 */
[----:B------:R-:W-:Y:S04]  /*6d90*/  IADD3 R2, P1, P0, R80, R71, R89 ;  /* 0x0000004750027210 */ /* 0x000fe8000783e059 */
[----:B------:R-:W-:Y:S02]  /*6da0*/  IADD3.X R3, R79, R70, R114, P1, P0 ;  /* 0x000000464f037210 */ /* 0x000fe40000fe0472 */
[C---:B-1----:R-:W-:Y:S01]  /*6db0*/  LEA R44, P0, R2.reuse, c[0x0][0x1c8], 0x1 ;  /* 0x00007200022c7a11 */ /* 0x042fe200078008ff */
[----:B------:R-:W1:Y:S03]  /*6dc0*/  LDS.128 R12, [R109+0x3c80] ;  /* 0x003c80006d0c7984 */ /* 0x000e660000000c00 */
[----:B------:R-:W-:Y:S02]  /*6dd0*/  LEA.HI.X R45, R2, c[0x0][0x1cc], R3, 0x1, P0 ;  /* 0x00007300022d7a11 */ /* 0x000fe400000f0c03 */
[----:B------:R-:W-:Y:S11]  /*6de0*/  ISETP.GE.AND P0, PT, R127, c[0x0][0x27c], PT ;  /* 0x00009f007f007a0c */ /* 0x000ff60003f06270 */
[----:B------:R-:W-:Y:S02]  /*6df0*/  @!UPT UIADD3 URZ, URZ, URZ, URZ ;  /* 0x0000003f3f3ff290 */ /* 0x000fe4000fffe03f */
[--C-:B------:R-:W-:Y:S01]  /*6e00*/  @!P0 SHF.R.U64 R11, R22, 0x10, R23.reuse ;  /* 0x00000010160b8819 */ /* 0x100fe20000001217 */
[--C-:B------:R-:W-:Y:S01]  /*6e10*/  @!P0 HADD2.F32 R2, -RZ, R28.reuse.H0_H0 ;  /* 0x2000001cff028230 */ /* 0x100fe20000004100 */
[----:B------:R-:W-:Y:S01]  /*6e20*/  @!P0 SHF.R.U32.HI R10, RZ, 0x10, R23 ;  /* 0x00000010ff0a8819 */ /* 0x000fe20000011617 */
[----:B------:R-:W-:Y:S01]  /*6e30*/  @!P0 HADD2.F32 R3, -RZ, R28.H1_H1 ;  /* 0x3000001cff038230 */ /* 0x000fe20000004100 */
[--C-:B------:R-:W-:Y:S01]  /*6e40*/  @!P0 SHF.R.U32.HI R8, RZ, 0x10, R21.reuse ;  /* 0x00000010ff088819 */ /* 0x100fe20000011615 */
[--C-:B------:R-:W-:Y:S01]  /*6e50*/  @!P0 HADD2.F32 R17, -RZ, R63.reuse.H0_H0 ;  /* 0x2000003fff118230 */ /* 0x100fe20000004100 */
[----:B------:R-:W-:Y:S01]  /*6e60*/  @!P0 SHF.R.U64 R9, R20, 0x10, R21 ;  /* 0x0000001014098819 */ /* 0x000fe20000001215 */
[----:B------:R-:W-:Y:S01]  /*6e70*/  @!P0 HADD2.F32 R20, -RZ, R63.H1_H1 ;  /* 0x3000003fff148230 */ /* 0x000fe20000004100 */
[--C-:B------:R-:W-:Y:S01]  /*6e80*/  @!P0 SHF.R.U64 R25, R56, 0x10, R57.reuse ;  /* 0x0000001038198819 */ /* 0x100fe20000001239 */
[----:B------:R-:W-:Y:S01]  /*6e90*/  @!P0 HADD2.F32 R10, -RZ, R10.H0_H0 ;  /* 0x2000000aff0a8230 */ /* 0x000fe20000004100 */
[----:B------:R-:W-:Y:S01]  /*6ea0*/  @!P0 SHF.R.U32.HI R24, RZ, 0x10, R57 ;  /* 0x00000010ff188819 */ /* 0x000fe20000011639 */
[----:B------:R-:W-:Y:S01]  /*6eb0*/  @!P0 HADD2.F32 R9, -RZ, R9.H0_H0 ;  /* 0x20000009ff098230 */ /* 0x000fe20000004100 */
[--C-:B------:R-:W-:Y:S01]  /*6ec0*/  @!P0 SHF.R.U32.HI R26, RZ, 0x10, R59.reuse ;  /* 0x00000010ff1a8819 */ /* 0x100fe2000001163b */
[----:B------:R-:W-:Y:S01]  /*6ed0*/  @!P0 HADD2.F32 R28, -RZ, R64.H0_H0 ;  /* 0x20000040ff1c8230 */ /* 0x000fe20000004100 */
[----:B------:R-:W-:Y:S03]  /*6ee0*/  @!P0 SHF.R.U64 R40, R58, 0x10, R59 ;  /* 0x000000103a288819 */ /* 0x000fe6000000123b */
[----:B------:R-:W-:Y:S02]  /*6ef0*/  @!P0 HADD2.F32 R35, -RZ, R26.H0_H0 ;  /* 0x2000001aff238230 */ /* 0x000fe40000004100 */
[----:B------:R-:W-:Y:S01]  /*6f00*/  @!P0 HADD2.F32 R26, -RZ, R40.H0_H0 ;  /* 0x20000028ff1a8230 */ /* 0x000fe20000004100 */
[----:B-1----:R-:W-:Y:S02]  /*6f10*/  @!P0 MOV R7, R12 ;  /* 0x0000000c00078202 */ /* 0x002fe40000000f00 */
[----:B------:R-:W-:Y:S02]  /*6f20*/  @!P0 MOV R23, R36 ;  /* 0x0000002400178202 */ /* 0x000fe40000000f00 */
[----:B------:R-:W-:Y:S01]  /*6f30*/  @!P0 MOV R18, R37 ;  /* 0x0000002500128202 */ /* 0x000fe20000000f00 */
[----:B------:R-:W-:Y:S01]  /*6f40*/  @!P0 HADD2.F32 R4, -RZ, R7.H0_H0 ;  /* 0x20000007ff048230 */ /* 0x000fe20000004100 */
[----:B------:R-:W-:Y:S01]  /*6f50*/  @!P0 MOV R6, R13 ;  /* 0x0000000d00068202 */ /* 0x000fe20000000f00 */
[--C-:B------:R-:W-:Y:S02]  /*6f60*/  @!P0 HADD2.F32 R16, -RZ, R23.reuse.H0_H0 ;  /* 0x20000017ff108230 */ /* 0x100fe40000004100 */
[----:B------:R-:W-:Y:S02]  /*6f70*/  @!P0 HADD2.F32 R19, -RZ, R18.H0_H0 ;  /* 0x20000012ff138230 */ /* 0x000fe40000004100 */
[----:B------:R-:W-:Y:S01]  /*6f80*/  @!P0 HADD2.F32 R5, -RZ, R6.H0_H0 ;  /* 0x20000006ff058230 */ /* 0x000fe20000004100 */
[-C--:B------:R-:W-:Y:S02]  /*6f90*/  @!P0 FMUL.FTZ R22, R16, R2.reuse ;  /* 0x0000000210168220 */ /* 0x080fe40000410000 */
[C---:B------:R-:W-:Y:S02]  /*6fa0*/  @!P0 FMUL.FTZ R2, R4.reuse, R2 ;  /* 0x0000000204028220 */ /* 0x040fe40000410000 */
[----:B------:R-:W-:Y:S02]  /*6fb0*/  @!P0 FMUL.FTZ R21, R19, R3 ;  /* 0x0000000313158220 */ /* 0x000fe40000410000 */
[-C--:B------:R-:W-:Y:S01]  /*6fc0*/  @!P0 FFMA.FTZ R48, R4, R17.reuse, -R22 ;  /* 0x0000001104308223 */ /* 0x080fe20000010816 */
[----:B------:R-:W-:Y:S01]  /*6fd0*/  @!P0 HADD2.F32 R22, -RZ, R24.H0_H0 ;  /* 0x20000018ff168230 */ /* 0x000fe20000004100 */
[----:B------:R-:W-:Y:S01]  /*6fe0*/  @!P0 FFMA.FTZ R2, R16, R17, R2 ;  /* 0x0000001110028223 */ /* 0x000fe20000010002 */
[----:B------:R-:W-:Y:S01]  /*6ff0*/  @!P0 HADD2.F32 R17, -RZ, R23.H1_H1 ;  /* 0x30000017ff118230 */ /* 0x000fe20000004100 */
[C---:B------:R-:W-:Y:S01]  /*7000*/  @!P0 FMUL.FTZ R4, R5.reuse, R3 ;  /* 0x0000000305048220 */ /* 0x040fe20000410000 */
[----:B------:R-:W-:Y:S01]  /*7010*/  @!P0 HADD2.F32 R3, -RZ, R6.H1_H1 ;  /* 0x30000006ff038230 */ /* 0x000fe20000004100 */
[----:B------:R-:W-:Y:S01]  /*7020*/  @!P0 FFMA.FTZ R47, R5, R20, -R21 ;  /* 0x00000014052f8223 */ /* 0x000fe20000010815 */
[----:B------:R-:W-:Y:S02]  /*7030*/  @!P0 HADD2.F32 R21, -RZ, R18.H1_H1 ;  /* 0x30000012ff158230 */ /* 0x000fe40000004100 */
[----:B------:R-:W-:Y:S02]  /*7040*/  @!P0 HADD2.F32 R5, -RZ, R8.H0_H0 ;  /* 0x20000008ff058230 */ /* 0x000fe40000004100 */
[----:B------:R-:W-:Y:S01]  /*7050*/  @!P0 HADD2.F32 R18, -RZ, R25.H0_H0 ;  /* 0x20000019ff128230 */ /* 0x000fe20000004100 */
[----:B------:R-:W-:Y:S01]  /*7060*/  @!P0 MOV R25, R38 ;  /* 0x0000002600198202 */ /* 0x000fe20000000f00 */
[----:B------:R-:W-:Y:S01]  /*7070*/  @!P0 HADD2.F32 R6, -RZ, R7.H1_H1 ;  /* 0x30000007ff068230 */ /* 0x000fe20000004100 */
[----:B------:R-:W-:Y:S01]  /*7080*/  @!P0 FMUL.FTZ R8, R21, R5 ;  /* 0x0000000515088220 */ /* 0x000fe20000410000 */
[----:B------:R-:W-:Y:S01]  /*7090*/  @!P0 HADD2.F32 R24, -RZ, R64.H1_H1 ;  /* 0x30000040ff188230 */ /* 0x000fe20000004100 */
[----:B------:R-:W-:Y:S01]  /*70a0*/  @!P0 FMUL.FTZ R7, R17, R9 ;  /* 0x0000000911078220 */ /* 0x000fe20000410000 */
[--C-:B------:R-:W-:Y:S01]  /*70b0*/  @!P0 HADD2.F32 R23, -RZ, R25.reuse.H0_H0 ;  /* 0x20000019ff178230 */ /* 0x100fe20000004100 */
[C---:B------:R-:W-:Y:S01]  /*70c0*/  @!P0 FFMA.FTZ R46, R3.reuse, R22, -R8 ;  /* 0x00000016032e8223 */ /* 0x040fe20000010808 */
[----:B------:R-:W-:Y:S01]  /*70d0*/  @!P0 HADD2.F32 R25, -RZ, R25.H1_H1 ;  /* 0x30000019ff198230 */ /* 0x000fe20000004100 */
[----:B------:R-:W-:Y:S02]  /*70e0*/  @!P0 IMAD.MOV.U32 R8, RZ, RZ, R39 ;  /* 0x000000ffff088224 */ /* 0x000fe400078e0027 */
[CC--:B------:R-:W-:Y:S01]  /*70f0*/  @!P0 FFMA.FTZ R43, R6.reuse, R18.reuse, -R7 ;  /* 0x00000012062b8223 */ /* 0x0c0fe20000010807 */
[----:B------:R-:W-:Y:S01]  /*7100*/  @!P0 MOV R7, R15 ;  /* 0x0000000f00078202 */ /* 0x000fe20000000f00 */
[----:B------:R-:W-:Y:S01]  /*7110*/  @!P0 FMUL.FTZ R5, R3, R5 ;  /* 0x0000000503058220 */ /* 0x000fe20000410000 */
[--C-:B------:R-:W-:Y:S01]  /*7120*/  @!P0 HADD2.F32 R27, -RZ, R8.reuse.H0_H0 ;  /* 0x20000008ff1b8230 */ /* 0x100fe20000004100 */
[----:B------:R-:W-:Y:S01]  /*7130*/  @!P0 FMUL.FTZ R3, R6, R9 ;  /* 0x0000000906038220 */ /* 0x000fe20000410000 */
[----:B------:R-:W-:Y:S02]  /*7140*/  @!P0 HADD2.F32 R6, -RZ, R29.H0_H0 ;  /* 0x2000001dff068230 */ /* 0x000fe40000004100 */
[--C-:B------:R-:W-:Y:S01]  /*7150*/  @!P0 HADD2.F32 R9, -RZ, R7.reuse.H0_H0 ;  /* 0x20000007ff098230 */ /* 0x100fe20000004100 */
[----:B------:R-:W-:Y:S01]  /*7160*/  @!P0 FFMA.FTZ R3, R17, R18, R3 ;  /* 0x0000001211038223 */ /* 0x000fe20000010003 */
[----:B------:R-:W-:Y:S01]  /*7170*/  @!P0 HADD2.F32 R34, -RZ, R8.H1_H1 ;  /* 0x30000008ff228230 */ /* 0x000fe20000004100 */
[-C--:B------:R-:W-:Y:S01]  /*7180*/  @!P0 FMUL.FTZ R16, R27, R6.reuse ;  /* 0x000000061b108220 */ /* 0x080fe20000410000 */
[----:B------:R-:W-:Y:S01]  /*7190*/  @!P0 HADD2.F32 R7, -RZ, R7.H1_H1 ;  /* 0x30000007ff078230 */ /* 0x000fe20000004100 */
[----:B------:R-:W-:Y:S01]  /*71a0*/  @!P0 FMUL.FTZ R8, R9, R6 ;  /* 0x0000000609088220 */ /* 0x000fe20000410000 */
[----:B------:R-:W-:Y:S01]  /*71b0*/  @!P0 F2FP.PACK_AB R17, R43, R48 ;  /* 0x000000302b11823e */ /* 0x000fe200000000ff */
[----:B------:R-:W-:Y:S01]  /*71c0*/  @!P0 FMUL.FTZ R6, R34, R10 ;  /* 0x0000000a22068220 */ /* 0x000fe20000410000 */
[----:B------:R-:W-:Y:S01]  /*71d0*/  @!P0 F2FP.PACK_AB R18, R46, R47 ;  /* 0x0000002f2e12823e */ /* 0x000fe200000000ff */
[----:B------:R-:W-:Y:S01]  /*71e0*/  @!P0 FFMA.FTZ R42, R9, R28, -R16 ;  /* 0x0000001c092a8223 */ /* 0x000fe20000010810 */
[----:B------:R-:W-:Y:S01]  /*71f0*/  @!P0 HADD2.F32 R16, -RZ, R11.H0_H0 ;  /* 0x2000000bff108230 */ /* 0x000fe20000004100 */
[C---:B------:R-:W-:Y:S01]  /*7200*/  @!P0 FMUL.FTZ R9, R7.reuse, R10 ;  /* 0x0000000a07098220 */ /* 0x040fe20000410000 */
[----:B------:R-:W-:Y:S01]  /*7210*/  @!P0 MOV R13, R18 ;  /* 0x00000012000d8202 */ /* 0x000fe20000000f00 */
[----:B------:R-:W-:Y:S01]  /*7220*/  @!P0 FFMA.FTZ R41, R7, R35, -R6 ;  /* 0x0000002307298223 */ /* 0x000fe20000010806 */
[----:B------:R-:W-:Y:S01]  /*7230*/  @!P0 MOV R7, R14 ;  /* 0x0000000e00078202 */ /* 0x000fe20000000f00 */
[----:B------:R-:W-:Y:S01]  /*7240*/  @!P0 FFMA.FTZ R4, R19, R20, R4 ;  /* 0x0000001413048223 */ /* 0x000fe20000010004 */
[----:B------:R-:W-:Y:S01]  /*7250*/  @!P0 HADD2.F32 R6, -RZ, R29.H1_H1 ;  /* 0x3000001dff068230 */ /* 0x000fe20000004100 */
[----:B------:R-:W-:Y:S02]  /*7260*/  @!P0 FMUL.FTZ R29, R25, R16 ;  /* 0x00000010191d8220 */ /* 0x000fe40000410000 */
[--C-:B------:R-:W-:Y:S01]  /*7270*/  @!P0 HADD2.F32 R11, -RZ, R7.reuse.H0_H0 ;  /* 0x20000007ff0b8230 */ /* 0x100fe20000004100 */
[----:B------:R-:W-:Y:S01]  /*7280*/  @!P0 FFMA.FTZ R5, R21, R22, R5 ;  /* 0x0000001615058223 */ /* 0x000fe20000010005 */
[----:B------:R-:W-:Y:S01]  /*7290*/  @!P0 HADD2.F32 R10, -RZ, R7.H1_H1 ;  /* 0x30000007ff0a8230 */ /* 0x000fe20000004100 */
[-C--:B------:R-:W-:Y:S02]  /*72a0*/  @!P0 FMUL.FTZ R7, R23, R6.reuse ;  /* 0x0000000617078220 */ /* 0x080fe40000410000 */
[----:B------:R-:W-:Y:S01]  /*72b0*/  @!P0 FMUL.FTZ R6, R11, R6 ;  /* 0x000000060b068220 */ /* 0x000fe20000410000 */
[----:B------:R-:W-:Y:S01]  /*72c0*/  @!P0 F2FP.PACK_AB R4, R5, R4 ;  /* 0x000000040504823e */ /* 0x000fe200000000ff */
[----:B------:R-:W-:Y:S02]  /*72d0*/  @!P0 FFMA.FTZ R11, R11, R24, -R7 ;  /* 0x000000180b0b8223 */ /* 0x000fe40000010807 */
[C---:B------:R-:W-:Y:S01]  /*72e0*/  @!P0 FFMA.FTZ R29, R10.reuse, R26, -R29 ;  /* 0x0000001a0a1d8223 */ /* 0x040fe2000001081d */
[----:B------:R-:W-:Y:S01]  /*72f0*/  @!P0 MOV R37, R4 ;  /* 0x0000000400258202 */ /* 0x000fe20000000f00 */
[----:B------:R-:W-:Y:S01]  /*7300*/  @!P0 FMUL.FTZ R7, R10, R16 ;  /* 0x000000100a078220 */ /* 0x000fe20000410000 */
[----:B------:R-:W-:Y:S01]  /*7310*/  @!P0 F2FP.PACK_AB R16, R41, R42 ;  /* 0x0000002a2910823e */ /* 0x000fe200000000ff */
[----:B------:R-:W-:Y:S01]  /*7320*/  @!P0 FFMA.FTZ R6, R23, R24, R6 ;  /* 0x0000001817068223 */ /* 0x000fe20000010006 */
[----:B------:R-:W-:Y:S01]  /*7330*/  @!P0 F2FP.PACK_AB R11, R29, R11 ;  /* 0x0000000b1d0b823e */ /* 0x000fe200000000ff */
[----:B------:R-:W-:Y:S01]  /*7340*/  @!P0 FFMA.FTZ R7, R25, R26, R7 ;  /* 0x0000001a19078223 */ /* 0x000fe20000010007 */
[----:B------:R-:W-:Y:S01]  /*7350*/  @!P0 MOV R15, R16 ;  /* 0x00000010000f8202 */ /* 0x000fe20000000f00 */
[----:B------:R-:W-:Y:S01]  /*7360*/  @!P0 FFMA.FTZ R8, R27, R28, R8 ;  /* 0x0000001c1b088223 */ /* 0x000fe20000010008 */
[----:B------:R-:W-:Y:S01]  /*7370*/  @!P0 MOV R14, R11 ;  /* 0x0000000b000e8202 */ /* 0x000fe20000000f00 */
[----:B------:R-:W-:Y:S01]  /*7380*/  @!P0 IMAD.MOV.U32 R12, RZ, RZ, R17 ;  /* 0x000000ffff0c8224 */ /* 0x000fe200078e0011 */
[----:B------:R-:W-:Y:S01]  /*7390*/  @!P0 F2FP.PACK_AB R10, R3, R2 ;  /* 0x00000002030a823e */ /* 0x000fe200000000ff */
[----:B------:R-:W-:Y:S01]  /*73a0*/  @!P0 FFMA.FTZ R9, R34, R35, R9 ;  /* 0x0000002322098223 */ /* 0x000fe20000010009 */
[----:B------:R-:W-:Y:S02]  /*73b0*/  @!P0 F2FP.PACK_AB R3, R7, R6 ;  /* 0x000000060703823e */ /* 0x000fe400000000ff */
[----:B------:R1:W-:Y:S01]  /*73c0*/  STG.E.128 [R44.64], R12 ;  /* 0x0000000c2c007986 */ /* 0x0003e2000c101d06 */
[----:B------:R-:W-:Y:S01]  /*73d0*/  @!P0 IMAD.MOV.U32 R36, RZ, RZ, R10 ;  /* 0x000000ffff248224 */ /* 0x000fe200078e000a */
[----:B------:R-:W-:Y:S02]  /*73e0*/  @!P0 F2FP.PACK_AB R2, R9, R8 ;  /* 0x000000080902823e */ /* 0x000fe400000000ff */
[----:B------:R-:W-:Y:S02]  /*73f0*/  @!P0 MOV R38, R3 ;  /* 0x0000000300268202 */ /* 0x000fe40000000f00 */
[----:B------:R-:W-:Y:S02]  /*7400*/  @!P0 MOV R39, R2 ;  /* 0x0000000200278202 */ /* 0x000fe40000000f00 */
[----:B------:R-:W-:Y:S11]  /*7410*/  ISETP.GE.AND P0, PT, R87, c[0x0][0x1d4], PT ;  /* 0x0000750057007a0c */ /* 0x000ff60003f06270 */
[----:B------:R-:W-:Y:S02]  /*7420*/  @!UPT UIADD3 URZ, URZ, URZ, URZ ;  /* 0x0000003f3f3ff290 */ /* 0x000fe4000fffe03f */
[----:B------:R-:W-:-:S05]  /*7430*/  @P0 BRA `(.L_x_718) ;  /* 0x0000025000000947 */ /* 0x000fca0003800000 */
[----:B------:R-:W-:Y:S04]  /*7440*/  IADD3 R3, P1, P0, R80, R71, R87 ;  /* 0x0000004750037210 */ /* 0x000fe8000783e057 */
[----:B------:R-:W-:Y:S02]  /*7450*/  IADD3.X R4, R79, R70, R111, P1, P0 ;  /* 0x000000464f047210 */ /* 0x000fe40000fe046f */
[C---:B------:R-:W-:Y:S04]  /*7460*/  LEA R2, P0, R3.reuse, c[0x0][0x1c8], 0x1 ;  /* 0x0000720003027a11 */ /* 0x040fe800078008ff */
[----:B------:R-:W-:Y:S05]  /*7470*/  LEA.HI.X R3, R3, c[0x0][0x1cc], R4, 0x1, P0 ;  /* 0x0000730003037a11 */ /* 0x000fea00000f0c04 */
[----:B------:R2:W-:Y:S01]  /*7480*/  STG.E.128 [R2.64], R36 ;  /* 0x0000002402007986 */ /* 0x0005e2000c101d06 */
[----:B------:R-:W-:-:S05]  /*7490*/  BRA `(.L_x_718) ;  /* 0x000001f000007947 */ /* 0x000fca0003800000 */
.L_x_714:
[----:B------:R-:W-:Y:S05]  /*74a0*/  IMAD R2, R33, -0x30, R0 ;  /* 0xffffffd021027824 */ /* 0x000fea00078e0200 */
[----:B------:R-:W-:Y:S04]  /*74b0*/  IMNMX R78, R2, 0x30, PT ;  /* 0x00000030024e7817 */ /* 0x000fe80003800200 */
[----:B------:R-:W-:Y:S11]  /*74c0*/  ISETP.GE.AND P0, PT, R159, R78, PT ;  /* 0x0000004e9f00720c */ /* 0x000ff60003f06270 */
[----:B------:R-:W-:Y:S02]  /*74d0*/  @!UPT UIADD3 URZ, URZ, URZ, URZ ;  /* 0x0000003f3f3ff290 */ /* 0x000fe4000fffe03f */
[----:B------:R-:W-:-:S05]  /*74e0*/  @P0 BRA `(.L_x_718) ;  /* 0x000001a000000947 */ /* 0x000fca0003800000 */
[----:B------:R-:W2:Y:S01]  /*74f0*/  LDL R12, [R1+0x18] ;  /* 0x00001800010c7983 */ /* 0x000ea20000100800 */
[C---:B------:R-:W-:Y:S02]  /*7500*/  ISETP.GE.AND P0, PT, R124.reuse, c[0x0][0x1d4], PT ;  /* 0x000075007c007a0c */ /* 0x040fe40003f06270 */
[----:B------:R-:W-:Y:S01]  /*7510*/  IADD3 R2, R124, 0x30, RZ ;  /* 0x000000307c027810 */ /* 0x000fe20007ffe0ff */
[----:B------:R-:W3:Y:S10]  /*7520*/  LDL R3, [R1+0x1c] ;  /* 0x00001c0001037983 */ /* 0x000ef40000100800 */
[----:B--2---:R-:W1:Y:S04]  /*7530*/  @!P0 LDS.128 R4, [R12+0x2400] ;  /* 0x002400000c048984 */ /* 0x004e680000000c00 */
[----:B-1----:R-:W-:Y:S01]  /*7540*/  @!P0 STG.E.128 [R54.64], R4 ;  /* 0x0000000436008986 */ /* 0x002fe2000c101d06 */
[----:B------:R-:W-:Y:S11]  /*7550*/  ISETP.GE.AND P0, PT, R160, c[0x0][0x1d4], PT ;  /* 0x00007500a0007a0c */ /* 0x000ff60003f06270 */
[----:B------:R-:W-:Y:S02]  /*7560*/  @!UPT UIADD3 URZ, URZ, URZ, URZ ;  /* 0x0000003f3f3ff290 */ /* 0x000fe4000fffe03f */
[----:B---3--:R-:W1:Y:S04]  /*7570*/  @!P0 LDS.128 R8, [R3+0x2400] ;  /* 0x0024000003088984 */ /* 0x008e680000000c00 */
[----:B-1----:R-:W-:Y:S01]  /*7580*/  @!P0 STG.E.128 [R54.64+0x20], R8 ;  /* 0x0000200836008986 */ /* 0x002fe2000c101d06 */
[----:B------:R-:W-:Y:S11]  /*7590*/  ISETP.GE.AND P0, PT, R127, c[0x0][0x1d4], PT ;  /* 0x000075007f007a0c */ /* 0x000ff60003f06270 */
[----:B------:R-:W-:Y:S02]  /*75a0*/  @!UPT UIADD3 URZ, URZ, URZ, URZ ;  /* 0x0000003f3f3ff290 */ /* 0x000fe4000fffe03f */
[----:B------:R-:W1:Y:S04]  /*75b0*/  @!P0 LDS.128 R4, [R12+0x3000] ;  /* 0x003000000c048984 */ /* 0x000e680000000c00 */
[----:B-1----:R-:W-:Y:S01]  /*75c0*/  @!P0 STG.E.128 [R54.64+0x40], R4 ;  /* 0x0000400436008986 */ /* 0x002fe2000c101d06 */
[----:B------:R-:W-:Y:S02]  /*75d0*/  ISETP.GE.AND P0, PT, R2, c[0x0][0x1d4], PT ;  /* 0x0000750002007a0c */ /* 0x000fe40003f06270 */
[----:B------:R-:W-:Y:S11]  /*75e0*/  IADD3 R2, R124, 0x40, RZ ;  /* 0x000000407c027810 */ /* 0x000ff60007ffe0ff */
[----:B------:R-:W1:Y:S04]  /*75f0*/  @!P0 LDS.128 R4, [R3+0x3000] ;  /* 0x0030000003048984 */ /* 0x000e680000000c00 */
[----:B-1----:R-:W-:Y:S01]  /*7600*/  @!P0 STG.E.128 [R54.64+0x60], R4 ;  /* 0x0000600436008986 */ /* 0x002fe2000c101d06 */
[----:B------:R-:W-:Y:S02]  /*7610*/  ISETP.GE.AND P0, PT, R2, c[0x0][0x1d4], PT ;  /* 0x0000750002007a0c */ /* 0x000fe40003f06270 */
[----:B------:R-:W-:Y:S11]  /*7620*/  IADD3 R2, R124, 0x50, RZ ;  /* 0x000000507c027810 */ /* 0x000ff60007ffe0ff */
[----:B------:R-:W1:Y:S04]  /*7630*/  @!P0 LDS.128 R4, [R12+0x3c00] ;  /* 0x003c00000c048984 */ /* 0x000e680000000c00 */
[----:B-1----:R-:W-:Y:S01]  /*7640*/  @!P0 STG.E.128 [R54.64+0x80], R4 ;  /* 0x0000800436008986 */ /* 0x002fe2000c101d06 */
[----:B------:R-:W-:Y:S11]  /*7650*/  ISETP.GE.AND P0, PT, R2, c[0x0][0x1d4], PT ;  /* 0x0000750002007a0c */ /* 0x000ff60003f06270 */
[----:B------:R-:W-:Y:S02]  /*7660*/  @!UPT UIADD3 URZ, URZ, URZ, URZ ;  /* 0x0000003f3f3ff290 */ /* 0x000fe4000fffe03f */
[----:B------:R-:W1:Y:S04]  /*7670*/  @!P0 LDS.128 R4, [R3+0x3c00] ;  /* 0x003c000003048984 */ /* 0x000e680000000c00 */
[----:B-1----:R1:W-:Y:S02]  /*7680*/  @!P0 STG.E.128 [R54.64+0xa0], R4 ;  /* 0x0000a00436008986 */ /* 0x0023e4000c101d06 */
.L_x_718:
[----:B------:R-:W-:Y:S05]  /*7690*/  BSYNC B1 ;  /* 0x0000000000017941 */ /* 0x000fea0003800000 */
.L_x_713:
[----:B-1----:R-:W-:Y:S01]  /*76a0*/  IMAD.WIDE.U32 R10, R33, 0x30, RZ ;  /* 0x00000030210a7825 */ /* 0x002fe200078e00ff */
[----:B-----5:R-:W3:Y:S01]  /*76b0*/  LDL R16, [R1+0x28] ;  /* 0x0000280001107983 */ /* 0x020ee20000100800 */
[----:B------:R-:W-:Y:S01]  /*76c0*/  SHF.R.S32.HI R17, RZ, 0x1f, R168 ;  /* 0x0000001fff117819 */ /* 0x000fe200000114a8 */
[----:B------:R-:W-:Y:S01]  /*76d0*/  BSSY B0, `(.L_x_735) ;  /* 0x0000054000007945 */ /* 0x000fe20003800000 */
[----:B--2---:R-:W-:Y:S01]  /*76e0*/  IMAD R2, R82, 0x30, RZ ;  /* 0x0000003052027824 */ /* 0x004fe200078e02ff */
[----:B------:R-:W-:Y:S02]  /*76f0*/  IADD3 R4, P0, R126, R10, RZ ;  /* 0x0000000a7e047210 */ /* 0x000fe40007f1e0ff */
[----:B------:R-:W-:Y:S01]  /*7700*/  LEA.HI R17, R17, R168, RZ, 0x2 ;  /* 0x000000a811117211 */ /* 0x000fe200078f10ff */
[----:B------:R-:W-:Y:S03]  /*7710*/  IMAD.IADD R12, R11, 0x1, R2 ;  /* 0x000000010b0c7824 */ /* 0x000fe600078e0202 */
[----:B------:R-:W-:Y:S01]  /*7720*/  SHF.R.S32.HI R17, RZ, 0x2, R17 ;  /* 0x00000002ff117819 */ /* 0x000fe20000011411 */
[----:B------:R-:W-:Y:S03]  /*7730*/  IMAD.X R2, R12, 0x1, R130, P0 ;  /* 0x000000010c027824 */ /* 0x000fe600000e0682 */
[----:B------:R-:W-:Y:S04]  /*7740*/  IADD3 R3, -R17, R78, RZ ;  /* 0x0000004e11037210 */ /* 0x000fe80007ffe1ff */
[C---:B------:R-:W-:Y:S11]  /*7750*/  ISETP.GE.AND P0, PT, R3.reuse, 0x21, PT ;  /* 0x000000210300780c */ /* 0x040ff60003f06270 */
[----:B------:R-:W-:Y:S02]  /*7760*/  @!UPT UIADD3 URZ, URZ, URZ, URZ ;  /* 0x0000003f3f3ff290 */ /* 0x000fe4000fffe03f */
[----:B------:R-:W-:Y:S05]  /*7770*/  @P0 IADD3 R6, P1, R4, 0x20, RZ ;  /* 0x0000002004060810 */ /* 0x000fea0007f3e0ff */
[----:B------:R-:W-:Y:S01]  /*7780*/  @P0 IMAD.X R7, RZ, RZ, R2, P1 ;  /* 0x000000ffff070224 */ /* 0x000fe200008e0602 */
[----:B------:R-:W-:Y:S11]  /*7790*/  ISETP.GE.AND P1, PT, R3, 0x1, PT ;  /* 0x000000010300780c */ /* 0x000ff60003f26270 */
[----:B------:R-:W-:Y:S02]  /*77a0*/  @!UPT UIADD3 URZ, URZ, URZ, URZ ;  /* 0x0000003f3f3ff290 */ /* 0x000fe4000fffe03f */
[----:B------:R-:W-:Y:S01]  /*77b0*/  @P1 MOV R3, R88 ;  /* 0x0000005800031202 */ /* 0x000fe20000000f00 */
[----:B------:R-:W-:Y:S02]  /*77c0*/  @P1 IMAD R5, R2, c[0x0][0x258], RZ ;  /* 0x0000960002051a24 */ /* 0x000fe400078e02ff */
[----:B------:R-:W-:Y:S04]  /*77d0*/  @P1 IMAD.MOV.U32 R2, RZ, RZ, R84 ;  /* 0x000000ffff021224 */ /* 0x000fe800078e0054 */
[C---:B------:R-:W-:Y:S04]  /*77e0*/  @P1 IMAD.WIDE.U32 R2, R4.reuse, c[0x0][0x258], R2 ;  /* 0x0000960004021a25 */ /* 0x040fe800078e0002 */
[----:B------:R-:W-:Y:S01]  /*77f0*/  @P1 IMAD R4, R4, c[0x0][0x25c], R5 ;  /* 0x0000970004041a24 */ /* 0x000fe200078e0205 */
[C---:B------:R-:W-:Y:S01]  /*7800*/  @P1 LEA R8, P2, R2.reuse, c[0x0][0x250], 0x1 ;  /* 0x0000940002081a11 */ /* 0x040fe200078408ff */
[----:B------:R-:W-:Y:S02]  /*7810*/  @P0 IMAD.MOV.U32 R5, RZ, RZ, R88 ;  /* 0x000000ffff050224 */ /* 0x000fe400078e0058 */
[----:B------:R-:W-:Y:S01]  /*7820*/  @P1 IMAD.IADD R3, R3, 0x1, R4 ;  /* 0x0000000103031824 */ /* 0x000fe200078e0204 */
[----:B------:R-:W-:Y:S04]  /*7830*/  @P0 MOV R4, R84 ;  /* 0x0000005400040202 */ /* 0x000fe80000000f00 */
[----:B------:R-:W-:Y:S01]  /*7840*/  @P1 LEA.HI.X R9, R2, c[0x0][0x254], R3, 0x1, P2 ;  /* 0x0000950002091a11 */ /* 0x000fe200010f0c03 */
[----:B------:R-:W-:Y:S02]  /*7850*/  @P0 IMAD R2, R7, c[0x0][0x258], RZ ;  /* 0x0000960007020a24 */ /* 0x000fe400078e02ff */
[C---:B------:R-:W-:Y:S04]  /*7860*/  @P0 IMAD.WIDE.U32 R4, R6.reuse, c[0x0][0x258], R4 ;  /* 0x0000960006040a25 */ /* 0x040fe800078e0004 */
[----:B------:R-:W-:Y:S05]  /*7870*/  @P0 IMAD R2, R6, c[0x0][0x25c], R2 ;  /* 0x0000970006020a24 */ /* 0x000fea00078e0202 */
[----:B------:R-:W-:Y:S02]  /*7880*/  @P0 IADD3 R3, R5, R2, RZ ;  /* 0x0000000205030210 */ /* 0x000fe40007ffe0ff */
[C---:B------:R-:W-:Y:S04]  /*7890*/  @P0 LEA R2, P2, R4.reuse, c[0x0][0x250], 0x1 ;  /* 0x0000940004020a11 */ /* 0x040fe800078408ff */
[----:B------:R-:W-:Y:S01]  /*78a0*/  @P0 LEA.HI.X R3, R4, c[0x0][0x254], R3, 0x1, P2 ;  /* 0x0000950004030a11 */ /* 0x000fe200010f0c03 */
[C---:B---3--:R-:W-:Y:S01]  /*78b0*/  @P1 IMAD.SHL.U32 R6, R16.reuse, 0x2, RZ ;  /* 0x0000000210061824 */ /* 0x048fe200078e00ff */
[----:B------:R-:W-:Y:S04]  /*78c0*/  @P0 SHF.L.U32 R4, R16, 0x1, RZ ;  /* 0x0000000110040819 */ /* 0x000fe800000006ff */
        /* <DEDUP_REMOVED lines=14> */
[----:B-1----:R-:W2:Y:S01]  /*79b0*/  LDL R19, [R1+0x18] ;  /* 0x0000180001137983 */ /* 0x002ea20000100800 */
[----:B------:R-:W-:Y:S01]  /*79c0*/  IADD3 R2, P0, R132, R10, RZ ;  /* 0x0000000a84027210 */ /* 0x000fe20007f1e0ff */
[----:B------:R-:W-:Y:S02]  /*79d0*/  IMAD.MOV.U32 R4, RZ, RZ, R102 ;  /* 0x000000ffff047224 */ /* 0x000fe400078e0066 */
[----:B------:R-:W3:Y:S01]  /*79e0*/  LDL R18, [R1+0x1c] ;  /* 0x00001c0001127983 */ /* 0x000ee20000100800 */
[----:B------:R-:W-:Y:S02]  /*79f0*/  IMAD.MOV.U32 R5, RZ, RZ, R122 ;  /* 0x000000ffff057224 */ /* 0x000fe400078e007a */
[----:B------:R-:W-:Y:S02]  /*7a00*/  IMAD.X R3, R12, 0x1, R131, P0 ;  /* 0x000000010c037824 */ /* 0x000fe400000e0683 */
[C---:B------:R-:W-:Y:S04]  /*7a10*/  IMAD.WIDE.U32 R4, R2.reuse, c[0x0][0x208], R4 ;  /* 0x0000820002047a25 */ /* 0x040fe800078e0004 */
[----:B------:R-:W-:Y:S04]  /*7a20*/  IMAD R3, R3, c[0x0][0x208], RZ ;  /* 0x0000820003037a24 */ /* 0x000fe800078e02ff */
[----:B------:R-:W-:Y:S04]  /*7a30*/  IMAD R2, R2, c[0x0][0x20c], R3 ;  /* 0x0000830002027a24 */ /* 0x000fe800078e0203 */
[----:B------:R-:W-:Y:S01]  /*7a40*/  IMAD.IADD R3, R5, 0x1, R2 ;  /* 0x0000000105037824 */ /* 0x000fe200078e0202 */
[C---:B------:R-:W-:Y:S04]  /*7a50*/  LEA R2, P0, R4.reuse, c[0x0][0x1f8], 0x1 ;  /* 0x00007e0004027a11 */ /* 0x040fe800078008ff */
[----:B------:R-:W-:Y:S02]  /*7a60*/  LEA.HI.X R3, R4, c[0x0][0x1fc], R3, 0x1, P0 ;  /* 0x00007f0004037a11 */ /* 0x000fe400000f0c03 */
[----:B------:R-:W-:Y:S11]  /*7a70*/  ISETP.GE.AND P0, PT, R124, c[0x0][0x1d4], PT ;  /* 0x000075007c007a0c */ /* 0x000ff60003f06270 */
[----:B------:R-:W-:Y:S02]  /*7a80*/  @!UPT UIADD3 URZ, URZ, URZ, URZ ;  /* 0x0000003f3f3ff290 */ /* 0x000fe4000fffe03f */
[----:B--2---:R-:W1:Y:S04]  /*7a90*/  @!P0 LDS.128 R12, [R19] ;  /* 0x00000000130c8984 */ /* 0x004e680000000c00 */
[----:B-1----:R-:W-:Y:S01]  /*7aa0*/  @!P0 STG.E.128 [R2.64], R12 ;  /* 0x0000000c02008986 */ /* 0x002fe2000c101d06 */
[----:B------:R-:W-:Y:S11]  /*7ab0*/  ISETP.GE.AND P0, PT, R160, c[0x0][0x1d4], PT ;  /* 0x00007500a0007a0c */ /* 0x000ff60003f06270 */
[----:B------:R-:W-:Y:S02]  /*7ac0*/  @!UPT UIADD3 URZ, URZ, URZ, URZ ;  /* 0x0000003f3f3ff290 */ /* 0x000fe4000fffe03f */
[----:B---3--:R-:W1:Y:S04]  /*7ad0*/  @!P0 LDS.128 R4, [R18] ;  /* 0x0000000012048984 */ /* 0x008e680000000c00 */
[----:B-1----:R-:W-:Y:S01]  /*7ae0*/  @!P0 STG.E.128 [R2.64+0x20], R4 ;  /* 0x0000200402008986 */ /* 0x002fe2000c101d06 */
[----:B------:R-:W-:Y:S11]  /*7af0*/  ISETP.GE.AND P0, PT, R127, c[0x0][0x1d4], PT ;  /* 0x000075007f007a0c */ /* 0x000ff60003f06270 */
[----:B------:R-:W-:Y:S02]  /*7b00*/  @!UPT UIADD3 URZ, URZ, URZ, URZ ;  /* 0x0000003f3f3ff290 */ /* 0x000fe4000fffe03f */
[----:B------:R-:W1:Y:S04]  /*7b10*/  @!P0 LDS.128 R4, [R19+0xc00] ;  /* 0x000c000013048984 */ /* 0x000e680000000c00 */
[----:B-1----:R1:W-:Y:S02]  /*7b20*/  @!P0 STG.E.128 [R2.64+0x40], R4 ;  /* 0x0000400402008986 */ /* 0x0023e4000c101d06 */
[----:B-1----:R-:W-:Y:S04]  /*7b30*/  IADD3 R4, R124, 0x30, RZ ;  /* 0x000000307c047810 */ /* 0x002fe80007ffe0ff */
        /* <DEDUP_REMOVED lines=8> */
[----:B-1----:R-:W-:Y:S04]  /*7bc0*/  IADD3 R4, R124, 0x50, RZ ;  /* 0x000000507c047810 */ /* 0x002fe80007ffe0ff */
[----:B------:R-:W-:Y:S11]  /*7bd0*/  ISETP.GE.AND P0, PT, R4, c[0x0][0x1d4], PT ;  /* 0x0000750004007a0c */ /* 0x000ff60003f06270 */
[----:B------:R-:W-:Y:S02]  /*7be0*/  @!UPT UIADD3 URZ, URZ, URZ, URZ ;  /* 0x0000003f3f3ff290 */ /* 0x000fe4000fffe03f */
[----:B------:R-:W1:Y:S04]  /*7bf0*/  @!P0 LDS.128 R4, [R18+0x1800] ;  /* 0x0018000012048984 */ /* 0x000e680000000c00 */
[----:B-1----:R1:W-:Y:S02]  /*7c00*/  @!P0 STG.E.128 [R2.64+0xa0], R4 ;  /* 0x0000a00402008986 */ /* 0x0023e4000c101d06 */
.L_x_736:
[----:B-1----:R-:W-:Y:S05]  /*7c10*/  BSYNC B0 ;  /* 0x0000000000007941 */ /* 0x002fea0003800000 */
.L_x_735:
[----:B------:R-:W-:Y:S01]  /*7c20*/  ISETP.GT.AND P3, PT, R33, R128, PT ;  /* 0x000000802100720c */ /* 0x000fe20003f64270 */
[----:B------:R-:W-:Y:S01]  /*7c30*/  @!UPT UIADD3 URZ, URZ, URZ, URZ ;  /* 0x0000003f3f3ff290 */ /* 0x000fe2000fffe03f */
[----:B------:R-:W-:Y:S11]  /*7c40*/  BSSY B0, `(.L_x_737) ;  /* 0x0000020000007945 */ /* 0x000ff60003800000 */
[----:B------:R-:W-:-:S05]  /*7c50*/  @!P3 BRA `(.L_x_738) ;  /* 0x000001e00000b947 */ /* 0x000fca0003800000 */
[----:B------:R-:W-:Y:S01]  /*7c60*/  IADD3 R4, R33, -0x1, RZ ;  /* 0xffffffff21047810 */ /* 0x000fe20007ffe0ff */
[----:B------:R-:W-:Y:S02]  /*7c70*/  IMAD.MOV.U32 R2, RZ, RZ, R100 ;  /* 0x000000ffff027224 */ /* 0x000fe400078e0064 */
[----:B------:R-:W-:Y:S01]  /*7c80*/  IMAD.MOV.U32 R3, RZ, RZ, R91 ;  /* 0x000000ffff037224 */ /* 0x000fe200078e005b */
[----:B------:R-:W-:Y:S01]  /*7c90*/  SHF.R.S32.HI R6, RZ, 0x1f, R4 ;  /* 0x0000001fff067819 */ /* 0x000fe20000011404 */
[----:B------:R-:W-:Y:S02]  /*7ca0*/  IMAD R5, R154, R4, RZ ;  /* 0x000000049a057224 */ /* 0x000fe400078e02ff */
[-C--:B------:R-:W-:Y:S04]  /*7cb0*/  IMAD.WIDE.U32 R2, R4, R144.reuse, R2 ;  /* 0x0000009004027225 */ /* 0x080fe800078e0002 */
[----:B------:R-:W-:Y:S01]  /*7cc0*/  IMAD R4, R6, R144, R5 ;  /* 0x0000009006047224 */ /* 0x000fe200078e0205 */
[----:B------:R-:W-:Y:S03]  /*7cd0*/  IADD3 R6, -R17, 0x30, RZ ;  /* 0x0000003011067810 */ /* 0x000fe60007ffe1ff */
[----:B------:R-:W-:Y:S01]  /*7ce0*/  IMAD.IADD R3, R3, 0x1, R4 ;  /* 0x0000000103037824 */ /* 0x000fe200078e0204 */
[----:B------:R-:W-:Y:S11]  /*7cf0*/  ISETP.GE.AND P1, PT, R6, 0x1, PT ;  /* 0x000000010600780c */ /* 0x000ff60003f26270 */
[----:B------:R-:W-:Y:S02]  /*7d00*/  @!UPT UIADD3 URZ, URZ, URZ, URZ ;  /* 0x0000003f3f3ff290 */ /* 0x000fe4000fffe03f */
        /* <DEDUP_REMOVED lines=19> */
.L_x_738:
[----:B------:R-:W-:Y:S05]  /*7e40*/  BSYNC B0 ;  /* 0x0000000000007941 */ /* 0x000fea0003800000 */
.L_x_737:
[----:B------:R-:W0:Y:S01]  /*7e50*/  LDGDEPBAR ;  /* 0x00000000000079af */ /* 0x000e220000000000 */
[----:B------:R-:W-:Y:S01]  /*7e60*/  IADD3 R33, R33, -0x1, RZ ;  /* 0xffffffff21217810 */ /* 0x000fe20007ffe0ff */
[----:B------:R-:W-:-:S05]  /*7e70*/  @P3 BRA `(.L_x_739) ;  /* 0xffffbda000003947 */ /* 0x000fca000383ffff */
[----:B------:R-:W-:Y:S01]  /*7e80*/  WARPSYNC 0xffffffff ;  /* 0xffffffff00007948 */ /* 0x000fe20003800000 */
[----:B------:R-:W-:Y:S06]  /*7e90*/  BAR.SYNC.DEFER_BLOCKING 0x0 ;  /* 0x0000000000007b1d */ /* 0x000fec0000010000 */
.L_x_712:
[----:B------:R-:W2:Y:S01]  /*7ea0*/  LDL R24, [R1+0x2c] ;  /* 0x00002c0001187983 */ /* 0x000ea20000100800 */
[----:B------:R-:W-:-:S05]  /*7eb0*/  IMAD.MOV.U32 R0, RZ, RZ, c[0x0][0x2c4] ;  /* 0x0000b100ff007624 */ /* 0x000fca00078e00ff */
[----:B------:R-:W-:Y:S01]  /*7ec0*/  ISETP.NE.AND P3, PT, R0, 0x1, PT ;  /* 0x000000010000780c */ /* 0x000fe20003f65270 */
[----:B-1----:R-:W-:-:S05]  /*7ed0*/  IMAD.MOV.U32 R3, RZ, RZ, c[0x0][0x32c] ;  /* 0x0000cb00ff037624 */ /* 0x002fca00078e00ff */
[----:B------:R-:W-:Y:S01]  /*7ee0*/  ISETP.GE.AND P1, PT, R3, 0x1, PT ;  /* 0x000000010300780c */ /* 0x000fe20003f26270 */
[----:B------:R-:W-:Y:S01]  /*7ef0*/  IMAD.IADD R11, R146, 0x1, R147 ;  /* 0x00000001920b7824 */ /* 0x000fe200078e0293 */
[----:B--2---:R-:W-:-:S05]  /*7f00*/  IADD3 R0, R24, 0x7f, RZ ;  /* 0x0000007f18007810 */ /* 0x004fca0007ffe0ff */
[----:B------:R-:W-:-:S05]  /*7f10*/  @P3 IMAD.HI.U32 R2, R0, c[0x0][0x2c8], RZ ;  /* 0x0000b20000023a27 */ /* 0x000fca00078e00ff */
[----:B------:R-:W-:-:S05]  /*7f20*/  @P3 SHF.R.U32.HI R0, RZ, c[0x0][0x2cc], R2 ;  /* 0x0000b300ff003a19 */ /* 0x000fca0000011602 */
[----:B------:R-:W-:-:S05]  /*7f30*/  IMAD.IADD R0, R151, 0x1, R0 ;  /* 0x0000000197007824 */ /* 0x000fca00078e0200 */
[----:B------:R-:W-:Y:S01]  /*7f40*/  IADD3 R3, R0, c[0x0][0x328], RZ ;  /* 0x0000ca0000037a10 */ /* 0x000fe20007ffe0ff */
[----:B------:R-:W-:Y:S05]  /*7f50*/  @!P1 BRA `(.L_x_740) ;  /* 0x0000011000009947 */ /* 0x000fea0003800000 */
[C---:B------:R-:W-:Y:S01]  /*7f60*/  ISETP.GT.AND P0, PT, R0.reuse, RZ, PT ;  /* 0x000000ff0000720c */ /* 0x040fe20003f04270 */
[----:B------:R-:W-:Y:S01]  /*7f70*/  BSSY B0, `(.L_x_741) ;  /* 0x000000d000007945 */ /* 0x000fe20003800000 */
[----:B------:R-:W-:Y:S01]  /*7f80*/  IADD3 R2, R0, -0x1, RZ ;  /* 0xffffffff00027810 */ /* 0x000fe20007ffe0ff */
        /* <DEDUP_REMOVED lines=8> */
.L_x_742:
[----:B------:R-:W-:-:S13]  /*8010*/  ISETP.NE.AND P0, PT, R4, 0x1, PT ;  /* 0x000000010400780c */ /* 0x000fda0003f05270 */
[----:B------:R-:W-:-:S05]  /*8020*/  @P0 IMAD.HI.U32 R0, R2, c[0x0][0x330], RZ ;  /* 0x0000cc0002000a27 */ /* 0x000fca00078e00ff */
[----:B------:R-:W-:Y:S02]  /*8030*/  @P0 SHF.R.U32.HI R2, RZ, c[0x0][0x334], R0 ;  /* 0x0000cd00ff020a19 */ /* 0x000fe40000011600 */
.L_x_743:
[----:B------:R-:W-:Y:S05]  /*8040*/  BSYNC B0 ;  /* 0x0000000000007941 */ /* 0x000fea0003800000 */
.L_x_741:
[----:B------:R-:W-:-:S05]  /*8050*/  IMAD R2, R2, R4, c[0x0][0x32c] ;  /* 0x0000cb0002027624 */ /* 0x000fca00078e0204 */
[----:B------:R-:W-:-:S04]  /*8060*/  IMNMX R3, R3, R2, PT ;  /* 0x0000000203037217 */ /* 0x000fc80003800200 */
.L_x_740:
[----:B------:R-:W-:Y:S01]  /*8070*/  IADD3 R3, R3, 0x2f, RZ ;  /* 0x0000002f03037810 */ /* 0x000fe20007ffe0ff */
[----:B------:R-:W-:-:S04]  /*8080*/  @P3 IMAD.HI.U32 R2, R24, c[0x0][0x2c8], RZ ;  /* 0x0000b20018023a27 */ /* 0x000fc800078e00ff */
[----:B------:R-:W-:-:S04]  /*8090*/  IMAD.HI R3, R3, 0x2aaaaaab, RZ ;  /* 0x2aaaaaab03037827 */ /* 0x000fc800078e02ff */
[----:B------:R-:W-:Y:S01]  /*80a0*/  IMAD.MOV.U32 R0, RZ, RZ, R24 ;  /* 0x000000ffff007224 */ /* 0x000fe200078e0018 */
[----:B------:R-:W-:Y:S02]  /*80b0*/  @P3 SHF.R.U32.HI R0, RZ, c[0x0][0x2cc], R2 ;  /* 0x0000b300ff003a19 */ /* 0x000fe40000011602 */
        /* <DEDUP_REMOVED lines=16> */
.L_x_746:
[----:B------:R-:W-:-:S04]  /*81c0*/  MOV R3, c[0x0][0x32c] ;  /* 0x0000cb0000037a02 */ /* 0x000fc80000000f00 */
[----:B------:R-:W-:-:S13]  /*81d0*/  ISETP.NE.AND P0, PT, R3, 0x1, PT ;  /* 0x000000010300780c */ /* 0x000fda0003f05270 */
[----:B------:R-:W-:-:S05]  /*81e0*/  @P0 IMAD.HI.U32 R3, R0, c[0x0][0x330], RZ ;  /* 0x0000cc0000030a27 */ /* 0x000fca00078e00ff */
[----:B------:R-:W-:Y:S02]  /*81f0*/  @P0 SHF.R.U32.HI R0, RZ, c[0x0][0x334], R3 ;  /* 0x0000cd00ff000a19 */ /* 0x000fe40000011603 */
.L_x_747:
[----:B------:R-:W-:Y:S05]  /*8200*/  BSYNC B0 ;  /* 0x0000000000007941 */ /* 0x000fea0003800000 */
.L_x_745:
[----:B------:R-:W-:-:S05]  /*8210*/  IMAD R0, R0, c[0x0][0x32c], RZ ;  /* 0x0000cb0000007a24 */ /* 0x000fca00078e02ff */
[----:B------:R-:W-:-:S05]  /*8220*/  IMNMX R2, R2, R0, !PT ;  /* 0x0000000002027217 */ /* 0x000fca0007800200 */
.L_x_744:
[----:B------:R-:W-:Y:S01]  /*8230*/  IMAD.HI R2, R2, 0x2aaaaaab, RZ ;  /* 0x2aaaaaab02027827 */ /* 0x000fe200078e02ff */
[----:B------:R-:W-:Y:S04]  /*8240*/  BSSY B0, `(.L_x_748) ;  /* 0x0000024000007945 */ /* 0x000fe80003800000 */
[----:B------:R-:W-:-:S04]  /*8250*/  SHF.R.U32.HI R0, RZ, 0x1f, R2 ;  /* 0x0000001fff007819 */ /* 0x000fc80000011602 */
[----:B------:R-:W-:Y:S01]  /*8260*/  LEA.HI.SX32 R2, R2, R0, 0x1d ;  /* 0x0000000002027211 */ /* 0x000fe200078feaff */
[----:B------:R-:W-:-:S03]  /*8270*/  IMAD.MOV.U32 R0, RZ, RZ, RZ ;  /* 0x000000ffff007224 */ /* 0x000fc600078e00ff */
[----:B------:R-:W-:-:S04]  /*8280*/  IMNMX R6, RZ, R2, !PT ;  /* 0x00000002ff067217 */ /* 0x000fc80007800200 */
[----:B------:R-:W-:-:S13]  /*8290*/  ISETP.GT.AND P0, PT, R7, R6, PT ;  /* 0x000000060700720c */ /* 0x000fda0003f04270 */
[----:B------:R-:W-:Y:S05]  /*82a0*/  @!P0 BRA `(.L_x_749) ;  /* 0x000001d000008947 */ /* 0x000fea0003800000 */
[----:B------:R-:W-:Y:S02]  /*82b0*/  IABS R2, R135 ;  /* 0x0000008700027213 */ /* 0x000fe40000000000 */
[----:B------:R-:W-:Y:S02]  /*82c0*/  IADD3 R3, R135, -0x1, R7 ;  /* 0xffffffff87037810 */ /* 0x000fe40007ffe007 */
[----:B------:R-:W1:Y:S03]  /*82d0*/  I2F.RP R0, R2 ;  /* 0x0000000200007306 */ /* 0x000e660000209400 */
[----:B------:R-:W-:-:S05]  /*82e0*/  IMAD.IADD R8, R3, 0x1, -R6 ;  /* 0x0000000103087824 */ /* 0x000fca00078e0a06 */
[----:B------:R-:W-:Y:S01]  /*82f0*/  IABS R10, R8 ;  /* 0x00000008000a7213 */ /* 0x000fe20000000000 */
[----:B-1----:R-:W1:Y:S02]  /*8300*/  MUFU.RCP R0, R0 ;  /* 0x0000000000007308 */ /* 0x002e640000001000 */
[----:B-1----:R-:W-:-:S06]  /*8310*/  IADD3 R0, R0, 0xffffffe, RZ ;  /* 0x0ffffffe00007810 */ /* 0x002fcc0007ffe0ff */
[----:B------:R-:W1:Y:S02]  /*8320*/  F2I.FTZ.U32.TRUNC.NTZ R5, R0 ;  /* 0x0000000000057305 */ /* 0x000e64000021f000 */
        /* <DEDUP_REMOVED lines=21> */
.L_x_749:
[----:B------:R-:W-:Y:S05]  /*8480*/  BSYNC B0 ;  /* 0x0000000000007941 */ /* 0x000fea0003800000 */
.L_x_748:
[----:B------:R-:W2:Y:S01]  /*8490*/  LDL R2, [R1+0x40] ;  /* 0x0000400001027983 */ /* 0x000ea20000100800 */
        /* <DEDUP_REMOVED lines=50> */
[----:B--2---:R-:W-:-:S04]  /*87c0*/  IMAD R3, R2, R0, R6 ;  /* 0x0000000002037224 */ /* 0x004fc800078e0206 */
[--C-:B------:R-:W-:Y:S01]  /*87d0*/  IMAD.IADD R2, R3, 0x1, R0.reuse ;  /* 0x0000000103027824 */ /* 0x100fe200078e0200 */
[----:B------:R1:W-:Y:S01]  /*87e0*/  STL [R1+0x20], R3 ;  /* 0x0000200301007387 */ /* 0x0003e20000100800 */
[----:B------:R-:W-:-:S03]  /*87f0*/  PRMT R0, RZ, 0x7610, R0 ;  /* 0x00007610ff007816 */ /* 0x000fc60000000000 */
[----:B------:R-:W-:-:S04]  /*8800*/  IMNMX R230, R7, R2, PT ;  /* 0x0000000207e67217 */ /* 0x000fc80003800200 */
[----:B------:R-:W-:-:S13]  /*8810*/  ISETP.GT.AND P0, PT, R230, R3, PT ;  /* 0x00000003e600720c */ /* 0x000fda0003f04270 */
[----:B------:R-:W-:Y:S05]  /*8820*/  @!P0 BRA `(.L_x_750) ;  /* 0x00015ed000008947 */ /* 0x000fea0003800000 */
[----:B------:R-:W2:Y:S04]  /*8830*/  LDL R28, [R1+0x44] ;  /* 0x00004400011c7983 */ /* 0x000ea80000100800 */
[----:B------:R-:W3:Y:S01]  /*8840*/  LDL R25, [R1+0x54] ;  /* 0x0000540001197983 */ /* 0x000ee20000100800 */
[----:B------:R-:W-:-:S03]  /*8850*/  ISETP.NE.U32.AND P0, PT, RZ, c[0x0][0x340], PT ;  /* 0x0000d000ff007a0c */ /* 0x000fc60003f05070 */
[----:B------:R-:W4:Y:S01]  /*8860*/  LDL.64 R26, [R1+0x30] ;  /* 0x00003000011a7983 */ /* 0x000f220000100a00 */
[----:B------:R-:W-:-:S03]  /*8870*/  ISETP.NE.AND.EX P0, PT, RZ, c[0x0][0x344], PT, P0 ;  /* 0x0000d100ff007a0c */ /* 0x000fc60003f05300 */
[----:B------:R-:W3:Y:S04]  /*8880*/  LDL R20, [R1+0x48] ;  /* 0x0000480001147983 */ /* 0x000ee80000100800 */
[----:B------:R-:W3:Y:S06]  /*8890*/  LDL R18, [R1+0x4c] ;  /* 0x00004c0001127983 */ /* 0x000eec0000100800 */
[----:B------:R-:W-:Y:S01]  /*88a0*/  @P0 IMAD.MOV.U32 R2, RZ, RZ, 0x4 ;  /* 0x00000004ff020424 */ /* 0x000fe200078e00ff */
[----:B------:R-:W1:Y:S01]  /*88b0*/  S2R R5, SR_TID.X ;  /* 0x0000000000057919 */ /* 0x000e620000002100 */
[----:B------:R-:W-:-:S05]  /*88c0*/  SHF.R.S32.HI R0, RZ, 0x1f, R137 ;  /* 0x0000001fff007819 */ /* 0x000fca0000011489 */
[----:B------:R-:W-:Y:S01]  /*88d0*/  IMAD R0, R0, c[0x0][0x178], RZ ;  /* 0x00005e0000007a24 */ /* 0x000fe200078e02ff */
[----:B------:R-:W-:-:S03]  /*88e0*/  ISETP.NE.U32.AND P2, PT, RZ, c[0x0][0x348], PT ;  /* 0x0000d200ff007a0c */ /* 0x000fc60003f45070 */
[----:B------:R-:W-:Y:S01]  /*88f0*/  IMAD R0, R137, c[0x0][0x17c], R0 ;  /* 0x00005f0089007a24 */ /* 0x000fe200078e0200 */
[----:B-1----:R-:W-:Y:S01]  /*8900*/  SHF.R.S32.HI R4, RZ, 0x1f, R5 ;  /* 0x0000001fff047819 */ /* 0x002fe20000011405 */
[----:B--2---:R-:W-:-:S05]  /*8910*/  @P0 IMAD.WIDE R2, R28, R2, c[0x0][0x340] ;  /* 0x0000d0001c020625 */ /* 0x004fca00078e0202 */
[----:B------:R1:W2:Y:S01]  /*8920*/  @P0 LDG.E R16, [R2.64] ;  /* 0x0000000602100981 */ /* 0x0002a2000c1e1900 */
[-C--:B------:R-:W-:Y:S02]  /*8930*/  LEA.HI R4, R4, R5.reuse, RZ, 0x2 ;  /* 0x0000000504047211 */ /* 0x080fe400078f10ff */
[----:B------:R-:W-:Y:S02]  /*8940*/  SHF.R.S32.HI R19, RZ, 0x1f, R5 ;  /* 0x0000001fff137819 */ /* 0x000fe40000011405 */
[----:B------:R-:W-:Y:S02]  /*8950*/  LOP3.LUT R4, R4, 0xfffffffc, RZ, 0xc0, !PT ;  /* 0xfffffffc04047812 */ /* 0x000fe400078ec0ff */
[----:B------:R-:W-:-:S03]  /*8960*/  LEA.HI R19, R19, R5, RZ, 0x2 ;  /* 0x0000000513137211 */ /* 0x000fc600078f10ff */
[----:B------:R-:W-:Y:S01]  /*8970*/  IMAD.IADD R4, R5, 0x1, -R4 ;  /* 0x0000000105047824 */ /* 0x000fe200078e0a04 */
[----:B------:R-:W-:Y:S02]  /*8980*/  SHF.R.S32.HI R19, RZ, 0x2, R19 ;  /* 0x00000002ff137819 */ /* 0x000fe40000011413 */
[----:B------:R-:W-:Y:S02]  /*8990*/  SHF.R.S32.HI R14, RZ, 0x1f, R28 ;  /* 0x0000001fff0e7819 */ /* 0x000fe4000001141c */
[----:B------:R-:W-:Y:S01]  /*89a0*/  ISETP.NE.AND.EX P2, PT, RZ, c[0x0][0x34c], PT, P2 ;  /* 0x0000d300ff007a0c */ /* 0x000fe20003f45320 */
[----:B-1----:R-:W-:-:S04]  /*89b0*/  IMAD.WIDE.U32 R2, R137, c[0x0][0x178], RZ ;  /* 0x00005e0089027a25 */ /* 0x002fc800078e00ff */
[----:B------:R-:W-:Y:S01]  /*89c0*/  IMAD.IADD R3, R3, 0x1, R0 ;  /* 0x0000000103037824 */ /* 0x000fe200078e0200 */
[----:B------:R-:W-:Y:S02]  /*89d0*/  LEA R0, R4, R19, 0x5 ;  /* 0x0000001304007211 */ /* 0x000fe400078e28ff */
[----:B------:R-:W-:Y:S01]  /*89e0*/  SEL R6, R14, RZ, !P2 ;  /* 0x000000ff0e067207 */ /* 0x000fe20005000000 */
[----:B---3--:R-:W-:-:S04]  /*89f0*/  IMAD.WIDE.U32 R4, R25, c[0x0][0x1b8], R2 ;  /* 0x00006e0019047a25 */ /* 0x008fc800078e0002 */
[----:B------:R-:W-:Y:S01]  /*8a00*/  IMAD.IADD R10, R24, 0x1, R0 ;  /* 0x00000001180a7824 */ /* 0x000fe200078e0200 */
[----:B------:R-:W-:Y:S01]  /*8a10*/  SHF.R.S32.HI R8, RZ, 0x1f, R11 ;  /* 0x0000001fff087819 */ /* 0x000fe2000001140b */
[----:B------:R-:W-:Y:S01]  /*8a20*/  IMAD R6, R6, c[0x0][0x1c0], RZ ;  /* 0x0000700006067a24 */ /* 0x000fe200078e02ff */
[----:B------:R-:W-:Y:S01]  /*8a30*/  IADD3 R2, P1, R19, R11, RZ ;  /* 0x0000000b13027210 */ /* 0x000fe20007f3e0ff */
[----:B------:R-:W-:Y:S01]  /*8a40*/  @P3 IMAD.HI.U32 R7, R10, c[0x0][0x2c8], RZ ;  /* 0x0000b2000a073a27 */ /* 0x000fe200078e00ff */
[----:B------:R-:W-:-:S03]  /*8a50*/  SEL R3, R28, RZ, !P2 ;  /* 0x000000ff1c037207 */ /* 0x000fc60005000000 */
[----:B------:R-:W-:Y:S01]  /*8a60*/  IMAD R5, R25, c[0x0][0x1bc], R5 ;  /* 0x00006f0019057a24 */ /* 0x000fe200078e0205 */
[----:B------:R-:W-:Y:S01]  /*8a70*/  LEA.HI.X.SX32 R11, R19, R8, 0x1, P1 ;  /* 0x00000008130b7211 */ /* 0x000fe200008f0eff */
[----:B------:R-:W-:Y:S01]  /*8a80*/  IMAD.MOV.U32 R0, RZ, RZ, R10 ;  /* 0x000000ffff007224 */ /* 0x000fe200078e000a */
[----:B------:R-:W-:Y:S01]  /*8a90*/  @P3 SHF.R.U32.HI R0, RZ, c[0x0][0x2cc], R7 ;  /* 0x0000b300ff003a19 */ /* 0x000fe20000011607 */
[C---:B------:R-:W-:Y:S02]  /*8aa0*/  IMAD R13, R3.reuse, c[0x0][0x1c4], R6 ;  /* 0x00007100030d7a24 */ /* 0x040fe400078e0206 */
[----:B------:R-:W-:Y:S01]  /*8ab0*/  IMAD.WIDE.U32 R6, R3, c[0x0][0x1c0], R4 ;  /* 0x0000700003067a25 */ /* 0x000fe200078e0004 */
[----:B----4-:R-:W-:Y:S02]  /*8ac0*/  MOV R4, R26 ;  /* 0x0000001a00047202 */ /* 0x010fe40000000f00 */
[----:B------:R-:W-:Y:S01]  /*8ad0*/  ISETP.GE.AND P3, PT, R20, c[0x0][0x1d4], PT ;  /* 0x0000750014007a0c */ /* 0x000fe20003f66270 */
[----:B------:R-:W-:-:S02]  /*8ae0*/  IMAD.MOV.U32 R5, RZ, RZ, R27 ;  /* 0x000000ffff057224 */ /* 0x000fc400078e001b */
[C---:B------:R-:W-:Y:S02]  /*8af0*/  IMAD R3, R11.reuse, c[0x0][0x1e0], RZ ;  /* 0x000078000b037a24 */ /* 0x040fe400078e02ff */
[----:B------:R-:W-:Y:S01]  /*8b00*/  IMAD R15, R11, c[0x0][0x208], RZ ;  /* 0x000082000b0f7a24 */ /* 0x000fe200078e02ff */
[----:B------:R-:W-:Y:S01]  /*8b10*/  SHF.R.S32.HI R12, RZ, 0x1f, R0 ;  /* 0x0000001fff0c7819 */ /* 0x000fe20000011400 */
[----:B------:R-:W-:-:S04]  /*8b20*/  IMAD.WIDE.U32 R8, R2, c[0x0][0x1e0], R4 ;  /* 0x0000780002087a25 */ /* 0x000fc800078e0004 */
[----:B------:R-:W-:-:S04]  /*8b30*/  IMAD.WIDE.U32 R4, R2, c[0x0][0x208], R4 ;  /* 0x0000820002047a25 */ /* 0x000fc800078e0004 */
[----:B------:R-:W-:Y:S02]  /*8b40*/  IMAD.MOV R11, RZ, RZ, -R0 ;  /* 0x000000ffff0b7224 */ /* 0x000fe400078e0a00 */
[C---:B------:R-:W-:Y:S02]  /*8b50*/  IMAD R17, R2.reuse, c[0x0][0x1e4], R3 ;  /* 0x0000790002117a24 */ /* 0x040fe400078e0203 */
[----:B------:R-:W-:Y:S01]  /*8b60*/  IMAD R15, R2, c[0x0][0x20c], R15 ;  /* 0x00008300020f7a24 */ /* 0x000fe200078e020f */
[----:B------:R-:W-:Y:S01]  /*8b70*/  IADD3 R3, R7, R13, RZ ;  /* 0x0000000d07037210 */ /* 0x000fe20007ffe0ff */
[----:B------:R-:W-:Y:S01]  /*8b80*/  IMAD.MOV.U32 R2, RZ, RZ, R6 ;  /* 0x000000ffff027224 */ /* 0x000fe200078e0006 */
[----:B------:R-:W-:Y:S01]  /*8b90*/  SEL R6, RZ, 0xffffffff, P3 ;  /* 0xffffffffff067807 */ /* 0x000fe20001800000 */
[----:B------:R-:W-:Y:S01]  /*8ba0*/  IMAD R7, R12, c[0x0][0x1b0], RZ ;  /* 0x00006c000c077a24 */ /* 0x000fe200078e02ff */
[----:B------:R-:W-:Y:S01]  /*8bb0*/  ISETP.GE.AND P2, PT, R26, c[0x0][0x1d4], PT ;  /* 0x000075001a007a0c */ /* 0x000fe20003f46270 */
[----:B------:R-:W-:Y:S01]  /*8bc0*/  IMAD R10, R11, c[0x0][0x2c4], R10 ;  /* 0x0000b1000b0a7a24 */ /* 0x000fe200078e020a */
[----:B------:R-:W-:Y:S01]  /*8bd0*/  LOP3.LUT R203, R203, 0xffffff7f, RZ, 0xc0, !PT ;  /* 0xffffff7fcbcb7812 */ /* 0x000fe200078ec0ff */
[----:B------:R-:W-:-:S02]  /*8be0*/  IMAD R12, R0, c[0x0][0x1b4], R7 ;  /* 0x00006d00000c7a24 */ /* 0x000fc400078e0207 */
[----:B------:R-:W-:Y:S01]  /*8bf0*/  IMAD.WIDE.U32 R2, R0, c[0x0][0x1b0], R2 ;  /* 0x00006c0000027a25 */ /* 0x000fe200078e0002 */
[----:B------:R-:W-:-:S03]  /*8c00*/  SEL R0, RZ, 0x1, P2 ;  /* 0x00000001ff007807 */ /* 0x000fc60001000000 */
[----:B------:R-:W-:Y:S01]  /*8c10*/  IMAD.SHL.U32 R6, R6, 0x2, RZ ;  /* 0x0000000206067824 */ /* 0x000fe200078e00ff */
[----:B------:R-:W-:Y:S02]  /*8c20*/  @P3 LOP3.LUT R203, R203, 0x80, RZ, 0xfc, !PT ;  /* 0x00000080cbcb3812 */ /* 0x000fe400078efcff */
[----:B------:R-:W-:Y:S01]  /*8c30*/  SHF.R.S32.HI R11, RZ, 0x1f, R10 ;  /* 0x0000001fff0b7819 */ /* 0x000fe2000001140a */
[----:B------:R-:W-:Y:S01]  /*8c40*/  IMAD.IADD R7, R5, 0x1, R15 ;  /* 0x0000000105077824 */ /* 0x000fe200078e020f */
[----:B------:R-:W-:Y:S01]  /*8c50*/  LOP3.LUT R13, R6, 0x2, R0, 0xe2, !PT ;  /* 0x00000002060d7812 */ /* 0x000fe200078ee200 */
[----:B------:R-:W-:Y:S01]  /*8c60*/  IMAD.IADD R5, R3, 0x1, R12 ;  /* 0x0000000103057824 */ /* 0x000fe200078e020c */
[----:B------:R-:W-:Y:S01]  /*8c70*/  LOP3.LUT R203, R203, 0xfffffeff, RZ, 0xc0, !PT ;  /* 0xfffffeffcbcb7812 */ /* 0x000fe200078ec0ff */
[----:B------:R-:W-:Y:S01]  /*8c80*/  IMAD R0, R11, c[0x0][0x1a8], RZ ;  /* 0x00006a000b007a24 */ /* 0x000fe200078e02ff */
[----:B------:R-:W-:Y:S01]  /*8c90*/  MOV R6, R4 ;  /* 0x0000000400067202 */ /* 0x000fe20000000f00 */
[----:B------:R-:W-:Y:S01]  /*8ca0*/  IMAD.MOV.U32 R4, RZ, RZ, R2 ;  /* 0x000000ffff047224 */ /* 0x000fe200078e0002 */
[----:B------:R-:W-:-:S02]  /*8cb0*/  ISETP.NE.U32.AND P1, PT, RZ, c[0x0][0x350], PT ;  /* 0x0000d400ff007a0c */ /* 0x000fc40003f25070 */
[----:B------:R-:W-:Y:S01]  /*8cc0*/  IADD3 R9, R9, R17, RZ ;  /* 0x0000001109097210 */ /* 0x000fe20007ffe0ff */
[C---:B------:R-:W-:Y:S01]  /*8cd0*/  IMAD R12, R10.reuse, c[0x0][0x1ac], R0 ;  /* 0x00006b000a0c7a24 */ /* 0x040fe200078e0200 */
[----:B------:R-:W-:Y:S01]  /*8ce0*/  @P2 LOP3.LUT R203, R203, 0x100, RZ, 0xfc, !PT ;  /* 0x00000100cbcb2812 */ /* 0x000fe200078efcff */
[----:B------:R-:W-:Y:S01]  /*8cf0*/  IMAD.WIDE.U32 R10, R10, c[0x0][0x1a8], R4 ;  /* 0x00006a000a0a7a25 */ /* 0x000fe200078e0004 */
[----:B------:R-:W-:-:S03]  /*8d00*/  ISETP.GE.AND P2, PT, R18, c[0x0][0x1d4], PT ;  /* 0x0000750012007a0c */ /* 0x000fc60003f46270 */
[----:B------:R-:W-:-:S04]  /*8d10*/  IMAD.WIDE.U32 R4, R25, c[0x0][0x1e8], R8 ;  /* 0x00007a0019047a25 */ /* 0x000fc800078e0008 */
[----:B------:R-:W-:-:S04]  /*8d20*/  IMAD.WIDE.U32 R6, R25, c[0x0][0x210], R6 ;  /* 0x0000840019067a25 */ /* 0x000fc800078e0006 */
[----:B------:R-:W-:Y:S01]  /*8d30*/  IMAD R5, R25, c[0x0][0x1ec], R5 ;  /* 0x00007b0019057a24 */ /* 0x000fe200078e0205 */
[----:B------:R-:W-:Y:S01]  /*8d40*/  LOP3.LUT R203, R203, 0xffffffbf, RZ, 0xc0, !PT ;  /* 0xffffffbfcbcb7812 */ /* 0x000fe200078ec0ff */
[----:B------:R-:W-:Y:S01]  /*8d50*/  IMAD.IADD R9, R19, 0x1, R24 ;  /* 0x0000000113097824 */ /* 0x000fe200078e0218 */
[----:B------:R-:W-:Y:S02]  /*8d60*/  ISETP.GE.AND P4, PT, R26, c[0x0][0x198], PT ;  /* 0x000066001a007a0c */ /* 0x000fe40003f86270 */
[----:B------:R-:W-:Y:S02]  /*8d70*/  @P2 LOP3.LUT R203, R203, 0x40, RZ, 0xfc, !PT ;  /* 0x00000040cbcb2812 */ /* 0x000fe400078efcff */
[----:B------:R-:W-:Y:S02]  /*8d80*/  ISETP.GE.AND P3, PT, R20, c[0x0][0x198], PT ;  /* 0x0000660014007a0c */ /* 0x000fe40003f66270 */
[----:B------:R-:W-:Y:S02]  /*8d90*/  IADD3 R117, R230, -0x1, RZ ;  /* 0xffffffffe6757810 */ /* 0x000fe40007ffe0ff */
[--C-:B--2---:R-:W-:Y:S01]  /*8da0*/  @P0 SHF.R.S32.HI R3, RZ, 0x1f, R16.reuse ;  /* 0x0000001fff030819 */ /* 0x104fe20000011410 */
[----:B------:R-:W-:Y:S01]  /*8db0*/  @P0 IMAD.MOV.U32 R2, RZ, RZ, R16 ;  /* 0x000000ffff020224 */ /* 0x000fe200078e0010 */
[----:B------:R-:W-:Y:S01]  /*8dc0*/  @!P0 MOV R2, R28 ;  /* 0x0000001c00028202 */ /* 0x000fe20000000f00 */
[----:B------:R-:W-:Y:S01]  /*8dd0*/  @!P0 IMAD.MOV.U32 R3, RZ, RZ, R14 ;  /* 0x000000ffff038224 */ /* 0x000fe200078e000e */
[----:B------:R-:W-:-:S04]  /*8de0*/  ISETP.NE.AND.EX P0, PT, RZ, c[0x0][0x354], PT, P1 ;  /* 0x0000d500ff007a0c */ /* 0x000fc80003f05310 */
[----:B------:R-:W-:Y:S02]  /*8df0*/  SEL R8, R2, RZ, !P0 ;  /* 0x000000ff02087207 */ /* 0x000fe40004000000 */
[----:B------:R-:W-:Y:S02]  /*8e00*/  SEL R2, RZ, 0x4, P2 ;  /* 0x00000004ff027807 */ /* 0x000fe40001000000 */
[----:B------:R-:W-:Y:S02]  /*8e10*/  SEL R0, R3, RZ, !P0 ;  /* 0x000000ff03007207 */ /* 0x000fe40004000000 */
[----:B------:R-:W-:Y:S01]  /*8e20*/  LOP3.LUT R103, R13, R2, RZ, 0xfc, !PT ;  /* 0x000000020d677212 */ /* 0x000fe200078efcff */
[----:B------:R-:W-:Y:S01]  /*8e30*/  IMAD R3, R25, c[0x0][0x214], R7 ;  /* 0x0000850019037a24 */ /* 0x000fe200078e0207 */
[----:B------:R-:W-:Y:S01]  /*8e40*/  MOV R2, R6 ;  /* 0x0000000600027202 */ /* 0x000fe20000000f00 */
[----:B------:R-:W-:Y:S02]  /*8e50*/  IMAD R6, R0, c[0x0][0x1f0], RZ ;  /* 0x00007c0000067a24 */ /* 0x000fe400078e02ff */
[----:B------:R-:W-:-:S04]  /*8e60*/  IMAD.WIDE.U32 R14, R8, c[0x0][0x1f0], R4 ;  /* 0x00007c00080e7a25 */ /* 0x000fc800078e0004 */
[----:B------:R-:W-:-:S04]  /*8e70*/  IMAD.WIDE.U32 R240, R8, c[0x0][0x218], R2 ;  /* 0x0000860008f07a25 */ /* 0x000fc800078e0002 */
[----:B------:R-:W-:-:S04]  /*8e80*/  IMAD R2, R8, c[0x0][0x1f4], R6 ;  /* 0x00007d0008027a24 */ /* 0x000fc800078e0206 */
[----:B------:R-:W-:Y:S01]  /*8e90*/  IMAD.IADD R2, R15, 0x1, R2 ;  /* 0x000000010f027824 */ /* 0x000fe200078e0202 */
[----:B------:R1:W-:Y:S04]  /*8ea0*/  STL.64 [R1+0x8], R14 ;  /* 0x0000080e01007387 */ /* 0x0003e80000100a00 */
[----:B------:R1:W-:Y:S01]  /*8eb0*/  STL [R1+0x14], R2 ;  /* 0x0000140201007387 */ /* 0x0003e20000100800 */
[----:B------:R-:W-:Y:S02]  /*8ec0*/  IMAD R0, R0, c[0x0][0x218], RZ ;  /* 0x0000860000007a24 */ /* 0x000fe400078e02ff */
[----:B------:R-:W-:Y:S01]  /*8ed0*/  IMAD.IADD R7, R11, 0x1, R12 ;  /* 0x000000010b077824 */ /* 0x000fe200078e020c */
[----:B------:R-:W-:Y:S01]  /*8ee0*/  LEA R11, P0, R10, c[0x0][0x160], 0x1 ;  /* 0x000058000a0b7a11 */ /* 0x000fe200078008ff */
[----:B------:R-:W-:Y:S01]  /*8ef0*/  IMAD R0, R8, c[0x0][0x21c], R0 ;  /* 0x0000870008007a24 */ /* 0x000fe200078e0200 */
[----:B------:R-:W-:-:S02]  /*8f00*/  ISETP.GE.AND P2, PT, R18, c[0x0][0x198], PT ;  /* 0x0000660012007a0c */ /* 0x000fc40003f46270 */
[----:B------:R-:W-:Y:S02]  /*8f10*/  LEA.HI.X R10, R10, c[0x0][0x164], R7, 0x1, P0 ;  /* 0x000059000a0a7a11 */ /* 0x000fe400000f0c07 */
[----:B------:R-:W-:Y:S01]  /*8f20*/  IADD3 R248, R241, R0, RZ ;  /* 0x00000000f1f87210 */ /* 0x000fe20007ffe0ff */
[----:B------:R-:W-:Y:S06]  /*8f30*/  BRA.DIV ~URZ, `(.L_x_751) ;  /* 0x0001a4e27f007947 */ /* 0x000fec000b800000 */
[----:B------:R2:W3:Y:S02]  /*8f40*/  SHFL.IDX PT, R8, R10, RZ, 0x1c1f ;  /* 0x001c1fff0a087589 */ /* 0x0004e400000e0000 */
.L_x_955:
[----:B------:R-:W-:Y:S05]  /*8f50*/  BRA.DIV ~URZ, `(.L_x_752) ;  /* 0x0001a5327f007947 */ /* 0x000fea000b800000 */
[----:B------:R4:W1:Y:S02]  /*8f60*/  SHFL.IDX PT, R0, R11, RZ, 0x1c1f ;  /* 0x001c1fff0b007589 */ /* 0x00086400000e0000 */
.L_x_956:
[----:B-12---:R-:W2:Y:S01]  /*8f70*/  LDL R2, [R1] ;  /* 0x0000000001027983 */ /* 0x006ea20000100800 */
[----:B------:R-:W-:Y:S01]  /*8f80*/  BSSY B0, `(.L_x_753) ;  /* 0x0000017000007945 */ /* 0x000fe20003800000 */
[----:B--2---:R-:W-:-:S05]  /*8f90*/  IMAD R26, R2, c[0x0][0x2c4], RZ ;  /* 0x0000b100021a7a24 */ /* 0x004fca00078e02ff */
[----:B------:R-:W-:-:S13]  /*8fa0*/  ISETP.GE.AND P0, PT, R9, R26, PT ;  /* 0x0000001a0900720c */ /* 0x000fda0003f06270 */
[----:B------:R-:W-:Y:S05]  /*8fb0*/  @P0 BRA `(.L_x_754) ;  /* 0x0000013000000947 */ /* 0x000fea0003800000 */
[----:B------:R-:W2:Y:S04]  /*8fc0*/  LDL.64 R4, [R1+0x30] ;  /* 0x0000300001047983 */ /* 0x000ea80000100a00 */
[----:B----4-:R-:W4:Y:S04]  /*8fd0*/  LDL R2, [R1+0x48] ;  /* 0x0000480001027983 */ /* 0x010f280000100800 */
[----:B---3--:R-:W3:Y:S04]  /*8fe0*/  LDL R3, [R1+0x70] ;  /* 0x0000700001037983 */ /* 0x008ee80000100800 */
[----:B------:R-:W3:Y:S04]  /*8ff0*/  LDL R13, [R1+0x4c] ;  /* 0x00004c00010d7983 */ /* 0x000ee80000100800 */
[----:B------:R-:W3:Y:S04]  /*9000*/  LDL R12, [R1+0x28] ;  /* 0x00002800010c7983 */ /* 0x000ee80000100800 */
[----:B------:R-:W3:Y:S01]  /*9010*/  LDL R14, [R1+0x6c] ;  /* 0x00006c00010e7983 */ /* 0x000ee20000100800 */
[----:B--2---:R-:W-:-:S04]  /*9020*/  LEA R6, P0, R4, R0, 0x1 ;  /* 0x0000000004067211 */ /* 0x004fc800078008ff */
[----:B------:R-:W-:Y:S02]  /*9030*/  LEA.HI.X R7, R4, R8, R5, 0x1, P0 ;  /* 0x0000000804077211 */ /* 0x000fe400000f0c05 */
[----:B----4-:R-:W-:-:S04]  /*9040*/  LEA R4, P0, R2, R0, 0x1 ;  /* 0x0000000002047211 */ /* 0x010fc800078008ff */
[----:B---3--:R-:W-:Y:S02]  /*9050*/  LEA.HI.X R5, R2, R8, R3, 0x1, P0 ;  /* 0x0000000802057211 */ /* 0x008fe400000f0c03 */
[----:B------:R-:W-:Y:S01]  /*9060*/  LEA R2, P0, R13, R0, 0x1 ;  /* 0x000000000d027211 */ /* 0x000fe200078008ff */
        /* <DEDUP_REMOVED lines=8> */
.L_x_754:
[----:B------:R-:W-:Y:S05]  /*90f0*/  BSYNC B0 ;  /* 0x0000000000007941 */ /* 0x000fea0003800000 */
.L_x_753:
[----:B------:R-:W-:Y:S05]  /*9100*/  BRA.DIV ~URZ, `(.L_x_755) ;  /* 0x0001a3e27f007947 */ /* 0x000fea000b800000 */
[----:B---3--:R2:W3:Y:S04]  /*9110*/  SHFL.IDX PT, R8, R10, 0x1, 0x1c1f ;  /* 0x003c1f000a087f89 */ /* 0x0084e800000e0000 */
[----:B-1----:R2:W1:Y:S02]  /*9120*/  SHFL.IDX PT, R0, R11, 0x1, 0x1c1f ;  /* 0x003c1f000b007f89 */ /* 0x00246400000e0000 */
.L_x_957:
[----:B------:R-:W-:Y:S01]  /*9130*/  IADD3 R2, R9, 0x20, RZ ;  /* 0x0000002009027810 */ /* 0x000fe20007ffe0ff */
[----:B------:R-:W-:Y:S03]  /*9140*/  BSSY B0, `(.L_x_756) ;  /* 0x0000016000007945 */ /* 0x000fe60003800000 */
[----:B------:R-:W-:-:S13]  /*9150*/  ISETP.GE.AND P0, PT, R2, R26, PT ;  /* 0x0000001a0200720c */ /* 0x000fda0003f06270 */
[----:B------:R-:W-:Y:S05]  /*9160*/  @P0 BRA `(.L_x_757) ;  /* 0x0000013000000947 */ /* 0x000fea0003800000 */
[----:B--2---:R-:W2:Y:S04]  /*9170*/  LDL.64 R4, [R1+0x30] ;  /* 0x0000300001047983 */ /* 0x004ea80000100a00 */
[----:B----4-:R-:W4:Y:S04]  /*9180*/  LDL R3, [R1+0x48] ;  /* 0x0000480001037983 */ /* 0x010f280000100800 */
[----:B---3--:R-:W3:Y:S04]  /*9190*/  LDL R15, [R1+0x70] ;  /* 0x00007000010f7983 */ /* 0x008ee80000100800 */
[----:B------:R-:W3:Y:S04]  /*91a0*/  LDL R13, [R1+0x4c] ;  /* 0x00004c00010d7983 */ /* 0x000ee80000100800 */
[----:B------:R-:W3:Y:S04]  /*91b0*/  LDL R12, [R1+0x28] ;  /* 0x00002800010c7983 */ /* 0x000ee80000100800 */
[----:B------:R-:W3:Y:S01]  /*91c0*/  LDL R14, [R1+0x6c] ;  /* 0x00006c00010e7983 */ /* 0x000ee20000100800 */
[----:B-12---:R-:W-:-:S04]  /*91d0*/  LEA R6, P0, R4, R0, 0x1 ;  /* 0x0000000004067211 */ /* 0x006fc800078008ff */
        /* <DEDUP_REMOVED lines=12> */
.L_x_757:
[----:B------:R-:W-:Y:S05]  /*92a0*/  BSYNC B0 ;  /* 0x0000000000007941 */ /* 0x000fea0003800000 */
.L_x_756:
[----:B------:R-:W-:Y:S05]  /*92b0*/  BRA.DIV ~URZ, `(.L_x_758) ;  /* 0x0001a2f27f007947 */ /* 0x000fea000b800000 */
[----:B---3--:R3:W2:Y:S02]  /*92c0*/  SHFL.IDX PT, R8, R10, 0x2, 0x1c1f ;  /* 0x005c1f000a087f89 */ /* 0x0086a400000e0000 */
.L_x_958:
[----:B------:R-:W-:Y:S05]  /*92d0*/  BRA.DIV ~URZ, `(.L_x_759) ;  /* 0x0001a3427f007947 */ /* 0x000fea000b800000 */
[----:B-1----:R1:W3:Y:S02]  /*92e0*/  SHFL.IDX PT, R0, R11, 0x2, 0x1c1f ;  /* 0x005c1f000b007f89 */ /* 0x0022e400000e0000 */
.L_x_959:
[----:B------:R-:W-:Y:S01]  /*92f0*/  IADD3 R2, R9, 0x40, RZ ;  /* 0x0000004009027810 */ /* 0x000fe20007ffe0ff */
[----:B------:R-:W-:Y:S03]  /*9300*/  BSSY B0, `(.L_x_760) ;  /* 0x0000016000007945 */ /* 0x000fe60003800000 */
[----:B------:R-:W-:-:S13]  /*9310*/  ISETP.GE.AND P0, PT, R2, R26, PT ;  /* 0x0000001a0200720c */ /* 0x000fda0003f06270 */
[----:B------:R-:W-:Y:S05]  /*9320*/  @P0 BRA `(.L_x_761) ;  /* 0x0000013000000947 */ /* 0x000fea0003800000 */
[----:B----4-:R-:W4:Y:S04]  /*9330*/  LDL.64 R4, [R1+0x30] ;  /* 0x0000300001047983 */ /* 0x010f280000100a00 */
[----:B---3--:R-:W3:Y:S04]  /*9340*/  LDL R3, [R1+0x48] ;  /* 0x0000480001037983 */ /* 0x008ee80000100800 */
[----:B--2---:R-:W2:Y:S04]  /*9350*/  LDL R15, [R1+0x70] ;  /* 0x00007000010f7983 */ /* 0x004ea80000100800 */
[----:B------:R-:W2:Y:S04]  /*9360*/  LDL R13, [R1+0x4c] ;  /* 0x00004c00010d7983 */ /* 0x000ea80000100800 */
[----:B------:R-:W2:Y:S04]  /*9370*/  LDL R12, [R1+0x28] ;  /* 0x00002800010c7983 */ /* 0x000ea80000100800 */
[----:B------:R-:W2:Y:S01]  /*9380*/  LDL R14, [R1+0x6c] ;  /* 0x00006c00010e7983 */ /* 0x000ea20000100800 */
[----:B----4-:R-:W-:-:S04]  /*9390*/  LEA R6, P0, R4, R0, 0x1 ;  /* 0x0000000004067211 */ /* 0x010fc800078008ff */
[----:B------:R-:W-:Y:S02]  /*93a0*/  LEA.HI.X R7, R4, R8, R5, 0x1, P0 ;  /* 0x0000000804077211 */ /* 0x000fe400000f0c05 */
[----:B---3--:R-:W-:-:S04]  /*93b0*/  LEA R4, P0, R3, R0, 0x1 ;  /* 0x0000000003047211 */ /* 0x008fc800078008ff */
[----:B--2---:R-:W-:Y:S02]  /*93c0*/  LEA.HI.X R5, R3, R8, R15, 0x1, P0 ;  /* 0x0000000803057211 */ /* 0x004fe400000f0c0f */
        /* <DEDUP_REMOVED lines=9> */
.L_x_761:
[----:B------:R-:W-:Y:S05]  /*9460*/  BSYNC B0 ;  /* 0x0000000000007941 */ /* 0x000fea0003800000 */
.L_x_760:
[----:B------:R-:W-:Y:S05]  /*9470*/  BRA.DIV ~URZ, `(.L_x_762) ;  /* 0x0001a2027f007947 */ /* 0x000fea000b800000 */
[----:B--2---:R2:W1:Y:S04]  /*9480*/  SHFL.IDX PT, R8, R10, 0x3, 0x1c1f ;  /* 0x007c1f000a087f89 */ /* 0x00446800000e0000 */
[----:B---3--:R2:W3:Y:S02]  /*9490*/  SHFL.IDX PT, R0, R11, 0x3, 0x1c1f ;  /* 0x007c1f000b007f89 */ /* 0x0084e400000e0000 */
.L_x_960:
[----:B--2---:R-:W2:Y:S04]  /*94a0*/  LDL.64 R12, [R1+0x30] ;  /* 0x00003000010c7983 */ /* 0x004ea80000100a00 */
[----:B----4-:R-:W4:Y:S04]  /*94b0*/  LDL R4, [R1+0x48] ;  /* 0x0000480001047983 */ /* 0x010f280000100800 */
[----:B---3--:R-:W3:Y:S04]  /*94c0*/  LDL R5, [R1+0x70] ;  /* 0x0000700001057983 */ /* 0x008ee80000100800 */
[----:B------:R-:W3:Y:S04]  /*94d0*/  LDL R10, [R1+0x4c] ;  /* 0x00004c00010a7983 */ /* 0x000ee80000100800 */
[----:B------:R-:W3:Y:S04]  /*94e0*/  LDL R105, [R1+0x28] ;  /* 0x0000280001697983 */ /* 0x000ee80000100800 */
[----:B------:R-:W3:Y:S04]  /*94f0*/  LDL R119, [R1+0x4] ;  /* 0x0000040001777983 */ /* 0x000ee80000100800 */
[----:B-1----:R-:W3:Y:S04]  /*9500*/  LDL R11, [R1+0x6c] ;  /* 0x00006c00010b7983 */ /* 0x002ee80000100800 */
[----:B------:R-:W3:Y:S04]  /*9510*/  LDL.64 R128, [R1+0x8] ;  /* 0x0000080001807983 */ /* 0x000ee80000100a00 */
[----:B------:R-:W3:Y:S04]  /*9520*/  LDL R122, [R1+0x14] ;  /* 0x00001400017a7983 */ /* 0x000ee80000100800 */
[----:B------:R1:W5:Y:S01]  /*9530*/  LDL R235, [R1+0x2c] ;  /* 0x00002c0001eb7983 */ /* 0x0003620000100800 */
[----:B------:R-:W-:-:S03]  /*9540*/  IADD3 R2, R9, 0x60, RZ ;  /* 0x0000006009027810 */ /* 0x000fc60007ffe0ff */
[----:B------:R-:W1:Y:S01]  /*9550*/  S2R R107, SR_TID.X ;  /* 0x00000000006b7919 */ /* 0x000e620000002100 */
[----:B------:R-:W-:Y:S01]  /*9560*/  ISETP.GE.AND P0, PT, R2, R26, PT ;  /* 0x0000001a0200720c */ /* 0x000fe20003f06270 */
[----:B------:R-:W-:-:S04]  /*9570*/  IMAD.MOV.U32 R116, RZ, RZ, 0x30 ;  /* 0x00000030ff747424 */ /* 0x000fc800078e00ff */
[----:B------:R-:W-:Y:S01]  /*9580*/  IMAD R116, R230, -0x30, R116 ;  /* 0xffffffd0e6747824 */ /* 0x000fe200078e0274 */
[----:B------:R-:W-:Y:S02]  /*9590*/  SHF.R.S32.HI R104, RZ, 0x1f, R117 ;  /* 0x0000001fff687819 */ /* 0x000fe40000011475 */
[----:B-1----:R-:W-:-:S04]  /*95a0*/  SHF.R.S32.HI R123, RZ, 0x1f, R107 ;  /* 0x0000001fff7b7819 */ /* 0x002fc8000001146b */
[----:B------:R-:W-:-:S04]  /*95b0*/  LEA.HI R123, R123, R107, RZ, 0x2 ;  /* 0x0000006b7b7b7211 */ /* 0x000fc800078f10ff */
[----:B------:R-:W-:Y:S02]  /*95c0*/  SHF.R.S32.HI R123, RZ, 0x2, R123 ;  /* 0x00000002ff7b7819 */ /* 0x000fe4000001147b */
[C---:B------:R-:W-:Y:S02]  /*95d0*/  LOP3.LUT P5, RZ, R203.reuse, 0x100, RZ, 0xc0, !PT ;  /* 0x00000100cbff7812 */ /* 0x040fe400078ac0ff */
[----:B------:R-:W-:Y:S01]  /*95e0*/  LOP3.LUT P6, RZ, R203, 0x40, RZ, 0xc0, !PT ;  /* 0x00000040cbff7812 */ /* 0x000fe200078cc0ff */
[----:B------:R-:W-:Y:S01]  /*95f0*/  IMAD.MOV.U32 R237, RZ, RZ, c[0x0][0x2c4] ;  /* 0x0000b100ffed7624 */ /* 0x000fe200078e00ff */
[----:B--2---:R-:W-:-:S04]  /*9600*/  @!P0 LEA R6, P1, R12, R0, 0x1 ;  /* 0x000000000c068211 */ /* 0x004fc800078208ff */
[----:B------:R-:W-:Y:S02]  /*9610*/  @!P0 LEA.HI.X R7, R12, R8, R13, 0x1, P1 ;  /* 0x000000080c078211 */ /* 0x000fe400008f0c0d */
[----:B----4-:R-:W-:-:S04]  /*9620*/  @!P0 LEA R2, P1, R4, R0, 0x1 ;  /* 0x0000000004028211 */ /* 0x010fc800078208ff */
[----:B---3--:R-:W-:Y:S02]  /*9630*/  @!P0 LEA.HI.X R3, R4, R8, R5, 0x1, P1 ;  /* 0x0000000804038211 */ /* 0x008fe400008f0c05 */
[----:B------:R-:W-:Y:S01]  /*9640*/  @!P0 LEA R4, P1, R10, R0, 0x1 ;  /* 0x000000000a048211 */ /* 0x000fe200078208ff */
[----:B------:R-:W-:Y:S02]  /*9650*/  @!P0 IMAD.SHL.U32 R0, R105, 0x2, RZ ;  /* 0x0000000269008824 */ /* 0x000fe400078e00ff */
[----:B------:R-:W-:-:S03]  /*9660*/  IMAD.IADD R118, R119, 0x1, R116 ;  /* 0x0000000177767824 */ /* 0x000fc600078e0274 */
[----:B------:R-:W-:Y:S01]  /*9670*/  @!PT LDS RZ, [RZ] ;  /* 0x00000000fffff984 */ /* 0x000fe20000000800 */
[----:B------:R-:W-:Y:S01]  /*9680*/  @!PT LDS RZ, [RZ] ;  /* 0x00000000fffff984 */ /* 0x000fe20000000800 */
[----:B------:R-:W-:Y:S01]  /*9690*/  @!PT LDS RZ, [RZ] ;  /* 0x00000000fffff984 */ /* 0x000fe20000000800 */
[----:B------:R1:W-:Y:S01]  /*96a0*/  @!P0 LDGSTS.E.BYPASS.LTC128B.128 [R0+0x7880], [R6.64], !P4 ;  /* 0x0788000006008fae */ /* 0x0003e2000e101d46 */
[----:B------:R-:W-:-:S03]  /*96b0*/  @!P0 LEA.HI.X R5, R10, R8, R11, 0x1, P1 ;  /* 0x000000080a058211 */ /* 0x000fc600008f0c0b */
[----:B------:R2:W-:Y:S04]  /*96c0*/  @!P0 LDGSTS.E.BYPASS.LTC128B.128 [R0+0x9880], [R2.64], !P3 ;  /* 0x0988000002008fae */ /* 0x0005e8000d901d46 */
[----:B------:R3:W-:Y:S01]  /*96d0*/  @!P0 LDGSTS.E.BYPASS.LTC128B.128 [R0+0xb880], [R4.64], !P2 ;  /* 0x0b88000004008fae */ /* 0x0007e2000d101d46 */
[----:B------:R-:W-:Y:S02]  /*96e0*/  IMAD.MOV.U32 R120, RZ, RZ, R128 ;  /* 0x000000ffff787224 */ /* 0x000fe400078e0080 */
[----:B------:R-:W-:Y:S01]  /*96f0*/  IMAD.MOV.U32 R121, RZ, RZ, R122 ;  /* 0x000000ffff797224 */ /* 0x000fe200078e007a */
[----:B------:R-:W0:Y:S01]  /*9700*/  LDGDEPBAR ;  /* 0x00000000000079af */ /* 0x000e220000000000 */
[----:B-1----:R-:W-:Y:S01]  /*9710*/  IMNMX R6, R118, 0x30, PT ;  /* 0x0000003076067817 */ /* 0x002fe20003800200 */
[----:B------:R-:W-:-:S04]  /*9720*/  IMAD R7, R104, c[0x0][0x1e0], RZ ;  /* 0x0000780068077a24 */ /* 0x000fc800078e02ff */
[----:B------:R-:W-:Y:S02]  /*9730*/  IMAD.IADD R6, R6, 0x1, -R123 ;  /* 0x0000000106067824 */ /* 0x000fe400078e0a7b */
[----:B--2---:R-:W-:-:S03]  /*9740*/  IMAD.WIDE.U32 R2, R117, c[0x0][0x1e0], RZ ;  /* 0x0000780075027a25 */ /* 0x004fc600078e00ff */
[----:B------:R-:W-:Y:S01]  /*9750*/  ISETP.GE.AND P0, PT, R6, 0x21, PT ;  /* 0x000000210600780c */ /* 0x000fe20003f06270 */
[----:B------:R-:W-:-:S04]  /*9760*/  IMAD R7, R117, c[0x0][0x1e4], R7 ;  /* 0x0000790075077a24 */ /* 0x000fc800078e0207 */
[----:B---3--:R-:W-:Y:S02]  /*9770*/  IMAD.IADD R0, R3, 0x1, R7 ;  /* 0x0000000103007824 */ /* 0x008fe400078e0207 */
[----:B------:R-:W-:Y:S02]  /*9780*/  IMAD.MOV.U32 R7, RZ, RZ, 0x20 ;  /* 0x00000020ff077424 */ /* 0x000fe400078e00ff */
[----:B------:R-:W-:-:S04]  /*9790*/  IMAD.WIDE.U32 R2, R2, 0x30, R120 ;  /* 0x0000003002027825 */ /* 0x000fc800078e0078 */
[----:B------:R-:W-:Y:S02]  /*97a0*/  IMAD R0, R0, 0x30, RZ ;  /* 0x0000003000007824 */ /* 0x000fe400078e02ff */
[----:B------:R-:W-:-:S04]  /*97b0*/  IMAD.WIDE.U32 R4, R7, c[0x0][0x1e0], RZ ;  /* 0x0000780007047a25 */ /* 0x000fc800078e00ff */
[----:B------:R-:W-:Y:S02]  /*97c0*/  IMAD R7, R7, c[0x0][0x1e4], RZ ;  /* 0x0000790007077a24 */ /* 0x000fe400078e02ff */
[----:B------:R-:W-:Y:S01]  /*97d0*/  IMAD.IADD R0, R3, 0x1, R0 ;  /* 0x0000000103007824 */ /* 0x000fe200078e0200 */
[----:B------:R-:W-:Y:S01]  /*97e0*/  @P0 IADD3 R3, P1, R2, R4, RZ ;  /* 0x0000000402030210 */ /* 0x000fe20007f3e0ff */
[----:B------:R-:W-:Y:S03]  /*97f0*/  WARPSYNC 0xffffffff ;  /* 0xffffffff00007948 */ /* 0x000fe60003800000 */
[----:B------:R-:W-:Y:S01]  /*9800*/  @P0 IADD3.X R7, R0, R5, R7, P1, !PT ;  /* 0x0000000500070210 */ /* 0x000fe20000ffe407 */
[----:B------:R-:W-:Y:S01]  /*9810*/  BAR.SYNC.DEFER_BLOCKING 0x0 ;  /* 0x0000000000007b1d */ /* 0x000fe20000010000 */
[----:B------:R-:W-:Y:S02]  /*9820*/  ISETP.GE.AND P1, PT, R6, 0x1, PT ;  /* 0x000000010600780c */ /* 0x000fe40003f26270 */
[----:B------:R-:W-:-:S11]  /*9830*/  LOP3.LUT P4, RZ, R203, 0x80, RZ, 0xc0, !PT ;  /* 0x00000080cbff7812 */ /* 0x000fd6000788c0ff */
[----:B------:R-:W-:Y:S01]  /*9840*/  @P1 LEA R4, P2, R2, c[0x0][0x1c8], 0x1 ;  /* 0x0000720002041a11 */ /* 0x000fe200078408ff */
[----:B------:R-:W-:-:S03]  /*9850*/  @P1 IMAD.SHL.U32 R6, R105, 0x2, RZ ;  /* 0x0000000269061824 */ /* 0x000fc600078e00ff */
[----:B------:R-:W-:Y:S02]  /*9860*/  @P1 LEA.HI.X R5, R2, c[0x0][0x1cc], R0, 0x1, P2 ;  /* 0x0000730002051a11 */ /* 0x000fe400010f0c00 */
[----:B------:R-:W-:Y:S01]  /*9870*/  @P0 LEA R2, P2, R3, c[0x0][0x1c8], 0x1 ;  /* 0x0000720003020a11 */ /* 0x000fe200078408ff */
[----:B------:R-:W-:-:S03]  /*9880*/  @P0 IMAD.SHL.U32 R0, R105, 0x2, RZ ;  /* 0x0000000269000824 */ /* 0x000fc600078e00ff */
[----:B------:R-:W-:Y:S01]  /*9890*/  @P0 LEA.HI.X R3, R3, c[0x0][0x1cc], R7, 0x1, P2 ;  /* 0x0000730003030a11 */ /* 0x000fe200010f0c07 */
        /* <DEDUP_REMOVED lines=9> */
[----:B------:R-:W-:-:S03]  /*9930*/  ISETP.LT.AND P0, PT, RZ, c[0x0][0x27c], PT ;  /* 0x00009f00ff007a0c */ /* 0x000fc60003f01270 */
[----:B------:R-:W0:Y:S01]  /*9940*/  LDGDEPBAR ;  /* 0x00000000000079af */ /* 0x000e220000000000 */
[----:B------:R-:W-:-:S09]  /*9950*/  ISETP.NE.AND P5, PT, R237, 0x1, PT ;  /* 0x00000001ed00780c */ /* 0x000fd20003fa5270 */
[----:B------:R-:W-:Y:S05]  /*9960*/  @P0 BRA `(.L_x_763) ;  /* 0x0000002000000947 */ /* 0x000fea0003800000 */
[----:B------:R-:W-:-:S04]  /*9970*/  DEPBAR.LE SB0, 0x1 ;  /* 0x000080400000791a */ /* 0x000fc80000000000 */
[----:B------:R-:W-:Y:S05]  /*9980*/  BRA `(.L_x_764) ;  /* 0x000069e000007947 */ /* 0x000fea0003800000 */
.L_x_763:
[----:B------:R-:W2:Y:S01]  /*9990*/  S2R R90, SR_TID.X ;  /* 0x00000000005a7919 */ /* 0x000ea20000002100 */
[----:B------:R-:W-:Y:S01]  /*99a0*/  ULDC.U8 UR4, c[0x0][0x298] ;  /* 0x0000a60000047ab9 */ /* 0x000fe20000000000 */
[----:B-1---5:R-:W-:Y:S01]  /*99b0*/  SHF.R.S32.HI R0, RZ, 0x1f, R136 ;  /* 0x0000001fff007819 */ /* 0x022fe20000011488 */
[----:B------:R-:W-:Y:S01]  /*99c0*/  IMAD.WIDE.U32 R4, R136, c[0x0][0x280], RZ ;  /* 0x0000a00088047a25 */ /* 0x000fe200078e00ff */
[----:B------:R-:W-:Y:S01]  /*99d0*/  ISETP.NE.AND P0, PT, RZ, UR4, PT ;  /* 0x00000004ff007c0c */ /* 0x000fe2000bf05270 */
[----:B------:R-:W-:Y:S01]  /*99e0*/  BSSY B2, `(.L_x_764) ;  /* 0x0000698000027945 */ /* 0x000fe20003800000 */
[----:B------:R-:W-:Y:S01]  /*99f0*/  LEA.HI R106, R107, R107, RZ, 0x1 ;  /* 0x0000006b6b6a7211 */ /* 0x000fe200078f08ff */
[C---:B------:R-:W-:Y:S02]  /*9a00*/  IMAD R2, R0.reuse, c[0x0][0x280], RZ ;  /* 0x0000a00000027a24 */ /* 0x040fe400078e02ff */
[----:B------:R-:W-:Y:S01]  /*9a10*/  IMAD R0, R0, c[0x0][0x290], RZ ;  /* 0x0000a40000007a24 */ /* 0x000fe200078e02ff */
[----:B------:R-:W-:Y:S01]  /*9a20*/  LOP3.LUT R106, R106, 0xfffffffe, RZ, 0xc0, !PT ;  /* 0xfffffffe6a6a7812 */ /* 0x000fe200078ec0ff */
[----:B------:R-:W-:-:S02]  /*9a30*/  IMAD R7, R136, c[0x0][0x284], R2 ;  /* 0x0000a10088077a24 */ /* 0x000fc400078e0202 */
[----:B------:R-:W-:Y:S01]  /*9a40*/  IMAD R6, R136, c[0x0][0x294], R0 ;  /* 0x0000a50088067a24 */ /* 0x000fe200078e0200 */
[----:B------:R-:W-:Y:S01]  /*9a50*/  IADD3 R106, -R106, R107, RZ ;  /* 0x0000006b6a6a7210 */ /* 0x000fe20007ffe1ff */
[----:B------:R-:W-:Y:S01]  /*9a60*/  IMAD.WIDE.U32 R2, R136, c[0x0][0x290], RZ ;  /* 0x0000a40088027a25 */ /* 0x000fe200078e00ff */
[----:B------:R-:W-:-:S03]  /*9a70*/  IADD3 R7, R7, R5, RZ ;  /* 0x0000000507077210 */ /* 0x000fc60007ffe0ff */
[----:B------:R-:W-:Y:S01]  /*9a80*/  IMAD.IADD R6, R6, 0x1, R3 ;  /* 0x0000000106067824 */ /* 0x000fe200078e0203 */
[----:B--2---:R-:W-:-:S04]  /*9a90*/  LEA.HI R108, R90, R90, RZ, 0x1 ;  /* 0x0000005a5a6c7211 */ /* 0x004fc800078f08ff */
[----:B------:R-:W-:-:S04]  /*9aa0*/  SHF.R.S32.HI R108, RZ, 0x1, R108 ;  /* 0x00000001ff6c7819 */ /* 0x000fc8000001146c */
[----:B------:R-:W-:-:S05]  /*9ab0*/  IADD3 R20, R108, R235, RZ ;  /* 0x000000eb6c147210 */ /* 0x000fca0007ffe0ff */
[----:B------:R-:W-:Y:S01]  /*9ac0*/  IMAD R0, R106, 0x40, R20 ;  /* 0x000000406a007824 */ /* 0x000fe200078e0214 */
[----:B------:R-:W-:Y:S05]  /*9ad0*/  @!P0 BRA `(.L_x_765) ;  /* 0x0000346000008947 */ /* 0x000fea0003800000 */
[----:B------:R-:W-:Y:S01]  /*9ae0*/  @P5 IMAD.HI.U32 R3, R0, c[0x0][0x2c8], RZ ;  /* 0x0000b20000035a27 */ /* 0x000fe200078e00ff */
[----:B------:R-:W-:Y:S01]  /*9af0*/  BSSY B0, `(.L_x_766) ;  /* 0x0000068000007945 */ /* 0x000fe20003800000 */
[----:B------:R-:W-:Y:S01]  /*9b00*/  SHF.R.S32.HI R48, RZ, 0x1f, R31 ;  /* 0x0000001fff307819 */ /* 0x000fe2000001141f */
[----:B------:R-:W-:Y:S01]  /*9b10*/  CS2R R70, SRZ ;  /* 0x0000000000467805 */ /* 0x000fe2000001ff00 */
[----:B------:R-:W-:Y:S01]  /*9b20*/  IMAD.MOV.U32 R5, RZ, RZ, R7 ;  /* 0x000000ffff057224 */ /* 0x000fe200078e0007 */
[----:B------:R-:W-:Y:S01]  /*9b30*/  @P5 SHF.R.U32.HI R0, RZ, c[0x0][0x2cc], R3 ;  /* 0x0000b300ff005a19 */ /* 0x000fe20000011603 */
[----:B------:R-:W-:Y:S01]  /*9b40*/  IMAD.MOV.U32 R7, RZ, RZ, R6 ;  /* 0x000000ffff077224 */ /* 0x000fe200078e0006 */
[----:B------:R-:W-:Y:S01]  /*9b50*/  SHF.R.S32.HI R21, RZ, 0x1f, R32 ;  /* 0x0000001fff157819 */ /* 0x000fe20000011420 */
[----:B------:R-:W-:Y:S01]  /*9b60*/  IMAD.MOV.U32 R6, RZ, RZ, R2 ;  /* 0x000000ffff067224 */ /* 0x000fe200078e0002 */
[----:B------:R-:W-:Y:S01]  /*9b70*/  SHF.R.S32.HI R3, RZ, 0x1f, R0 ;  /* 0x0000001fff037819 */ /* 0x000fe20000011400 */
[----:B------:R-:W-:Y:S01]  /*9b80*/  IMAD.WIDE.U32 R4, R0, c[0x0][0x280], R4 ;  /* 0x0000a00000047a25 */ /* 0x000fe200078e0004 */
[----:B------:R-:W-:Y:S01]  /*9b90*/  SHF.R.S32.HI R49, RZ, 0x1f, R161 ;  /* 0x0000001fff317819 */ /* 0x000fe200000114a1 */
[----:B------:R-:W-:Y:S01]  /*9ba0*/  CS2R R44, SRZ ;  /* 0x00000000002c7805 */ /* 0x000fe2000001ff00 */
[----:B------:R-:W-:Y:S01]  /*9bb0*/  SHF.R.S32.HI R54, RZ, 0x1f, R30 ;  /* 0x0000001fff367819 */ /* 0x000fe2000001141e */
[C---:B------:R-:W-:Y:S01]  /*9bc0*/  IMAD R8, R3.reuse, c[0x0][0x280], RZ ;  /* 0x0000a00003087a24 */ /* 0x040fe200078e02ff */
[----:B------:R-:W-:Y:S01]  /*9bd0*/  LEA R27, P0, R4, c[0x0][0x270], 0x1 ;  /* 0x00009c00041b7a11 */ /* 0x000fe200078008ff */
[----:B------:R-:W-:Y:S01]  /*9be0*/  IMAD R9, R3, c[0x0][0x290], RZ ;  /* 0x0000a40003097a24 */ /* 0x000fe200078e02ff */
[----:B------:R-:W-:Y:S01]  /*9bf0*/  SHF.R.S32.HI R33, RZ, 0x1f, R164 ;  /* 0x0000001fff217819 */ /* 0x000fe200000114a4 */
[C---:B------:R-:W-:Y:S01]  /*9c00*/  IMAD R8, R0.reuse, c[0x0][0x284], R8 ;  /* 0x0000a10000087a24 */ /* 0x040fe200078e0208 */
[----:B------:R-:W-:Y:S01]  /*9c10*/  CS2R R36, SRZ ;  /* 0x0000000000247805 */ /* 0x000fe2000001ff00 */
[----:B------:R-:W-:Y:S01]  /*9c20*/  IMAD.WIDE.U32 R2, R0, c[0x0][0x290], R6 ;  /* 0x0000a40000027a25 */ /* 0x000fe200078e0006 */
[----:B------:R-:W-:Y:S01]  /*9c30*/  CS2R R28, SRZ ;  /* 0x00000000001c7805 */ /* 0x000fe2000001ff00 */
[----:B------:R-:W-:Y:S01]  /*9c40*/  CS2R R22, SRZ ;  /* 0x0000000000167805 */ /* 0x000fe2000001ff00 */
[----:B------:R-:W-:Y:S01]  /*9c50*/  CS2R R16, SRZ ;  /* 0x0000000000107805 */ /* 0x000fe2000001ff00 */
[----:B------:R-:W-:Y:S01]  /*9c60*/  IMAD.IADD R5, R5, 0x1, R8 ;  /* 0x0000000105057824 */ /* 0x000fe200078e0208 */
[----:B------:R-:W-:Y:S01]  /*9c70*/  LEA R40, P1, R2, c[0x0][0x288], 0x1 ;  /* 0x0000a20002287a11 */ /* 0x000fe200078208ff */
[----:B------:R-:W-:Y:S01]  /*9c80*/  IMAD R0, R0, c[0x0][0x294], R9 ;  /* 0x0000a50000007a24 */ /* 0x000fe200078e0209 */
[----:B------:R-:W-:Y:S01]  /*9c90*/  CS2R R46, SRZ ;  /* 0x00000000002e7805 */ /* 0x000fe2000001ff00 */
[----:B------:R-:W-:Y:S01]  /*9ca0*/  CS2R R8, SRZ ;  /* 0x0000000000087805 */ /* 0x000fe2000001ff00 */
[----:B------:R-:W-:Y:S01]  /*9cb0*/  LEA.HI.X R15, R4, c[0x0][0x274], R5, 0x1, P0 ;  /* 0x00009d00040f7a11 */ /* 0x000fe200000f0c05 */
[----:B------:R-:W-:Y:S01]  /*9cc0*/  IMAD.IADD R0, R3, 0x1, R0 ;  /* 0x0000000103007824 */ /* 0x000fe200078e0200 */
[----:B------:R-:W-:Y:S01]  /*9cd0*/  ISETP.GE.AND P0, PT, R20, R26, PT ;  /* 0x0000001a1400720c */ /* 0x000fe20003f06270 */
[----:B------:R1:W2:Y:S01]  /*9ce0*/  SHFL.IDX PT, R4, R27, RZ, 0x1e1f ;  /* 0x001e1fff1b047589 */ /* 0x0002a200000e0000 */
[----:B------:R-:W-:Y:S01]  /*9cf0*/  CS2R R38, SRZ ;  /* 0x0000000000267805 */ /* 0x000fe2000001ff00 */
[----:B------:R-:W-:Y:S01]  /*9d00*/  CS2R R34, SRZ ;  /* 0x0000000000227805 */ /* 0x000fe2000001ff00 */
[----:B------:R-:W-:Y:S01]  /*9d10*/  LEA.HI.X R14, R2, c[0x0][0x28c], R0, 0x1, P1 ;  /* 0x0000a300020e7a11 */ /* 0x000fe200008f0c00 */
[----:B------:R1:W3:Y:S01]  /*9d20*/  SHFL.IDX PT, R5, R15, RZ, 0x1e1f ;  /* 0x001e1fff0f057589 */ /* 0x0002e200000e0000 */
[----:B------:R-:W-:Y:S01]  /*9d30*/  CS2R R24, SRZ ;  /* 0x0000000000187805 */ /* 0x000fe2000001ff00 */
[----:B------:R-:W-:Y:S01]  /*9d40*/  CS2R R18, SRZ ;  /* 0x0000000000127805 */ /* 0x000fe2000001ff00 */
[----:B------:R-:W-:Y:S01]  /*9d50*/  CS2R R6, SRZ ;  /* 0x0000000000067805 */ /* 0x000fe2000001ff00 */
[----:B------:R1:W4:Y:S04]  /*9d60*/  SHFL.IDX PT, R2, R40, RZ, 0x1e1f ;  /* 0x001e1fff28027589 */ /* 0x00032800000e0000 */
[----:B------:R1:W1:Y:S01]  /*9d70*/  SHFL.IDX PT, R3, R14, RZ, 0x1e1f ;  /* 0x001e1fff0e037589 */ /* 0x00026200000e0000 */
[----:B------:R-:W-:Y:S05]  /*9d80*/  @P0 BRA `(.L_x_767) ;  /* 0x000003e000000947 */ /* 0x000fea0003800000 */
[----:B------:R-:W-:Y:S01]  /*9d90*/  ISETP.GE.AND P0, PT, R32, c[0x0][0x27c], PT ;  /* 0x00009f0020007a0c */ /* 0x000fe20003f06270 */
[----:B------:R-:W-:Y:S01]  /*9da0*/  CS2R R16, SRZ ;  /* 0x0000000000107805 */ /* 0x000fe2000001ff00 */
[----:B------:R-:W-:-:S11]  /*9db0*/  CS2R R18, SRZ ;  /* 0x0000000000127805 */ /* 0x000fd6000001ff00 */
[C---:B------:R-:W-:Y:S01]  /*9dc0*/  @!P0 IMAD.SHL.U32 R0, R32.reuse, 0x2, RZ ;  /* 0x0000000220008824 */ /* 0x040fe200078e00ff */
[----:B------:R-:W-:-:S04]  /*9dd0*/  @!P0 SHF.L.U64.HI R7, R32, 0x1, R21 ;  /* 0x0000000120078819 */ /* 0x000fc80000010215 */
[----:B--2---:R-:W-:-:S05]  /*9de0*/  @!P0 IADD3 R8, P1, R4, R0, RZ ;  /* 0x0000000004088210 */ /* 0x004fca0007f3e0ff */
[----:B---3--:R-:W-:Y:S01]  /*9df0*/  @!P0 IMAD.X R9, R5, 0x1, R7, P1 ;  /* 0x0000000105098824 */ /* 0x008fe200008e0607 */
[----:B----4-:R-:W-:-:S04]  /*9e00*/  @!P0 IADD3 R6, P1, R2, R0, RZ ;  /* 0x0000000002068210 */ /* 0x010fc80007f3e0ff */
[----:B------:R2:W5:Y:S01]  /*9e10*/  @!P0 LD.E.64 R16, [R8.64] ;  /* 0x0000000608108980 */ /* 0x000562000c101b00 */
[----:B-1----:R-:W-:Y:S01]  /*9e20*/  @!P0 IMAD.X R7, R3, 0x1, R7, P1 ;  /* 0x0000000103078824 */ /* 0x002fe200008e0607 */
[----:B------:R-:W-:-:S04]  /*9e30*/  ISETP.GE.AND P1, PT, R164, c[0x0][0x27c], PT ;  /* 0x00009f00a4007a0c */ /* 0x000fc80003f26270 */
[----:B------:R1:W5:Y:S09]  /*9e40*/  @!P0 LD.E.64 R18, [R6.64] ;  /* 0x0000000606128980 */ /* 0x000372000c101b00 */
[C---:B------:R-:W-:Y:S01]  /*9e50*/  @!P1 IMAD.SHL.U32 R10, R164.reuse, 0x2, RZ ;  /* 0x00000002a40a9824 */ /* 0x040fe200078e00ff */
[----:B------:R-:W-:-:S04]  /*9e60*/  @!P1 SHF.L.U64.HI R0, R164, 0x1, R33 ;  /* 0x00000001a4009819 */ /* 0x000fc80000010221 */
[----:B--2---:R-:W-:-:S05]  /*9e70*/  @!P1 IADD3 R8, P0, R4, R10, RZ ;  /* 0x0000000a04089210 */ /* 0x004fca0007f1e0ff */
[----:B------:R-:W-:Y:S01]  /*9e80*/  @!P1 IMAD.X R9, R5, 0x1, R0, P0 ;  /* 0x0000000105099824 */ /* 0x000fe200000e0600 */
[----:B-1----:R-:W-:-:S05]  /*9e90*/  @!P1 IADD3 R6, P0, R2, R10, RZ ;  /* 0x0000000a02069210 */ /* 0x002fca0007f1e0ff */
[----:B------:R-:W-:Y:S01]  /*9ea0*/  @!P1 IMAD.X R7, R3, 0x1, R0, P0 ;  /* 0x0000000103079824 */ /* 0x000fe200000e0600 */
[----:B------:R-:W-:Y:S01]  /*9eb0*/  ISETP.GE.AND P0, PT, R31, c[0x0][0x27c], PT ;  /* 0x00009f001f007a0c */ /* 0x000fe20003f06270 */
[----:B------:R-:W-:Y:S01]  /*9ec0*/  CS2R R22, SRZ ;  /* 0x0000000000167805 */ /* 0x000fe2000001ff00 */
[----:B------:R-:W-:Y:S01]  /*9ed0*/  CS2R R24, SRZ ;  /* 0x0000000000187805 */ /* 0x000fe2000001ff00 */
[----:B------:R-:W-:-:S04]  /*9ee0*/  ISETP.GE.AND P2, PT, R161, c[0x0][0x27c], PT ;  /* 0x00009f00a1007a0c */ /* 0x000fc80003f46270 */
[----:B------:R1:W5:Y:S04]  /*9ef0*/  @!P1 LD.E.64 R22, [R8.64] ;  /* 0x0000000608169980 */ /* 0x000368000c101b00 */
[----:B------:R2:W5:Y:S02]  /*9f00*/  @!P1 LD.E.64 R24, [R6.64] ;  /* 0x0000000606189980 */ /* 0x000564000c101b00 */
[C---:B------:R-:W-:Y:S01]  /*9f10*/  @!P0 IMAD.SHL.U32 R10, R31.reuse, 0x2, RZ ;  /* 0x000000021f0a8824 */ /* 0x040fe200078e00ff */
[----:B------:R-:W-:Y:S01]  /*9f20*/  @!P0 SHF.L.U64.HI R0, R31, 0x1, R48 ;  /* 0x000000011f008819 */ /* 0x000fe20000010230 */
[----:B------:R-:W-:Y:S01]  /*9f30*/  CS2R R28, SRZ ;  /* 0x00000000001c7805 */ /* 0x000fe2000001ff00 */
[----:B------:R-:W-:Y:S02]  /*9f40*/  CS2R R34, SRZ ;  /* 0x0000000000227805 */ /* 0x000fe4000001ff00 */
[----:B-1----:R-:W-:-:S05]  /*9f50*/  @!P0 IADD3 R8, P1, R4, R10, RZ ;  /* 0x0000000a04088210 */ /* 0x002fca0007f3e0ff */
[----:B------:R-:W-:Y:S01]  /*9f60*/  @!P0 IMAD.X R9, R5, 0x1, R0, P1 ;  /* 0x0000000105098824 */ /* 0x000fe200008e0600 */
[----:B--2---:R-:W-:Y:S01]  /*9f70*/  @!P0 IADD3 R6, P1, R2, R10, RZ ;  /* 0x0000000a02068210 */ /* 0x004fe20007f3e0ff */
[----:B------:R-:W-:-:S03]  /*9f80*/  @!P2 IMAD.SHL.U32 R10, R161, 0x2, RZ ;  /* 0x00000002a10aa824 */ /* 0x000fc600078e00ff */
[----:B------:R1:W5:Y:S01]  /*9f90*/  @!P0 LD.E.64 R28, [R8.64] ;  /* 0x00000006081c8980 */ /* 0x000362000c101b00 */
[----:B------:R-:W-:Y:S01]  /*9fa0*/  @!P0 IMAD.X R7, R3, 0x1, R0, P1 ;  /* 0x0000000103078824 */ /* 0x000fe200008e0600 */
[----:B------:R-:W-:-:S04]  /*9fb0*/  @!P2 SHF.L.U64.HI R0, R161, 0x1, R49 ;  /* 0x00000001a100a819 */ /* 0x000fc80000010231 */
[----:B------:R2:W5:Y:S01]  /*9fc0*/  @!P0 LD.E.64 R34, [R6.64] ;  /* 0x0000000606228980 */ /* 0x000562000c101b00 */
[----:B------:R-:W-:Y:S01]  /*9fd0*/  ISETP.GE.AND P1, PT, R162, c[0x0][0x27c], PT ;  /* 0x00009f00a2007a0c */ /* 0x000fe20003f26270 */
[----:B------:R-:W-:Y:S01]  /*9fe0*/  CS2R R36, SRZ ;  /* 0x0000000000247805 */ /* 0x000fe2000001ff00 */
[----:B------:R-:W-:Y:S01]  /*9ff0*/  CS2R R38, SRZ ;  /* 0x0000000000267805 */ /* 0x000fe2000001ff00 */
[----:B-1----:R-:W-:-:S05]  /*a000*/  @!P2 IADD3 R8, P0, R4, R10, RZ ;  /* 0x0000000a0408a210 */ /* 0x002fca0007f1e0ff */
[----:B------:R-:W-:Y:S01]  /*a010*/  @!P2 IMAD.X R9, R5, 0x1, R0, P0 ;  /* 0x000000010509a824 */ /* 0x000fe200000e0600 */
[----:B--2---:R-:W-:-:S04]  /*a020*/  @!P2 IADD3 R6, P0, R2, R10, RZ ;  /* 0x0000000a0206a210 */ /* 0x004fc80007f1e0ff */
[----:B------:R-:W-:Y:S01]  /*a030*/  @!P1 IMAD.WIDE R12, R162, 0x2, R4 ;  /* 0x00000002a20c9825 */ /* 0x000fe200078e0204 */
[----:B------:R1:W5:Y:S03]  /*a040*/  @!P2 LD.E.64 R36, [R8.64] ;  /* 0x000000060824a980 */ /* 0x000366000c101b00 */
[----:B------:R-:W-:Y:S01]  /*a050*/  @!P2 IMAD.X R7, R3, 0x1, R0, P0 ;  /* 0x000000010307a824 */ /* 0x000fe200000e0600 */
[----:B------:R-:W-:Y:S01]  /*a060*/  ISETP.GE.AND P0, PT, R30, c[0x0][0x27c], PT ;  /* 0x00009f001e007a0c */ /* 0x000fe20003f06270 */
[----:B------:R-:W-:-:S03]  /*a070*/  @!P1 IMAD.WIDE R10, R162, 0x2, R2 ;  /* 0x00000002a20a9825 */ /* 0x000fc600078e0202 */
[----:B------:R2:W5:Y:S09]  /*a080*/  @!P2 LD.E.64 R38, [R6.64] ;  /* 0x000000060626a980 */ /* 0x000572000c101b00 */
[----:B------:R-:W-:Y:S01]  /*a090*/  @!P0 IMAD.SHL.U32 R0, R30, 0x2, RZ ;  /* 0x000000021e008824 */ /* 0x000fe200078e00ff */
[----:B-1----:R-:W-:Y:S01]  /*a0a0*/  CS2R R8, SRZ ;  /* 0x0000000000087805 */ /* 0x002fe2000001ff00 */
[----:B--2---:R-:W-:-:S05]  /*a0b0*/  CS2R R6, SRZ ;  /* 0x0000000000067805 */ /* 0x004fca000001ff00 */
[----:B------:R1:W5:Y:S04]  /*a0c0*/  @!P1 LD.E.64 R8, [R12.64] ;  /* 0x000000060c089980 */ /* 0x000368000c101b00 */
[----:B------:R2:W5:Y:S01]  /*a0d0*/  @!P1 LD.E.64 R6, [R10.64] ;  /* 0x000000060a069980 */ /* 0x000562000c101b00 */
[----:B------:R-:W-:Y:S01]  /*a0e0*/  @!P0 IADD3 R4, P1, R4, R0, RZ ;  /* 0x0000000004048210 */ /* 0x000fe20007f3e0ff */
[----:B------:R-:W-:Y:S01]  /*a0f0*/  CS2R R44, SRZ ;  /* 0x00000000002c7805 */ /* 0x000fe2000001ff00 */
[----:B------:R-:W-:Y:S01]  /*a100*/  CS2R R46, SRZ ;  /* 0x00000000002e7805 */ /* 0x000fe2000001ff00 */
[----:B--2---:R-:W-:-:S05]  /*a110*/  @!P0 SHF.L.U64.HI R10, R30, 0x1, R54 ;  /* 0x000000011e0a8819 */ /* 0x004fca0000010236 */
[----:B------:R-:W-:Y:S01]  /*a120*/  @!P0 IMAD.X R5, R5, 0x1, R10, P1 ;  /* 0x0000000105058824 */ /* 0x000fe200008e060a */
[----:B------:R-:W-:-:S04]  /*a130*/  @!P0 IADD3 R2, P1, R2, R0, RZ ;  /* 0x0000000002028210 */ /* 0x000fc80007f3e0ff */
[----:B------:R1:W5:Y:S01]  /*a140*/  @!P0 LD.E.64 R44, [R4.64] ;  /* 0x00000006042c8980 */ /* 0x000362000c101b00 */
[----:B------:R-:W-:-:S05]  /*a150*/  @!P0 IMAD.X R3, R3, 0x1, R10, P1 ;  /* 0x0000000103038824 */ /* 0x000fca00008e060a */
[----:B------:R1:W5:Y:S03]  /*a160*/  @!P0 LD.E.64 R46, [R2.64] ;  /* 0x00000006022e8980 */ /* 0x000366000c101b00 */
.L_x_767:
[----:B------:R-:W-:Y:S05]  /*a170*/  BSYNC B0 ;  /* 0x0000000000007941 */ /* 0x000fea0003800000 */
.L_x_766:
[----:B------:R-:W-:Y:S01]  /*a180*/  IADD3 R0, R20, 0x40, RZ ;  /* 0x0000004014007810 */ /* 0x000fe20007ffe0ff */
[----:B-1--45:R-:W-:Y:S01]  /*a190*/  IMAD.MOV.U32 R2, RZ, RZ, R36 ;  /* 0x000000ffff027224 */ /* 0x032fe200078e0024 */
[----:B------:R-:W-:Y:S01]  /*a1a0*/  MOV R10, R6 ;  /* 0x00000006000a7202 */ /* 0x000fe20000000f00 */
[----:B--2---:R-:W-:Y:S01]  /*a1b0*/  IMAD.MOV.U32 R4, RZ, RZ, R44 ;  /* 0x000000ffff047224 */ /* 0x004fe200078e002c */
[----:B------:R-:W-:Y:S01]  /*a1c0*/  ISETP.GE.AND P0, PT, R0, R26, PT ;  /* 0x0000001a0000720c */ /* 0x000fe20003f06270 */
[----:B------:R-:W-:Y:S01]  /*a1d0*/  IMAD.MOV.U32 R0, RZ, RZ, R37 ;  /* 0x000000ffff007224 */ /* 0x000fe200078e0025 */
[----:B---3--:R-:W1:Y:S01]  /*a1e0*/  SHFL.IDX PT, R5, R15, 0x1, 0x1e1f ;  /* 0x003e1f000f057f89 */ /* 0x008e6200000e0000 */
[----:B------:R-:W-:Y:S01]  /*a1f0*/  IMAD.MOV.U32 R3, RZ, RZ, R45 ;  /* 0x000000ffff037224 */ /* 0x000fe200078e002d */
[----:B------:R-:W-:Y:S01]  /*a200*/  BSSY B0, `(.L_x_768) ;  /* 0x000006d000007945 */ /* 0x000fe20003800000 */
[----:B------:R-:W-:Y:S01]  /*a210*/  IMAD.MOV.U32 R12, RZ, RZ, R18 ;  /* 0x000000ffff0c7224 */ /* 0x000fe200078e0012 */
[----:B------:R-:W-:Y:S01]  /*a220*/  PRMT R79, R2, 0x5410, R0 ;  /* 0x00005410024f7816 */ /* 0x000fe20000000000 */
[----:B------:R-:W-:Y:S01]  /*a230*/  IMAD.MOV.U32 R2, RZ, RZ, R22 ;  /* 0x000000ffff027224 */ /* 0x000fe200078e0016 */
[----:B------:R-:W-:Y:S01]  /*a240*/  PRMT R81, R4, 0x5410, R3 ;  /* 0x0000541004517816 */ /* 0x000fe20000000003 */
[----:B------:R-:W-:Y:S01]  /*a250*/  IMAD.MOV.U32 R0, RZ, RZ, R23 ;  /* 0x000000ffff007224 */ /* 0x000fe200078e0017 */
[----:B------:R-:W-:Y:S01]  /*a260*/  MOV R4, R28 ;  /* 0x0000001c00047202 */ /* 0x000fe20000000f00 */
[----:B------:R-:W-:Y:S01]  /*a270*/  IMAD.MOV.U32 R3, RZ, RZ, R29 ;  /* 0x000000ffff037224 */ /* 0x000fe200078e001d */
[----:B------:R-:W-:Y:S01]  /*a280*/  CS2R R64, SRZ ;  /* 0x0000000000407805 */ /* 0x000fe2000001ff00 */
[----:B------:R-:W-:Y:S01]  /*a290*/  IMAD.MOV.U32 R11, RZ, RZ, R19 ;  /* 0x000000ffff0b7224 */ /* 0x000fe200078e0013 */
[----:B------:R-:W-:Y:S01]  /*a2a0*/  PRMT R75, R2, 0x5410, R0 ;  /* 0x00005410024b7816 */ /* 0x000fe20000000000 */
[----:B------:R-:W-:Y:S01]  /*a2b0*/  IMAD.MOV.U32 R2, RZ, RZ, R8 ;  /* 0x000000ffff027224 */ /* 0x000fe200078e0008 */
[----:B------:R-:W-:Y:S01]  /*a2c0*/  PRMT R77, R4, 0x5410, R3 ;  /* 0x00005410044d7816 */ /* 0x000fe20000000003 */
[----:B------:R-:W-:Y:S01]  /*a2d0*/  IMAD.MOV.U32 R0, RZ, RZ, R9 ;  /* 0x000000ffff007224 */ /* 0x000fe200078e0009 */
[----:B------:R-:W-:Y:S01]  /*a2e0*/  MOV R4, R16 ;  /* 0x0000001000047202 */ /* 0x000fe20000000f00 */
[----:B------:R-:W-:Y:S01]  /*a2f0*/  IMAD.MOV.U32 R3, RZ, RZ, R17 ;  /* 0x000000ffff037224 */ /* 0x000fe200078e0011 */
[----:B------:R-:W-:Y:S01]  /*a300*/  PRMT R72, R12, 0x5410, R11 ;  /* 0x000054100c487816 */ /* 0x000fe2000000000b */
[----:B------:R-:W-:Y:S01]  /*a310*/  CS2R R60, SRZ ;  /* 0x00000000003c7805 */ /* 0x000fe2000001ff00 */
[----:B------:R-:W-:Y:S01]  /*a320*/  PRMT R55, R2, 0x5410, R0 ;  /* 0x0000541002377816 */ /* 0x000fe20000000000 */
[----:B------:R-:W-:Y:S01]  /*a330*/  IMAD.MOV.U32 R2, RZ, RZ, R38 ;  /* 0x000000ffff027224 */ /* 0x000fe200078e0026 */
[----:B------:R-:W-:Y:S01]  /*a340*/  PRMT R73, R4, 0x5410, R3 ;  /* 0x0000541004497816 */ /* 0x000fe20000000003 */
[----:B------:R-:W-:Y:S01]  /*a350*/  IMAD.MOV.U32 R0, RZ, RZ, R39 ;  /* 0x000000ffff007224 */ /* 0x000fe200078e0027 */
[----:B------:R-:W-:Y:S01]  /*a360*/  MOV R4, R46 ;  /* 0x0000002e00047202 */ /* 0x000fe20000000f00 */
[----:B------:R-:W-:Y:S01]  /*a370*/  IMAD.MOV.U32 R3, RZ, RZ, R47 ;  /* 0x000000ffff037224 */ /* 0x000fe200078e002f */
[----:B------:R-:W-:Y:S01]  /*a380*/  CS2R R56, SRZ ;  /* 0x0000000000387805 */ /* 0x000fe2000001ff00 */
[----:B------:R-:W-:Y:S01]  /*a390*/  CS2R R50, SRZ ;  /* 0x0000000000327805 */ /* 0x000fe2000001ff00 */
[----:B------:R-:W-:Y:S01]  /*a3a0*/  PRMT R78, R2, 0x5410, R0 ;  /* 0x00005410024e7816 */ /* 0x000fe20000000000 */
[----:B------:R-:W-:Y:S01]  /*a3b0*/  IMAD.MOV.U32 R2, RZ, RZ, R24 ;  /* 0x000000ffff027224 */ /* 0x000fe200078e0018 */
[----:B------:R-:W-:Y:S01]  /*a3c0*/  PRMT R80, R4, 0x5410, R3 ;  /* 0x0000541004507816 */ /* 0x000fe20000000003 */
[----:B------:R-:W-:Y:S01]  /*a3d0*/  IMAD.MOV.U32 R3, RZ, RZ, R35 ;  /* 0x000000ffff037224 */ /* 0x000fe200078e0023 */
[----:B------:R-:W-:Y:S01]  /*a3e0*/  MOV R0, R25 ;  /* 0x0000001900007202 */ /* 0x000fe20000000f00 */
[----:B------:R-:W-:Y:S01]  /*a3f0*/  CS2R R68, SRZ ;  /* 0x0000000000447805 */ /* 0x000fe2000001ff00 */
[----:B------:R-:W-:Y:S01]  /*a400*/  MOV R4, R34 ;  /* 0x0000002200047202 */ /* 0x000fe20000000f00 */
[----:B------:R-:W-:Y:S01]  /*a410*/  CS2R R66, SRZ ;  /* 0x0000000000427805 */ /* 0x000fe2000001ff00 */
[----:B------:R-:W-:Y:S01]  /*a420*/  PRMT R74, R2, 0x5410, R0 ;  /* 0x00005410024a7816 */ /* 0x000fe20000000000 */
[----:B------:R-:W-:Y:S01]  /*a430*/  IMAD.MOV.U32 R0, RZ, RZ, R7 ;  /* 0x000000ffff007224 */ /* 0x000fe200078e0007 */
[----:B------:R-:W-:Y:S01]  /*a440*/  PRMT R76, R4, 0x5410, R3 ;  /* 0x00005410044c7816 */ /* 0x000fe20000000003 */
[----:B------:R2:W3:Y:S01]  /*a450*/  SHFL.IDX PT, R2, R40, 0x1, 0x1e1f ;  /* 0x003e1f0028027f89 */ /* 0x0004e200000e0000 */
[----:B------:R-:W-:Y:S01]  /*a460*/  CS2R R62, SRZ ;  /* 0x00000000003e7805 */ /* 0x000fe2000001ff00 */
[----:B------:R-:W-:Y:S01]  /*a470*/  CS2R R58, SRZ ;  /* 0x00000000003a7805 */ /* 0x000fe2000001ff00 */
[----:B------:R-:W-:Y:S01]  /*a480*/  CS2R R52, SRZ ;  /* 0x0000000000347805 */ /* 0x000fe2000001ff00 */
[----:B------:R4:W1:Y:S01]  /*a490*/  SHFL.IDX PT, R4, R27, 0x1, 0x1e1f ;  /* 0x003e1f001b047f89 */ /* 0x00086200000e0000 */
[----:B------:R-:W-:-:S03]  /*a4a0*/  CS2R R42, SRZ ;  /* 0x00000000002a7805 */ /* 0x000fc6000001ff00 */
[----:B------:R1:W1:Y:S01]  /*a4b0*/  SHFL.IDX PT, R3, R14, 0x1, 0x1e1f ;  /* 0x003e1f000e037f89 */ /* 0x00026200000e0000 */
[----:B--2---:R-:W-:Y:S01]  /*a4c0*/  CS2R R40, SRZ ;  /* 0x0000000000287805 */ /* 0x004fe2000001ff00 */
[----:B----4-:R-:W-:Y:S01]  /*a4d0*/  PRMT R27, R10, 0x5410, R0 ;  /* 0x000054100a1b7816 */ /* 0x010fe20000000000 */
[----:B------:R-:W-:Y:S05]  /*a4e0*/  @P0 BRA `(.L_x_769) ;  /* 0x000003e000000947 */ /* 0x000fea0003800000 */
[----:B---3--:R-:W-:Y:S01]  /*a4f0*/  ISETP.GE.AND P0, PT, R32, c[0x0][0x27c], PT ;  /* 0x00009f0020007a0c */ /* 0x008fe20003f06270 */
[----:B------:R-:W-:Y:S01]  /*a500*/  CS2R R50, SRZ ;  /* 0x0000000000327805 */ /* 0x000fe2000001ff00 */
[----:B------:R-:W-:-:S11]  /*a510*/  CS2R R52, SRZ ;  /* 0x0000000000347805 */ /* 0x000fd6000001ff00 */
[C---:B------:R-:W-:Y:S01]  /*a520*/  @!P0 IMAD.SHL.U32 R0, R32.reuse, 0x2, RZ ;  /* 0x0000000220008824 */ /* 0x040fe200078e00ff */
[----:B------:R-:W-:-:S04]  /*a530*/  @!P0 SHF.L.U64.HI R11, R32, 0x1, R21 ;  /* 0x00000001200b8819 */ /* 0x000fc80000010215 */
[----:B-1----:R-:W-:-:S05]  /*a540*/  @!P0 IADD3 R12, P1, R4, R0, RZ ;  /* 0x00000000040c8210 */ /* 0x002fca0007f3e0ff */
[----:B------:R-:W-:Y:S01]  /*a550*/  @!P0 IMAD.X R13, R5, 0x1, R11, P1 ;  /* 0x00000001050d8824 */ /* 0x000fe200008e060b */
[----:B------:R-:W-:-:S04]  /*a560*/  @!P0 IADD3 R10, P1, R2, R0, RZ ;  /* 0x00000000020a8210 */ /* 0x000fc80007f3e0ff */
[----:B------:R1:W5:Y:S01]  /*a570*/  @!P0 LD.E.64 R50, [R12.64] ;  /* 0x000000060c328980 */ /* 0x000362000c101b00 */
[----:B------:R-:W-:Y:S01]  /*a580*/  @!P0 IMAD.X R11, R3, 0x1, R11, P1 ;  /* 0x00000001030b8824 */ /* 0x000fe200008e060b */
[----:B------:R-:W-:-:S04]  /*a590*/  ISETP.GE.AND P1, PT, R164, c[0x0][0x27c], PT ;  /* 0x00009f00a4007a0c */ /* 0x000fc80003f26270 */
[----:B------:R2:W5:Y:S09]  /*a5a0*/  @!P0 LD.E.64 R52, [R10.64] ;  /* 0x000000060a348980 */ /* 0x000572000c101b00 */
[----:B------:R-:W-:-:S05]  /*a5b0*/  @!P1 IMAD.SHL.U32 R0, R164, 0x2, RZ ;  /* 0x00000002a4009824 */ /* 0x000fca00078e00ff */
[----:B-1----:R-:W-:Y:S02]  /*a5c0*/  @!P1 IADD3 R12, P0, R4, R0, RZ ;  /* 0x00000000040c9210 */ /* 0x002fe40007f1e0ff */
[----:B--2---:R-:W-:-:S05]  /*a5d0*/  @!P1 SHF.L.U64.HI R11, R164, 0x1, R33 ;  /* 0x00000001a40b9819 */ /* 0x004fca0000010221 */
[----:B------:R-:W-:Y:S01]  /*a5e0*/  @!P1 IMAD.X R13, R5, 0x1, R11, P0 ;  /* 0x00000001050d9824 */ /* 0x000fe200000e060b */
[----:B------:R-:W-:-:S05]  /*a5f0*/  @!P1 IADD3 R10, P0, R2, R0, RZ ;  /* 0x00000000020a9210 */ /* 0x000fca0007f1e0ff */
[----:B------:R-:W-:Y:S01]  /*a600*/  @!P1 IMAD.X R11, R3, 0x1, R11, P0 ;  /* 0x00000001030b9824 */ /* 0x000fe200000e060b */
[----:B------:R-:W-:Y:S01]  /*a610*/  ISETP.GE.AND P0, PT, R31, c[0x0][0x27c], PT ;  /* 0x00009f001f007a0c */ /* 0x000fe20003f06270 */
[----:B------:R-:W-:Y:S01]  /*a620*/  CS2R R56, SRZ ;  /* 0x0000000000387805 */ /* 0x000fe2000001ff00 */
[----:B------:R-:W-:Y:S01]  /*a630*/  CS2R R58, SRZ ;  /* 0x00000000003a7805 */ /* 0x000fe2000001ff00 */
[----:B------:R-:W-:-:S04]  /*a640*/  ISETP.GE.AND P2, PT, R161, c[0x0][0x27c], PT ;  /* 0x00009f00a1007a0c */ /* 0x000fc80003f46270 */
[----:B------:R1:W5:Y:S04]  /*a650*/  @!P1 LD.E.64 R56, [R12.64] ;  /* 0x000000060c389980 */ /* 0x000368000c101b00 */
[----:B------:R2:W5:Y:S02]  /*a660*/  @!P1 LD.E.64 R58, [R10.64] ;  /* 0x000000060a3a9980 */ /* 0x000564000c101b00 */
[----:B------:R-:W-:Y:S01]  /*a670*/  @!P0 IMAD.SHL.U32 R0, R31, 0x2, RZ ;  /* 0x000000021f008824 */ /* 0x000fe200078e00ff */
[----:B------:R-:W-:Y:S01]  /*a680*/  CS2R R60, SRZ ;  /* 0x00000000003c7805 */ /* 0x000fe2000001ff00 */
[----:B------:R-:W-:-:S03]  /*a690*/  CS2R R62, SRZ ;  /* 0x00000000003e7805 */ /* 0x000fc6000001ff00 */
[----:B-1----:R-:W-:Y:S02]  /*a6a0*/  @!P0 IADD3 R12, P1, R4, R0, RZ ;  /* 0x00000000040c8210 */ /* 0x002fe40007f3e0ff */
[----:B--2---:R-:W-:-:S05]  /*a6b0*/  @!P0 SHF.L.U64.HI R11, R31, 0x1, R48 ;  /* 0x000000011f0b8819 */ /* 0x004fca0000010230 */
[----:B------:R-:W-:Y:S01]  /*a6c0*/  @!P0 IMAD.X R13, R5, 0x1, R11, P1 ;  /* 0x00000001050d8824 */ /* 0x000fe200008e060b */
[----:B------:R-:W-:Y:S01]  /*a6d0*/  @!P0 IADD3 R10, P1, R2, R0, RZ ;  /* 0x00000000020a8210 */ /* 0x000fe20007f3e0ff */
[----:B------:R-:W-:-:S03]  /*a6e0*/  @!P2 IMAD.SHL.U32 R0, R161, 0x2, RZ ;  /* 0x00000002a100a824 */ /* 0x000fc600078e00ff */
[----:B------:R1:W5:Y:S01]  /*a6f0*/  @!P0 LD.E.64 R60, [R12.64] ;  /* 0x000000060c3c8980 */ /* 0x000362000c101b00 */
[----:B------:R-:W-:-:S05]  /*a700*/  @!P0 IMAD.X R11, R3, 0x1, R11, P1 ;  /* 0x00000001030b8824 */ /* 0x000fca00008e060b */
[----:B------:R2:W5:Y:S01]  /*a710*/  @!P0 LD.E.64 R62, [R10.64] ;  /* 0x000000060a3e8980 */ /* 0x000562000c101b00 */
[----:B------:R-:W-:Y:S01]  /*a720*/  ISETP.GE.AND P1, PT, R162, c[0x0][0x27c], PT ;  /* 0x00009f00a2007a0c */ /* 0x000fe20003f26270 */
[----:B------:R-:W-:Y:S01]  /*a730*/  CS2R R64, SRZ ;  /* 0x0000000000407805 */ /* 0x000fe2000001ff00 */
[----:B-1----:R-:W-:Y:S02]  /*a740*/  @!P2 IADD3 R12, P0, R4, R0, RZ ;  /* 0x00000000040ca210 */ /* 0x002fe40007f1e0ff */
[----:B--2---:R-:W-:-:S05]  /*a750*/  @!P2 SHF.L.U64.HI R11, R161, 0x1, R49 ;  /* 0x00000001a10ba819 */ /* 0x004fca0000010231 */
[--C-:B------:R-:W-:Y:S01]  /*a760*/  @!P2 IMAD.X R13, R5, 0x1, R11.reuse, P0 ;  /* 0x00000001050da824 */ /* 0x100fe200000e060b */
[----:B------:R-:W-:Y:S01]  /*a770*/  @!P2 IADD3 R10, P0, R2, R0, RZ ;  /* 0x00000000020aa210 */ /* 0x000fe20007f1e0ff */
[----:B------:R-:W-:Y:S01]  /*a780*/  CS2R R66, SRZ ;  /* 0x0000000000427805 */ /* 0x000fe2000001ff00 */
[----:B------:R-:W-:Y:S01]  /*a790*/  CS2R R40, SRZ ;  /* 0x0000000000287805 */ /* 0x000fe2000001ff00 */
[----:B------:R-:W-:Y:S01]  /*a7a0*/  CS2R R42, SRZ ;  /* 0x00000000002a7805 */ /* 0x000fe2000001ff00 */
[----:B------:R1:W5:Y:S01]  /*a7b0*/  @!P2 LD.E.64 R64, [R12.64] ;  /* 0x000000060c40a980 */ /* 0x000362000c101b00 */
[----:B------:R-:W-:Y:S01]  /*a7c0*/  @!P2 IMAD.X R11, R3, 0x1, R11, P0 ;  /* 0x00000001030ba824 */ /* 0x000fe200000e060b */
[----:B------:R-:W-:-:S04]  /*a7d0*/  ISETP.GE.AND P0, PT, R30, c[0x0][0x27c], PT ;  /* 0x00009f001e007a0c */ /* 0x000fc80003f06270 */
[----:B------:R2:W5:Y:S09]  /*a7e0*/  @!P2 LD.E.64 R66, [R10.64] ;  /* 0x000000060a42a980 */ /* 0x000572000c101b00 */
[----:B------:R-:W-:Y:S02]  /*a7f0*/  @!P0 IMAD.SHL.U32 R0, R30, 0x2, RZ ;  /* 0x000000021e008824 */ /* 0x000fe400078e00ff */
[----:B-1----:R-:W-:-:S05]  /*a800*/  @!P1 IMAD.WIDE R12, R162, 0x2, R4 ;  /* 0x00000002a20c9825 */ /* 0x002fca00078e0204 */
[----:B------:R1:W5:Y:S01]  /*a810*/  @!P1 LD.E.64 R40, [R12.64] ;  /* 0x000000060c289980 */ /* 0x000362000c101b00 */
[----:B--2---:R-:W-:-:S05]  /*a820*/  @!P1 IMAD.WIDE R10, R162, 0x2, R2 ;  /* 0x00000002a20a9825 */ /* 0x004fca00078e0202 */
        /* <DEDUP_REMOVED lines=10> */
.L_x_769:
[----:B---3--:R-:W-:Y:S05]  /*a8d0*/  BSYNC B0 ;  /* 0x0000000000007941 */ /* 0x008fea0003800000 */
.L_x_768:
[----:B-----5:R-:W-:Y:S01]  /*a8e0*/  IMAD.MOV.U32 R0, RZ, RZ, R70 ;  /* 0x000000ffff007224 */ /* 0x020fe200078e0046 */
[----:B------:R-:W-:-:S04]  /*a8f0*/  DEPBAR.LE SB0, 0x1 ;  /* 0x000080400000791a */ /* 0x000fc80000000000 */
[----:B-1----:R-:W-:Y:S01]  /*a900*/  IMAD.MOV.U32 R4, RZ, RZ, R71 ;  /* 0x000000ffff047224 */ /* 0x002fe200078e0047 */
[----:B------:R-:W-:Y:S01]  /*a910*/  BSSY B1, `(.L_x_770) ;  /* 0x0000144000017945 */ /* 0x000fe20003800000 */
[----:B------:R-:W-:Y:S02]  /*a920*/  IMAD.MOV.U32 R3, RZ, RZ, R64 ;  /* 0x000000ffff037224 */ /* 0x000fe400078e0040 */
[----:B------:R-:W-:Y:S01]  /*a930*/  IMAD.MOV.U32 R2, RZ, RZ, R65 ;  /* 0x000000ffff027224 */ /* 0x000fe200078e0041 */
[----:B------:R-:W-:Y:S01]  /*a940*/  PRMT R89, R0, 0x5410, R4 ;  /* 0x0000541000597816 */ /* 0x000fe20000000004 */
[----:B------:R-:W-:Y:S01]  /*a950*/  IMAD.MOV.U32 R0, RZ, RZ, R60 ;  /* 0x000000ffff007224 */ /* 0x000fe200078e003c */
[----:B------:R-:W-:Y:S02]  /*a960*/  MOV R4, R61 ;  /* 0x0000003d00047202 */ /* 0x000fe40000000f00 */
[----:B------:R-:W-:Y:S01]  /*a970*/  PRMT R87, R3, 0x5410, R2 ;  /* 0x0000541003577816 */ /* 0x000fe20000000002 */
[----:B------:R-:W-:Y:S01]  /*a980*/  IMAD.MOV.U32 R3, RZ, RZ, R56 ;  /* 0x000000ffff037224 */ /* 0x000fe200078e0038 */
[----:B------:R-:W-:Y:S01]  /*a990*/  PRMT R85, R0, 0x7610, R85 ;  /* 0x0000761000557816 */ /* 0x000fe20000000055 */
[----:B------:R-:W-:-:S02]  /*a9a0*/  IMAD.MOV.U32 R0, RZ, RZ, R50 ;  /* 0x000000ffff007224 */ /* 0x000fc400078e0032 */
[----:B------:R-:W-:Y:S01]  /*a9b0*/  IMAD.MOV.U32 R2, RZ, RZ, R57 ;  /* 0x000000ffff027224 */ /* 0x000fe200078e0039 */
[----:B------:R-:W-:Y:S01]  /*a9c0*/  PRMT R85, R85, 0x5410, R4 ;  /* 0x0000541055557816 */ /* 0x000fe20000000004 */
        /* <DEDUP_REMOVED lines=9> */
[----:B------:R-:W-:-:S02]  /*aa60*/  MOV R3, R40 ;  /* 0x0000002800037202 */ /* 0x000fc40000000f00 */
[----:B------:R-:W-:Y:S01]  /*aa70*/  PRMT R88, R88, 0x5410, R4 ;  /* 0x0000541058587816 */ /* 0x000fe20000000004 */
[----:B------:R-:W-:Y:S01]  /*aa80*/  IMAD.IADD R4, R26, 0x1, -R235 ;  /* 0x000000011a047824 */ /* 0x000fe200078e0aeb */
[----:B------:R-:W-:Y:S01]  /*aa90*/  PRMT R48, R3, 0x5410, R2 ;  /* 0x0000541003307816 */ /* 0x000fe20000000002 */
[----:B------:R-:W-:Y:S01]  /*aaa0*/  IMAD.MOV.U32 R2, RZ, RZ, R67 ;  /* 0x000000ffff027224 */ /* 0x000fe200078e0043 */
[----:B------:R-:W-:Y:S02]  /*aab0*/  MOV R3, R66 ;  /* 0x0000004200037202 */ /* 0x000fe40000000f00 */
[----:B------:R-:W-:Y:S01]  /*aac0*/  IMNMX R26, R4, 0x80, PT ;  /* 0x00000080041a7817 */ /* 0x000fe20003800200 */
[----:B------:R-:W-:Y:S01]  /*aad0*/  IMAD.MOV.U32 R4, RZ, RZ, R52 ;  /* 0x000000ffff047224 */ /* 0x000fe200078e0034 */
[----:B------:R-:W-:Y:S01]  /*aae0*/  PRMT R84, R0, 0x7610, R84 ;  /* 0x0000761000547816 */ /* 0x000fe20000000054 */
[----:B------:R-:W-:Y:S01]  /*aaf0*/  IMAD.MOV.U32 R0, RZ, RZ, R59 ;  /* 0x000000ffff007224 */ /* 0x000fe200078e003b */
[----:B------:R-:W-:Y:S01]  /*ab00*/  BAR.SYNC.DEFER_BLOCKING 0x0 ;  /* 0x0000000000007b1d */ /* 0x000fe20000010000 */
[----:B------:R-:W-:-:S02]  /*ab10*/  ISETP.GE.AND P0, PT, R108, R26, PT ;  /* 0x0000001a6c00720c */ /* 0x000fc40003f06270 */
[----:B------:R-:W-:Y:S01]  /*ab20*/  PRMT R86, R3, 0x5410, R2 ;  /* 0x0000541003567816 */ /* 0x000fe20000000002 */
[----:B------:R-:W-:Y:S01]  /*ab30*/  IMAD.MOV.U32 R3, RZ, RZ, R63 ;  /* 0x000000ffff037224 */ /* 0x000fe200078e003f */
[----:B------:R-:W-:-:S04]  /*ab40*/  MOV R2, R58 ;  /* 0x0000003a00027202 */ /* 0x000fc80000000f00 */
[----:B------:R-:W-:Y:S01]  /*ab50*/  PRMT R82, R2, 0x5410, R0 ;  /* 0x0000541002527816 */ /* 0x000fe20000000000 */
[----:B------:R-:W-:Y:S01]  /*ab60*/  IMAD.MOV.U32 R2, RZ, RZ, R42 ;  /* 0x000000ffff027224 */ /* 0x000fe200078e002a */
[----:B------:R-:W-:Y:S01]  /*ab70*/  PRMT R84, R84, 0x5410, R3 ;  /* 0x0000541054547816 */ /* 0x000fe20000000003 */
[----:B------:R-:W-:Y:S01]  /*ab80*/  IMAD.MOV.U32 R0, RZ, RZ, R43 ;  /* 0x000000ffff007224 */ /* 0x000fe200078e002b */
[----:B------:R-:W-:-:S04]  /*ab90*/  MOV R3, R53 ;  /* 0x0000003500037202 */ /* 0x000fc80000000f00 */
[----:B------:R-:W-:Y:S02]  /*aba0*/  PRMT R49, R4, 0x5410, R3 ;  /* 0x0000541004317816 */ /* 0x000fe40000000003 */
[----:B------:R-:W-:Y:S01]  /*abb0*/  PRMT R33, R2, 0x5410, R0 ;  /* 0x0000541002217816 */ /* 0x000fe20000000000 */
[----:B------:R-:W-:Y:S05]  /*abc0*/  @P0 BRA `(.L_x_771) ;  /* 0x0000118000000947 */ /* 0x000fea0003800000 */
[----:B------:R-:W-:Y:S01]  /*abd0*/  ISETP.GE.AND P0, PT, R162, c[0x0][0x27c], PT ;  /* 0x00009f00a2007a0c */ /* 0x000fe20003f06270 */
[----:B------:R-:W-:-:S12]  /*abe0*/  BSSY B0, `(.L_x_772) ;  /* 0x000002d000007945 */ /* 0x000fd80003800000 */
[----:B------:R-:W-:Y:S05]  /*abf0*/  @P0 BRA `(.L_x_773) ;  /* 0x000002b000000947 */ /* 0x000fea0003800000 */
[----:B------:R-:W2:Y:S01]  /*ac00*/  LDL R91, [R1+0x18] ;  /* 0x00001800015b7983 */ /* 0x000ea20000100800 */
[----:B------:R-:W-:Y:S02]  /*ac10*/  SHF.R.U32.HI R0, RZ, 0x10, R7 ;  /* 0x00000010ff007819 */ /* 0x000fe40000011607 */
[----:B------:R-:W-:Y:S02]  /*ac20*/  SHF.R.U64 R21, R8, 0x10, R9 ;  /* 0x0000001008157819 */ /* 0x000fe40000001209 */
[----:B------:R-:W-:Y:S02]  /*ac30*/  SHF.R.U64 R20, R6, 0x10, R7 ;  /* 0x0000001006147819 */ /* 0x000fe40000001207 */
[----:B------:R-:W-:Y:S01]  /*ac40*/  SHF.R.U32.HI R3, RZ, 0x10, R9 ;  /* 0x00000010ff037819 */ /* 0x000fe20000011609 */
[----:B--2---:R-:W1:Y:S02]  /*ac50*/  LDS.128 R12, [R91+0x4800] ;  /* 0x004800005b0c7984 */ /* 0x004e640000000c00 */
[----:B-1----:R-:W-:-:S02]  /*ac60*/  HADD2.F32 R8, -RZ, R12.H0_H0 ;  /* 0x2000000cff087230 */ /* 0x002fc40000004100 */
[----:B------:R-:W-:Y:S02]  /*ac70*/  HADD2.F32 R7, -RZ, R12.H1_H1 ;  /* 0x3000000cff077230 */ /* 0x000fe40000004100 */
[----:B------:R-:W-:Y:S02]  /*ac80*/  HADD2.F32 R2, -RZ, R15.H1_H1 ;  /* 0x3000000fff027230 */ /* 0x000fe40000004100 */
[----:B------:R-:W-:Y:S02]  /*ac90*/  HADD2.F32 R12, -RZ, R0.H0_H0 ;  /* 0x20000000ff0c7230 */ /* 0x000fe40000004100 */
[----:B------:R-:W-:Y:S02]  /*aca0*/  HADD2.F32 R0, -RZ, R27.H0_H0 ;  /* 0x2000001bff007230 */ /* 0x000fe40000004100 */
[----:B------:R-:W-:Y:S01]  /*acb0*/  HADD2.F32 R9, -RZ, R15.H0_H0 ;  /* 0x2000000fff097230 */ /* 0x000fe20000004100 */
[----:B------:R-:W-:Y:S01]  /*acc0*/  FMUL.FTZ R11, R2, R12 ;  /* 0x0000000c020b7220 */ /* 0x000fe20000410000 */
[----:B------:R-:W-:-:S02]  /*acd0*/  HADD2.F32 R15, -RZ, R3.H0_H0 ;  /* 0x20000003ff0f7230 */ /* 0x000fc40000004100 */
[--C-:B------:R-:W-:Y:S01]  /*ace0*/  HADD2.F32 R6, -RZ, R13.reuse.H0_H0 ;  /* 0x2000000dff067230 */ /* 0x100fe20000004100 */
[----:B------:R-:W-:Y:S01]  /*acf0*/  FMUL.FTZ R12, R9, R12 ;  /* 0x0000000c090c7220 */ /* 0x000fe20000410000 */
[----:B------:R-:W-:Y:S01]  /*ad00*/  HADD2.F32 R5, -RZ, R13.H1_H1 ;  /* 0x3000000dff057230 */ /* 0x000fe20000004100 */
[-C--:B------:R-:W-:Y:S01]  /*ad10*/  FMUL.FTZ R13, R7, R0.reuse ;  /* 0x00000000070d7220 */ /* 0x080fe20000410000 */
[----:B------:R-:W-:Y:S02]  /*ad20*/  HADD2.F32 R3, -RZ, R55.H0_H0 ;  /* 0x20000037ff037230 */ /* 0x000fe40000004100 */
[--C-:B------:R-:W-:Y:S02]  /*ad30*/  HADD2.F32 R10, -RZ, R14.reuse.H0_H0 ;  /* 0x2000000eff0a7230 */ /* 0x100fe40000004100 */
[----:B------:R-:W-:Y:S01]  /*ad40*/  HADD2.F32 R4, -RZ, R14.H1_H1 ;  /* 0x3000000eff047230 */ /* 0x000fe20000004100 */
[----:B------:R-:W-:Y:S02]  /*ad50*/  FFMA.FTZ R14, R9, R15, -R11 ;  /* 0x0000000f090e7223 */ /* 0x000fe4000001080b */
[C---:B------:R-:W-:Y:S01]  /*ad60*/  FMUL.FTZ R9, R8.reuse, R0 ;  /* 0x0000000008097220 */ /* 0x040fe20000410000 */
[----:B------:R-:W-:Y:S01]  /*ad70*/  HADD2.F32 R0, -RZ, R27.H1_H1 ;  /* 0x3000001bff007230 */ /* 0x000fe20000004100 */
[----:B------:R-:W-:Y:S01]  /*ad80*/  FFMA.FTZ R13, R8, R3, -R13 ;  /* 0x00000003080d7223 */ /* 0x000fe2000001080d */
[----:B------:R-:W-:Y:S01]  /*ad90*/  HADD2.F32 R8, -RZ, R20.H0_H0 ;  /* 0x20000014ff087230 */ /* 0x000fe20000004100 */
[----:B------:R-:W-:Y:S01]  /*ada0*/  FFMA.FTZ R11, R2, R15, R12 ;  /* 0x0000000f020b7223 */ /* 0x000fe2000001000c */
[----:B------:R-:W-:Y:S01]  /*adb0*/  HADD2.F32 R2, -RZ, R55.H1_H1 ;  /* 0x30000037ff027230 */ /* 0x000fe20000004100 */
[----:B------:R-:W-:Y:S01]  /*adc0*/  FFMA.FTZ R9, R7, R3, R9 ;  /* 0x0000000307097223 */ /* 0x000fe20000010009 */
[----:B------:R-:W-:Y:S01]  /*add0*/  HADD2.F32 R12, -RZ, R21.H0_H0 ;  /* 0x20000015ff0c7230 */ /* 0x000fe20000004100 */
[----:B------:R-:W-:-:S02]  /*ade0*/  FMUL.FTZ R3, R4, R0 ;  /* 0x0000000004037220 */ /* 0x000fc40000410000 */
[----:B------:R-:W-:Y:S02]  /*adf0*/  FMUL.FTZ R0, R10, R0 ;  /* 0x000000000a007220 */ /* 0x000fe40000410000 */
[-C--:B------:R-:W-:Y:S02]  /*ae00*/  FMUL.FTZ R7, R5, R8.reuse ;  /* 0x0000000805077220 */ /* 0x080fe40000410000 */
[----:B------:R-:W-:Y:S02]  /*ae10*/  FMUL.FTZ R8, R6, R8 ;  /* 0x0000000806087220 */ /* 0x000fe40000410000 */
[-C--:B------:R-:W-:Y:S02]  /*ae20*/  FFMA.FTZ R10, R10, R2.reuse, -R3 ;  /* 0x000000020a0a7223 */ /* 0x080fe40000010803 */
[----:B------:R-:W-:Y:S01]  /*ae30*/  FFMA.FTZ R2, R4, R2, R0 ;  /* 0x0000000204027223 */ /* 0x000fe20000010000 */
[----:B------:R-:W-:Y:S01]  /*ae40*/  F2FP.PACK_AB R4, R9, R13 ;  /* 0x0000000d0904723e */ /* 0x000fe200000000ff */
[----:B------:R-:W-:Y:S01]  /*ae50*/  FFMA.FTZ R3, R6, R12, -R7 ;  /* 0x0000000c06037223 */ /* 0x000fe20000010807 */
[----:B------:R-:W-:Y:S01]  /*ae60*/  F2FP.PACK_AB R7, R11, R14 ;  /* 0x0000000e0b07723e */ /* 0x000fe200000000ff */
[----:B------:R-:W-:Y:S01]  /*ae70*/  FFMA.FTZ R0, R5, R12, R8 ;  /* 0x0000000c05007223 */ /* 0x000fe20000010008 */
[----:B------:R-:W-:-:S04]  /*ae80*/  F2FP.PACK_AB R6, R2, R10 ;  /* 0x0000000a0206723e */ /* 0x000fc800000000ff */
[----:B------:R-:W-:-:S05]  /*ae90*/  F2FP.PACK_AB R5, R0, R3 ;  /* 0x000000030005723e */ /* 0x000fca00000000ff */
[----:B------:R1:W-:Y:S02]  /*aea0*/  STS.128 [R91+0x4800], R4 ;  /* 0x004800045b007388 */ /* 0x0003e40000000c00 */
.L_x_773:
[----:B------:R-:W-:Y:S05]  /*aeb0*/  BSYNC B0 ;  /* 0x0000000000007941 */ /* 0x000fea0003800000 */
.L_x_772:
[----:B------:R-:W-:Y:S01]  /*aec0*/  ISETP.GE.AND P0, PT, R32, c[0x0][0x27c], PT ;  /* 0x00009f0020007a0c */ /* 0x000fe20003f06270 */
[----:B------:R-:W-:-:S12]  /*aed0*/  BSSY B0, `(.L_x_774) ;  /* 0x000002d000007945 */ /* 0x000fd80003800000 */
[----:B------:R-:W-:Y:S05]  /*aee0*/  @P0 BRA `(.L_x_775) ;  /* 0x000002b000000947 */ /* 0x000fea0003800000 */
[----:B------:R-:W2:Y:S01]  /*aef0*/  LDL R20, [R1+0x1c] ;  /* 0x00001c0001147983 */ /* 0x000ea20000100800 */
[----:B------:R-:W-:Y:S02]  /*af00*/  SHF.R.U32.HI R0, RZ, 0x10, R19 ;  /* 0x00000010ff007819 */ /* 0x000fe40000011613 */
[--C-:B------:R-:W-:Y:S02]  /*af10*/  SHF.R.U32.HI R2, RZ, 0x10, R17.reuse ;  /* 0x00000010ff027819 */ /* 0x100fe40000011611 */
[----:B------:R-:W-:Y:S01]  /*af20*/  SHF.R.U64 R16, R16, 0x10, R17 ;  /* 0x0000001010107819 */ /* 0x000fe20000001211 */
[----:B------:R-:W-:Y:S01]  /*af30*/  HADD2.F32 R12, -RZ, R0.H0_H0 ;  /* 0x20000000ff0c7230 */ /* 0x000fe20000004100 */
[----:B------:R-:W-:Y:S01]  /*af40*/  SHF.R.U64 R15, R18, 0x10, R19 ;  /* 0x00000010120f7819 */ /* 0x000fe20000001213 */
[----:B------:R-:W-:Y:S02]  /*af50*/  HADD2.F32 R0, -RZ, R72.H0_H0 ;  /* 0x20000048ff007230 */ /* 0x000fe40000004100 */
[----:B------:R-:W-:-:S02]  /*af60*/  HADD2.F32 R17, -RZ, R2.H0_H0 ;  /* 0x20000002ff117230 */ /* 0x000fc40000004100 */
[----:B------:R-:W-:Y:S01]  /*af70*/  HADD2.F32 R2, -RZ, R73.H0_H0 ;  /* 0x20000049ff027230 */ /* 0x000fe20000004100 */
[----:B-12---:R-:W1:Y:S02]  /*af80*/  LDS.128 R4, [R20+0x4800] ;  /* 0x0048000014047984 */ /* 0x006e640000000c00 */
[--C-:B-1----:R-:W-:Y:S02]  /*af90*/  HADD2.F32 R10, -RZ, R7.reuse.H0_H0 ;  /* 0x20000007ff0a7230 */ /* 0x102fe40000004100 */
[----:B------:R-:W-:Y:S02]  /*afa0*/  HADD2.F32 R7, -RZ, R7.H1_H1 ;  /* 0x30000007ff077230 */ /* 0x000fe40000004100 */
[--C-:B------:R-:W-:Y:S02]  /*afb0*/  HADD2.F32 R9, -RZ, R4.reuse.H0_H0 ;  /* 0x20000004ff097230 */ /* 0x100fe40000004100 */
[----:B------:R-:W-:Y:S02]  /*afc0*/  HADD2.F32 R8, -RZ, R4.H1_H1 ;  /* 0x30000004ff087230 */ /* 0x000fe40000004100 */
[----:B------:R-:W-:-:S02]  /*afd0*/  HADD2.F32 R4, -RZ, R5.H0_H0 ;  /* 0x20000005ff047230 */ /* 0x000fc40000004100 */
[----:B------:R-:W-:Y:S01]  /*afe0*/  HADD2.F32 R3, -RZ, R5.H1_H1 ;  /* 0x30000005ff037230 */ /* 0x000fe20000004100 */
[----:B------:R-:W-:Y:S01]  /*aff0*/  FMUL.FTZ R5, R7, R12 ;  /* 0x0000000c07057220 */ /* 0x000fe20000410000 */
[--C-:B------:R-:W-:Y:S01]  /*b000*/  HADD2.F32 R11, -RZ, R6.reuse.H0_H0 ;  /* 0x20000006ff0b7230 */ /* 0x100fe20000004100 */
[-C--:B------:R-:W-:Y:S01]  /*b010*/  FMUL.FTZ R13, R8, R0.reuse ;  /* 0x00000000080d7220 */ /* 0x080fe20000410000 */
[----:B------:R-:W-:Y:S01]  /*b020*/  HADD2.F32 R6, -RZ, R6.H1_H1 ;  /* 0x30000006ff067230 */ /* 0x000fe20000004100 */
[----:B------:R-:W-:Y:S02]  /*b030*/  FFMA.FTZ R14, R10, R17, -R5 ;  /* 0x000000110a0e7223 */ /* 0x000fe40000010805 */
[C---:B------:R-:W-:Y:S01]  /*b040*/  FMUL.FTZ R5, R9.reuse, R0 ;  /* 0x0000000009057220 */ /* 0x040fe20000410000 */
[----:B------:R-:W-:Y:S01]  /*b050*/  HADD2.F32 R0, -RZ, R72.H1_H1 ;  /* 0x30000048ff007230 */ /* 0x000fe20000004100 */
[-C--:B------:R-:W-:Y:S02]  /*b060*/  FFMA.FTZ R13, R9, R2.reuse, -R13 ;  /* 0x00000002090d7223 */ /* 0x080fe4000001080d */
[----:B------:R-:W-:Y:S01]  /*b070*/  FFMA.FTZ R9, R8, R2, R5 ;  /* 0x0000000208097223 */ /* 0x000fe20000010005 */
[----:B------:R-:W-:Y:S01]  /*b080*/  HADD2.F32 R8, -RZ, R15.H0_H0 ;  /* 0x2000000fff087230 */ /* 0x000fe20000004100 */
[----:B------:R-:W-:Y:S01]  /*b090*/  FMUL.FTZ R12, R10, R12 ;  /* 0x0000000c0a0c7220 */ /* 0x000fe20000410000 */
[----:B------:R-:W-:Y:S01]  /*b0a0*/  HADD2.F32 R2, -RZ, R73.H1_H1 ;  /* 0x30000049ff027230 */ /* 0x000fe20000004100 */
[----:B------:R-:W-:-:S02]  /*b0b0*/  FMUL.FTZ R5, R6, R0 ;  /* 0x0000000006057220 */ /* 0x000fc40000410000 */
[----:B------:R-:W-:Y:S01]  /*b0c0*/  FFMA.FTZ R10, R7, R17, R12 ;  /* 0x00000011070a7223 */ /* 0x000fe2000001000c */
[----:B------:R-:W-:Y:S01]  /*b0d0*/  HADD2.F32 R12, -RZ, R16.H0_H0 ;  /* 0x20000010ff0c7230 */ /* 0x000fe20000004100 */
[----:B------:R-:W-:Y:S02]  /*b0e0*/  FMUL.FTZ R0, R11, R0 ;  /* 0x000000000b007220 */ /* 0x000fe40000410000 */
[-C--:B------:R-:W-:Y:S02]  /*b0f0*/  FMUL.FTZ R7, R3, R8.reuse ;  /* 0x0000000803077220 */ /* 0x080fe40000410000 */
[----:B------:R-:W-:Y:S02]  /*b100*/  FMUL.FTZ R8, R4, R8 ;  /* 0x0000000804087220 */ /* 0x000fe40000410000 */
[-C--:B------:R-:W-:Y:S02]  /*b110*/  FFMA.FTZ R5, R11, R2.reuse, -R5 ;  /* 0x000000020b057223 */ /* 0x080fe40000010805 */
[----:B------:R-:W-:-:S02]  /*b120*/  FFMA.FTZ R2, R6, R2, R0 ;  /* 0x0000000206027223 */ /* 0x000fc40000010000 */
[----:B------:R-:W-:Y:S01]  /*b130*/  FFMA.FTZ R0, R4, R12, -R7 ;  /* 0x0000000c04007223 */ /* 0x000fe20000010807 */
[----:B------:R-:W-:Y:S01]  /*b140*/  F2FP.PACK_AB R7, R10, R14 ;  /* 0x0000000e0a07723e */ /* 0x000fe200000000ff */
[----:B------:R-:W-:Y:S01]  /*b150*/  FFMA.FTZ R3, R3, R12, R8 ;  /* 0x0000000c03037223 */ /* 0x000fe20000010008 */
[----:B------:R-:W-:Y:S02]  /*b160*/  F2FP.PACK_AB R6, R2, R5 ;  /* 0x000000050206723e */ /* 0x000fe400000000ff */
[----:B------:R-:W-:Y:S02]  /*b170*/  F2FP.PACK_AB R4, R9, R13 ;  /* 0x0000000d0904723e */ /* 0x000fe400000000ff */
[----:B------:R-:W-:-:S05]  /*b180*/  F2FP.PACK_AB R5, R3, R0 ;  /* 0x000000000305723e */ /* 0x000fca00000000ff */
[----:B------:R1:W-:Y:S02]  /*b190*/  STS.128 [R20+0x4800], R4 ;  /* 0x0048000414007388 */ /* 0x0003e40000000c00 */
.L_x_775:
[----:B------:R-:W-:Y:S05]  /*b1a0*/  BSYNC B0 ;  /* 0x0000000000007941 */ /* 0x000fea0003800000 */
.L_x_774:
[----:B------:R-:W-:Y:S01]  /*b1b0*/  ISETP.GE.AND P0, PT, R164, c[0x0][0x27c], PT ;  /* 0x00009f00a4007a0c */ /* 0x000fe20003f06270 */
[----:B------:R-:W-:-:S12]  /*b1c0*/  BSSY B0, `(.L_x_776) ;  /* 0x000002d000007945 */ /* 0x000fd80003800000 */
[----:B------:R-:W-:Y:S05]  /*b1d0*/  @P0 BRA `(.L_x_777) ;  /* 0x000002b000000947 */ /* 0x000fea0003800000 */
[----:B------:R-:W2:Y:S01]  /*b1e0*/  LDL R18, [R1+0x18] ;  /* 0x0000180001127983 */ /* 0x000ea20000100800 */
[----:B------:R-:W-:Y:S02]  /*b1f0*/  SHF.R.U32.HI R0, RZ, 0x10, R25 ;  /* 0x00000010ff007819 */ /* 0x000fe40000011619 */
[----:B------:R-:W-:Y:S02]  /*b200*/  SHF.R.U32.HI R2, RZ, 0x10, R23 ;  /* 0x00000010ff027819 */ /* 0x000fe40000011617 */
        /* <DEDUP_REMOVED lines=33> */
[-C--:B------:R-:W-:Y:S01]  /*b420*/  FFMA.FTZ R0, R4, R12.reuse, -R7 ;  /* 0x0000000c04007223 */ /* 0x080fe20000010807 */
[----:B------:R-:W-:Y:S01]  /*b430*/  F2FP.PACK_AB R7, R10, R15 ;  /* 0x0000000f0a07723e */ /* 0x000fe200000000ff */
[----:B------:R-:W-:Y:S01]  /*b440*/  FFMA.FTZ R3, R3, R12, R8 ;  /* 0x0000000c03037223 */ /* 0x000fe20000010008 */
[----:B------:R-:W-:Y:S02]  /*b450*/  F2FP.PACK_AB R6, R2, R5 ;  /* 0x000000050206723e */ /* 0x000fe400000000ff */
[----:B------:R-:W-:Y:S02]  /*b460*/  F2FP.PACK_AB R4, R9, R13 ;  /* 0x0000000d0904723e */ /* 0x000fe400000000ff */
[----:B------:R-:W-:-:S05]  /*b470*/  F2FP.PACK_AB R5, R3, R0 ;  /* 0x000000000305723e */ /* 0x000fca00000000ff */
[----:B------:R1:W-:Y:S02]  /*b480*/  STS.128 [R18+0x6800], R4 ;  /* 0x0068000412007388 */ /* 0x0003e40000000c00 */
.L_x_777:
[----:B------:R-:W-:Y:S05]  /*b490*/  BSYNC B0 ;  /* 0x0000000000007941 */ /* 0x000fea0003800000 */
.L_x_776:
[----:B------:R-:W-:Y:S01]  /*b4a0*/  ISETP.GE.AND P0, PT, R31, c[0x0][0x27c], PT ;  /* 0x00009f001f007a0c */ /* 0x000fe20003f06270 */
[----:B------:R-:W-:-:S12]  /*b4b0*/  BSSY B0, `(.L_x_778) ;  /* 0x000002d000007945 */ /* 0x000fd80003800000 */
[----:B------:R-:W-:Y:S05]  /*b4c0*/  @P0 BRA `(.L_x_779) ;  /* 0x000002b000000947 */ /* 0x000fea0003800000 */
[----:B-1----:R-:W2:Y:S01]  /*b4d0*/  LDL R18, [R1+0x1c] ;  /* 0x00001c0001127983 */ /* 0x002ea20000100800 */
[----:B------:R-:W-:Y:S02]  /*b4e0*/  SHF.R.U32.HI R0, RZ, 0x10, R35 ;  /* 0x00000010ff007819 */ /* 0x000fe40000011623 */
[----:B------:R-:W-:Y:S02]  /*b4f0*/  SHF.R.U32.HI R2, RZ, 0x10, R29 ;  /* 0x00000010ff027819 */ /* 0x000fe4000001161d */
[----:B------:R-:W-:Y:S01]  /*b500*/  SHF.R.U64 R14, R34, 0x10, R35 ;  /* 0x00000010220e7819 */ /* 0x000fe20000001223 */
[----:B------:R-:W-:Y:S01]  /*b510*/  HADD2.F32 R12, -RZ, R0.H0_H0 ;  /* 0x20000000ff0c7230 */ /* 0x000fe20000004100 */
[----:B------:R-:W-:Y:S01]  /*b520*/  SHF.R.U64 R15, R28, 0x10, R29 ;  /* 0x000000101c0f7819 */ /* 0x000fe2000000121d */
[----:B------:R-:W-:Y:S02]  /*b530*/  HADD2.F32 R0, -RZ, R76.H0_H0 ;  /* 0x2000004cff007230 */ /* 0x000fe40000004100 */
[----:B------:R-:W-:-:S02]  /*b540*/  HADD2.F32 R17, -RZ, R2.H0_H0 ;  /* 0x20000002ff117230 */ /* 0x000fc40000004100 */
[----:B------:R-:W-:Y:S02]  /*b550*/  HADD2.F32 R2, -RZ, R77.H0_H0 ;  /* 0x2000004dff027230 */ /* 0x000fe40000004100 */
[----:B------:R-:W-:Y:S01]  /*b560*/  HADD2.F32 R15, -RZ, R15.H0_H0 ;  /* 0x2000000fff0f7230 */ /* 0x000fe20000004100 */
[----:B--2---:R-:W1:Y:S02]  /*b570*/  LDS.128 R4, [R18+0x6800] ;  /* 0x0068000012047984 */ /* 0x004e640000000c00 */
[--C-:B-1----:R-:W-:Y:S02]  /*b580*/  HADD2.F32 R10, -RZ, R7.reuse.H0_H0 ;  /* 0x20000007ff0a7230 */ /* 0x102fe40000004100 */
[----:B------:R-:W-:Y:S02]  /*b590*/  HADD2.F32 R7, -RZ, R7.H1_H1 ;  /* 0x30000007ff077230 */ /* 0x000fe40000004100 */
[--C-:B------:R-:W-:Y:S02]  /*b5a0*/  HADD2.F32 R9, -RZ, R4.reuse.H0_H0 ;  /* 0x20000004ff097230 */ /* 0x100fe40000004100 */
[----:B------:R-:W-:-:S02]  /*b5b0*/  HADD2.F32 R8, -RZ, R4.H1_H1 ;  /* 0x30000004ff087230 */ /* 0x000fc40000004100 */
[--C-:B------:R-:W-:Y:S02]  /*b5c0*/  HADD2.F32 R4, -RZ, R5.reuse.H0_H0 ;  /* 0x20000005ff047230 */ /* 0x100fe40000004100 */
        /* <DEDUP_REMOVED lines=8> */
[----:B------:R-:W-:-:S02]  /*b650*/  FFMA.FTZ R13, R9, R2, -R13 ;  /* 0x00000002090d7223 */ /* 0x000fc4000001080d */
[----:B------:R-:W-:Y:S01]  /*b660*/  FFMA.FTZ R9, R8, R2, R5 ;  /* 0x0000000208097223 */ /* 0x000fe20000010005 */
[----:B------:R-:W-:Y:S01]  /*b670*/  HADD2.F32 R8, -RZ, R14.H0_H0 ;  /* 0x2000000eff087230 */ /* 0x000fe20000004100 */
[----:B------:R-:W-:Y:S01]  /*b680*/  FMUL.FTZ R12, R10, R12 ;  /* 0x0000000c0a0c7220 */ /* 0x000fe20000410000 */
[----:B------:R-:W-:Y:S01]  /*b690*/  HADD2.F32 R2, -RZ, R77.H1_H1 ;  /* 0x3000004dff027230 */ /* 0x000fe20000004100 */
[-C--:B------:R-:W-:Y:S02]  /*b6a0*/  FMUL.FTZ R5, R6, R0.reuse ;  /* 0x0000000006057220 */ /* 0x080fe40000410000 */
[----:B------:R-:W-:Y:S02]  /*b6b0*/  FFMA.FTZ R10, R7, R17, R12 ;  /* 0x00000011070a7223 */ /* 0x000fe4000001000c */
[----:B------:R-:W-:Y:S02]  /*b6c0*/  FMUL.FTZ R0, R11, R0 ;  /* 0x000000000b007220 */ /* 0x000fe40000410000 */
[----:B------:R-:W-:-:S02]  /*b6d0*/  FMUL.FTZ R7, R3, R8 ;  /* 0x0000000803077220 */ /* 0x000fc40000410000 */
[----:B------:R-:W-:Y:S02]  /*b6e0*/  FMUL.FTZ R8, R4, R8 ;  /* 0x0000000804087220 */ /* 0x000fe40000410000 */
[-C--:B------:R-:W-:Y:S02]  /*b6f0*/  FFMA.FTZ R5, R11, R2.reuse, -R5 ;  /* 0x000000020b057223 */ /* 0x080fe40000010805 */
[----:B------:R-:W-:Y:S02]  /*b700*/  FFMA.FTZ R2, R6, R2, R0 ;  /* 0x0000000206027223 */ /* 0x000fe40000010000 */
[-C--:B------:R-:W-:Y:S01]  /*b710*/  FFMA.FTZ R0, R4, R15.reuse, -R7 ;  /* 0x0000000f04007223 */ /* 0x080fe20000010807 */
[----:B------:R-:W-:Y:S01]  /*b720*/  F2FP.PACK_AB R7, R10, R16 ;  /* 0x000000100a07723e */ /* 0x000fe200000000ff */
[----:B------:R-:W-:Y:S01]  /*b730*/  FFMA.FTZ R3, R3, R15, R8 ;  /* 0x0000000f03037223 */ /* 0x000fe20000010008 */
[----:B------:R-:W-:Y:S02]  /*b740*/  F2FP.PACK_AB R6, R2, R5 ;  /* 0x000000050206723e */ /* 0x000fe400000000ff */
[----:B------:R-:W-:-:S02]  /*b750*/  F2FP.PACK_AB R4, R9, R13 ;  /* 0x0000000d0904723e */ /* 0x000fc400000000ff */
[----:B------:R-:W-:-:S05]  /*b760*/  F2FP.PACK_AB R5, R3, R0 ;  /* 0x000000000305723e */ /* 0x000fca00000000ff */
[----:B------:R1:W-:Y:S02]  /*b770*/  STS.128 [R18+0x6800], R4 ;  /* 0x0068000412007388 */ /* 0x0003e40000000c00 */
.L_x_779:
[----:B------:R-:W-:Y:S05]  /*b780*/  BSYNC B0 ;  /* 0x0000000000007941 */ /* 0x000fea0003800000 */
.L_x_778:
        /* <DEDUP_REMOVED lines=46> */
.L_x_781:
[----:B------:R-:W-:Y:S05]  /*ba70*/  BSYNC B0 ;  /* 0x0000000000007941 */ /* 0x000fea0003800000 */
.L_x_780:
[----:B------:R-:W-:-:S13]  /*ba80*/  ISETP.GE.AND P0, PT, R30, c[0x0][0x27c], PT ;  /* 0x00009f001e007a0c */ /* 0x000fda0003f06270 */
        /* <DEDUP_REMOVED lines=44> */
.L_x_771:
[----:B------:R-:W-:Y:S05]  /*bd50*/  BSYNC B1 ;  /* 0x0000000000017941 */ /* 0x000fea0003800000 */
.L_x_770:
[----:B------:R-:W-:-:S04]  /*bd60*/  LEA.HI R0, R90, R90, RZ, 0x1 ;  /* 0x0000005a5a007211 */ /* 0x000fc800078f08ff */
[----:B------:R-:W-:-:S04]  /*bd70*/  SHF.R.S32.HI R0, RZ, 0x1, R0 ;  /* 0x00000001ff007819 */ /* 0x000fc80000011400 */
[----:B------:R-:W-:-:S04]  /*bd80*/  IADD3 R0, R0, 0x40, RZ ;  /* 0x0000004000007810 */ /* 0x000fc80007ffe0ff */
[----:B------:R-:W-:-:S13]  /*bd90*/  ISETP.GE.AND P0, PT, R0, R26, PT ;  /* 0x0000001a0000720c */ /* 0x000fda0003f06270 */
[----:B------:R-:W-:Y:S05]  /*bda0*/  @P0 BRA `(.L_x_782) ;  /* 0x000045b000000947 */ /* 0x000fea0003800000 */
        /* <DEDUP_REMOVED lines=46> */
.L_x_784:
[----:B------:R-:W-:Y:S05]  /*c090*/  BSYNC B0 ;  /* 0x0000000000007941 */ /* 0x000fea0003800000 */
.L_x_783:
        /* <DEDUP_REMOVED lines=46> */
.L_x_786:
[----:B------:R-:W-:Y:S05]  /*c380*/  BSYNC B0 ;  /* 0x0000000000007941 */ /* 0x000fea0003800000 */
.L_x_785:
        /* <DEDUP_REMOVED lines=46> */
.L_x_788:
[----:B------:R-:W-:Y:S05]  /*c670*/  BSYNC B0 ;  /* 0x0000000000007941 */ /* 0x000fea0003800000 */
.L_x_787:
        /* <DEDUP_REMOVED lines=46> */
.L_x_790:
[----:B------:R-:W-:Y:S05]  /*c960*/  BSYNC B0 ;  /* 0x0000000000007941 */ /* 0x000fea0003800000 */
.L_x_789:
        /* <DEDUP_REMOVED lines=46> */
.L_x_792:
[----:B------:R-:W-:Y:S05]  /*cc50*/  BSYNC B0 ;  /* 0x0000000000007941 */ /* 0x000fea0003800000 */
.L_x_791:
        /* <DEDUP_REMOVED lines=44> */
[----:B------:R1:W-:Y:S01]  /*cf20*/  STS.128 [R18+0x9800], R4 ;  /* 0x0098000412007388 */ /* 0x0003e20000000c00 */
[----:B------:R-:W-:Y:S05]  /*cf30*/  BRA `(.L_x_782) ;  /* 0x0000342000007947 */ /* 0x000fea0003800000 */
.L_x_765:
[----:B------:R1:W5:Y:S04]  /*cf40*/  LDL R24, [R1+0x84] ;  /* 0x0000840001187983 */ /* 0x0003680000100800 */
[----:B------:R1:W5:Y:S01]  /*cf50*/  LDL R23, [R1+0x80] ;  /* 0x0000800001177983 */ /* 0x0003620000100800 */
[----:B------:R-:W-:Y:S01]  /*cf60*/  @P5 IMAD.HI.U32 R3, R0, c[0x0][0x2c8], RZ ;  /* 0x0000b20000035a27 */ /* 0x000fe200078e00ff */
[----:B------:R-:W-:Y:S01]  /*cf70*/  MOV R5, R7 ;  /* 0x0000000700057202 */ /* 0x000fe20000000f00 */
[----:B------:R-:W-:Y:S01]  /*cf80*/  BSSY B0, `(.L_x_793) ;  /* 0x0000045000007945 */ /* 0x000fe20003800000 */
[----:B------:R-:W-:Y:S01]  /*cf90*/  MOV R7, R6 ;  /* 0x0000000600077202 */ /* 0x000fe20000000f00 */
[----:B------:R-:W-:Y:S01]  /*cfa0*/  IMAD.MOV.U32 R6, RZ, RZ, R2 ;  /* 0x000000ffff067224 */ /* 0x000fe200078e0002 */
[----:B------:R-:W-:Y:S01]  /*cfb0*/  @P5 SHF.R.U32.HI R0, RZ, c[0x0][0x2cc], R3 ;  /* 0x0000b300ff005a19 */ /* 0x000fe20000011603 */
[----:B------:R-:W-:Y:S01]  /*cfc0*/  CS2R R78, SRZ ;  /* 0x00000000004e7805 */ /* 0x000fe2000001ff00 */
[----:B------:R-:W-:Y:S01]  /*cfd0*/  CS2R R46, SRZ ;  /* 0x00000000002e7805 */ /* 0x000fe2000001ff00 */
[----:B------:R-:W-:Y:S01]  /*cfe0*/  CS2R R44, SRZ ;  /* 0x00000000002c7805 */ /* 0x000fe2000001ff00 */
[----:B------:R-:W-:Y:S01]  /*cff0*/  SHF.R.S32.HI R3, RZ, 0x1f, R0 ;  /* 0x0000001fff037819 */ /* 0x000fe20000011400 */
[----:B------:R-:W-:Y:S01]  /*d000*/  IMAD.WIDE.U32 R4, R0, c[0x0][0x280], R4 ;  /* 0x0000a00000047a25 */ /* 0x000fe200078e0004 */
[----:B------:R-:W-:Y:S01]  /*d010*/  CS2R R34, SRZ ;  /* 0x0000000000227805 */ /* 0x000fe2000001ff00 */
[----:B------:R-:W-:Y:S01]  /*d020*/  CS2R R32, SRZ ;  /* 0x0000000000207805 */ /* 0x000fe2000001ff00 */
[----:B------:R-:W-:Y:S01]  /*d030*/  CS2R R10, SRZ ;  /* 0x00000000000a7805 */ /* 0x000fe2000001ff00 */
[C---:B------:R-:W-:Y:S01]  /*d040*/  IMAD R9, R3.reuse, c[0x0][0x280], RZ ;  /* 0x0000a00003097a24 */ /* 0x040fe200078e02ff */
[----:B------:R-:W-:Y:S01]  /*d050*/  LEA R21, P1, R4, c[0x0][0x270], 0x1 ;  /* 0x00009c0004157a11 */ /* 0x000fe200078208ff */
[----:B------:R-:W-:Y:S01]  /*d060*/  IMAD R8, R3, c[0x0][0x290], RZ ;  /* 0x0000a40003087a24 */ /* 0x000fe200078e02ff */
[----:B------:R-:W-:Y:S01]  /*d070*/  CS2R R42, SRZ ;  /* 0x00000000002a7805 */ /* 0x000fe2000001ff00 */
[C---:B------:R-:W-:Y:S01]  /*d080*/  IMAD.WIDE.U32 R2, R0.reuse, c[0x0][0x290], R6 ;  /* 0x0000a40000027a25 */ /* 0x040fe200078e0006 */
[----:B------:R-:W-:Y:S01]  /*d090*/  CS2R R40, SRZ ;  /* 0x0000000000287805 */ /* 0x000fe2000001ff00 */
[----:B------:R1:W2:Y:S01]  /*d0a0*/  SHFL.IDX PT, R12, R21, RZ, 0x1e1f ;  /* 0x001e1fff150c7589 */ /* 0x0002a200000e0000 */
[----:B------:R-:W-:Y:S01]  /*d0b0*/  CS2R R30, SRZ ;  /* 0x00000000001e7805 */ /* 0x000fe2000001ff00 */
[----:B------:R-:W-:Y:S01]  /*d0c0*/  IMAD R6, R0, c[0x0][0x284], R9 ;  /* 0x0000a10000067a24 */ /* 0x000fe200078e0209 */
[----:B------:R-:W-:Y:S01]  /*d0d0*/  LEA R22, P0, R2, c[0x0][0x288], 0x1 ;  /* 0x0000a20002167a11 */ /* 0x000fe200078008ff */
[----:B------:R-:W-:Y:S01]  /*d0e0*/  IMAD R0, R0, c[0x0][0x294], R8 ;  /* 0x0000a50000007a24 */ /* 0x000fe200078e0208 */
[----:B------:R-:W-:Y:S01]  /*d0f0*/  CS2R R28, SRZ ;  /* 0x00000000001c7805 */ /* 0x000fe2000001ff00 */
[----:B------:R-:W-:Y:S01]  /*d100*/  CS2R R8, SRZ ;  /* 0x0000000000087805 */ /* 0x000fe2000001ff00 */
[----:B------:R-:W-:Y:S01]  /*d110*/  IADD3 R6, R5, R6, RZ ;  /* 0x0000000605067210 */ /* 0x000fe20007ffe0ff */
[----:B------:R-:W-:-:S03]  /*d120*/  IMAD.IADD R0, R3, 0x1, R0 ;  /* 0x0000000103007824 */ /* 0x000fc600078e0200 */
[----:B------:R-:W-:Y:S02]  /*d130*/  LEA.HI.X R19, R4, c[0x0][0x274], R6, 0x1, P1 ;  /* 0x00009d0004137a11 */ /* 0x000fe400008f0c06 */
[----:B------:R-:W-:Y:S01]  /*d140*/  LEA.HI.X R18, R2, c[0x0][0x28c], R0, 0x1, P0 ;  /* 0x0000a30002127a11 */ /* 0x000fe200000f0c00 */
[----:B------:R-:W-:Y:S01]  /*d150*/  CS2R R6, SRZ ;  /* 0x0000000000067805 */ /* 0x000fe2000001ff00 */
[----:B------:R-:W-:Y:S01]  /*d160*/  ISETP.GE.AND P0, PT, R20, R26, PT ;  /* 0x0000001a1400720c */ /* 0x000fe20003f06270 */
[----:B------:R1:W3:Y:S01]  /*d170*/  SHFL.IDX PT, R2, R22, RZ, 0x1e1f ;  /* 0x001e1fff16027589 */ /* 0x0002e200000e0000 */
[----:B------:R-:W-:-:S03]  /*d180*/  CS2R R4, SRZ ;  /* 0x0000000000047805 */ /* 0x000fc6000001ff00 */
[----:B------:R1:W4:Y:S04]  /*d190*/  SHFL.IDX PT, R13, R19, RZ, 0x1e1f ;  /* 0x001e1fff130d7589 */ /* 0x00032800000e0000 */
[----:B------:R1:W1:Y:S04]  /*d1a0*/  SHFL.IDX PT, R3, R18, RZ, 0x1e1f ;  /* 0x001e1fff12037589 */ /* 0x00026800000e0000 */
[----:B------:R-:W-:Y:S05]  /*d1b0*/  @P0 BRA `(.L_x_794) ;  /* 0x0000021000000947 */ /* 0x000fea0003800000 */
[----:B--2---:R-:W-:Y:S01]  /*d1c0*/  ISETP.GE.AND P1, PT, R124, c[0x0][0x27c], PT ;  /* 0x00009f007c007a0c */ /* 0x004fe20003f26270 */
[----:B------:R-:W-:Y:S01]  /*d1d0*/  CS2R R34, SRZ ;  /* 0x0000000000227805 */ /* 0x000fe2000001ff00 */
[----:B------:R-:W-:Y:S01]  /*d1e0*/  CS2R R32, SRZ ;  /* 0x0000000000207805 */ /* 0x000fe2000001ff00 */
[----:B------:R-:W-:Y:S01]  /*d1f0*/  CS2R R30, SRZ ;  /* 0x00000000001e7805 */ /* 0x000fe2000001ff00 */
[----:B------:R-:W-:-:S09]  /*d200*/  CS2R R28, SRZ ;  /* 0x00000000001c7805 */ /* 0x000fd2000001ff00 */
[C---:B------:R-:W-:Y:S01]  /*d210*/  @!P1 IMAD.SHL.U32 R0, R124.reuse, 0x2, RZ ;  /* 0x000000027c009824 */ /* 0x040fe200078e00ff */
[----:B------:R-:W-:-:S04]  /*d220*/  @!P1 SHF.L.U64.HI R4, R124, 0x1, R125 ;  /* 0x000000017c049819 */ /* 0x000fc8000001027d */
[----:B------:R-:W-:-:S04]  /*d230*/  @!P1 IADD3 R16, P0, R12, R0, RZ ;  /* 0x000000000c109210 */ /* 0x000fc80007f1e0ff */
[----:B----4-:R-:W-:Y:S02]  /*d240*/  @!P1 IADD3.X R17, R13, R4, RZ, P0, !PT ;  /* 0x000000040d119210 */ /* 0x010fe400007fe4ff */
[----:B---3--:R-:W-:-:S05]  /*d250*/  @!P1 IADD3 R14, P0, R2, R0, RZ ;  /* 0x00000000020e9210 */ /* 0x008fca0007f1e0ff */
[----:B-1----:R-:W-:Y:S01]  /*d260*/  @!P1 IMAD.X R15, R3, 0x1, R4, P0 ;  /* 0x00000001030f9824 */ /* 0x002fe200000e0604 */
[----:B------:R-:W-:-:S13]  /*d270*/  ISETP.GE.AND P0, PT, R160, c[0x0][0x27c], PT ;  /* 0x00009f00a0007a0c */ /* 0x000fda0003f06270 */
[----:B-----5:R-:W-:-:S05]  /*d280*/  @!P0 SHF.L.U32 R0, R24, 0x3, RZ ;  /* 0x0000000318008819 */ /* 0x020fca00000006ff */
[----:B------:R-:W-:-:S04]  /*d290*/  @!P0 IMAD.WIDE R6, R0, 0x2, R12 ;  /* 0x0000000200068825 */ /* 0x000fc800078e020c */
[----:B------:R-:W-:Y:S01]  /*d2a0*/  @!P0 IMAD.WIDE R4, R0, 0x2, R2 ;  /* 0x0000000200048825 */ /* 0x000fe200078e0202 */
[----:B------:R1:W5:Y:S04]  /*d2b0*/  @!P0 LD.E.128 R32, [R6.64] ;  /* 0x0000000606208980 */ /* 0x000368000c101d00 */
[----:B------:R2:W5:Y:S01]  /*d2c0*/  @!P0 LD.E.128 R28, [R4.64] ;  /* 0x00000006041c8980 */ /* 0x000562000c101d00 */
[----:B------:R-:W-:Y:S01]  /*d2d0*/  ISETP.GE.AND P0, PT, R127, c[0x0][0x27c], PT ;  /* 0x00009f007f007a0c */ /* 0x000fe20003f06270 */
[----:B------:R-:W-:Y:S01]  /*d2e0*/  CS2R R46, SRZ ;  /* 0x00000000002e7805 */ /* 0x000fe2000001ff00 */
[----:B------:R-:W-:Y:S01]  /*d2f0*/  CS2R R44, SRZ ;  /* 0x00000000002c7805 */ /* 0x000fe2000001ff00 */
[----:B------:R-:W-:-:S10]  /*d300*/  CS2R R42, SRZ ;  /* 0x00000000002a7805 */ /* 0x000fd4000001ff00 */
[----:B------:R-:W-:Y:S01]  /*d310*/  @!P0 IMAD.SHL.U32 R0, R23, 0x8, RZ ;  /* 0x0000000817008824 */ /* 0x000fe200078e00ff */
[----:B------:R-:W-:Y:S01]  /*d320*/  CS2R R40, SRZ ;  /* 0x0000000000287805 */ /* 0x000fe2000001ff00 */
[----:B------:R-:W-:Y:S01]  /*d330*/  CS2R R10, SRZ ;  /* 0x00000000000a7805 */ /* 0x000fe2000001ff00 */
[----:B------:R-:W-:Y:S01]  /*d340*/  CS2R R8, SRZ ;  /* 0x0000000000087805 */ /* 0x000fe2000001ff00 */
[----:B------:R-:W-:Y:S01]  /*d350*/  @!P0 IMAD.WIDE R2, R0, 0x2, R2 ;  /* 0x0000000200028825 */ /* 0x000fe200078e0202 */
[----:B-1----:R-:W-:-:S04]  /*d360*/  CS2R R6, SRZ ;  /* 0x0000000000067805 */ /* 0x002fc8000001ff00 */
[----:B------:R1:W5:Y:S01]  /*d370*/  @!P0 LD.E.128 R40, [R2.64] ;  /* 0x0000000602288980 */ /* 0x000362000c101d00 */
[----:B--2---:R-:W-:-:S03]  /*d380*/  @!P0 IMAD.WIDE R4, R0, 0x2, R12 ;  /* 0x0000000200048825 */ /* 0x004fc600078e020c */
[----:B------:R1:W5:Y:S04]  /*d390*/  @!P1 LD.E.128 R8, [R16.64] ;  /* 0x0000000610089980 */ /* 0x000368000c101d00 */
[----:B------:R2:W5:Y:S02]  /*d3a0*/  @!P0 LD.E.128 R44, [R4.64] ;  /* 0x00000006042c8980 */ /* 0x000564000c101d00 */
[----:B--2---:R-:W-:-:S06]  /*d3b0*/  CS2R R4, SRZ ;  /* 0x0000000000047805 */ /* 0x004fcc000001ff00 */
[----:B------:R1:W5:Y:S02]  /*d3c0*/  @!P1 LD.E.128 R4, [R14.64] ;  /* 0x000000060e049980 */ /* 0x000364000c101d00 */
.L_x_794:
[----:B--2---:R-:W-:Y:S05]  /*d3d0*/  BSYNC B0 ;  /* 0x0000000000007941 */ /* 0x004fea0003800000 */
.L_x_793:
[----:B------:R-:W-:Y:S01]  /*d3e0*/  IADD3 R0, R20, 0x40, RZ ;  /* 0x0000004014007810 */ /* 0x000fe20007ffe0ff */
[----:B-1-3-5:R-:W-:Y:S01]  /*d3f0*/  IMAD.MOV.U32 R2, RZ, RZ, R44 ;  /* 0x000000ffff027224 */ /* 0x02afe200078e002c */
[----:B------:R-:W-:Y:S01]  /*d400*/  MOV R16, R6 ;  /* 0x0000000600107202 */ /* 0x000fe20000000f00 */
[----:B------:R-:W-:Y:S01]  /*d410*/  IMAD.MOV.U32 R12, RZ, RZ, R46 ;  /* 0x000000ffff0c7224 */ /* 0x000fe200078e002e */
[----:B------:R-:W-:Y:S01]  /*d420*/  ISETP.GE.AND P0, PT, R0, R26, PT ;  /* 0x0000001a0000720c */ /* 0x000fe20003f06270 */
        /* <DEDUP_REMOVED lines=13> */
[----:B----4-:R1:W2:Y:S01]  /*d500*/  SHFL.IDX PT, R13, R19, 0x1, 0x1e1f ;  /* 0x003e1f00130d7f89 */ /* 0x0102a200000e0000 */
[----:B------:R-:W-:Y:S01]  /*d510*/  IMAD.MOV.U32 R0, RZ, RZ, R9 ;  /* 0x000000ffff007224 */ /* 0x000fe200078e0009 */
[----:B------:R-:W-:Y:S01]  /*d520*/  PRMT R86, R3, 0x5410, R12 ;  /* 0x0000541003567816 */ /* 0x000fe2000000000c */
[----:B------:R-:W-:Y:S01]  /*d530*/  IMAD.MOV.U32 R3, RZ, RZ, R11 ;  /* 0x000000ffff037224 */ /* 0x000fe200078e000b */
[----:B------:R-:W-:Y:S01]  /*d540*/  MOV R12, R10 ;  /* 0x0000000a000c7202 */ /* 0x000fe20000000f00 */
[----:B------:R-:W-:Y:S01]  /*d550*/  IMAD.MOV.U32 R15, RZ, RZ, R7 ;  /* 0x000000ffff0f7224 */ /* 0x000fe200078e0007 */
[----:B------:R-:W-:Y:S01]  /*d560*/  PRMT R38, R0, 0x5410, R2 ;  /* 0x0000541000267816 */ /* 0x000fe20000000002 */
        /* <DEDUP_REMOVED lines=15> */
[----:B------:R1:W3:Y:S01]  /*d660*/  SHFL.IDX PT, R12, R21, 0x1, 0x1e1f ;  /* 0x003e1f00150c7f89 */ /* 0x0002e200000e0000 */
[----:B------:R-:W-:Y:S01]  /*d670*/  BSSY B0, `(.L_x_795) ;  /* 0x0000036000007945 */ /* 0x000fe20003800000 */
[----:B------:R-:W-:Y:S01]  /*d680*/  PRMT R83, R0, 0x5410, R2 ;  /* 0x0000541000537816 */ /* 0x000fe20000000002 */
[----:B------:R-:W-:Y:S01]  /*d690*/  IMAD.MOV.U32 R0, RZ, RZ, R5 ;  /* 0x000000ffff007224 */ /* 0x000fe200078e0005 */
[----:B------:R-:W-:Y:S01]  /*d6a0*/  PRMT R85, R3, 0x7610, R85 ;  /* 0x0000761003557816 */ /* 0x000fe20000000055 */
[----:B------:R1:W4:Y:S01]  /*d6b0*/  SHFL.IDX PT, R2, R22, 0x1, 0x1e1f ;  /* 0x003e1f0016027f89 */ /* 0x00032200000e0000 */
[----:B------:R-:W-:Y:S01]  /*d6c0*/  PRMT R56, R16, 0x7610, R56 ;  /* 0x0000761010387816 */ /* 0x000fe20000000038 */
[----:B------:R-:W-:Y:S01]  /*d6d0*/  CS2R R76, SRZ ;  /* 0x00000000004c7805 */ /* 0x000fe2000001ff00 */
[----:B------:R-:W-:Y:S01]  /*d6e0*/  PRMT R57, R15, 0x7610, R57 ;  /* 0x000076100f397816 */ /* 0x000fe20000000039 */
[----:B------:R1:W1:Y:S01]  /*d6f0*/  SHFL.IDX PT, R3, R18, 0x1, 0x1e1f ;  /* 0x003e1f0012037f89 */ /* 0x00026200000e0000 */
[----:B------:R-:W-:Y:S01]  /*d700*/  PRMT R37, R0, 0x5410, R14 ;  /* 0x0000541000257816 */ /* 0x000fe2000000000e */
        /* <DEDUP_REMOVED lines=18> */
[----:B---3--:R-:W-:-:S04]  /*d830*/  @!P1 IADD3 R16, P0, R12, R0, RZ ;  /* 0x000000000c109210 */ /* 0x008fc80007f1e0ff */
[----:B------:R-:W-:Y:S02]  /*d840*/  @!P1 IADD3.X R17, R13, R15, RZ, P0, !PT ;  /* 0x0000000f0d119210 */ /* 0x000fe400007fe4ff */
[----:B----4-:R-:W-:-:S05]  /*d850*/  @!P1 IADD3 R14, P0, R2, R0, RZ ;  /* 0x00000000020e9210 */ /* 0x010fca0007f1e0ff */
[----:B-1----:R-:W-:Y:S01]  /*d860*/  @!P1 IMAD.X R15, R3, 0x1, R15, P0 ;  /* 0x00000001030f9824 */ /* 0x002fe200000e060f */
[----:B------:R-:W-:-:S13]  /*d870*/  ISETP.GE.AND P0, PT, R160, c[0x0][0x27c], PT ;  /* 0x00009f00a0007a0c */ /* 0x000fda0003f06270 */
[----:B------:R-:W-:-:S05]  /*d880*/  @!P0 SHF.L.U32 R0, R24, 0x3, RZ ;  /* 0x0000000318008819 */ /* 0x000fca00000006ff */
[----:B------:R-:W-:-:S04]  /*d890*/  @!P0 IMAD.WIDE R20, R0, 0x2, R12 ;  /* 0x0000000200148825 */ /* 0x000fc800078e020c */
[----:B------:R-:W-:Y:S01]  /*d8a0*/  @!P0 IMAD.WIDE R18, R0, 0x2, R2 ;  /* 0x0000000200128825 */ /* 0x000fe200078e0202 */
[----:B------:R1:W5:Y:S04]  /*d8b0*/  @!P0 LD.E.128 R64, [R20.64] ;  /* 0x0000000614408980 */ /* 0x000368000c101d00 */
[----:B------:R1:W5:Y:S01]  /*d8c0*/  @!P0 LD.E.128 R68, [R18.64] ;  /* 0x0000000612448980 */ /* 0x000362000c101d00 */
[----:B------:R-:W-:Y:S01]  /*d8d0*/  ISETP.GE.AND P0, PT, R127, c[0x0][0x27c], PT ;  /* 0x00009f007f007a0c */ /* 0x000fe20003f06270 */
[----:B------:R-:W-:Y:S01]  /*d8e0*/  CS2R R78, SRZ ;  /* 0x00000000004e7805 */ /* 0x000fe2000001ff00 */
[----:B------:R-:W-:Y:S01]  /*d8f0*/  CS2R R76, SRZ ;  /* 0x00000000004c7805 */ /* 0x000fe2000001ff00 */
[----:B------:R-:W-:Y:S01]  /*d900*/  CS2R R74, SRZ ;  /* 0x00000000004a7805 */ /* 0x000fe2000001ff00 */
[----:B------:R-:W-:Y:S01]  /*d910*/  CS2R R72, SRZ ;  /* 0x0000000000487805 */ /* 0x000fe2000001ff00 */
[----:B------:R-:W-:Y:S01]  /*d920*/  CS2R R50, SRZ ;  /* 0x0000000000327805 */ /* 0x000fe2000001ff00 */
[----:B------:R-:W-:Y:S01]  /*d930*/  CS2R R48, SRZ ;  /* 0x0000000000307805 */ /* 0x000fe2000001ff00 */
[----:B------:R-:W-:Y:S01]  /*d940*/  CS2R R54, SRZ ;  /* 0x0000000000367805 */ /* 0x000fe2000001ff00 */
[----:B------:R-:W-:-:S04]  /*d950*/  CS2R R52, SRZ ;  /* 0x0000000000347805 */ /* 0x000fc8000001ff00 */
[----:B------:R1:W5:Y:S01]  /*d960*/  @!P1 LD.E.128 R48, [R16.64] ;  /* 0x0000000610309980 */ /* 0x000362000c101d00 */
[----:B------:R-:W-:-:S03]  /*d970*/  @!P0 IMAD.SHL.U32 R0, R23, 0x8, RZ ;  /* 0x0000000817008824 */ /* 0x000fc600078e00ff */
[----:B------:R1:W5:Y:S01]  /*d980*/  @!P1 LD.E.128 R52, [R14.64] ;  /* 0x000000060e349980 */ /* 0x000362000c101d00 */
[----:B------:R-:W-:-:S04]  /*d990*/  @!P0 IMAD.WIDE R12, R0, 0x2, R12 ;  /* 0x00000002000c8825 */ /* 0x000fc800078e020c */
[----:B------:R-:W-:Y:S01]  /*d9a0*/  @!P0 IMAD.WIDE R2, R0, 0x2, R2 ;  /* 0x0000000200028825 */ /* 0x000fe200078e0202 */
[----:B------:R1:W5:Y:S04]  /*d9b0*/  @!P0 LD.E.128 R76, [R12.64] ;  /* 0x000000060c4c8980 */ /* 0x000368000c101d00 */
[----:B------:R1:W5:Y:S02]  /*d9c0*/  @!P0 LD.E.128 R72, [R2.64] ;  /* 0x0000000602488980 */ /* 0x000364000c101d00 */
.L_x_796:
[----:B--2---:R-:W-:Y:S05]  /*d9d0*/  BSYNC B0 ;  /* 0x0000000000007941 */ /* 0x004fea0003800000 */
.L_x_795:
[----:B-----5:R-:W-:Y:S01]  /*d9e0*/  IMAD.MOV.U32 R0, RZ, RZ, R78 ;  /* 0x000000ffff007224 */ /* 0x020fe200078e004e */
[----:B------:R-:W-:-:S04]  /*d9f0*/  DEPBAR.LE SB0, 0x1 ;  /* 0x000080400000791a */ /* 0x000fc80000000000 */
[----:B-1-3--:R-:W-:Y:S01]  /*da00*/  IMAD.MOV.U32 R12, RZ, RZ, R79 ;  /* 0x000000ffff0c7224 */ /* 0x00afe200078e004f */
[----:B------:R-:W-:Y:S01]  /*da10*/  BSSY B1, `(.L_x_797) ;  /* 0x0000160000017945 */ /* 0x000fe20003800000 */
[----:B------:R-:W-:Y:S02]  /*da20*/  IMAD.MOV.U32 R3, RZ, RZ, R76 ;  /* 0x000000ffff037224 */ /* 0x000fe400078e004c */
[----:B----4-:R-:W-:Y:S01]  /*da30*/  IMAD.MOV.U32 R2, RZ, RZ, R77 ;  /* 0x000000ffff027224 */ /* 0x010fe200078e004d */
[----:B------:R-:W-:Y:S01]  /*da40*/  PRMT R102, R12, 0x5410, R0 ;  /* 0x000054100c667816 */ /* 0x000fe20000000000 */
[----:B------:R-:W-:Y:S01]  /*da50*/  IMAD.MOV.U32 R0, RZ, RZ, R66 ;  /* 0x000000ffff007224 */ /* 0x000fe200078e0042 */
[----:B------:R-:W-:Y:S01]  /*da60*/  PRMT R101, R101, 0x5410, R3 ;  /* 0x0000541065657816 */ /* 0x000fe20000000003 */
[----:B------:R-:W-:Y:S01]  /*da70*/  IMAD.MOV.U32 R12, RZ, RZ, R67 ;  /* 0x000000ffff0c7224 */ /* 0x000fe200078e0043 */
[----:B------:R-:W-:Y:S01]  /*da80*/  PRMT R100, R2, 0x7610, R100 ;  /* 0x0000761002647816 */ /* 0x000fe20000000064 */
[----:B------:R-:W-:Y:S01]  /*da90*/  IMAD.MOV.U32 R3, RZ, RZ, R64 ;  /* 0x000000ffff037224 */ /* 0x000fe200078e0040 */
[----:B------:R-:W-:Y:S01]  /*daa0*/  PRMT R98, R98, 0x5410, R0 ;  /* 0x0000541062627816 */ /* 0x000fe20000000000 */
[----:B------:R-:W-:-:S02]  /*dab0*/  IMAD.MOV.U32 R0, RZ, RZ, R50 ;  /* 0x000000ffff007224 */ /* 0x000fc400078e0032 */
[----:B------:R-:W-:Y:S01]  /*dac0*/  IMAD.MOV.U32 R2, RZ, RZ, R65 ;  /* 0x000000ffff027224 */ /* 0x000fe200078e0041 */
[----:B------:R-:W-:Y:S01]  /*dad0*/  PRMT R98, R12, 0x7610, R98 ;  /* 0x000076100c627816 */ /* 0x000fe20000000062 */
[----:B------:R-:W-:Y:S01]  /*dae0*/  IMAD.MOV.U32 R12, RZ, RZ, R51 ;  /* 0x000000ffff0c7224 */ /* 0x000fe200078e0033 */
[----:B------:R-:W-:Y:S02]  /*daf0*/  PRMT R94, R94, 0x5410, R0 ;  /* 0x000054105e5e7816 */ /* 0x000fe40000000000 */
[----:B------:R-:W-:Y:S01]  /*db00*/  PRMT R97, R97, 0x5410, R3 ;  /* 0x0000541061617816 */ /* 0x000fe20000000003 */
[----:B------:R-:W-:Y:S01]  /*db10*/  IMAD.MOV.U32 R3, RZ, RZ, R48 ;  /* 0x000000ffff037224 */ /* 0x000fe200078e0030 */
[----:B------:R-:W-:Y:S01]  /*db20*/  PRMT R94, R12, 0x7610, R94 ;  /* 0x000076100c5e7816 */ /* 0x000fe2000000005e */
[----:B------:R-:W-:Y:S01]  /*db30*/  IMAD.MOV.U32 R12, RZ, RZ, R75 ;  /* 0x000000ffff0c7224 */ /* 0x000fe200078e004b */
[----:B------:R-:W-:Y:S01]  /*db40*/  PRMT R96, R2, 0x7610, R96 ;  /* 0x0000761002607816 */ /* 0x000fe20000000060 */
[----:B------:R-:W-:Y:S01]  /*db50*/  IMAD.MOV.U32 R2, RZ, RZ, R49 ;  /* 0x000000ffff027224 */ /* 0x000fe200078e0031 */
[----:B------:R-:W-:-:S02]  /*db60*/  MOV R0, R74 ;  /* 0x0000004a00007202 */ /* 0x000fc40000000f00 */
[----:B------:R-:W-:Y:S02]  /*db70*/  PRMT R101, R12, 0x7610, R101 ;  /* 0x000076100c657816 */ /* 0x000fe40000000065 */
[----:B------:R-:W-:Y:S02]  /*db80*/  IADD3 R12, -R235, R26, RZ ;  /* 0x0000001aeb0c7210 */ /* 0x000fe40007ffe1ff */
[----:B------:R-:W-:Y:S01]  /*db90*/  PRMT R93, R93, 0x5410, R3 ;  /* 0x000054105d5d7816 */ /* 0x000fe20000000003 */
[----:B------:R-:W-:Y:S01]  /*dba0*/  IMAD.MOV.U32 R3, RZ, RZ, R72 ;  /* 0x000000ffff037224 */ /* 0x000fe200078e0048 */
[----:B------:R-:W-:Y:S01]  /*dbb0*/  IMNMX R82, R12, 0x80, PT ;  /* 0x000000800c527817 */ /* 0x000fe20003800200 */
[----:B------:R-:W-:Y:S01]  /*dbc0*/  IMAD.MOV.U32 R12, RZ, RZ, R54 ;  /* 0x000000ffff0c7224 */ /* 0x000fe200078e0036 */
[----:B------:R-:W-:Y:S01]  /*dbd0*/  PRMT R92, R2, 0x7610, R92 ;  /* 0x00007610025c7816 */ /* 0x000fe2000000005c */
[----:B------:R-:W-:Y:S01]  /*dbe0*/  IMAD.MOV.U32 R2, RZ, RZ, R73 ;  /* 0x000000ffff027224 */ /* 0x000fe200078e0049 */
[----:B------:R-:W-:Y:S01]  /*dbf0*/  PRMT R100, R100, 0x5410, R0 ;  /* 0x0000541064647816 */ /* 0x000fe20000000000 */
[----:B------:R-:W-:Y:S01]  /*dc00*/  IMAD.MOV.U32 R0, RZ, RZ, R70 ;  /* 0x000000ffff007224 */ /* 0x000fe200078e0046 */
[----:B------:R-:W-:Y:S01]  /*dc10*/  BAR.SYNC.DEFER_BLOCKING 0x0 ;  /* 0x0000000000007b1d */ /* 0x000fe20000010000 */
[----:B------:R-:W-:-:S02]  /*dc20*/  ISETP.GE.AND P0, PT, R108, R82, PT ;  /* 0x000000526c00720c */ /* 0x000fc40003f06270 */
[----:B------:R-:W-:Y:S01]  /*dc30*/  PRMT R99, R2, 0x5410, R3 ;  /* 0x0000541002637816 */ /* 0x000fe20000000003 */
[----:B------:R-:W-:Y:S01]  /*dc40*/  IMAD.MOV.U32 R3, RZ, RZ, R71 ;  /* 0x000000ffff037224 */ /* 0x000fe200078e0047 */
[----:B------:R-:W-:Y:S01]  /*dc50*/  PRMT R96, R96, 0x5410, R0 ;  /* 0x0000541060607816 */ /* 0x000fe20000000000 */
[----:B------:R-:W-:Y:S01]  /*dc60*/  IMAD.MOV.U32 R2, RZ, RZ, R68 ;  /* 0x000000ffff027224 */ /* 0x000fe200078e0044 */
[----:B------:R-:W-:Y:S01]  /*dc70*/  PRMT R92, R92, 0x5410, R12 ;  /* 0x000054105c5c7816 */ /* 0x000fe2000000000c */
[----:B------:R-:W-:Y:S01]  /*dc80*/  IMAD.MOV.U32 R0, RZ, RZ, R69 ;  /* 0x000000ffff007224 */ /* 0x000fe200078e0045 */
[----:B------:R-:W-:Y:S01]  /*dc90*/  PRMT R97, R3, 0x7610, R97 ;  /* 0x0000761003617816 */ /* 0x000fe20000000061 */
[----:B------:R-:W-:-:S03]  /*dca0*/  IMAD.MOV.U32 R3, RZ, RZ, R55 ;  /* 0x000000ffff037224 */ /* 0x000fc600078e0037 */
[----:B------:R-:W-:Y:S01]  /*dcb0*/  PRMT R95, R0, 0x5410, R2 ;  /* 0x00005410005f7816 */ /* 0x000fe20000000002 */
[----:B------:R-:W-:Y:S01]  /*dcc0*/  IMAD.MOV.U32 R2, RZ, RZ, R52 ;  /* 0x000000ffff027224 */ /* 0x000fe200078e0034 */
[----:B------:R-:W-:Y:S01]  /*dcd0*/  PRMT R93, R3, 0x7610, R93 ;  /* 0x00007610035d7816 */ /* 0x000fe2000000005d */
[----:B------:R-:W-:-:S03]  /*dce0*/  IMAD.MOV.U32 R0, RZ, RZ, R53 ;  /* 0x000000ffff007224 */ /* 0x000fc600078e0035 */
[----:B------:R-:W-:Y:S02]  /*dcf0*/  PRMT R91, R91, 0x5410, R2 ;  /* 0x000054105b5b7816 */ /* 0x000fe40000000002 */
[----:B------:R-:W-:Y:S01]  /*dd00*/  PRMT R90, R0, 0x7610, R90 ;  /* 0x00007610005a7816 */ /* 0x000fe2000000005a */
[----:B------:R-:W-:Y:S05]  /*dd10*/  @P0 BRA `(.L_x_798) ;  /* 0x000012f000000947 */ /* 0x000fea0003800000 */
[----:B------:R1:W5:Y:S04]  /*dd20*/  LDL R110, [R1+0x74] ;  /* 0x00007400016e7983 */ /* 0x0003680000100800 */
[----:B------:R1:W5:Y:S04]  /*dd30*/  LDL R109, [R1+0x78] ;  /* 0x00007800016d7983 */ /* 0x0003680000100800 */
[----:B------:R1:W5:Y:S01]  /*dd40*/  LDL R108, [R1+0x7c] ;  /* 0x00007c00016c7983 */ /* 0x0003620000100800 */
[----:B------:R-:W-:Y:S01]  /*dd50*/  ISETP.GE.AND P0, PT, R124, c[0x0][0x27c], PT ;  /* 0x00009f007c007a0c */ /* 0x000fe20003f06270 */
[----:B------:R-:W-:-:S12]  /*dd60*/  BSSY B0, `(.L_x_799) ;  /* 0x0000062000007945 */ /* 0x000fd80003800000 */
[----:B------:R-:W-:Y:S05]  /*dd70*/  @P0 BRA `(.L_x_800) ;  /* 0x0000060000000947 */ /* 0x000fea0003800000 */
[----:B------:R-:W2:Y:S01]  /*dd80*/  LDL R111, [R1+0x98] ;  /* 0x00009800016f7983 */ /* 0x000ea20000100800 */
[----:B------:R-:W-:Y:S02]  /*dd90*/  MOV R0, c[0x0][0x27c] ;  /* 0x00009f0000007a02 */ /* 0x000fe40000000f00 */
[--C-:B------:R-:W-:Y:S02]  /*dda0*/  SHF.R.U64 R61, R4, 0x10, R5.reuse ;  /* 0x00000010043d7819 */ /* 0x100fe40000001205 */
[----:B------:R-:W-:Y:S02]  /*ddb0*/  LEA.HI R0, R0, R106, RZ, 0x1d ;  /* 0x0000006a00007211 */ /* 0x000fe400078fe8ff */
[----:B------:R-:W-:Y:S02]  /*ddc0*/  SHF.R.U32.HI R4, RZ, 0x10, R5 ;  /* 0x00000010ff047819 */ /* 0x000fe40000011605 */
[----:B------:R-:W-:Y:S02]  /*ddd0*/  SHF.R.S32.HI R3, RZ, 0x1f, R0 ;  /* 0x0000001fff037819 */ /* 0x000fe40000011400 */
[----:B------:R-:W-:-:S02]  /*dde0*/  SHF.L.U32 R2, R0, 0x3, RZ ;  /* 0x0000000300027819 */ /* 0x000fc400000006ff */
[----:B------:R-:W-:Y:S02]  /*ddf0*/  LEA.HI R0, R3, R0, RZ, 0x2 ;  /* 0x0000000003007211 */ /* 0x000fe400078f10ff */
[----:B-----5:R-:W-:Y:S02]  /*de00*/  LOP3.LUT R2, R110, 0x18, R2, 0xf8, !PT ;  /* 0x000000186e027812 */ /* 0x020fe400078ef802 */
[----:B------:R-:W-:Y:S02]  /*de10*/  SHF.L.U32 R0, R0, 0xa, RZ ;  /* 0x0000000a00007819 */ /* 0x000fe400000006ff */
[----:B------:R-:W-:Y:S02]  /*de20*/  LOP3.LUT R2, R2, R109, RZ, 0x3c, !PT ;  /* 0x0000006d02027212 */ /* 0x000fe400078e3cff */
[----:B------:R-:W-:Y:S02]  /*de30*/  LOP3.LUT R0, R0, 0x7ffff000, RZ, 0xc0, !PT ;  /* 0x7ffff00000007812 */ /* 0x000fe400078ec0ff */
[----:B------:R-:W-:-:S02]  /*de40*/  SHF.R.U32.HI R26, RZ, 0x10, R9 ;  /* 0x00000010ff1a7819 */ /* 0x000fc40000011609 */
[----:B------:R-:W-:Y:S02]  /*de50*/  IADD3 R0, R2, R0, R108 ;  /* 0x0000000002007210 */ /* 0x000fe40007ffe06c */
[--C-:B------:R-:W-:Y:S01]  /*de60*/  SHF.R.U64 R58, R6, 0x10, R7.reuse ;  /* 0x00000010063a7819 */ /* 0x100fe20000001207 */
[----:B------:R-:W-:Y:S01]  /*de70*/  HADD2.F32 R81, -RZ, R26.H0_H0 ;  /* 0x2000001aff517230 */ /* 0x000fe20000004100 */
[----:B------:R-:W-:Y:S01]  /*de80*/  SHF.L.U32 R25, R0, 0x1, RZ ;  /* 0x0000000100197819 */ /* 0x000fe200000006ff */
[----:B------:R-:W-:Y:S01]  /*de90*/  HADD2.F32 R0, -RZ, R37.H0_H0 ;  /* 0x20000025ff007230 */ /* 0x000fe20000004100 */
[----:B------:R-:W-:Y:S01]  /*dea0*/  SHF.R.U32.HI R27, RZ, 0x10, R7 ;  /* 0x00000010ff1b7819 */ /* 0x000fe20000011607 */
[----:B------:R-:W-:Y:S01]  /*deb0*/  HADD2.F32 R7, -RZ, R38.H0_H0 ;  /* 0x20000026ff077230 */ /* 0x000fe20000004100 */
[----:B------:R-:W-:Y:S01]  /*dec0*/  SHF.R.U64 R63, R8, 0x10, R9 ;  /* 0x00000010083f7819 */ /* 0x000fe20000001209 */
[----:B------:R-:W3:Y:S01]  /*ded0*/  LDS.128 R16, [R25+0x6080] ;  /* 0x0060800019107984 */ /* 0x000ee20000000c00 */
[----:B------:R-:W-:-:S02]  /*dee0*/  SHF.R.U32.HI R36, RZ, 0x10, R11 ;  /* 0x00000010ff247819 */ /* 0x000fc4000001160b */
[----:B------:R-:W-:Y:S01]  /*def0*/  SHF.R.U64 R62, R10, 0x10, R11 ;  /* 0x000000100a3e7819 */ /* 0x000fe2000000120b */
[----:B------:R-:W-:Y:S02]  /*df00*/  HADD2.F32 R63, -RZ, R63.H0_H0 ;  /* 0x2000003fff3f7230 */ /* 0x000fe40000004100 */
[--C-:B---3--:R-:W-:Y:S02]  /*df10*/  HADD2.F32 R3, -RZ, R17.reuse.H0_H0 ;  /* 0x20000011ff037230 */ /* 0x108fe40000004100 */
[----:B------:R-:W-:Y:S02]  /*df20*/  HADD2.F32 R5, -RZ, R16.H0_H0 ;  /* 0x20000010ff057230 */ /* 0x000fe40000004100 */
[----:B------:R-:W-:Y:S01]  /*df30*/  HADD2.F32 R2, -RZ, R17.H1_H1 ;  /* 0x30000011ff027230 */ /* 0x000fe20000004100 */
[----:B------:R-:W-:Y:S01]  /*df40*/  FMUL.FTZ R39, R3, R0 ;  /* 0x0000000003277220 */ /* 0x000fe20000410000 */
[----:B------:R-:W-:Y:S02]  /*df50*/  HADD2.F32 R9, -RZ, R19.H0_H0 ;  /* 0x20000013ff097230 */ /* 0x000fe40000004100 */
[----:B------:R-:W-:-:S02]  /*df60*/  HADD2.F32 R17, -RZ, R27.H0_H0 ;  /* 0x2000001bff117230 */ /* 0x000fc40000004100 */
[--C-:B------:R-:W-:Y:S02]  /*df70*/  HADD2.F32 R11, -RZ, R18.reuse.H0_H0 ;  /* 0x20000012ff0b7230 */ /* 0x100fe40000004100 */
[----:B------:R-:W-:Y:S02]  /*df80*/  HADD2.F32 R10, -RZ, R18.H1_H1 ;  /* 0x30000012ff0a7230 */ /* 0x000fe40000004100 */
[----:B------:R-:W-:Y:S01]  /*df90*/  HADD2.F32 R8, -RZ, R19.H1_H1 ;  /* 0x30000013ff087230 */ /* 0x000fe20000004100 */
[----:B--2---:R-:W2:Y:S02]  /*dfa0*/  LDS.128 R12, [R111] ;  /* 0x000000006f0c7984 */ /* 0x004ea40000000c00 */
[----:B--2---:R-:W-:Y:S02]  /*dfb0*/  HADD2.F32 R23, -RZ, R13.H0_H0 ;  /* 0x2000000dff177230 */ /* 0x004fe40000004100 */
[--C-:B------:R-:W-:Y:S02]  /*dfc0*/  HADD2.F32 R22, -RZ, R12.reuse.H0_H0 ;  /* 0x2000000cff167230 */ /* 0x100fe40000004100 */
[----:B------:R-:W-:Y:S01]  /*dfd0*/  HADD2.F32 R24, -RZ, R12.H1_H1 ;  /* 0x3000000cff187230 */ /* 0x000fe20000004100 */
[----:B------:R-:W-:Y:S01]  /*dfe0*/  FMUL.FTZ R6, R23, R0 ;  /* 0x0000000017067220 */ /* 0x000fe20000410000 */
[----:B------:R-:W-:-:S02]  /*dff0*/  HADD2.F32 R12, -RZ, R16.H1_H1 ;  /* 0x30000010ff0c7230 */ /* 0x000fc40000004100 */
[----:B------:R-:W-:Y:S01]  /*e000*/  HADD2.F32 R21, -RZ, R13.H1_H1 ;  /* 0x3000000dff157230 */ /* 0x000fe20000004100 */
[----:B------:R-:W-:Y:S01]  /*e010*/  FFMA.FTZ R60, R3, R7, R6 ;  /* 0x00000007033c7223 */ /* 0x000fe20000010006 */
[----:B------:R-:W-:Y:S02]  /*e020*/  HADD2.F32 R16, -RZ, R4.H0_H0 ;  /* 0x20000004ff107230 */ /* 0x000fe40000004100 */
[----:B------:R-:W-:Y:S02]  /*e030*/  HADD2.F32 R4, -RZ, R37.H1_H1 ;  /* 0x30000025ff047230 */ /* 0x000fe40000004100 */
[----:B------:R-:W-:Y:S01]  /*e040*/  HADD2.F32 R6, -RZ, R38.H1_H1 ;  /* 0x30000026ff067230 */ /* 0x000fe20000004100 */
[----:B------:R-:W-:Y:S01]  /*e050*/  FMUL.FTZ R0, R21, R16 ;  /* 0x0000001015007220 */ /* 0x000fe20000410000 */
[----:B------:R-:W-:Y:S01]  /*e060*/  HADD2.F32 R13, -RZ, R15.H0_H0 ;  /* 0x2000000fff0d7230 */ /* 0x000fe20000004100 */
[----:B------:R-:W-:Y:S01]  /*e070*/  FMUL.FTZ R3, R22, R4 ;  /* 0x0000000416037220 */ /* 0x000fe20000410000 */
[----:B------:R-:W-:Y:S01]  /*e080*/  HADD2.F32 R20, -RZ, R14.H0_H0 ;  /* 0x2000000eff147230 */ /* 0x000fe20000004100 */
[C---:B------:R-:W-:Y:S01]  /*e090*/  FFMA.FTZ R59, R2.reuse, R81, R0 ;  /* 0x00000051023b7223 */ /* 0x040fe20000010000 */
[--C-:B------:R-:W-:Y:S01]  /*e0a0*/  HADD2.F32 R0, -RZ, R57.reuse.H0_H0 ;  /* 0x20000039ff007230 */ /* 0x100fe20000004100 */
[----:B------:R-:W-:Y:S01]  /*e0b0*/  FMUL.FTZ R38, R2, R16 ;  /* 0x0000001002267220 */ /* 0x000fe20000410000 */
[----:B------:R-:W-:Y:S01]  /*e0c0*/  HADD2.F32 R2, -RZ, R56.H0_H0 ;  /* 0x20000038ff027230 */ /* 0x000fe20000004100 */
[C---:B------:R-:W-:Y:S01]  /*e0d0*/  FFMA.FTZ R56, R5.reuse, R6, R3 ;  /* 0x0000000605387223 */ /* 0x040fe20000010003 */
[----:B------:R-:W-:Y:S01]  /*e0e0*/  HADD2.F32 R3, -RZ, R57.H1_H1 ;  /* 0x30000039ff037230 */ /* 0x000fe20000004100 */
[----:B------:R-:W-:Y:S01]  /*e0f0*/  FMUL.FTZ R37, R5, R4 ;  /* 0x0000000405257220 */ /* 0x000fe20000410000 */
[----:B------:R-:W-:Y:S01]  /*e100*/  HADD2.F32 R15, -RZ, R15.H1_H1 ;  /* 0x3000000fff0f7230 */ /* 0x000fe20000004100 */
[----:B------:R-:W-:Y:S01]  /*e110*/  FMUL.FTZ R5, R13, R0 ;  /* 0x000000000d057220 */ /* 0x000fe20000410000 */
[----:B------:R-:W-:Y:S01]  /*e120*/  HADD2.F32 R4, -RZ, R80.H0_H0 ;  /* 0x20000050ff047230 */ /* 0x000fe20000004100 */
[----:B------:R-:W-:Y:S01]  /*e130*/  FMUL.FTZ R16, R20, R2 ;  /* 0x0000000214107220 */ /* 0x000fe20000410000 */
[----:B------:R-:W-:Y:S01]  /*e140*/  HADD2.F32 R80, -RZ, R36.H0_H0 ;  /* 0x20000024ff507230 */ /* 0x000fe20000004100 */
[C---:B------:R-:W-:Y:S01]  /*e150*/  FMUL.FTZ R18, R9.reuse, R0 ;  /* 0x0000000009127220 */ /* 0x040fe20000410000 */
[----:B------:R-:W-:Y:S01]  /*e160*/  HADD2.F32 R14, -RZ, R14.H1_H1 ;  /* 0x3000000eff0e7230 */ /* 0x000fe20000004100 */
[----:B------:R-:W-:Y:S01]  /*e170*/  FFMA.FTZ R26, R9, R3, R5 ;  /* 0x00000003091a7223 */ /* 0x000fe20000010005 */
[----:B------:R-:W-:Y:S01]  /*e180*/  HADD2.F32 R5, -RZ, R61.H0_H0 ;  /* 0x2000003dff057230 */ /* 0x000fe20000004100 */
[-C--:B------:R-:W-:Y:S01]  /*e190*/  FMUL.FTZ R0, R15, R17.reuse ;  /* 0x000000110f007220 */ /* 0x080fe20000410000 */
[----:B------:R-:W-:Y:S01]  /*e1a0*/  HADD2.F32 R9, -RZ, R58.H0_H0 ;  /* 0x2000003aff097230 */ /* 0x000fe20000004100 */
[----:B------:R-:W-:Y:S01]  /*e1b0*/  FFMA.FTZ R57, R11, R4, R16 ;  /* 0x000000040b397223 */ /* 0x000fe20000010010 */
[----:B------:R-:W-:Y:S01]  /*e1c0*/  HADD2.F32 R58, -RZ, R62.H0_H0 ;  /* 0x2000003eff3a7230 */ /* 0x000fe20000004100 */
[----:B------:R-:W-:-:S02]  /*e1d0*/  FMUL.FTZ R16, R8, R17 ;  /* 0x0000001108107220 */ /* 0x000fc40000410000 */
[----:B------:R-:W-:Y:S02]  /*e1e0*/  FMUL.FTZ R27, R11, R2 ;  /* 0x000000020b1b7220 */ /* 0x000fe40000410000 */
[----:B------:R-:W-:Y:S02]  /*e1f0*/  FFMA.FTZ R17, R8, R80, R0 ;  /* 0x0000005008117223 */ /* 0x000fe40000010000 */
[----:B------:R-:W-:Y:S02]  /*e200*/  FMUL.FTZ R2, R24, R5 ;  /* 0x0000000518027220 */ /* 0x000fe40000410000 */
[----:B------:R-:W-:Y:S02]  /*e210*/  FMUL.FTZ R0, R14, R9 ;  /* 0x000000090e007220 */ /* 0x000fe40000410000 */
[----:B------:R-:W-:Y:S02]  /*e220*/  FMUL.FTZ R11, R12, R5 ;  /* 0x000000050c0b7220 */ /* 0x000fe40000410000 */
[----:B------:R-:W-:-:S02]  /*e230*/  FMUL.FTZ R5, R10, R9 ;  /* 0x000000090a057220 */ /* 0x000fc40000410000 */
[----:B------:R-:W-:Y:S02]  /*e240*/  FFMA.FTZ R19, R12, R63, R2 ;  /* 0x0000003f0c137223 */ /* 0x000fe40000010002 */
[----:B------:R-:W-:Y:S02]  /*e250*/  FFMA.FTZ R36, R10, R58, R0 ;  /* 0x0000003a0a247223 */ /* 0x000fe40000010000 */
[----:B------:R-:W-:Y:S02]  /*e260*/  FFMA.FTZ R8, R22, R6, -R37 ;  /* 0x0000000616087223 */ /* 0x000fe40000010825 */
[----:B------:R-:W-:Y:S01]  /*e270*/  FFMA.FTZ R12, R23, R7, -R39 ;  /* 0x00000007170c7223 */ /* 0x000fe20000010827 */
[----:B------:R-:W-:Y:S01]  /*e280*/  F2FP.PACK_AB R7, R17, R26 ;  /* 0x0000001a1107723e */ /* 0x000fe200000000ff */
[----:B------:R-:W-:Y:S02]  /*e290*/  FFMA.FTZ R9, R21, R81, -R38 ;  /* 0x0000005115097223 */ /* 0x000fe40000010826 */
[----:B------:R-:W-:Y:S01]  /*e2a0*/  FFMA.FTZ R10, R20, R4, -R27 ;  /* 0x00000004140a7223 */ /* 0x000fe2000001081b */
[----:B------:R-:W-:Y:S01]  /*e2b0*/  F2FP.PACK_AB R4, R19, R56 ;  /* 0x000000381304723e */ /* 0x000fe200000000ff */
[----:B------:R-:W-:Y:S01]  /*e2c0*/  FFMA.FTZ R3, R13, R3, -R18 ;  /* 0x000000030d037223 */ /* 0x000fe20000010812 */
[----:B------:R-:W-:Y:S01]  /*e2d0*/  F2FP.PACK_AB R9, R9, R12 ;  /* 0x0000000c0909723e */ /* 0x000fe200000000ff */
[----:B------:R-:W-:-:S02]  /*e2e0*/  FFMA.FTZ R0, R15, R80, -R16 ;  /* 0x000000500f007223 */ /* 0x000fc40000010810 */
[----:B------:R-:W-:Y:S02]  /*e2f0*/  FFMA.FTZ R2, R24, R63, -R11 ;  /* 0x0000003f18027223 */ /* 0x000fe4000001080b */
[----:B------:R-:W-:Y:S01]  /*e300*/  FFMA.FTZ R6, R14, R58, -R5 ;  /* 0x0000003a0e067223 */ /* 0x000fe20000010805 */
[----:B------:R-:W-:Y:S02]  /*e310*/  F2FP.PACK_AB R11, R0, R3 ;  /* 0x00000003000b723e */ /* 0x000fe400000000ff */
[----:B------:R-:W-:Y:S02]  /*e320*/  F2FP.PACK_AB R8, R2, R8 ;  /* 0x000000080208723e */ /* 0x000fe400000000ff */
[----:B------:R-:W-:Y:S02]  /*e330*/  F2FP.PACK_AB R10, R6, R10 ;  /* 0x0000000a060a723e */ /* 0x000fe400000000ff */
[----:B------:R-:W-:Y:S02]  /*e340*/  F2FP.PACK_AB R5, R59, R60 ;  /* 0x0000003c3b05723e */ /* 0x000fe400000000ff */
[----:B------:R-:W-:Y:S01]  /*e350*/  F2FP.PACK_AB R6, R36, R57 ;  /* 0x000000392406723e */ /* 0x000fe200000000ff */
[----:B------:R2:W-:Y:S04]  /*e360*/  STS.128 [R111], R8 ;  /* 0x000000086f007388 */ /* 0x0005e80000000c00 */
[----:B------:R2:W-:Y:S02]  /*e370*/  STS.128 [R25+0x6080], R4 ;  /* 0x0060800419007388 */ /* 0x0005e40000000c00 */
.L_x_800:
[----:B------:R-:W-:Y:S05]  /*e380*/  BSYNC B0 ;  /* 0x0000000000007941 */ /* 0x000fea0003800000 */
.L_x_799:
[----:B------:R-:W-:Y:S01]  /*e390*/  ISETP.GE.AND P0, PT, R160, c[0x0][0x27c], PT ;  /* 0x00009f00a0007a0c */ /* 0x000fe20003f06270 */
[----:B------:R-:W-:-:S12]  /*e3a0*/  BSSY B0, `(.L_x_801) ;  /* 0x0000063000007945 */ /* 0x000fd80003800000 */
[----:B------:R-:W-:Y:S05]  /*e3b0*/  @P0 BRA `(.L_x_802) ;  /* 0x0000061000000947 */ /* 0x000fea0003800000 */
[----:B------:R-:W3:Y:S04]  /*e3c0*/  LDL R2, [R1+0x84] ;  /* 0x0000840001027983 */ /* 0x000ee80000100800 */
[----:B------:R-:W4:Y:S01]  /*e3d0*/  LDL R58, [R1+0xa8] ;  /* 0x0000a800013a7983 */ /* 0x000f220000100800 */
[----:B------:R-:W-:Y:S02]  /*e3e0*/  MOV R0, c[0x0][0x27c] ;  /* 0x00009f0000007a02 */ /* 0x000fe40000000f00 */
[----:B------:R-:W-:Y:S02]  /*e3f0*/  SHF.R.U32.HI R22, RZ, 0x10, R29 ;  /* 0x00000010ff167819 */ /* 0x000fe4000001161d */
[--C-:B------:R-:W-:Y:S02]  /*e400*/  SHF.R.U32.HI R23, RZ, 0x10, R33.reuse ;  /* 0x00000010ff177819 */ /* 0x100fe40000011621 */
[----:B------:R-:W-:-:S02]  /*e410*/  SHF.R.U64 R39, R32, 0x10, R33 ;  /* 0x0000001020277819 */ /* 0x000fc40000001221 */
[----:B------:R-:W-:Y:S01]  /*e420*/  SHF.R.U64 R33, R30, 0x10, R31 ;  /* 0x000000101e217819 */ /* 0x000fe2000000121f */
[----:B------:R-:W-:Y:S01]  /*e430*/  HADD2.F32 R57, -RZ, R23.H0_H0 ;  /* 0x20000017ff397230 */ /* 0x000fe20000004100 */
[--C-:B------:R-:W-:Y:S01]  /*e440*/  SHF.R.U64 R38, R34, 0x10, R35.reuse ;  /* 0x0000001022267819 */ /* 0x100fe20000001223 */
[----:B------:R-:W-:Y:S01]  /*e450*/  HADD2.F32 R39, -RZ, R39.H0_H0 ;  /* 0x20000027ff277230 */ /* 0x000fe20000004100 */
[----:B------:R-:W-:Y:S02]  /*e460*/  SHF.R.U32.HI R27, RZ, 0x10, R35 ;  /* 0x00000010ff1b7819 */ /* 0x000fe40000011623 */
[----:B------:R-:W-:Y:S02]  /*e470*/  SHF.R.U64 R37, R28, 0x10, R29 ;  /* 0x000000101c257819 */ /* 0x000fe4000000121d */
[----:B------:R-:W-:Y:S01]  /*e480*/  SHF.R.U32.HI R24, RZ, 0x10, R31 ;  /* 0x00000010ff187819 */ /* 0x000fe2000001161f */
[----:B------:R-:W-:Y:S01]  /*e490*/  HADD2.F32 R56, -RZ, R27.H0_H0 ;  /* 0x2000001bff387230 */ /* 0x000fe20000004100 */
[----:B---3--:R-:W-:-:S04]  /*e4a0*/  LEA.HI R0, R0, R2, RZ, 0x1d ;  /* 0x0000000200007211 */ /* 0x008fc800078fe8ff */
[----:B------:R-:W-:Y:S01]  /*e4b0*/  SHF.R.S32.HI R2, RZ, 0x1f, R0 ;  /* 0x0000001fff027819 */ /* 0x000fe20000011400 */
[----:B--2-4-:R-:W2:Y:S01]  /*e4c0*/  LDS.128 R4, [R58] ;  /* 0x000000003a047984 */ /* 0x014ea20000000c00 */
[----:B------:R-:W-:Y:S02]  /*e4d0*/  SHF.L.U32 R3, R0, 0x3, RZ ;  /* 0x0000000300037819 */ /* 0x000fe400000006ff */
[----:B------:R-:W-:Y:S02]  /*e4e0*/  LEA.HI R0, R2, R0, RZ, 0x2 ;  /* 0x0000000002007211 */ /* 0x000fe400078f10ff */
[----:B-----5:R-:W-:Y:S02]  /*e4f0*/  LOP3.LUT R2, R110, 0x18, R3, 0xf8, !PT ;  /* 0x000000186e027812 */ /* 0x020fe400078ef803 */
[----:B------:R-:W-:Y:S02]  /*e500*/  SHF.L.U32 R0, R0, 0xa, RZ ;  /* 0x0000000a00007819 */ /* 0x000fe400000006ff */
[----:B------:R-:W-:-:S02]  /*e510*/  LOP3.LUT R2, R2, R109, RZ, 0x3c, !PT ;  /* 0x0000006d02027212 */ /* 0x000fc400078e3cff */
[----:B------:R-:W-:-:S04]  /*e520*/  LOP3.LUT R0, R0, 0x7ffff000, RZ, 0xc0, !PT ;  /* 0x7ffff00000007812 */ /* 0x000fc800078ec0ff */
[----:B------:R-:W-:-:S04]  /*e530*/  IADD3 R0, R2, R0, R108 ;  /* 0x0000000002007210 */ /* 0x000fc80007ffe06c */
[----:B------:R-:W-:Y:S01]  /*e540*/  SHF.L.U32 R36, R0, 0x1, RZ ;  /* 0x0000000100247819 */ /* 0x000fe200000006ff */
[----:B------:R-:W-:-:S04]  /*e550*/  HADD2.F32 R0, -RZ, R83.H0_H0 ;  /* 0x20000053ff007230 */ /* 0x000fc80000004100 */
[----:B------:R-:W3:Y:S01]  /*e560*/  LDS.128 R8, [R36+0x6080] ;  /* 0x0060800024087984 */ /* 0x000ee20000000c00 */
[----:B--2---:R-:W-:Y:S02]  /*e570*/  HADD2.F32 R19, -RZ, R5.H0_H0 ;  /* 0x20000005ff137230 */ /* 0x004fe40000004100 */
[--C-:B------:R-:W-:Y:S02]  /*e580*/  HADD2.F32 R15, -RZ, R7.reuse.H0_H0 ;  /* 0x20000007ff0f7230 */ /* 0x100fe40000004100 */
[----:B------:R-:W-:Y:S02]  /*e590*/  HADD2.F32 R14, -RZ, R7.H1_H1 ;  /* 0x30000007ff0e7230 */ /* 0x000fe40000004100 */
[----:B------:R-:W-:Y:S01]  /*e5a0*/  HADD2.F32 R17, -RZ, R5.H1_H1 ;  /* 0x30000005ff117230 */ /* 0x000fe20000004100 */
[----:B------:R-:W-:Y:S01]  /*e5b0*/  FMUL.FTZ R5, R19, R0 ;  /* 0x0000000013057220 */ /* 0x000fe20000410000 */
[--C-:B------:R-:W-:Y:S02]  /*e5c0*/  HADD2.F32 R16, -RZ, R6.reuse.H0_H0 ;  /* 0x20000006ff107230 */ /* 0x100fe40000004100 */
[----:B------:R-:W-:-:S02]  /*e5d0*/  HADD2.F32 R20, -RZ, R6.H1_H1 ;  /* 0x30000006ff147230 */ /* 0x000fc40000004100 */
[----:B------:R-:W-:Y:S02]  /*e5e0*/  HADD2.F32 R6, -RZ, R84.H0_H0 ;  /* 0x20000054ff067230 */ /* 0x000fe40000004100 */
[--C-:B------:R-:W-:Y:S02]  /*e5f0*/  HADD2.F32 R18, -RZ, R4.reuse.H0_H0 ;  /* 0x20000004ff127230 */ /* 0x100fe40000004100 */
[----:B------:R-:W-:Y:S02]  /*e600*/  HADD2.F32 R21, -RZ, R4.H1_H1 ;  /* 0x30000004ff157230 */ /* 0x000fe40000004100 */
[----:B------:R-:W-:Y:S02]  /*e610*/  HADD2.F32 R4, -RZ, R83.H1_H1 ;  /* 0x30000053ff047230 */ /* 0x000fe40000004100 */
[--C-:B---3--:R-:W-:Y:S02]  /*e620*/  HADD2.F32 R3, -RZ, R9.reuse.H0_H0 ;  /* 0x20000009ff037230 */ /* 0x108fe40000004100 */
[----:B------:R-:W-:-:S02]  /*e630*/  HADD2.F32 R2, -RZ, R9.H1_H1 ;  /* 0x30000009ff027230 */ /* 0x000fc40000004100 */
[--C-:B------:R-:W-:Y:S01]  /*e640*/  HADD2.F32 R9, -RZ, R8.reuse.H0_H0 ;  /* 0x20000008ff097230 */ /* 0x100fe20000004100 */
[C---:B------:R-:W-:Y:S01]  /*e650*/  FMUL.FTZ R30, R3.reuse, R0 ;  /* 0x00000000031e7220 */ /* 0x040fe20000410000 */
[----:B------:R-:W-:Y:S01]  /*e660*/  HADD2.F32 R13, -RZ, R8.H1_H1 ;  /* 0x30000008ff0d7230 */ /* 0x000fe20000004100 */
[----:B------:R-:W-:Y:S01]  /*e670*/  FFMA.FTZ R35, R3, R6, R5 ;  /* 0x0000000603237223 */ /* 0x000fe20000010005 */
[--C-:B------:R-:W-:Y:S01]  /*e680*/  HADD2.F32 R8, -RZ, R11.reuse.H0_H0 ;  /* 0x2000000bff087230 */ /* 0x100fe20000004100 */
[-C--:B------:R-:W-:Y:S01]  /*e690*/  FMUL.FTZ R3, R18, R4.reuse ;  /* 0x0000000412037220 */ /* 0x080fe20000410000 */
[----:B------:R-:W-:Y:S01]  /*e6a0*/  HADD2.F32 R7, -RZ, R11.H1_H1 ;  /* 0x3000000bff077230 */ /* 0x000fe20000004100 */
[----:B------:R-:W-:Y:S01]  /*e6b0*/  FMUL.FTZ R28, R9, R4 ;  /* 0x00000004091c7220 */ /* 0x000fe20000410000 */
[----:B------:R-:W-:Y:S02]  /*e6c0*/  HADD2.F32 R11, -RZ, R22.H0_H0 ;  /* 0x20000016ff0b7230 */ /* 0x000fe40000004100 */
[----:B------:R-:W-:-:S02]  /*e6d0*/  HADD2.F32 R5, -RZ, R85.H1_H1 ;  /* 0x30000055ff057230 */ /* 0x000fc40000004100 */
[----:B------:R-:W-:Y:S01]  /*e6e0*/  HADD2.F32 R12, -RZ, R10.H0_H0 ;  /* 0x2000000aff0c7230 */ /* 0x000fe20000004100 */
[-C--:B------:R-:W-:Y:S01]  /*e6f0*/  FMUL.FTZ R0, R17, R11.reuse ;  /* 0x0000000b11007220 */ /* 0x080fe20000410000 */
[----:B------:R-:W-:Y:S01]  /*e700*/  HADD2.F32 R4, -RZ, R86.H1_H1 ;  /* 0x30000056ff047230 */ /* 0x000fe20000004100 */
[C---:B------:R-:W-:Y:S01]  /*e710*/  FMUL.FTZ R29, R2.reuse, R11 ;  /* 0x0000000b021d7220 */ /* 0x040fe20000410000 */
[----:B------:R-:W-:Y:S01]  /*e720*/  HADD2.F32 R22, -RZ, R24.H0_H0 ;  /* 0x20000018ff167230 */ /* 0x000fe20000004100 */
[----:B------:R-:W-:Y:S01]  /*e730*/  FFMA.FTZ R34, R2, R57, R0 ;  /* 0x0000003902227223 */ /* 0x000fe20000010000 */
[----:B------:R-:W-:Y:S01]  /*e740*/  HADD2.F32 R2, -RZ, R84.H1_H1 ;  /* 0x30000054ff027230 */ /* 0x000fe20000004100 */
[----:B------:R-:W-:Y:S01]  /*e750*/  FFMA.FTZ R31, R9, R5, R3 ;  /* 0x00000005091f7223 */ /* 0x000fe20000010003 */
[----:B------:R-:W-:Y:S02]  /*e760*/  HADD2.F32 R0, -RZ, R85.H0_H0 ;  /* 0x20000055ff007230 */ /* 0x000fe40000004100 */
[----:B------:R-:W-:Y:S01]  /*e770*/  HADD2.F32 R3, -RZ, R86.H0_H0 ;  /* 0x20000056ff037230 */ /* 0x000fe20000004100 */
[----:B------:R-:W-:Y:S01]  /*e780*/  FMUL.FTZ R11, R16, R2 ;  /* 0x00000002100b7220 */ /* 0x000fe20000410000 */
[----:B------:R-:W-:Y:S01]  /*e790*/  HADD2.F32 R10, -RZ, R10.H1_H1 ;  /* 0x3000000aff0a7230 */ /* 0x000fe20000004100 */
[----:B------:R-:W-:-:S02]  /*e7a0*/  FMUL.FTZ R9, R15, R0 ;  /* 0x000000000f097220 */ /* 0x000fc40000410000 */
[----:B------:R-:W-:Y:S01]  /*e7b0*/  FFMA.FTZ R32, R12, R4, R11 ;  /* 0x000000040c207223 */ /* 0x000fe2000001000b */
[----:B------:R-:W-:Y:S01]  /*e7c0*/  HADD2.F32 R11, -RZ, R37.H0_H0 ;  /* 0x20000025ff0b7230 */ /* 0x000fe20000004100 */
[C---:B------:R-:W-:Y:S02]  /*e7d0*/  FMUL.FTZ R24, R8.reuse, R0 ;  /* 0x0000000008187220 */ /* 0x040fe40000410000 */
[----:B------:R-:W-:Y:S01]  /*e7e0*/  FFMA.FTZ R25, R8, R3, R9 ;  /* 0x0000000308197223 */ /* 0x000fe20000010009 */
[----:B------:R-:W-:Y:S01]  /*e7f0*/  HADD2.F32 R8, -RZ, R33.H0_H0 ;  /* 0x20000021ff087230 */ /* 0x000fe20000004100 */
[----:B------:R-:W-:Y:S01]  /*e800*/  FMUL.FTZ R0, R14, R22 ;  /* 0x000000160e007220 */ /* 0x000fe20000410000 */
[----:B------:R-:W-:Y:S01]  /*e810*/  HADD2.F32 R33, -RZ, R38.H0_H0 ;  /* 0x20000026ff217230 */ /* 0x000fe20000004100 */
[----:B------:R-:W-:Y:S02]  /*e820*/  FMUL.FTZ R26, R12, R2 ;  /* 0x000000020c1a7220 */ /* 0x000fe40000410000 */
[----:B------:R-:W-:-:S02]  /*e830*/  FFMA.FTZ R23, R7, R56, R0 ;  /* 0x0000003807177223 */ /* 0x000fc40000010000 */
[----:B------:R-:W-:Y:S02]  /*e840*/  FMUL.FTZ R22, R7, R22 ;  /* 0x0000001607167220 */ /* 0x000fe40000410000 */
[-C--:B------:R-:W-:Y:S02]  /*e850*/  FMUL.FTZ R2, R21, R11.reuse ;  /* 0x0000000b15027220 */ /* 0x080fe40000410000 */
[-C--:B------:R-:W-:Y:S02]  /*e860*/  FMUL.FTZ R0, R20, R8.reuse ;  /* 0x0000000814007220 */ /* 0x080fe40000410000 */
[C---:B------:R-:W-:Y:S02]  /*e870*/  FMUL.FTZ R11, R13.reuse, R11 ;  /* 0x0000000b0d0b7220 */ /* 0x040fe40000410000 */
[----:B------:R-:W-:Y:S02]  /*e880*/  FMUL.FTZ R7, R10, R8 ;  /* 0x000000080a077220 */ /* 0x000fe40000410000 */
[----:B------:R-:W-:-:S02]  /*e890*/  FFMA.FTZ R13, R13, R39, R2 ;  /* 0x000000270d0d7223 */ /* 0x000fc40000010002 */
[----:B------:R-:W-:Y:S02]  /*e8a0*/  FFMA.FTZ R27, R10, R33, R0 ;  /* 0x000000210a1b7223 */ /* 0x000fe40000010000 */
[----:B------:R-:W-:Y:S02]  /*e8b0*/  FFMA.FTZ R12, R19, R6, -R30 ;  /* 0x00000006130c7223 */ /* 0x000fe4000001081e */
[----:B------:R-:W-:Y:S02]  /*e8c0*/  FFMA.FTZ R9, R17, R57, -R29 ;  /* 0x0000003911097223 */ /* 0x000fe4000001081d */
[----:B------:R-:W-:Y:S01]  /*e8d0*/  FFMA.FTZ R8, R18, R5, -R28 ;  /* 0x0000000512087223 */ /* 0x000fe2000001081c */
[----:B------:R-:W-:Y:S01]  /*e8e0*/  F2FP.PACK_AB R5, R34, R35 ;  /* 0x000000232205723e */ /* 0x000fe200000000ff */
        /* <DEDUP_REMOVED lines=14> */
.L_x_802:
[----:B------:R-:W-:Y:S05]  /*e9d0*/  BSYNC B0 ;  /* 0x0000000000007941 */ /* 0x000fea0003800000 */
.L_x_801:
[----:B------:R-:W-:-:S13]  /*e9e0*/  ISETP.GE.AND P0, PT, R127, c[0x0][0x27c], PT ;  /* 0x00009f007f007a0c */ /* 0x000fda0003f06270 */
[----:B------:R-:W-:Y:S05]  /*e9f0*/  @P0 BRA `(.L_x_798) ;  /* 0x0000061000000947 */ /* 0x000fea0003800000 */
[----:B------:R-:W3:Y:S04]  /*ea00*/  LDL R2, [R1+0x80] ;  /* 0x0000800001027983 */ /* 0x000ee80000100800 */
[----:B------:R-:W4:Y:S01]  /*ea10*/  LDL R56, [R1+0xa0] ;  /* 0x0000a00001387983 */ /* 0x000f220000100800 */
[----:B------:R-:W-:Y:S02]  /*ea20*/  MOV R0, c[0x0][0x27c] ;  /* 0x00009f0000007a02 */ /* 0x000fe40000000f00 */
[----:B------:R-:W-:Y:S02]  /*ea30*/  SHF.R.U32.HI R22, RZ, 0x10, R41 ;  /* 0x00000010ff167819 */ /* 0x000fe40000011629 */
[----:B------:R-:W-:Y:S02]  /*ea40*/  SHF.R.U32.HI R23, RZ, 0x10, R45 ;  /* 0x00000010ff177819 */ /* 0x000fe4000001162d */
[----:B------:R-:W-:-:S02]  /*ea50*/  SHF.R.U64 R37, R40, 0x10, R41 ;  /* 0x0000001028257819 */ /* 0x000fc40000001229 */
[----:B------:R-:W-:Y:S01]  /*ea60*/  SHF.R.U32.HI R24, RZ, 0x10, R43 ;  /* 0x00000010ff187819 */ /* 0x000fe2000001162b */
[----:B------:R-:W-:Y:S01]  /*ea70*/  HADD2.F32 R41, -RZ, R23.H0_H0 ;  /* 0x20000017ff297230 */ /* 0x000fe20000004100 */
[----:B------:R-:W-:Y:S02]  /*ea80*/  SHF.R.U32.HI R27, RZ, 0x10, R47 ;  /* 0x00000010ff1b7819 */ /* 0x000fe4000001162f */
[----:B------:R-:W-:Y:S02]  /*ea90*/  SHF.R.U64 R34, R42, 0x10, R43 ;  /* 0x000000102a227819 */ /* 0x000fe4000000122b */
[----:B------:R-:W-:Y:S01]  /*eaa0*/  SHF.R.U64 R39, R44, 0x10, R45 ;  /* 0x000000102c277819 */ /* 0x000fe2000000122d */
[----:B------:R-:W-:Y:S01]  /*eab0*/  HADD2.F32 R40, -RZ, R27.H0_H0 ;  /* 0x2000001bff287230 */ /* 0x000fe20000004100 */
[----:B------:R-:W-:-:S03]  /*eac0*/  SHF.R.U64 R38, R46, 0x10, R47 ;  /* 0x000000102e267819 */ /* 0x000fc6000000122f */
        /* <DEDUP_REMOVED lines=39> */
[----:B------:R-:W-:Y:S01]  /*ed40*/  HADD2.F32 R4, -RZ, R91.H0_H0 ;  /* 0x2000005bff047230 */ /* 0x000fe20000004100 */
[C---:B------:R-:W-:Y:S01]  /*ed50*/  FMUL.FTZ R30, R2.reuse, R11 ;  /* 0x0000000b021e7220 */ /* 0x040fe20000410000 */
[----:B------:R-:W-:Y:S01]  /*ed60*/  HADD2.F32 R22, -RZ, R24.H0_H0 ;  /* 0x20000018ff167230 */ /* 0x000fe20000004100 */
[----:B------:R-:W-:Y:S01]  /*ed70*/  FFMA.FTZ R35, R2, R41, R0 ;  /* 0x0000002902237223 */ /* 0x000fe20000010000 */
[----:B------:R-:W-:Y:S01]  /*ed80*/  HADD2.F32 R2, -RZ, R88.H1_H1 ;  /* 0x30000058ff027230 */ /* 0x000fe20000004100 */
[----:B------:R-:W-:Y:S01]  /*ed90*/  FFMA.FTZ R32, R9, R5, R3 ;  /* 0x0000000509207223 */ /* 0x000fe20000010003 */
[----:B------:R-:W-:Y:S02]  /*eda0*/  HADD2.F32 R0, -RZ, R89.H0_H0 ;  /* 0x20000059ff007230 */ /* 0x000fe40000004100 */
[----:B------:R-:W-:Y:S01]  /*edb0*/  HADD2.F32 R3, -RZ, R90.H1_H1 ;  /* 0x3000005aff037230 */ /* 0x000fe20000004100 */
        /* <DEDUP_REMOVED lines=37> */
.L_x_798:
[----:B------:R-:W-:Y:S05]  /*f010*/  BSYNC B1 ;  /* 0x0000000000017941 */ /* 0x000fea0003800000 */
.L_x_797:
[----:B------:R-:W-:-:S04]  /*f020*/  LEA.HI R0, R107, R107, RZ, 0x1 ;  /* 0x0000006b6b007211 */ /* 0x000fc800078f08ff */
[----:B------:R-:W-:-:S04]  /*f030*/  SHF.R.S32.HI R0, RZ, 0x1, R0 ;  /* 0x00000001ff007819 */ /* 0x000fc80000011400 */
[----:B------:R-:W-:-:S04]  /*f040*/  IADD3 R0, R0, 0x40, RZ ;  /* 0x0000004000007810 */ /* 0x000fc80007ffe0ff */
[----:B------:R-:W-:-:S13]  /*f050*/  ISETP.GE.AND P0, PT, R0, R82, PT ;  /* 0x000000520000720c */ /* 0x000fda0003f06270 */
[----:B------:R-:W-:Y:S05]  /*f060*/  @P0 BRA `(.L_x_782) ;  /* 0x000012f000000947 */ /* 0x000fea0003800000 */
[----:B------:R3:W5:Y:S04]  /*f070*/  LDL R45, [R1+0x8c] ;  /* 0x00008c00012d7983 */ /* 0x0007680000100800 */
[----:B------:R3:W5:Y:S04]  /*f080*/  LDL R44, [R1+0x90] ;  /* 0x00009000012c7983 */ /* 0x0007680000100800 */
[----:B------:R3:W5:Y:S01]  /*f090*/  LDL R43, [R1+0x94] ;  /* 0x00009400012b7983 */ /* 0x0007620000100800 */
[----:B------:R-:W-:Y:S01]  /*f0a0*/  ISETP.GE.AND P0, PT, R124, c[0x0][0x27c], PT ;  /* 0x00009f007c007a0c */ /* 0x000fe20003f06270 */
[----:B------:R-:W-:-:S12]  /*f0b0*/  BSSY B0, `(.L_x_803) ;  /* 0x0000062000007945 */ /* 0x000fd80003800000 */
[----:B------:R-:W-:Y:S05]  /*f0c0*/  @P0 BRA `(.L_x_804) ;  /* 0x0000060000000947 */ /* 0x000fea0003800000 */
[----:B------:R-:W4:Y:S01]  /*f0d0*/  LDL R42, [R1+0xac] ;  /* 0x0000ac00012a7983 */ /* 0x000f220000100800 */
[----:B------:R-:W-:Y:S02]  /*f0e0*/  MOV R0, c[0x0][0x27c] ;  /* 0x00009f0000007a02 */ /* 0x000fe40000000f00 */
[----:B------:R-:W-:Y:S02]  /*f0f0*/  SHF.R.U32.HI R22, RZ, 0x10, R53 ;  /* 0x00000010ff167819 */ /* 0x000fe40000011635 */
[----:B------:R-:W-:Y:S02]  /*f100*/  LEA.HI R0, R0, R106, RZ, 0x1d ;  /* 0x0000006a00007211 */ /* 0x000fe400078fe8ff */
[----:B------:R-:W-:Y:S02]  /*f110*/  SHF.R.U32.HI R23, RZ, 0x10, R49 ;  /* 0x00000010ff177819 */ /* 0x000fe40000011631 */
[----:B------:R-:W-:Y:S02]  /*f120*/  SHF.R.S32.HI R3, RZ, 0x1f, R0 ;  /* 0x0000001fff037819 */ /* 0x000fe40000011400 */
[----:B------:R-:W-:Y:S01]  /*f130*/  SHF.L.U32 R2, R0, 0x3, RZ ;  /* 0x0000000300027819 */ /* 0x000fe200000006ff */
[----:B------:R-:W-:Y:S01]  /*f140*/  HADD2.F32 R41, -RZ, R23.H0_H0 ;  /* 0x20000017ff297230 */ /* 0x000fe20000004100 */
[----:B------:R-:W-:-:S02]  /*f150*/  LEA.HI R0, R3, R0, RZ, 0x2 ;  /* 0x0000000003007211 */ /* 0x000fc400078f10ff */
[----:B-----5:R-:W-:Y:S02]  /*f160*/  LOP3.LUT R2, R45, 0x18, R2, 0xf8, !PT ;  /* 0x000000182d027812 */ /* 0x020fe400078ef802 */
[----:B------:R-:W-:Y:S02]  /*f170*/  SHF.L.U32 R0, R0, 0xa, RZ ;  /* 0x0000000a00007819 */ /* 0x000fe400000006ff */
[----:B------:R-:W-:Y:S02]  /*f180*/  LOP3.LUT R2, R2, R44, RZ, 0x3c, !PT ;  /* 0x0000002c02027212 */ /* 0x000fe400078e3cff */
[----:B------:R-:W-:Y:S02]  /*f190*/  LOP3.LUT R0, R0, 0x7ffff000, RZ, 0xc0, !PT ;  /* 0x7ffff00000007812 */ /* 0x000fe400078ec0ff */
[----:B------:R-:W-:Y:S02]  /*f1a0*/  SHF.R.U32.HI R24, RZ, 0x10, R55 ;  /* 0x00000010ff187819 */ /* 0x000fe40000011637 */
[----:B------:R-:W-:-:S02]  /*f1b0*/  IADD3 R0, R2, R0, R43 ;  /* 0x0000000002007210 */ /* 0x000fc40007ffe02b */
[----:B------:R-:W-:Y:S02]  /*f1c0*/  SHF.R.U32.HI R27, RZ, 0x10, R51 ;  /* 0x00000010ff1b7819 */ /* 0x000fe40000011633 */
[----:B--2---:R-:W-:Y:S01]  /*f1d0*/  SHF.L.U32 R28, R0, 0x1, RZ ;  /* 0x00000001001c7819 */ /* 0x004fe200000006ff */
[----:B------:R-:W-:Y:S01]  /*f1e0*/  HADD2.F32 R0, -RZ, R90.H0_H0 ;  /* 0x2000005aff007230 */ /* 0x000fe20000004100 */
[----:B------:R-:W-:Y:S01]  /*f1f0*/  SHF.R.U64 R32, R52, 0x10, R53 ;  /* 0x0000001034207819 */ /* 0x000fe20000001235 */
[----:B------:R-:W-:Y:S01]  /*f200*/  HADD2.F32 R40, -RZ, R27.H0_H0 ;  /* 0x2000001bff287230 */ /* 0x000fe20000004100 */
[----:B------:R-:W-:Y:S01]  /*f210*/  SHF.R.U64 R33, R54, 0x10, R55 ;  /* 0x0000001036217819 */ /* 0x000fe20000001237 */
[----:B------:R-:W2:Y:S01]  /*f220*/  LDS.128 R8, [R28+0x6080] ;  /* 0x006080001c087984 */ /* 0x000ea20000000c00 */
[----:B------:R-:W-:Y:S02]  /*f230*/  SHF.R.U64 R39, R48, 0x10, R49 ;  /* 0x0000001030277819 */ /* 0x000fe40000001231 */
[----:B------:R-:W-:Y:S01]  /*f240*/  SHF.R.U64 R38, R50, 0x10, R51 ;  /* 0x0000001032267819 */ /* 0x000fe20000001233 */
[----:B--2---:R-:W-:-:S02]  /*f250*/  HADD2.F32 R3, -RZ, R9.H0_H0 ;  /* 0x20000009ff037230 */ /* 0x004fc40000004100 */
[----:B------:R-:W-:Y:S02]  /*f260*/  HADD2.F32 R2, -RZ, R9.H1_H1 ;  /* 0x30000009ff027230 */ /* 0x000fe40000004100 */
[--C-:B------:R-:W-:Y:S01]  /*f270*/  HADD2.F32 R9, -RZ, R8.reuse.H0_H0 ;  /* 0x20000008ff097230 */ /* 0x100fe20000004100 */
[----:B------:R-:W-:Y:S01]  /*f280*/  FMUL.FTZ R31, R3, R0 ;  /* 0x00000000031f7220 */ /* 0x000fe20000410000 */
[----:B------:R-:W-:Y:S02]  /*f290*/  HADD2.F32 R13, -RZ, R8.H1_H1 ;  /* 0x30000008ff0d7230 */ /* 0x000fe40000004100 */
[----:B------:R-:W-:Y:S02]  /*f2a0*/  HADD2.F32 R8, -RZ, R11.H0_H0 ;  /* 0x2000000bff087230 */ /* 0x000fe40000004100 */
[--C-:B------:R-:W-:Y:S02]  /*f2b0*/  HADD2.F32 R12, -RZ, R10.reuse.H0_H0 ;  /* 0x2000000aff0c7230 */ /* 0x100fe40000004100 */
[----:B------:R-:W-:Y:S01]  /*f2c0*/  HADD2.F32 R10, -RZ, R10.H1_H1 ;  /* 0x3000000aff0a7230 */ /* 0x000fe20000004100 */
[----:B----4-:R-:W2:Y:S02]  /*f2d0*/  LDS.128 R4, [R42] ;  /* 0x000000002a047984 */ /* 0x010ea40000000c00 */
[----:B--2---:R-:W-:-:S02]  /*f2e0*/  HADD2.F32 R19, -RZ, R5.H0_H0 ;  /* 0x20000005ff137230 */ /* 0x004fc40000004100 */
[--C-:B------:R-:W-:Y:S02]  /*f2f0*/  HADD2.F32 R15, -RZ, R7.reuse.H0_H0 ;  /* 0x20000007ff0f7230 */ /* 0x100fe40000004100 */
[----:B------:R-:W-:Y:S02]  /*f300*/  HADD2.F32 R14, -RZ, R7.H1_H1 ;  /* 0x30000007ff0e7230 */ /* 0x000fe40000004100 */
[----:B------:R-:W-:Y:S02]  /*f310*/  HADD2.F32 R7, -RZ, R11.H1_H1 ;  /* 0x3000000bff077230 */ /* 0x000fe40000004100 */
[----:B------:R-:W-:Y:S01]  /*f320*/  HADD2.F32 R17, -RZ, R5.H1_H1 ;  /* 0x30000005ff117230 */ /* 0x000fe20000004100 */
[----:B------:R-:W-:Y:S01]  /*f330*/  FMUL.FTZ R5, R19, R0 ;  /* 0x0000000013057220 */ /* 0x000fe20000410000 */
[----:B------:R-:W-:Y:S02]  /*f340*/  HADD2.F32 R11, -RZ, R22.H0_H0 ;  /* 0x20000016ff0b7230 */ /* 0x000fe40000004100 */
[----:B------:R-:W-:-:S02]  /*f350*/  HADD2.F32 R16, -RZ, R6.H0_H0 ;  /* 0x20000006ff107230 */ /* 0x000fc40000004100 */
[----:B------:R-:W-:Y:S01]  /*f360*/  HADD2.F32 R20, -RZ, R6.H1_H1 ;  /* 0x30000006ff147230 */ /* 0x000fe20000004100 */
[-C--:B------:R-:W-:Y:S01]  /*f370*/  FMUL.FTZ R0, R17, R11.reuse ;  /* 0x0000000b11007220 */ /* 0x080fe20000410000 */
[----:B------:R-:W-:Y:S01]  /*f380*/  HADD2.F32 R6, -RZ, R92.H0_H0 ;  /* 0x2000005cff067230 */ /* 0x000fe20000004100 */
[C---:B------:R-:W-:Y:S01]  /*f390*/  FMUL.FTZ R30, R2.reuse, R11 ;  /* 0x0000000b021e7220 */ /* 0x040fe20000410000 */
[--C-:B------:R-:W-:Y:S01]  /*f3a0*/  HADD2.F32 R18, -RZ, R4.reuse.H0_H0 ;  /* 0x20000004ff127230 */ /* 0x100fe20000004100 */
[----:B------:R-:W-:Y:S01]  /*f3b0*/  FFMA.FTZ R36, R2, R41, R0 ;  /* 0x0000002902247223 */ /* 0x000fe20000010000 */
[----:B------:R-:W-:Y:S01]  /*f3c0*/  HADD2.F32 R21, -RZ, R4.H1_H1 ;  /* 0x30000004ff157230 */ /* 0x000fe20000004100 */
[----:B------:R-:W-:Y:S01]  /*f3d0*/  FFMA.FTZ R37, R3, R6, R5 ;  /* 0x0000000603257223 */ /* 0x000fe20000010005 */
[----:B------:R-:W-:Y:S02]  /*f3e0*/  HADD2.F32 R4, -RZ, R91.H1_H1 ;  /* 0x3000005bff047230 */ /* 0x000fe40000004100 */
[----:B------:R-:W-:-:S02]  /*f3f0*/  HADD2.F32 R5, -RZ, R93.H1_H1 ;  /* 0x3000005dff057230 */ /* 0x000fc40000004100 */
[----:B------:R-:W-:Y:S01]  /*f400*/  HADD2.F32 R2, -RZ, R92.H1_H1 ;  /* 0x3000005cff027230 */ /* 0x000fe20000004100 */
[-C--:B------:R-:W-:Y:S01]  /*f410*/  FMUL.FTZ R3, R18, R4.reuse ;  /* 0x0000000412037220 */ /* 0x080fe20000410000 */
[----:B------:R-:W-:Y:S01]  /*f420*/  HADD2.F32 R0, -RZ, R93.H0_H0 ;  /* 0x2000005dff007230 */ /* 0x000fe20000004100 */
[C---:B------:R-:W-:Y:S01]  /*f430*/  FMUL.FTZ R29, R9.reuse, R4 ;  /* 0x00000004091d7220 */ /* 0x040fe20000410000 */
[--C-:B------:R-:W-:Y:S01]  /*f440*/  HADD2.F32 R4, -RZ, R94.reuse.H1_H1 ;  /* 0x3000005eff047230 */ /* 0x100fe20000004100 */
[----:B------:R-:W-:Y:S01]  /*f450*/  FFMA.FTZ R34, R9, R5, R3 ;  /* 0x0000000509227223 */ /* 0x000fe20000010003 */
[----:B------:R-:W-:Y:S01]  /*f460*/  HADD2.F32 R3, -RZ, R94.H0_H0 ;  /* 0x2000005eff037230 */ /* 0x000fe20000004100 */
[----:B------:R-:W-:Y:S01]  /*f470*/  FMUL.FTZ R11, R16, R2 ;  /* 0x00000002100b7220 */ /* 0x000fe20000410000 */
[----:B------:R-:W-:Y:S01]  /*f480*/  HADD2.F32 R22, -RZ, R24.H0_H0 ;  /* 0x20000018ff167230 */ /* 0x000fe20000004100 */
[----:B------:R-:W-:Y:S02]  /*f490*/  FMUL.FTZ R9, R15, R0 ;  /* 0x000000000f097220 */ /* 0x000fe40000410000 */
[----:B------:R-:W-:Y:S01]  /*f4a0*/  FFMA.FTZ R35, R12, R4, R11 ;  /* 0x000000040c237223 */ /* 0x000fe2000001000b */
[----:B------:R-:W-:Y:S01]  /*f4b0*/  HADD2.F32 R11, -RZ, R32.H0_H0 ;  /* 0x20000020ff0b7230 */ /* 0x000fe20000004100 */
[C---:B------:R-:W-:Y:S01]  /*f4c0*/  FMUL.FTZ R24, R8.reuse, R0 ;  /* 0x0000000008187220 */ /* 0x040fe20000410000 */
[----:B------:R-:W-:Y:S01]  /*f4d0*/  HADD2.F32 R32, -RZ, R38.H0_H0 ;  /* 0x20000026ff207230 */ /* 0x000fe20000004100 */
[----:B------:R-:W-:Y:S01]  /*f4e0*/  FFMA.FTZ R25, R8, R3, R9 ;  /* 0x0000000308197223 */ /* 0x000fe20000010009 */
[----:B------:R-:W-:Y:S01]  /*f4f0*/  HADD2.F32 R8, -RZ, R33.H0_H0 ;  /* 0x20000021ff087230 */ /* 0x000fe20000004100 */
[----:B------:R-:W-:Y:S01]  /*f500*/  FMUL.FTZ R0, R14, R22 ;  /* 0x000000160e007220 */ /* 0x000fe20000410000 */
[----:B------:R-:W-:Y:S01]  /*f510*/  HADD2.F32 R33, -RZ, R39.H0_H0 ;  /* 0x20000027ff217230 */ /* 0x000fe20000004100 */
[----:B------:R-:W-:-:S02]  /*f520*/  FMUL.FTZ R26, R12, R2 ;  /* 0x000000020c1a7220 */ /* 0x000fc40000410000 */
[C---:B------:R-:W-:Y:S02]  /*f530*/  FFMA.FTZ R23, R7.reuse, R40, R0 ;  /* 0x0000002807177223 */ /* 0x040fe40000010000 */
[----:B------:R-:W-:Y:S02]  /*f540*/  FMUL.FTZ R22, R7, R22 ;  /* 0x0000001607167220 */ /* 0x000fe40000410000 */
[-C--:B------:R-:W-:Y:S02]  /*f550*/  FMUL.FTZ R2, R21, R11.reuse ;  /* 0x0000000b15027220 */ /* 0x080fe40000410000 */
[-C--:B------:R-:W-:Y:S02]  /*f560*/  FMUL.FTZ R0, R20, R8.reuse ;  /* 0x0000000814007220 */ /* 0x080fe40000410000 */
[----:B------:R-:W-:Y:S02]  /*f570*/  FMUL.FTZ R11, R13, R11 ;  /* 0x0000000b0d0b7220 */ /* 0x000fe40000410000 */
[----:B------:R-:W-:-:S02]  /*f580*/  FMUL.FTZ R7, R10, R8 ;  /* 0x000000080a077220 */ /* 0x000fc40000410000 */
[----:B------:R-:W-:Y:S02]  /*f590*/  FFMA.FTZ R13, R13, R33, R2 ;  /* 0x000000210d0d7223 */ /* 0x000fe40000010002 */
        /* <DEDUP_REMOVED lines=19> */
.L_x_804:
[----:B------:R-:W-:Y:S05]  /*f6d0*/  BSYNC B0 ;  /* 0x0000000000007941 */ /* 0x000fea0003800000 */
.L_x_803:
[----:B------:R-:W-:Y:S01]  /*f6e0*/  ISETP.GE.AND P0, PT, R160, c[0x0][0x27c], PT ;  /* 0x00009f00a0007a0c */ /* 0x000fe20003f06270 */
[----:B------:R-:W-:-:S12]  /*f6f0*/  BSSY B0, `(.L_x_805) ;  /* 0x0000063000007945 */ /* 0x000fd80003800000 */
[----:B------:R-:W-:Y:S05]  /*f700*/  @P0 BRA `(.L_x_806) ;  /* 0x0000061000000947 */ /* 0x000fea0003800000 */
[----:B------:R-:W4:Y:S04]  /*f710*/  LDL R2, [R1+0x84] ;  /* 0x0000840001027983 */ /* 0x000f280000100800 */
[----:B--2---:R-:W2:Y:S01]  /*f720*/  LDL R42, [R1+0xa4] ;  /* 0x0000a400012a7983 */ /* 0x004ea20000100800 */
[----:B------:R-:W-:Y:S02]  /*f730*/  MOV R0, c[0x0][0x27c] ;  /* 0x00009f0000007a02 */ /* 0x000fe40000000f00 */
[----:B------:R-:W-:Y:S02]  /*f740*/  SHF.R.U32.HI R22, RZ, 0x10, R69 ;  /* 0x00000010ff167819 */ /* 0x000fe40000011645 */
[----:B------:R-:W-:Y:S02]  /*f750*/  SHF.R.U32.HI R23, RZ, 0x10, R65 ;  /* 0x00000010ff177819 */ /* 0x000fe40000011641 */
[----:B------:R-:W-:-:S02]  /*f760*/  SHF.R.U32.HI R24, RZ, 0x10, R71 ;  /* 0x00000010ff187819 */ /* 0x000fc40000011647 */
[----:B------:R-:W-:Y:S01]  /*f770*/  SHF.R.U32.HI R27, RZ, 0x10, R67 ;  /* 0x00000010ff1b7819 */ /* 0x000fe20000011643 */
[----:B------:R-:W-:Y:S01]  /*f780*/  HADD2.F32 R41, -RZ, R23.H0_H0 ;  /* 0x20000017ff297230 */ /* 0x000fe20000004100 */
[----:B------:R-:W-:Y:S02]  /*f790*/  SHF.R.U64 R32, R68, 0x10, R69 ;  /* 0x0000001044207819 */ /* 0x000fe40000001245 */
[----:B------:R-:W-:Y:S01]  /*f7a0*/  SHF.R.U64 R33, R70, 0x10, R71 ;  /* 0x0000001046217819 */ /* 0x000fe20000001247 */
[----:B------:R-:W-:Y:S01]  /*f7b0*/  HADD2.F32 R40, -RZ, R27.H0_H0 ;  /* 0x2000001bff287230 */ /* 0x000fe20000004100 */
[----:B------:R-:W-:Y:S02]  /*f7c0*/  SHF.R.U64 R36, R64, 0x10, R65 ;  /* 0x0000001040247819 */ /* 0x000fe40000001241 */
[----:B------:R-:W-:Y:S02]  /*f7d0*/  SHF.R.U64 R38, R66, 0x10, R67 ;  /* 0x0000001042267819 */ /* 0x000fe40000001243 */
        /* <DEDUP_REMOVED lines=12> */
[----:B------:R-:W4:Y:S01]  /*f8a0*/  LDS.128 R8, [R28+0x6080] ;  /* 0x006080001c087984 */ /* 0x000f220000000c00 */
        /* <DEDUP_REMOVED lines=11> */
[--C-:B----4-:R-:W-:Y:S02]  /*f960*/  HADD2.F32 R3, -RZ, R9.reuse.H0_H0 ;  /* 0x20000009ff037230 */ /* 0x110fe40000004100 */
        /* <DEDUP_REMOVED lines=59> */
.L_x_806:
[----:B------:R-:W-:Y:S05]  /*fd20*/  BSYNC B0 ;  /* 0x0000000000007941 */ /* 0x000fea0003800000 */
.L_x_805:
[----:B------:R-:W-:-:S13]  /*fd30*/  ISETP.GE.AND P0, PT, R127, c[0x0][0x27c], PT ;  /* 0x00009f007f007a0c */ /* 0x000fda0003f06270 */
        /* <DEDUP_REMOVED lines=98> */
.L_x_782:
[----:B------:R-:W-:Y:S05]  /*10360*/  BSYNC B2 ;  /* 0x0000000000027941 */ /* 0x000fea0003800000 */
.L_x_764:
[----:B------:R-:W4:Y:S01]  /*10370*/  LDL R232, [R1+0x20] ;  /* 0x0000200001e87983 */ /* 0x000f220000100800 */
[----:B-1----:R-:W-:Y:S01]  /*10380*/  IMAD R0, R104, c[0x0][0x208], RZ ;  /* 0x0000820068007a24 */ /* 0x002fe200078e02ff */
[----:B------:R-:W-:-:S04]  /*10390*/  DEPBAR.LE SB0, 0x0 ;  /* 0x000080000000791a */ /* 0x000fc80000000000 */
[----:B------:R-:W1:Y:S01]  /*103a0*/  S2R R22, SR_TID.X ;  /* 0x0000000000167919 */ /* 0x000e620000002100 */
[----:B------:R-:W-:Y:S01]  /*103b0*/  IMAD.WIDE.U32 R2, R117, c[0x0][0x208], RZ ;  /* 0x0000820075027a25 */ /* 0x000fe200078e00ff */
[----:B------:R-:W-:Y:S02]  /*103c0*/  LOP3.LUT P2, RZ, R103, 0x1, RZ, 0xc0, !PT ;  /* 0x0000000167ff7812 */ /* 0x000fe4000784c0ff */
[----:B------:R-:W-:Y:S01]  /*103d0*/  BAR.SYNC.DEFER_BLOCKING 0x0 ;  /* 0x0000000000007b1d */ /* 0x000fe20000010000 */
[----:B------:R-:W-:Y:S01]  /*103e0*/  IMAD R0, R117, c[0x0][0x20c], R0 ;  /* 0x0000830075007a24 */ /* 0x000fe200078e0200 */
[----:B------:R-:W-:Y:S01]  /*103f0*/  LOP3.LUT R203, R203, 0xfffffdff, RZ, 0xc0, !PT ;  /* 0xfffffdffcbcb7812 */ /* 0x000fe200078ec0ff */
[----:B--2---:R-:W-:Y:S02]  /*10400*/  IMAD.MOV.U32 R4, RZ, RZ, R240 ;  /* 0x000000ffff047224 */ /* 0x004fe400078e00f0 */
[----:B------:R-:W-:Y:S02]  /*10410*/  IMAD.IADD R0, R3, 0x1, R0 ;  /* 0x0000000103007824 */ /* 0x000fe400078e0200 */
[----:B------:R-:W-:-:S02]  /*10420*/  IMAD.MOV.U32 R5, RZ, RZ, R248 ;  /* 0x000000ffff057224 */ /* 0x000fc400078e00f8 */
[----:B------:R-:W-:Y:S02]  /*10430*/  IMAD R0, R0, 0x30, RZ ;  /* 0x0000003000007824 */ /* 0x000fe400078e02ff */
[----:B------:R-:W-:-:S04]  /*10440*/  IMAD.WIDE.U32 R4, R2, 0x30, R4 ;  /* 0x0000003002047825 */ /* 0x000fc800078e0004 */
[----:B------:R-:W-:Y:S01]  /*10450*/  IMAD.IADD R3, R5, 0x1, R0 ;  /* 0x0000000105037824 */ /* 0x000fe200078e0200 */
[----:B------:R-:W-:Y:S01]  /*10460*/  LEA R2, P0, R4, c[0x0][0x1f8], 0x1 ;  /* 0x00007e0004027a11 */ /* 0x000fe200078008ff */
[----:B------:R-:W-:Y:S01]  /*10470*/  IMAD.SHL.U32 R204, R105, 0x2, RZ ;  /* 0x0000000269cc7824 */ /* 0x000fe200078e00ff */
[----:B-1----:R-:W-:Y:S02]  /*10480*/  ISETP.GT.AND P1, PT, R22, 0x3f, PT ;  /* 0x0000003f1600780c */ /* 0x002fe40003f24270 */
[----:B------:R-:W-:Y:S01]  /*10490*/  LEA.HI.X R3, R4, c[0x0][0x1fc], R3, 0x1, P0 ;  /* 0x00007f0004037a11 */ /* 0x000fe200000f0c03 */
[----:B------:R-:W-:Y:S04]  /*104a0*/  LDSM.16.M88.4 R8, [R192+0x1000] ;  /* 0x00100000c008783b */ /* 0x000fe80000000200 */
[----:B------:R-:W1:Y:S04]  /*104b0*/  LDSM.16.M88.4 R32, [R165] ;  /* 0x00000000a520783b */ /* 0x000e680000000200 */
[----:B------:R-:W2:Y:S02]  /*104c0*/  LDSM.16.M88.4 R28, [R165+0x400] ;  /* 0x00040000a51c783b */ /* 0x000ea40000000200 */
[----:B------:R-:W-:Y:S01]  /*104d0*/  @!P1 IMAD.MOV.U32 R0, RZ, RZ, c[0x0][0x208] ;  /* 0x00008200ff009624 */ /* 0x000fe200078e00ff */
[----:B------:R-:W-:Y:S01]  /*104e0*/  @P1 LOP3.LUT R203, R203, 0x200, RZ, 0xfc, !PT ;  /* 0x00000200cbcb1812 */ /* 0x000fe200078efcff */
[----:B------:R-:W-:Y:S01]  /*104f0*/  @!P1 IMAD.MOV.U32 R5, RZ, RZ, c[0x0][0x20c] ;  /* 0x00008300ff059624 */ /* 0x000fe200078e00ff */
[----:B------:R-:W3:Y:S02]  /*10500*/  LDSM.16.M88.4 R24, [R165+0x800] ;  /* 0x00080000a518783b */ /* 0x000ee40000000200 */
[----:B------:R-:W-:-:S02]  /*10510*/  @!P1 LEA R20, P0, R0, R2, 0x6 ;  /* 0x0000000200149211 */ /* 0x000fc400078030ff */
[----:B------:R-:W1:Y:S02]  /*10520*/  LDSM.16.M88.4 R12, [R192] ;  /* 0x00000000c00c783b */ /* 0x000e640000000200 */
[----:B------:R-:W-:Y:S02]  /*10530*/  @!P1 LEA.HI.X R21, R0, R3, R5, 0x6, P0 ;  /* 0x0000000300159211 */ /* 0x000fe400000f3405 */
[----:B------:R-:W-:Y:S01]  /*10540*/  IADD3 R0, R116, R119, -R123 ;  /* 0x0000007774007210 */ /* 0x000fe20007ffe87b */
[----:B------:R-:W-:Y:S01]  /*10550*/  LDSM.16.M88.4 R16, [R193] ;  /* 0x00000000c110783b */ /* 0x000fe20000000200 */
[----:B------:R-:W-:Y:S02]  /*10560*/  LOP3.LUT P1, RZ, R103, 0x2, RZ, 0xc0, !PT ;  /* 0x0000000267ff7812 */ /* 0x000fe4000782c0ff */
[C---:B------:R-:W-:Y:S01]  /*10570*/  ISETP.LT.OR P0, PT, R0.reuse, 0x1, !P2 ;  /* 0x000000010000780c */ /* 0x040fe20005701670 */
[----:B------:R-:W-:Y:S04]  /*10580*/  LDSM.16.M88.4 R4, [R193+0x1000] ;  /* 0x00100000c104783b */ /* 0x000fe80000000200 */
[----:B------:R-:W2:Y:S04]  /*10590*/  LDSM.16.M88.4 R36, [R194] ;  /* 0x00000000c224783b */ /* 0x000ea80000000200 */
[----:B-----5:R-:W3:Y:S04]  /*105a0*/  LDSM.16.M88.4 R40, [R202] ;  /* 0x00000000ca28783b */ /* 0x020ee80000000200 */
[----:B------:R-:W3:Y:S04]  /*105b0*/  LDSM.16.M88.4 R44, [R201] ;  /* 0x00000000c92c783b */ /* 0x000ee80000000200 */
[----:B------:R-:W-:Y:S01]  /*105c0*/  @!PT LDS RZ, [RZ] ;  /* 0x00000000fffff984 */ /* 0x000fe20000000800 */
[----:B------:R-:W-:Y:S01]  /*105d0*/  @!PT LDS RZ, [RZ] ;  /* 0x00000000fffff984 */ /* 0x000fe20000000800 */
[----:B------:R-:W-:Y:S01]  /*105e0*/  @!PT LDS RZ, [RZ] ;  /* 0x00000000fffff984 */ /* 0x000fe20000000800 */
[----:B------:R2:W-:Y:S01]  /*105f0*/  LDGSTS.E.BYPASS.LTC128B.128 [R204+0x1880], [R2.64], !P0 ;  /* 0x0188000002cc7fae */ /* 0x0005e2000c101d46 */
[----:B------:R-:W-:-:S13]  /*10600*/  ISETP.LT.OR P0, PT, R0, 0x1, !P1 ;  /* 0x000000010000780c */ /* 0x000fda0004f01670 */
[----:B------:R4:W-:Y:S01]  /*10610*/  LDGSTS.E.BYPASS.LTC128B.128 [R204+0x2480], [R2.64+0x40], !P0 ;  /* 0x0248004002cc7fae */ /* 0x0009e2000c101d46 */
[----:B------:R-:W-:-:S04]  /*10620*/  LOP3.LUT P0, RZ, R103, 0x4, RZ, 0xc0, !PT ;  /* 0x0000000467ff7812 */ /* 0x000fc8000780c0ff */
[----:B------:R-:W-:Y:S01]  /*10630*/  ISETP.LT.OR P3, PT, R0, 0x1, !P0 ;  /* 0x000000010000780c */ /* 0x000fe20004761670 */
[C---:B-1----:R-:W-:Y:S08]  /*10640*/  HMMA.16816.F32 R64, R8.reuse, R32, RZ ;  /* 0x000000200840723c */ /* 0x042ff000000018ff */
[----:B--2---:R-:W-:Y:S04]  /*10650*/  HMMA.16816.F32 R56, R8, R28, RZ ;  /* 0x0000001c0838723c */ /* 0x004fe800000018ff */
[----:B------:R1:W-:Y:S01]  /*10660*/  LDGSTS.E.BYPASS.LTC128B.128 [R204+0x3080], [R2.64+0x80], !P3 ;  /* 0x0308008002cc7fae */ /* 0x0003e2000d901d46 */
[----:B------:R-:W-:-:S03]  /*10670*/  ISETP.GT.AND P3, PT, R22, 0x3f, PT ;  /* 0x0000003f1600780c */ /* 0x000fc60003f64270 */
[C---:B---3--:R-:W-:Y:S08]  /*10680*/  HMMA.16816.F32 R48, R8.reuse, R24, RZ ;  /* 0x000000180830723c */ /* 0x048ff000000018ff */
[C---:B------:R-:W-:Y:S08]  /*10690*/  HMMA.16816.F32 R60, R8.reuse, R34, RZ ;  /* 0x00000022083c723c */ /* 0x040ff000000018ff */
[C---:B------:R-:W-:Y:S08]  /*106a0*/  HMMA.16816.F32 R52, R8.reuse, R30, RZ ;  /* 0x0000001e0834723c */ /* 0x040ff000000018ff */
[----:B------:R-:W-:Y:S01]  /*106b0*/  HMMA.16816.F32 R8, R8, R26, RZ ;  /* 0x0000001a0808723c */ /* 0x000fe200000018ff */
[----:B------:R-:W-:-:S02]  /*106c0*/  @!P3 ISETP.LT.OR P2, PT, R0, 0x21, !P2 ;  /* 0x000000210000b80c */ /* 0x000fc40005741670 */
[C---:B------:R-:W-:Y:S02]  /*106d0*/  @!P3 ISETP.LT.OR P1, PT, R0.reuse, 0x21, !P1 ;  /* 0x000000210000b80c */ /* 0x040fe40004f21670 */
[----:B------:R-:W-:-:S03]  /*106e0*/  @!P3 ISETP.LT.OR P0, PT, R0, 0x21, !P0 ;  /* 0x000000210000b80c */ /* 0x000fc60004701670 */
[C---:B------:R-:W-:Y:S06]  /*106f0*/  HMMA.16816.F32 R68, R12.reuse, R32, RZ ;  /* 0x000000200c44723c */ /* 0x040fec00000018ff */
[----:B------:R2:W-:Y:S02]  /*10700*/  @!P3 LDGSTS.E.BYPASS.LTC128B.128 [R204+0x2080], [R20.64], !P2 ;  /* 0x0208000014ccbfae */ /* 0x0005e4000d101d46 */
[C---:B------:R-:W-:Y:S02]  /*10710*/  HMMA.16816.F32 R88, R12.reuse, R34, RZ ;  /* 0x000000220c58723c */ /* 0x040fe400000018ff */
[----:B------:R2:W-:Y:S04]  /*10720*/  @!P3 LDGSTS.E.BYPASS.LTC128B.128 [R204+0x2c80], [R20.64+0x40], !P1 ;  /* 0x02c8004014ccbfae */ /* 0x0005e8000c901d46 */
[----:B------:R2:W-:Y:S02]  /*10730*/  @!P3 LDGSTS.E.BYPASS.LTC128B.128 [R204+0x3880], [R20.64+0x80], !P0 ;  /* 0x0388008014ccbfae */ /* 0x0005e4000c101d46 */
[C---:B------:R-:W-:Y:S02]  /*10740*/  HMMA.16816.F32 R72, R12.reuse, R28, RZ ;  /* 0x0000001c0c48723c */ /* 0x040fe400000018ff */
[----:B------:R-:W-:Y:S04]  /*10750*/  LDSM.16.M88.4 R32, [R165+0xc00] ;  /* 0x000c0000a520783b */ /* 0x000fe80000000200 */
[----:B------:R-:W0:Y:S02]  /*10760*/  LDGDEPBAR ;  /* 0x00000000000079af */ /* 0x000e240000000000 */
[C---:B------:R-:W-:Y:S02]  /*10770*/  HMMA.16816.F32 R84, R12.reuse, R30, RZ ;  /* 0x0000001e0c54723c */ /* 0x040fe400000018ff */
[----:B------:R-:W-:Y:S06]  /*10780*/  LDSM.16.M88.4 R28, [R165+0x1000] ;  /* 0x00100000a51c783b */ /* 0x000fec0000000200 */
[C---:B------:R-:W-:Y:S08]  /*10790*/  HMMA.16816.F32 R76, R12.reuse, R24, RZ ;  /* 0x000000180c4c723c */ /* 0x040ff000000018ff */
[----:B------:R-:W-:Y:S01]  /*107a0*/  HMMA.16816.F32 R24, R12, R26, RZ ;  /* 0x0000001a0c18723c */ /* 0x000fe200000018ff */
[----:B------:R-:W-:Y:S04]  /*107b0*/  LDSM.16.M88.4 R12, [R165+0x1400] ;  /* 0x00140000a50c783b */ /* 0x000fe80000000200 */
[----:B--2---:R-:W-:Y:S03]  /*107c0*/  LDSM.16.M88.4 R20, [R193+0x3000] ;  /* 0x00300000c114783b */ /* 0x004fe60000000200 */
[C---:B------:R-:W-:Y:S08]  /*107d0*/  HMMA.16816.F32 R108, R4.reuse, R36, R64 ;  /* 0x00000024046c723c */ /* 0x040ff00000001840 */
        /* <DEDUP_REMOVED lines=16> */
[----:B------:R-:W1:Y:S04]  /*108e0*/  LDSM.16.M88.4 R24, [R193+0x2000] ;  /* 0x00200000c118783b */ /* 0x000e680000000200 */
[----:B------:R-:W-:Y:S03]  /*108f0*/  LDSM.16.M88.4 R44, [R165+0x1800] ;  /* 0x00180000a52c783b */ /* 0x000fe60000000200 */
[C---:B--2---:R-:W-:Y:S08]  /*10900*/  HMMA.16816.F32 R76, R4.reuse, R32, R108 ;  /* 0x00000020044c723c */ /* 0x044ff0000000186c */
[C---:B------:R-:W-:Y:S08]  /*10910*/  HMMA.16816.F32 R100, R4.reuse, R12, R100 ;  /* 0x0000000c0464723c */ /* 0x040ff00000001864 */
[C---:B------:R-:W-:Y:S08]  /*10920*/  HMMA.16816.F32 R104, R4.reuse, R28, R104 ;  /* 0x0000001c0468723c */ /* 0x040ff00000001868 */
[C---:B------:R-:W-:Y:S08]  /*10930*/  HMMA.16816.F32 R96, R4.reuse, R34, R96 ;  /* 0x000000220460723c */ /* 0x040ff00000001860 */
[----:B------:R-:W-:Y:S08]  /*10940*/  HMMA.16816.F32 R80, R4, R14, R80 ;  /* 0x0000000e0450723c */ /* 0x000ff00000001850 */
[----:B---3--:R-:W-:Y:S08]  /*10950*/  HMMA.16816.F32 R72, R8, R32, R68 ;  /* 0x000000200848723c */ /* 0x008ff00000001844 */
[----:B------:R-:W-:Y:S08]  /*10960*/  HMMA.16816.F32 R92, R4, R30, R92 ;  /* 0x0000001e045c723c */ /* 0x000ff0000000185c */
[C---:B------:R-:W-:Y:S01]  /*10970*/  HMMA.16816.F32 R68, R8.reuse, R34, R36 ;  /* 0x000000220844723c */ /* 0x040fe20000001824 */
[----:B------:R-:W-:Y:S07]  /*10980*/  LDSM.16.M88.4 R36, [R165+0x2000] ;  /* 0x00200000a524783b */ /* 0x000fee0000000200 */
        /* <DEDUP_REMOVED lines=14> */
[C---:B-1----:R-:W-:Y:S08]  /*10a70*/  HMMA.16816.F32 R96, R24.reuse, R52, R72 ;  /* 0x000000341860723c */ /* 0x042ff00000001848 */
[C---:B------:R-:W-:Y:S08]  /*10a80*/  HMMA.16816.F32 R92, R24.reuse, R54, R68 ;  /* 0x00000036185c723c */ /* 0x040ff00000001844 */
[C---:B------:R-:W-:Y:S01]  /*10a90*/  HMMA.16816.F32 R88, R24.reuse, R48, R32 ;  /* 0x000000301858723c */ /* 0x040fe20000001820 */
[----:B------:R-:W-:Y:S07]  /*10aa0*/  LDSM.16.M88.4 R32, [R197] ;  /* 0x00000000c520783b */ /* 0x000fee0000000200 */
[C---:B------:R-:W-:Y:S01]  /*10ab0*/  HMMA.16816.F32 R84, R24.reuse, R50, R28 ;  /* 0x000000321854723c */ /* 0x040fe2000000181c */
[----:B------:R-:W-:Y:S07]  /*10ac0*/  LDSM.16.M88.4 R28, [R196] ;  /* 0x00000000c41c783b */ /* 0x000fee0000000200 */
[C---:B------:R-:W-:Y:S01]  /*10ad0*/  HMMA.16816.F32 R80, R24.reuse, R56, R4 ;  /* 0x000000381850723c */ /* 0x040fe20000001804 */
[----:B------:R-:W1:Y:S07]  /*10ae0*/  LDSM.16.M88.4 R4, [R193+0x5000] ;  /* 0x00500000c104783b */ /* 0x000e6e0000000200 */
[----:B------:R-:W-:Y:S01]  /*10af0*/  HMMA.16816.F32 R76, R24, R58, R8 ;  /* 0x0000003a184c723c */ /* 0x000fe20000001808 */
[----:B------:R-:W1:Y:S01]  /*10b00*/  LDSM.16.M88.4 R8, [R193+0x4000] ;  /* 0x00400000c108783b */ /* 0x000e620000000200 */
[----:B----4-:R-:W-:Y:S01]  /*10b10*/  ISETP.GT.AND P0, PT, R117, R232, PT ;  /* 0x000000e87500720c */ /* 0x010fe20003f04270 */
[----:B------:R-:W-:-:S05]  /*10b20*/  DEPBAR.LE SB0, 0x0 ;  /* 0x000080000000791a */ /* 0x000fca0000000000 */
[C---:B--2---:R-:W-:Y:S08]  /*10b30*/  HMMA.16816.F32 R72, R12.reuse, R44, R64 ;  /* 0x0000002c0c48723c */ /* 0x044ff00000001840 */
[C---:B------:R-:W-:Y:S08]  /*10b40*/  HMMA.16816.F32 R52, R12.reuse, R38, R100 ;  /* 0x000000260c34723c */ /* 0x040ff00000001864 */
[----:B------:R-:W-:Y:S08]  /*10b50*/  HMMA.16816.F32 R68, R12, R46, R60 ;  /* 0x0000002e0c44723c */ /* 0x000ff0000000183c */
[----:B---3--:R-:W-:Y:S08]  /*10b60*/  HMMA.16816.F32 R48, R16, R44, R96 ;  /* 0x0000002c1030723c */ /* 0x008ff00000001860 */
[C---:B------:R-:W-:Y:S08]  /*10b70*/  HMMA.16816.F32 R64, R12.reuse, R40, R108 ;  /* 0x000000280c40723c */ /* 0x040ff0000000186c */
[C---:B------:R-:W-:Y:S08]  /*10b80*/  HMMA.16816.F32 R60, R12.reuse, R42, R104 ;  /* 0x0000002a0c3c723c */ /* 0x040ff00000001868 */
[----:B------:R-:W-:Y:S08]  /*10b90*/  HMMA.16816.F32 R56, R12, R36, R112 ;  /* 0x000000240c38723c */ /* 0x000ff00000001870 */
[C---:B------:R-:W-:Y:S08]  /*10ba0*/  HMMA.16816.F32 R44, R16.reuse, R46, R92 ;  /* 0x0000002e102c723c */ /* 0x040ff0000000185c */
[C---:B------:R-:W-:Y:S08]  /*10bb0*/  HMMA.16816.F32 R24, R16.reuse, R40, R88 ;  /* 0x000000281018723c */ /* 0x040ff00000001858 */
[C---:B------:R-:W-:Y:S08]  /*10bc0*/  HMMA.16816.F32 R40, R16.reuse, R42, R84 ;  /* 0x0000002a1028723c */ /* 0x040ff00000001854 */
[C---:B------:R-:W-:Y:S08]  /*10bd0*/  HMMA.16816.F32 R12, R16.reuse, R36, R80 ;  /* 0x00000024100c723c */ /* 0x040ff00000001850 */
[----:B------:R-:W-:Y:S01]  /*10be0*/  HMMA.16816.F32 R16, R16, R38, R76 ;  /* 0x000000261010723c */ /* 0x000fe2000000184c */
[----:B------:R-:W-:Y:S07]  /*10bf0*/  BSSY B0, `(.L_x_807) ;  /* 0x0000032000007945 */ /* 0x000fee0003800000 */
[C---:B-1----:R-:W-:Y:S08]  /*10c00*/  HMMA.16816.F32 R76, R4.reuse, R32, R72 ;  /* 0x00000020044c723c */ /* 0x042ff00000001848 */
[----:B------:R-:W-:Y:S08]  /*10c10*/  HMMA.16816.F32 R72, R4, R22, R52 ;  /* 0x000000160448723c */ /* 0x000ff00000001834 */
[----:B------:R-:W-:Y:S08]  /*10c20*/  HMMA.16816.F32 R52, R8, R32, R48 ;  /* 0x000000200834723c */ /* 0x000ff00000001830 */
[-C--:B------:R-:W-:Y:S08]  /*10c30*/  HMMA.16816.F32 R68, R4, R34.reuse, R68 ;  /* 0x000000220444723c */ /* 0x080ff00000001844 */
[C---:B------:R-:W-:Y:S08]  /*10c40*/  HMMA.16816.F32 R48, R8.reuse, R34, R44 ;  /* 0x000000220830723c */ /* 0x040ff0000000182c */
[----:B------:R-:W-:Y:S08]  /*10c50*/  HMMA.16816.F32 R32, R8, R30, R40 ;  /* 0x0000001e0820723c */ /* 0x000ff00000001828 */
[C---:B------:R-:W-:Y:S08]  /*10c60*/  HMMA.16816.F32 R64, R4.reuse, R28, R64 ;  /* 0x0000001c0440723c */ /* 0x040ff00000001840 */
        /* <DEDUP_REMOVED lines=10> */
[----:B------:R-:W-:Y:S02]  /*10d10*/  ISETP.GE.AND P0, PT, R6, 0x21, PT ;  /* 0x000000210600780c */ /* 0x000fe40003f06270 */
[----:B------:R-:W-:Y:S02]  /*10d20*/  SHF.R.S32.HI R2, RZ, 0x1f, R0 ;  /* 0x0000001fff027819 */ /* 0x000fe40000011400 */
[----:B------:R-:W-:-:S03]  /*10d30*/  LOP3.LUT P3, RZ, R203, 0x100, RZ, 0xc0, !PT ;  /* 0x00000100cbff7812 */ /* 0x000fc6000786c0ff */
        /* <DEDUP_REMOVED lines=29> */
.L_x_808:
[----:B------:R-:W-:Y:S05]  /*10f10*/  BSYNC B0 ;  /* 0x0000000000007941 */ /* 0x000fea0003800000 */
.L_x_807:
[----:B------:R-:W2:Y:S04]  /*10f20*/  LDL R0, [R1+0x50] ;  /* 0x0000500001007983 */ /* 0x000ea80000100800 */
[----:B-1----:R-:W3:Y:S04]  /*10f30*/  LDL R4, [R1+0x10] ;  /* 0x0000100001047983 */ /* 0x002ee80000100800 */
[----:B------:R-:W4:Y:S01]  /*10f40*/  LDL R20, [R1] ;  /* 0x0000000001147983 */ /* 0x000f220000100800 */
[----:B------:R-:W-:Y:S01]  /*10f50*/  IMAD.MOV.U32 R233, RZ, RZ, c[0x0][0x32c] ;  /* 0x0000cb00ffe97624 */ /* 0x000fe200078e00ff */
[----:B------:R-:W-:-:S02]  /*10f60*/  ULDC UR4, c[0x0][0x324] ;  /* 0x0000c90000047ab9 */ /* 0x000fc40000000800 */
[----:B------:R-:W-:Y:S01]  /*10f70*/  ULOP3.LUT UR4, URZ, UR4, URZ, 0x33, !UPT ;  /* 0x000000043f047292 */ /* 0x000fe2000f8e333f */
[----:B------:R-:W0:Y:S01]  /*10f80*/  LDGDEPBAR ;  /* 0x00000000000079af */ /* 0x000e220000000000 */
[----:B------:R-:W-:Y:S01]  /*10f90*/  ISETP.GE.AND P1, PT, R233, 0x1, PT ;  /* 0x00000001e900780c */ /* 0x000fe20003f26270 */
[----:B--2---:R-:W-:-:S04]  /*10fa0*/  IMAD.IADD R0, R0, 0x1, R235 ;  /* 0x0000000100007824 */ /* 0x004fc800078e02eb */
[----:B------:R-:W-:-:S04]  /*10fb0*/  @P5 IMAD.HI.U32 R2, R0, c[0x0][0x2c8], RZ ;  /* 0x0000b20000025a27 */ /* 0x000fc800078e00ff */
[----:B------:R-:W-:Y:S01]  /*10fc0*/  IMAD.MOV.U32 R6, RZ, RZ, R0 ;  /* 0x000000ffff067224 */ /* 0x000fe200078e0000 */
[----:B------:R-:W-:Y:S01]  /*10fd0*/  @P5 SHF.R.U32.HI R6, RZ, c[0x0][0x2cc], R2 ;  /* 0x0000b300ff065a19 */ /* 0x000fe20000011602 */
[----:B---3--:R-:W-:Y:S01]  /*10fe0*/  IMAD.IADD R8, R118, 0x1, -R4 ;  /* 0x0000000176087824 */ /* 0x008fe200078e0a04 */
[----:B------:R-:W-:Y:S01]  /*10ff0*/  IADD3 R0, -R4, 0x1, R118 ;  /* 0x0000000104007810 */ /* 0x000fe20007ffe176 */
[----:B------:R-:W-:Y:S02]  /*11000*/  IMAD.IADD R10, R116, 0x1, -R4 ;  /* 0x00000001740a7824 */ /* 0x000fe400078e0a04 */
[----:B------:R-:W1:Y:S01]  /*11010*/  SHFL.IDX PT, R3, R6, RZ, 0x1c1f ;  /* 0x001c1fff06037589 */ /* 0x000e6200000e0000 */
[----:B----4-:R-:W-:-:S04]  /*11020*/  IADD3 R0, R0, -R20, RZ ;  /* 0x8000001400007210 */ /* 0x010fc80007ffe0ff */
        /* <DEDUP_REMOVED lines=17> */
.L_x_811:
[----:B------:R-:W-:-:S04]  /*11140*/  MOV R4, c[0x0][0x32c] ;  /* 0x0000cb0000047a02 */ /* 0x000fc80000000f00 */
[----:B------:R-:W-:-:S13]  /*11150*/  ISETP.NE.AND P0, PT, R4, 0x1, PT ;  /* 0x000000010400780c */ /* 0x000fda0003f05270 */
[----:B------:R-:W-:-:S05]  /*11160*/  @P0 IMAD.HI.U32 R4, R3, c[0x0][0x330], RZ ;  /* 0x0000cc0003040a27 */ /* 0x000fca00078e00ff */
[----:B------:R-:W-:Y:S02]  /*11170*/  @P0 SHF.R.U32.HI R3, RZ, c[0x0][0x334], R4 ;  /* 0x0000cd00ff030a19 */ /* 0x000fe40000011604 */
.L_x_812:
[----:B------:R-:W-:Y:S05]  /*11180*/  BSYNC B0 ;  /* 0x0000000000007941 */ /* 0x000fea0003800000 */
.L_x_810:
[----:B------:R-:W-:-:S05]  /*11190*/  IMAD R3, R3, c[0x0][0x32c], R10 ;  /* 0x0000cb0003037a24 */ /* 0x000fca00078e020a */
[----:B------:R-:W-:Y:S02]  /*111a0*/  IADD3 R4, R3, c[0x0][0x32c], RZ ;  /* 0x0000cb0003047a10 */ /* 0x000fe40007ffe0ff */
[----:B------:R-:W-:Y:S02]  /*111b0*/  IMNMX R0, R0, R3, !PT ;  /* 0x0000000300007217 */ /* 0x000fe40007800200 */
[----:B------:R-:W-:Y:S02]  /*111c0*/  IMNMX R2, R2, R4, PT ;  /* 0x0000000402027217 */ /* 0x000fe40003800200 */
.L_x_809:
        /* <DEDUP_REMOVED lines=16> */
.L_x_815:
[----:B------:R-:W-:-:S04]  /*112d0*/  MOV R11, c[0x0][0x32c] ;  /* 0x0000cb00000b7a02 */ /* 0x000fc80000000f00 */
[----:B------:R-:W-:-:S13]  /*112e0*/  ISETP.NE.AND P0, PT, R11, 0x1, PT ;  /* 0x000000010b00780c */ /* 0x000fda0003f05270 */
[----:B------:R-:W-:-:S05]  /*112f0*/  @P0 IMAD.HI.U32 R11, R5, c[0x0][0x330], RZ ;  /* 0x0000cc00050b0a27 */ /* 0x000fca00078e00ff */
[----:B------:R-:W-:Y:S02]  /*11300*/  @P0 SHF.R.U32.HI R5, RZ, c[0x0][0x334], R11 ;  /* 0x0000cd00ff050a19 */ /* 0x000fe4000001160b */
.L_x_816:
[----:B------:R-:W-:Y:S05]  /*11310*/  BSYNC B0 ;  /* 0x0000000000007941 */ /* 0x000fea0003800000 */
.L_x_814:
[----:B------:R-:W-:-:S05]  /*11320*/  IMAD R5, R5, c[0x0][0x32c], R10 ;  /* 0x0000cb0005057a24 */ /* 0x000fca00078e020a */
[----:B------:R-:W-:Y:S02]  /*11330*/  IADD3 R11, R5, c[0x0][0x32c], RZ ;  /* 0x0000cb00050b7a10 */ /* 0x000fe40007ffe0ff */
[----:B------:R-:W-:Y:S02]  /*11340*/  IMNMX R3, R3, R5, !PT ;  /* 0x0000000503037217 */ /* 0x000fe40007800200 */
[----:B------:R-:W-:Y:S02]  /*11350*/  IMNMX R4, R4, R11, PT ;  /* 0x0000000b04047217 */ /* 0x000fe40003800200 */
.L_x_813:
        /* <DEDUP_REMOVED lines=71> */
.L_x_819:
[----:B------:R-:W-:-:S04]  /*117d0*/  MOV R17, c[0x0][0x32c] ;  /* 0x0000cb0000117a02 */ /* 0x000fc80000000f00 */
[----:B------:R-:W-:-:S13]  /*117e0*/  ISETP.NE.AND P0, PT, R17, 0x1, PT ;  /* 0x000000011100780c */ /* 0x000fda0003f05270 */
[----:B------:R-:W-:-:S05]  /*117f0*/  @P0 IMAD.HI.U32 R17, R5, c[0x0][0x330], RZ ;  /* 0x0000cc0005110a27 */ /* 0x000fca00078e00ff */
[----:B------:R-:W-:Y:S02]  /*11800*/  @P0 SHF.R.U32.HI R5, RZ, c[0x0][0x334], R17 ;  /* 0x0000cd00ff050a19 */ /* 0x000fe40000011611 */
.L_x_820:
[----:B------:R-:W-:Y:S05]  /*11810*/  BSYNC B0 ;  /* 0x0000000000007941 */ /* 0x000fea0003800000 */
.L_x_818:
[----:B------:R-:W-:-:S05]  /*11820*/  IMAD R5, R5, c[0x0][0x32c], R10 ;  /* 0x0000cb0005057a24 */ /* 0x000fca00078e020a */
[----:B------:R-:W-:Y:S02]  /*11830*/  IADD3 R17, R5, c[0x0][0x32c], RZ ;  /* 0x0000cb0005117a10 */ /* 0x000fe40007ffe0ff */
[----:B------:R-:W-:Y:S02]  /*11840*/  IMNMX R0, R0, R5, !PT ;  /* 0x0000000500007217 */ /* 0x000fe40007800200 */
[----:B------:R-:W-:Y:S02]  /*11850*/  IMNMX R2, R2, R17, PT ;  /* 0x0000001102027217 */ /* 0x000fe40003800200 */
.L_x_817:
        /* <DEDUP_REMOVED lines=102> */
.L_x_823:
[----:B------:R-:W-:-:S04]  /*11ec0*/  MOV R4, c[0x0][0x32c] ;  /* 0x0000cb0000047a02 */ /* 0x000fc80000000f00 */
[----:B------:R-:W-:-:S13]  /*11ed0*/  ISETP.NE.AND P0, PT, R4, 0x1, PT ;  /* 0x000000010400780c */ /* 0x000fda0003f05270 */
[----:B------:R-:W-:-:S05]  /*11ee0*/  @P0 IMAD.HI.U32 R4, R3, c[0x0][0x330], RZ ;  /* 0x0000cc0003040a27 */ /* 0x000fca00078e00ff */
[----:B------:R-:W-:Y:S02]  /*11ef0*/  @P0 SHF.R.U32.HI R3, RZ, c[0x0][0x334], R4 ;  /* 0x0000cd00ff030a19 */ /* 0x000fe40000011604 */
.L_x_824:
[----:B------:R-:W-:Y:S05]  /*11f00*/  BSYNC B0 ;  /* 0x0000000000007941 */ /* 0x000fea0003800000 */
.L_x_822:
[----:B------:R-:W-:-:S05]  /*11f10*/  IMAD R3, R3, c[0x0][0x32c], R10 ;  /* 0x0000cb0003037a24 */ /* 0x000fca00078e020a */
[----:B------:R-:W-:Y:S02]  /*11f20*/  IADD3 R4, R3, c[0x0][0x32c], RZ ;  /* 0x0000cb0003047a10 */ /* 0x000fe40007ffe0ff */
[----:B------:R-:W-:Y:S02]  /*11f30*/  IMNMX R0, R0, R3, !PT ;  /* 0x0000000300007217 */ /* 0x000fe40007800200 */
[----:B------:R-:W-:Y:S02]  /*11f40*/  IMNMX R2, R2, R4, PT ;  /* 0x0000000402027217 */ /* 0x000fe40003800200 */
.L_x_821:
[----:B------:R-:W-:Y:S01]  /*11f50*/  ISETP.NE.AND P0, PT, R14, RZ, PT ;  /* 0x000000ff0e00720c */ /* 0x000fe20003f05270 */
[----:B------:R-:W-:Y:S01]  /*11f60*/  LDSM.16.MT88.4 R48, [R166] ;  /* 0x00000000a630783b */ /* 0x000fe20000004200 */
[----:B------:R-:W-:Y:S02]  /*11f70*/  FMNMX.FTZ R3, R18, R19, !PT ;  /* 0x0000001312037209 */ /* 0x000fe40007810000 */
[----:B------:R-:W-:Y:S01]  /*11f80*/  ISETP.GT.AND P0, PT, R0, 0x8, !P0 ;  /* 0x000000080000780c */ /* 0x000fe20004704270 */
[----:B------:R-:W-:Y:S01]  /*11f90*/  LDSM.16.MT88.4 R52, [R167+0x1800] ;  /* 0x00180000a734783b */ /* 0x000fe20000004200 */
[----:B------:R-:W-:-:S02]  /*11fa0*/  FMNMX.FTZ R3, R21, R3, !PT ;  /* 0x0000000315037209 */ /* 0x000fc40007810000 */
[----:B------:R-:W-:Y:S01]  /*11fb0*/  ISETP.LT.OR P0, PT, R2, 0x9, P0 ;  /* 0x000000090200780c */ /* 0x000fe20000701670 */
[----:B------:R-:W-:Y:S01]  /*11fc0*/  LDSM.16.MT88.4 R152, [R167+0x800] ;  /* 0x00080000a798783b */ /* 0x000fe20000004200 */
[----:B------:R-:W-:Y:S02]  /*11fd0*/  FMNMX.FTZ R3, R22, R3, !PT ;  /* 0x0000000316037209 */ /* 0x000fe40007810000 */
[----:B------:R-:W-:Y:S02]  /*11fe0*/  FSEL R14, R70, -INF , !P0 ;  /* 0xff800000460e7808 */ /* 0x000fe40004000000 */
[----:B------:R-:W-:Y:S02]  /*11ff0*/  ISETP.NE.AND P0, PT, R13, RZ, PT ;  /* 0x000000ff0d00720c */ /* 0x000fe40003f05270 */
[----:B------:R-:W-:Y:S02]  /*12000*/  FMNMX.FTZ R3, R23, R3, !PT ;  /* 0x0000000317037209 */ /* 0x000fe40007810000 */
[----:B------:R-:W-:-:S02]  /*12010*/  ISETP.GT.AND P0, PT, R0, 0x9, !P0 ;  /* 0x000000090000780c */ /* 0x000fc40004704270 */
[----:B------:R-:W-:Y:S02]  /*12020*/  FMNMX.FTZ R3, R24, R3, !PT ;  /* 0x0000000318037209 */ /* 0x000fe40007810000 */
[----:B------:R-:W-:Y:S02]  /*12030*/  ISETP.LT.OR P0, PT, R2, 0xa, P0 ;  /* 0x0000000a0200780c */ /* 0x000fe40000701670 */
[----:B------:R-:W-:Y:S02]  /*12040*/  FMNMX.FTZ R3, R26, R3, !PT ;  /* 0x000000031a037209 */ /* 0x000fe40007810000 */
[----:B------:R-:W-:Y:S02]  /*12050*/  FSEL R10, R71, -INF , !P0 ;  /* 0xff800000470a7808 */ /* 0x000fe40004000000 */
[----:B------:R-:W-:Y:S01]  /*12060*/  ISETP.GT.AND P0, PT, R0, 0x10, !P6 ;  /* 0x000000100000780c */ /* 0x000fe20007704270 */
[----:B------:R-:W-:Y:S01]  /*12070*/  LDSM.16.MT88.4 R68, [R167+0x400] ;  /* 0x00040000a744783b */ /* 0x000fe20000004200 */
[----:B------:R-:W-:-:S02]  /*12080*/  FMNMX.FTZ R3, R28, R3, !PT ;  /* 0x000000031c037209 */ /* 0x000fc40007810000 */
[----:B------:R-:W-:Y:S02]  /*12090*/  ISETP.LT.OR P0, PT, R2, 0x11, P0 ;  /* 0x000000110200780c */ /* 0x000fe40000701670 */
[----:B------:R-:W-:Y:S02]  /*120a0*/  FMNMX.FTZ R3, R138, R3, !PT ;  /* 0x000000038a037209 */ /* 0x000fe40007810000 */
[----:B------:R-:W-:Y:S02]  /*120b0*/  ISETP.NE.AND P6, PT, R12, RZ, PT ;  /* 0x000000ff0c00720c */ /* 0x000fe40003fc5270 */
[----:B------:R-:W-:Y:S02]  /*120c0*/  FSEL R12, R66, -INF , !P0 ;  /* 0xff800000420c7808 */ /* 0x000fe40004000000 */
[----:B------:R-:W-:Y:S02]  /*120d0*/  ISETP.GT.AND P0, PT, R0, 0x11, !P5 ;  /* 0x000000110000780c */ /* 0x000fe40006f04270 */
[----:B------:R-:W-:-:S02]  /*120e0*/  FMNMX.FTZ R3, R137, R3, !PT ;  /* 0x0000000389037209 */ /* 0x000fc40007810000 */
[----:B------:R-:W-:Y:S02]  /*120f0*/  ISETP.LT.OR P0, PT, R2, 0x12, P0 ;  /* 0x000000120200780c */ /* 0x000fe40000701670 */
[----:B------:R-:W-:Y:S02]  /*12100*/  FMNMX.FTZ R3, R136, R3, !PT ;  /* 0x0000000388037209 */ /* 0x000fe40007810000 */
[----:B------:R-:W-:Y:S02]  /*12110*/  FSEL R13, R67, -INF , !P0 ;  /* 0xff800000430d7808 */ /* 0x000fe40004000000 */
[----:B------:R-:W-:Y:S01]  /*12120*/  FMNMX.FTZ R3, R135, R3, !PT ;  /* 0x0000000387037209 */ /* 0x000fe20007810000 */
[----:B------:R-:W-:Y:S01]  /*12130*/  LDSM.16.MT88.4 R64, [R166+0xc00] ;  /* 0x000c0000a640783b */ /* 0x000fe20000004200 */
[----:B------:R-:W-:Y:S02]  /*12140*/  ISETP.GT.AND P0, PT, R0, 0x18, !P4 ;  /* 0x000000180000780c */ /* 0x000fe40006704270 */
[----:B------:R-:W-:Y:S01]  /*12150*/  ISETP.NE.AND P4, PT, R15, RZ, PT ;  /* 0x000000ff0f00720c */ /* 0x000fe20003f85270 */
[----:B------:R-:W1:Y:S01]  /*12160*/  SHFL.BFLY PT, R4, R3, 0x2, 0x1f ;  /* 0x0c401f0003047f89 */ /* 0x000e6200000e0000 */
[----:B------:R-:W-:-:S02]  /*12170*/  ISETP.LT.OR P0, PT, R2, 0x19, P0 ;  /* 0x000000190200780c */ /* 0x000fc40000701670 */
[----:B------:R-:W-:Y:S02]  /*12180*/  ISETP.NE.AND P5, PT, R16, RZ, PT ;  /* 0x000000ff1000720c */ /* 0x000fe40003fa5270 */
[----:B------:R-:W-:Y:S02]  /*12190*/  FSEL R15, R62, -INF , !P0 ;  /* 0xff8000003e0f7808 */ /* 0x000fe40004000000 */
[----:B------:R-:W-:-:S04]  /*121a0*/  ISETP.GT.AND P0, PT, R0, 0x19, !P3 ;  /* 0x000000190000780c */ /* 0x000fc80005f04270 */
        /* <DEDUP_REMOVED lines=38> */
[----:B------:R-:W-:Y:S02]  /*12410*/  FMNMX.FTZ R3, R32, R3, !PT ;  /* 0x0000000320037209 */ /* 0x000fe40007810000 */
[----:B------:R-:W-:Y:S02]  /*12420*/  FMNMX.FTZ R6, R44, R6, !PT ;  /* 0x000000062c067209 */ /* 0x000fe40007810000 */
[----:B------:R-:W-:Y:S01]  /*12430*/  FMNMX.FTZ R3, R34, R3, !PT ;  /* 0x0000000322037209 */ /* 0x000fe20007810000 */
[----:B-1----:R-:W-:-:S03]  /*12440*/  FFMA.FTZ R5, R19, c[0x0][0x2d0], -R20 ;  /* 0x0000b40013057a23 */ /* 0x002fc60000010814 */
[----:B------:R-:W-:Y:S01]  /*12450*/  FMNMX.FTZ R3, R35, R3, !PT ;  /* 0x0000000323037209 */ /* 0x000fe20007810000 */
[----:B------:R1:W2:Y:S03]  /*12460*/  MUFU.EX2 R205, R5 ;  /* 0x0000000500cd7308 */ /* 0x0002a60000000800 */
[----:B------:R-:W-:-:S04]  /*12470*/  FMNMX.FTZ R3, R134, R3, !PT ;  /* 0x0000000386037209 */ /* 0x000fc80007810000 */
[----:B------:R-:W-:-:S04]  /*12480*/  FMNMX.FTZ R3, R133, R3, !PT ;  /* 0x0000000385037209 */ /* 0x000fc80007810000 */
[----:B------:R-:W-:-:S04]  /*12490*/  FMNMX.FTZ R3, R132, R3, !PT ;  /* 0x0000000384037209 */ /* 0x000fc80007810000 */
[----:B------:R-:W-:Y:S01]  /*124a0*/  FMNMX.FTZ R3, R115, R3, !PT ;  /* 0x0000000373037209 */ /* 0x000fe20007810000 */
[----:B-1----:R-:W-:Y:S01]  /*124b0*/  FFMA.FTZ R5, R21, c[0x0][0x2d0], -R20 ;  /* 0x0000b40015057a23 */ /* 0x002fe20000010814 */
[----:B--2---:R-:W-:-:S03]  /*124c0*/  F2FP.PACK_AB R16, R205, R206 ;  /* 0x000000cecd10723e */ /* 0x004fc600000000ff */
        /* <DEDUP_REMOVED lines=19> */
[----:B------:R-:W-:Y:S01]  /*12600*/  ISETP.GT.AND P0, PT, R0, 0x29, !P6 ;  /* 0x000000290000780c */ /* 0x000fe20007704270 */
[--C-:B------:R-:W-:Y:S01]  /*12610*/  FFMA.FTZ R0, R25, c[0x0][0x2d0], -R3.reuse ;  /* 0x0000b40019007a23 */ /* 0x100fe20000010803 */
[----:B------:R-:W-:Y:S02]  /*12620*/  FMNMX.FTZ R4, R39, R4, !PT ;  /* 0x0000000427047209 */ /* 0x000fe40007810000 */
[----:B------:R-:W-:Y:S01]  /*12630*/  ISETP.LT.OR P0, PT, R2, 0x2a, P0 ;  /* 0x0000002a0200780c */ /* 0x000fe20000701670 */
[----:B------:R-:W-:Y:S01]  /*12640*/  MUFU.EX2 R218, R0 ;  /* 0x0000000000da7308 */ /* 0x000fe20000000800 */
[----:B------:R-:W-:Y:S01]  /*12650*/  FMNMX.FTZ R4, R40, R4, !PT ;  /* 0x0000000428047209 */ /* 0x000fe20007810000 */
[----:B------:R-:W-:Y:S01]  /*12660*/  FFMA.FTZ R2, R27, c[0x0][0x2d0], -R3 ;  /* 0x0000b4001b027a23 */ /* 0x000fe20000010803 */
[----:B------:R-:W-:Y:S01]  /*12670*/  FSEL R21, R75, -INF , !P0 ;  /* 0xff8000004b157808 */ /* 0x000fe20004000000 */
[----:B-1----:R-:W-:Y:S01]  /*12680*/  FFMA.FTZ R5, R26, c[0x0][0x2d0], -R20 ;  /* 0x0000b4001a057a23 */ /* 0x002fe20000010814 */
[----:B------:R-:W-:-:S02]  /*12690*/  FMNMX.FTZ R4, R41, R4, !PT ;  /* 0x0000000429047209 */ /* 0x000fc40007810000 */
[----:B------:R-:W-:Y:S01]  /*126a0*/  ISETP.NE.AND P6, PT, R237, 0x1, PT ;  /* 0x00000001ed00780c */ /* 0x000fe20003fc5270 */
[----:B------:R1:W-:Y:S01]  /*126b0*/  MUFU.EX2 R228, R5 ;  /* 0x0000000500e47308 */ /* 0x0003e20000000800 */
[----:B------:R-:W-:-:S04]  /*126c0*/  FMNMX.FTZ R4, R114, R4, !PT ;  /* 0x0000000472047209 */ /* 0x000fc80007810000 */
[----:B------:R-:W-:-:S03]  /*126d0*/  FMNMX.FTZ R4, R113, R4, !PT ;  /* 0x0000000471047209 */ /* 0x000fc60007810000 */
[----:B------:R2:W-:Y:S01]  /*126e0*/  MUFU.EX2 R216, R2 ;  /* 0x0000000200d87308 */ /* 0x0005e20000000800 */
[----:B------:R-:W-:-:S04]  /*126f0*/  FMNMX.FTZ R4, R112, R4, !PT ;  /* 0x0000000470047209 */ /* 0x000fc80007810000 */
[----:B------:R-:W-:Y:S01]  /*12700*/  FMNMX.FTZ R4, R111, R4, !PT ;  /* 0x000000046f047209 */ /* 0x000fe20007810000 */
[----:B-1----:R-:W-:-:S04]  /*12710*/  FFMA.FTZ R5, R28, c[0x0][0x2d0], -R20 ;  /* 0x0000b4001c057a23 */ /* 0x002fc80000010814 */
[----:B------:R-:W1:Y:S01]  /*12720*/  SHFL.BFLY PT, R7, R4, 0x2, 0x1f ;  /* 0x0c401f0004077f89 */ /* 0x000e6200000e0000 */
[----:B------:R3:W-:Y:S01]  /*12730*/  MUFU.EX2 R229, R5 ;  /* 0x0000000500e57308 */ /* 0x0007e20000000800 */
[----:B--2---:R-:W-:-:S07]  /*12740*/  FFMA.FTZ R2, R29, c[0x0][0x2d0], -R3 ;  /* 0x0000b4001d027a23 */ /* 0x004fce0000010803 */
[----:B------:R2:W4:Y:S01]  /*12750*/  MUFU.EX2 R217, R2 ;  /* 0x0000000200d97308 */ /* 0x0005220000000800 */
[----:B---3--:R-:W-:-:S07]  /*12760*/  FFMA.FTZ R5, R17, c[0x0][0x2d0], -R3 ;  /* 0x0000b40011057a23 */ /* 0x008fce0000010803 */
[----:B------:R3:W5:Y:S01]  /*12770*/  MUFU.EX2 R219, R5 ;  /* 0x0000000500db7308 */ /* 0x0007620000000800 */
[----:B-1----:R-:W-:Y:S01]  /*12780*/  FMNMX.FTZ R4, R4, R7, !PT ;  /* 0x0000000704047209 */ /* 0x002fe20007810000 */
[----:B--2---:R-:W-:Y:S01]  /*12790*/  FFMA.FTZ R2, R30, c[0x0][0x2d0], -R3 ;  /* 0x0000b4001e027a23 */ /* 0x004fe20000010803 */
[----:B----4-:R-:W-:-:S05]  /*127a0*/  F2FP.PACK_AB R19, R217, R216 ;  /* 0x000000d8d913723e */ /* 0x010fca00000000ff */
[----:B------:R1:W-:Y:S01]  /*127b0*/  MUFU.EX2 R220, R2 ;  /* 0x0000000200dc7308 */ /* 0x0003e20000000800 */
[----:B---3--:R-:W-:Y:S02]  /*127c0*/  FMNMX.FTZ R5, R108, R6, !PT ;  /* 0x000000066c057209 */ /* 0x008fe40007810000 */
[----:B------:R-:W2:Y:S01]  /*127d0*/  SHFL.BFLY PT, R6, R4, 0x1, 0x1f ;  /* 0x0c201f0004067f89 */ /* 0x000ea200000e0000 */
[----:B-----5:R-:W-:Y:S02]  /*127e0*/  F2FP.PACK_AB R17, R218, R219 ;  /* 0x000000dbda11723e */ /* 0x020fe400000000ff */
[----:B------:R-:W-:Y:S01]  /*127f0*/  FMNMX.FTZ R0, R110, R5, !PT ;  /* 0x000000056e007209 */ /* 0x000fe20007810000 */
[----:B-1----:R-:W-:-:S03]  /*12800*/  FFMA.FTZ R2, R32, c[0x0][0x2d0], -R3 ;  /* 0x0000b40020027a23 */ /* 0x002fc60000010803 */
[----:B------:R-:W-:Y:S01]  /*12810*/  FMNMX.FTZ R0, R109, R0, !PT ;  /* 0x000000006d007209 */ /* 0x000fe20007810000 */
[----:B------:R-:W-:Y:S01]  /*12820*/  HMMA.16816.F32 R76, R16, R50, RZ ;  /* 0x00000032104c723c */ /* 0x000fe200000018ff */
[----:B------:R1:W-:Y:S02]  /*12830*/  MUFU.EX2 R221, R2 ;  /* 0x0000000200dd7308 */ /* 0x0003e40000000800 */
[----:B------:R-:W-:-:S05]  /*12840*/  FMNMX.FTZ R0, R21, R0, !PT ;  /* 0x0000000015007209 */ /* 0x000fca0007810000 */
[----:B------:R-:W3:Y:S01]  /*12850*/  SHFL.BFLY PT, R5, R0, 0x2, 0x1f ;  /* 0x0c401f0000057f89 */ /* 0x000ee200000e0000 */
[----:B------:R-:W-:Y:S01]  /*12860*/  HMMA.16816.F32 R104, R16, R64, RZ ;  /* 0x000000401068723c */ /* 0x000fe200000018ff */
[----:B--2---:R-:W-:Y:S01]  /*12870*/  FMNMX.FTZ R120, R4, R6, !PT ;  /* 0x0000000604787209 */ /* 0x004fe20007810000 */
[----:B------:R-:W-:-:S06]  /*12880*/  FFMA.FTZ R4, R34, c[0x0][0x2d0], -R3 ;  /* 0x0000b40022047a23 */ /* 0x000fcc0000010803 */
[C---:B------:R-:W-:Y:S01]  /*12890*/  HMMA.16816.F32 R100, R16.reuse, R60, RZ ;  /* 0x0000003c1064723c */ /* 0x040fe200000018ff */
[C---:B------:R-:W-:Y:S01]  /*128a0*/  FSETP.NEU.FTZ.AND P0, PT, R120.reuse, -INF , PT ;  /* 0xff8000007800780b */ /* 0x040fe20003f1d000 */
[----:B-1----:R-:W-:Y:S01]  /*128b0*/  FMUL.FTZ R2, R120, c[0x0][0x2d0] ;  /* 0x0000b40078027a20 */ /* 0x002fe20000410000 */
[----:B------:R1:W-:Y:S04]  /*128c0*/  MUFU.EX2 R222, R4 ;  /* 0x0000000400de7308 */ /* 0x0003e80000000800 */
[----:B------:R-:W-:Y:S01]  /*128d0*/  FSEL R2, R2, RZ, P0 ;  /* 0x000000ff02027208 */ /* 0x000fe20000000000 */
[----:B------:R-:W-:Y:S01]  /*128e0*/  HMMA.16816.F32 R96, R16, R56, RZ ;  /* 0x000000381060723c */ /* 0x000fe200000018ff */
[----:B---3--:R-:W-:-:S07]  /*128f0*/  FMNMX.FTZ R0, R0, R5, !PT ;  /* 0x0000000500007209 */ /* 0x008fce0007810000 */
[----:B------:R-:W-:Y:S01]  /*12900*/  HMMA.16816.F32 R92, R16, R52, RZ ;  /* 0x00000034105c723c */ /* 0x000fe200000018ff */
[----:B------:R-:W2:Y:S01]  /*12910*/  SHFL.BFLY PT, R5, R0, 0x1, 0x1f ;  /* 0x0c201f0000057f89 */ /* 0x000ea200000e0000 */
[----:B-1----:R-:W-:-:S04]  /*12920*/  FFMA.FTZ R4, R35, c[0x0][0x2d0], -R3 ;  /* 0x0000b40023047a23 */ /* 0x002fc80000010803 */
[----:B------:R1:W3:Y:S02]  /*12930*/  MUFU.EX2 R223, R4 ;  /* 0x0000000400df7308 */ /* 0x0002e40000000800 */
[----:B-1----:R-:W-:Y:S01]  /*12940*/  FFMA.FTZ R4, R31, c[0x0][0x2d0], -R2 ;  /* 0x0000b4001f047a23 */ /* 0x002fe20000010802 */
[----:B---3--:R-:W-:Y:S01]  /*12950*/  F2FP.PACK_AB R11, R223, R222 ;  /* 0x000000dedf0b723e */ /* 0x008fe200000000ff */
[----:B------:R-:W-:Y:S01]  /*12960*/  LDSM.16.MT88.4 R28, [R166+0x400] ;  /* 0x00040000a61c783b */ /* 0x000fe20000004200 */
[----:B--2---:R-:W-:-:S03]  /*12970*/  FMNMX.FTZ R119, R0, R5, !PT ;  /* 0x0000000500777209 */ /* 0x004fc60007810000 */
[----:B------:R1:W-:Y:S01]  /*12980*/  MUFU.EX2 R210, R4 ;  /* 0x0000000400d27308 */ /* 0x0003e20000000800 */
[----:B------:R-:W-:Y:S01]  /*12990*/  FFMA.FTZ R0, R40, c[0x0][0x2d0], -R2 ;  /* 0x0000b40028007a23 */ /* 0x000fe20000010802 */
[----:B------:R-:W-:-:S06]  /*129a0*/  FSETP.NEU.FTZ.AND P0, PT, R119, -INF , PT ;  /* 0xff8000007700780b */ /* 0x000fcc0003f1d000 */
[----:B------:R2:W-:Y:S01]  /*129b0*/  MUFU.EX2 R213, R0 ;  /* 0x0000000000d57308 */ /* 0x0005e20000000800 */
[----:B-1----:R-:W-:Y:S02]  /*129c0*/  FFMA.FTZ R4, R33, c[0x0][0x2d0], -R2 ;  /* 0x0000b40021047a23 */ /* 0x002fe40000010802 */
[----:B------:R-:W-:Y:S05]  /*129d0*/  HMMA.16816.F32 R32, R16, R48, RZ ;  /* 0x000000301020723c */ /* 0x000fea00000018ff */
[----:B------:R1:W-:Y:S01]  /*129e0*/  MUFU.EX2 R208, R4 ;  /* 0x0000000400d07308 */ /* 0x0003e20000000800 */
[----:B--2---:R-:W-:-:S05]  /*129f0*/  FMUL.FTZ R0, R119, c[0x0][0x2d0] ;  /* 0x0000b40077007a20 */ /* 0x004fca0000410000 */
[----:B------:R-:W-:Y:S01]  /*12a00*/  FSEL R0, R0, RZ, P0 ;  /* 0x000000ff00007208 */ /* 0x000fe20000000000 */
[----:B-1----:R-:W-:-:S04]  /*12a10*/  FFMA.FTZ R4, R36, c[0x0][0x2d0], -R2 ;  /* 0x0000b40024047a23 */ /* 0x002fc80000010802 */
[----:B------:R1:W-:Y:S02]  /*12a20*/  MUFU.EX2 R209, R4 ;  /* 0x0000000400d17308 */ /* 0x0003e40000000800 */
[----:B-1----:R-:W-:-:S06]  /*12a30*/  FFMA.FTZ R4, R37, c[0x0][0x2d0], -R2 ;  /* 0x0000b40025047a23 */ /* 0x002fcc0000010802 */
[----:B------:R1:W-:Y:S02]  /*12a40*/  MUFU.EX2 R211, R4 ;  /* 0x0000000400d37308 */ /* 0x0003e40000000800 */
[----:B-1----:R-:W-:-:S06]  /*12a50*/  FFMA.FTZ R4, R38, c[0x0][0x2d0], -R2 ;  /* 0x0000b40026047a23 */ /* 0x002fcc0000010802 */
[----:B------:R1:W-:Y:S02]  /*12a60*/  MUFU.EX2 R212, R4 ;  /* 0x0000000400d47308 */ /* 0x0003e40000000800 */
[--C-:B-1----:R-:W-:Y:S02]  /*12a70*/  FFMA.FTZ R4, R39, c[0x0][0x2d0], -R2.reuse ;  /* 0x0000b40027047a23 */ /* 0x102fe40000010802 */
[----:B------:R-:W1:Y:S04]  /*12a80*/  LDSM.16.MT88.4 R36, [R167] ;  /* 0x00000000a724783b */ /* 0x000e680000004200 */
[----:B------:R2:W-:Y:S02]  /*12a90*/  MUFU.EX2 R214, R4 ;  /* 0x0000000400d67308 */ /* 0x0005e40000000800 */
[----:B--2---:R-:W-:-:S06]  /*12aa0*/  FFMA.FTZ R4, R41, c[0x0][0x2d0], -R2 ;  /* 0x0000b40029047a23 */ /* 0x004fcc0000010802 */
[----:B------:R2:W3:Y:S02]  /*12ab0*/  MUFU.EX2 R215, R4 ;  /* 0x0000000400d77308 */ /* 0x0004e40000000800 */
[----:B--2---:R-:W-:Y:S01]  /*12ac0*/  FFMA.FTZ R4, R8, c[0x0][0x2d0], -R0 ;  /* 0x0000b40008047a23 */ /* 0x004fe20000010800 */
[----:B------:R-:W-:Y:S01]  /*12ad0*/  F2FP.PACK_AB R8, R227, R226 ;  /* 0x000000e2e308723e */ /* 0x000fe200000000ff */
[----:B-1----:R-:W-:Y:S01]  /*12ae0*/  HMMA.16816.F32 R40, R16, R36, RZ ;  /* 0x000000241028723c */ /* 0x002fe200000018ff */
[----:B---3--:R-:W-:-:S03]  /*12af0*/  F2FP.PACK_AB R6, R215, R213 ;  /* 0x000000d5d706723e */ /* 0x008fc600000000ff */
[----:B------:R1:W-:Y:S02]  /*12b00*/  MUFU.EX2 R23, R4 ;  /* 0x0000000400177308 */ /* 0x0003e40000000800 */
[----:B-1----:R-:W-:Y:S01]  /*12b10*/  FFMA.FTZ R4, R9, c[0x0][0x2d0], -R0 ;  /* 0x0000b40009047a23 */ /* 0x002fe20000010800 */
[----:B------:R-:W-:-:S05]  /*12b20*/  F2FP.PACK_AB R9, R221, R220 ;  /* 0x000000dcdd09723e */ /* 0x000fca00000000ff */
[----:B------:R1:W2:Y:S02]  /*12b30*/  MUFU.EX2 R22, R4 ;  /* 0x0000000400167308 */ /* 0x0002a40000000800 */
[----:B-1----:R-:W-:Y:S01]  /*12b40*/  FFMA.FTZ R4, R14, c[0x0][0x2d0], -R0 ;  /* 0x0000b4000e047a23 */ /* 0x002fe20000010800 */
[----:B------:R-:W-:-:S05]  /*12b50*/  F2FP.PACK_AB R14, R211, R209 ;  /* 0x000000d1d30e723e */ /* 0x000fca00000000ff */
[----:B------:R1:W-:Y:S02]  /*12b60*/  MUFU.EX2 R207, R4 ;  /* 0x0000000400cf7308 */ /* 0x0003e40000000800 */
[----:B-1----:R-:W-:Y:S01]  /*12b70*/  FFMA.FTZ R4, R10, c[0x0][0x2d0], -R0 ;  /* 0x0000b4000a047a23 */ /* 0x002fe20000010800 */
[----:B------:R-:W-:-:S05]  /*12b80*/  F2FP.PACK_AB R10, R229, R228 ;  /* 0x000000e4e50a723e */ /* 0x000fca00000000ff */
[----:B------:R1:W3:Y:S02]  /*12b90*/  MUFU.EX2 R116, R4 ;  /* 0x0000000400747308 */ /* 0x0002e40000000800 */
[C---:B------:R-:W-:Y:S01]  /*12ba0*/  HMMA.16816.F32 R128, R8.reuse, R28, R32 ;  /* 0x0000001c0880723c */ /* 0x040fe20000001820 */
[----:B------:R-:W4:Y:S07]  /*12bb0*/  LDSM.16.MT88.4 R32, [R166+0x1c00] ;  /* 0x001c0000a620783b */ /* 0x000f2e0000004200 */
[----:B------:R-:W-:Y:S01]  /*12bc0*/  HMMA.16816.F32 R156, R8, R68, R40 ;  /* 0x00000044089c723c */ /* 0x000fe20000001828 */
[----:B------:R-:W5:Y:S01]  /*12bd0*/  LDSM.16.MT88.4 R40, [R167+0x1000] ;  /* 0x00100000a728783b */ /* 0x000f620000004200 */
[----:B-1----:R-:W-:Y:S01]  /*12be0*/  FFMA.FTZ R4, R12, c[0x0][0x2d0], -R0 ;  /* 0x0000b4000c047a23 */ /* 0x002fe20000010800 */
[----:B------:R-:W-:-:S03]  /*12bf0*/  F2FP.PACK_AB R12, R208, R210 ;  /* 0x000000d2d00c723e */ /* 0x000fc600000000ff */
[----:B------:R1:W-:Y:S02]  /*12c00*/  MUFU.EX2 R117, R4 ;  /* 0x0000000400757308 */ /* 0x0003e40000000800 */
[----:B------:R-:W-:Y:S01]  /*12c10*/  HMMA.16816.F32 R140, R8, R30, R76 ;  /* 0x0000001e088c723c */ /* 0x000fe2000000184c */
[----:B-1----:R-:W-:Y:S01]  /*12c20*/  FFMA.FTZ R4, R13, c[0x0][0x2d0], -R0 ;  /* 0x0000b4000d047a23 */ /* 0x002fe20000010800 */
[----:B--2---:R-:W-:-:S04]  /*12c30*/  F2FP.PACK_AB R13, R22, R23 ;  /* 0x00000017160d723e */ /* 0x004fc800000000ff */
[----:B------:R1:W2:Y:S02]  /*12c40*/  MUFU.EX2 R118, R4 ;  /* 0x0000000400767308 */ /* 0x0002a40000000800 */
[C---:B----4-:R-:W-:Y:S08]  /*12c50*/  HMMA.16816.F32 R172, R8.reuse, R32, R96 ;  /* 0x0000002008ac723c */ /* 0x050ff00000001860 */
[----:B-----5:R-:W-:Y:S01]  /*12c60*/  HMMA.16816.F32 R176, R8, R40, R100 ;  /* 0x0000002808b0723c */ /* 0x020fe20000001864 */
[----:B-1----:R-:W-:Y:S01]  /*12c70*/  FFMA.FTZ R4, R15, c[0x0][0x2d0], -R0 ;  /* 0x0000b4000f047a23 */ /* 0x002fe20000010800 */
[----:B---3--:R-:W-:-:S02]  /*12c80*/  F2FP.PACK_AB R15, R116, R207 ;  /* 0x000000cf740f723e */ /* 0x008fc400000000ff */
[----:B--2---:R-:W-:Y:S01]  /*12c90*/  F2FP.PACK_AB R5, R118, R117 ;  /* 0x000000757605723e */ /* 0x004fe200000000ff */
[----:B------:R1:W-:Y:S04]  /*12ca0*/  MUFU.EX2 R126, R4 ;  /* 0x00000004007e7308 */ /* 0x0003e80000000800 */
[C---:B------:R-:W-:Y:S08]  /*12cb0*/  HMMA.16816.F32 R24, R12.reuse, R48, RZ ;  /* 0x000000300c18723c */ /* 0x040ff000000018ff */
[----:B------:R-:W-:Y:S01]  /*12cc0*/  HMMA.16816.F32 R72, R12, R36, RZ ;  /* 0x000000240c48723c */ /* 0x000fe200000018ff */
[----:B-1----:R-:W-:-:S02]  /*12cd0*/  FFMA.FTZ R4, R44, c[0x0][0x2d0], -R0 ;  /* 0x0000b4002c047a23 */ /* 0x002fc40000010800 */
[----:B------:R-:W-:Y:S02]  /*12ce0*/  LDSM.16.MT88.4 R44, [R166+0x1000] ;  /* 0x00100000a62c783b */ /* 0x000fe40000004200 */
[----:B------:R1:W2:Y:S03]  /*12cf0*/  MUFU.EX2 R123, R4 ;  /* 0x00000004007b7308 */ /* 0x0002a60000000800 */
[C---:B------:R-:W-:Y:S08]  /*12d00*/  HMMA.16816.F32 R80, R12.reuse, R56, RZ ;  /* 0x000000380c50723c */ /* 0x040ff000000018ff */
[----:B------:R-:W-:Y:S01]  /*12d10*/  HMMA.16816.F32 R48, R12, R50, RZ ;  /* 0x000000320c30723c */ /* 0x000fe200000018ff */
[----:B-1----:R-:W-:-:S07]  /*12d20*/  F2FP.PACK_AB R4, R214, R212 ;  /* 0x000000d4d604723e */ /* 0x002fce00000000ff */
[----:B------:R-:W-:Y:S01]  /*12d30*/  HMMA.16816.F32 R88, R12, R64, RZ ;  /* 0x000000400c58723c */ /* 0x000fe200000018ff */
[----:B--2---:R-:W-:-:S07]  /*12d40*/  F2FP.PACK_AB R7, R123, R126 ;  /* 0x0000007e7b07723e */ /* 0x004fce00000000ff */
[C---:B------:R-:W-:Y:S01]  /*12d50*/  HMMA.16816.F32 R144, R4.reuse, R28, R24 ;  /* 0x0000001c0490723c */ /* 0x040fe20000001818 */
[----:B------:R-:W1:Y:S07]  /*12d60*/  LDSM.16.MT88.4 R24, [R167+0x1c00] ;  /* 0x001c0000a718783b */ /* 0x000e6e0000004200 */
[----:B------:R-:W-:Y:S08]  /*12d70*/  HMMA.16816.F32 R148, R4, R68, R72 ;  /* 0x000000440494723c */ /* 0x000ff00000001848 */
[----:B------:R-:W-:Y:S08]  /*12d80*/  HMMA.16816.F32 R72, R12, R52, RZ ;  /* 0x000000340c48723c */ /* 0x000ff000000018ff */
[C---:B------:R-:W-:Y:S08]  /*12d90*/  HMMA.16816.F32 R180, R4.reuse, R32, R80 ;  /* 0x0000002004b4723c */ /* 0x040ff00000001850 */
[----:B------:R-:W-:Y:S08]  /*12da0*/  HMMA.16816.F32 R80, R4, R30, R48 ;  /* 0x0000001e0450723c */ /* 0x000ff00000001830 */
[----:B------:R-:W-:Y:S08]  /*12db0*/  HMMA.16816.F32 R84, R12, R60, RZ ;  /* 0x0000003c0c54723c */ /* 0x000ff000000018ff */
[----:B-1----:R-:W-:Y:S08]  /*12dc0*/  HMMA.16816.F32 R188, R4, R24, R72 ;  /* 0x0000001804bc723c */ /* 0x002ff00000001848 */
[C---:B------:R-:W-:Y:S08]  /*12dd0*/  HMMA.16816.F32 R76, R12.reuse, R38, RZ ;  /* 0x000000260c4c723c */ /* 0x040ff000000018ff */
[C---:B------:R-:W-:Y:S08]  /*12de0*/  HMMA.16816.F32 R72, R12.reuse, R66, RZ ;  /* 0x000000420c48723c */ /* 0x040ff000000018ff */
[C---:B------:R-:W-:Y:S08]  /*12df0*/  HMMA.16816.F32 R48, R12.reuse, R62, RZ ;  /* 0x0000003e0c30723c */ /* 0x040ff000000018ff */
[----:B------:R-:W-:Y:S08]  /*12e00*/  HMMA.16816.F32 R28, R12, R58, RZ ;  /* 0x0000003a0c1c723c */ /* 0x000ff000000018ff */
[C---:B------:R-:W-:Y:S08]  /*12e10*/  HMMA.16816.F32 R36, R16.reuse, R38, RZ ;  /* 0x000000261024723c */ /* 0x040ff000000018ff */
[C---:B------:R-:W-:Y:S08]  /*12e20*/  HMMA.16816.F32 R64, R16.reuse, R66, RZ ;  /* 0x000000421040723c */ /* 0x040ff000000018ff */
[C---:B------:R-:W-:Y:S08]  /*12e30*/  HMMA.16816.F32 R60, R16.reuse, R62, RZ ;  /* 0x0000003e103c723c */ /* 0x040ff000000018ff */
[C---:B------:R-:W-:Y:S08]  /*12e40*/  HMMA.16816.F32 R56, R16.reuse, R58, RZ ;  /* 0x0000003a1038723c */ /* 0x040ff000000018ff */
[-C--:B------:R-:W-:Y:S08]  /*12e50*/  HMMA.16816.F32 R16, R16, R54.reuse, RZ ;  /* 0x000000361010723c */ /* 0x080ff000000018ff */
[----:B------:R-:W-:Y:S08]  /*12e60*/  HMMA.16816.F32 R12, R12, R54, RZ ;  /* 0x000000360c0c723c */ /* 0x000ff000000018ff */
[----:B------:R-:W-:Y:S08]  /*12e70*/  HMMA.16816.F32 R184, R4, R40, R84 ;  /* 0x0000002804b8723c */ /* 0x000ff00000001854 */
        /* <DEDUP_REMOVED lines=8> */
[----:B------:R-:W-:Y:S07]  /*12f00*/  HMMA.16816.F32 R24, R4, R26, R12 ;  /* 0x0000001a0418723c */ /* 0x000fee000000180c */
[----:B------:R-:W-:Y:S01]  /*12f10*/  FFMA.FTZ R4, R138, c[0x0][0x2d0], -R20 ;  /* 0x0000b4008a047a23 */ /* 0x000fe20000010814 */
[----:B------:R-:W-:Y:S01]  /*12f20*/  HMMA.16816.F32 R56, R8, R34, R56 ;  /* 0x000000220838723c */ /* 0x000fe20000001838 */
[----:B------:R-:W-:-:S02]  /*12f30*/  FADD.FTZ R13, R219, R218 ;  /* 0x000000dadb0d7221 */ /* 0x000fc40000010000 */
[----:B------:R1:W-:Y:S01]  /*12f40*/  MUFU.EX2 R35, R4 ;  /* 0x0000000400237308 */ /* 0x0003e20000000800 */
[----:B------:R-:W-:Y:S02]  /*12f50*/  FADD.FTZ R12, R210, R208 ;  /* 0x000000d0d20c7221 */ /* 0x000fe40000010000 */
[----:B------:R-:W-:Y:S02]  /*12f60*/  FADD.FTZ R13, R216, R13 ;  /* 0x0000000dd80d7221 */ /* 0x000fe40000010000 */
[----:B------:R-:W-:Y:S01]  /*12f70*/  HMMA.16816.F32 R36, R8, R70, R36 ;  /* 0x000000460824723c */ /* 0x000fe20000001824 */
[----:B------:R-:W-:Y:S02]  /*12f80*/  FADD.FTZ R12, R209, R12 ;  /* 0x0000000cd10c7221 */ /* 0x000fe40000010000 */
[----:B------:R-:W-:Y:S02]  /*12f90*/  FADD.FTZ R13, R217, R13 ;  /* 0x0000000dd90d7221 */ /* 0x000fe40000010000 */
[----:B------:R-:W-:-:S02]  /*12fa0*/  FADD.FTZ R12, R211, R12 ;  /* 0x0000000cd30c7221 */ /* 0x000fc40000010000 */
[----:B------:R-:W-:Y:S01]  /*12fb0*/  FADD.FTZ R13, R220, R13 ;  /* 0x0000000ddc0d7221 */ /* 0x000fe20000010000 */
[----:B------:R-:W-:Y:S01]  /*12fc0*/  HMMA.16816.F32 R64, R8, R46, R64 ;  /* 0x0000002e0840723c */ /* 0x000fe20000001840 */
[----:B------:R-:W-:Y:S02]  /*12fd0*/  FADD.FTZ R12, R212, R12 ;  /* 0x0000000cd40c7221 */ /* 0x000fe40000010000 */
[----:B-1----:R-:W-:-:S04]  /*12fe0*/  FFMA.FTZ R4, R137, c[0x0][0x2d0], -R20 ;  /* 0x0000b40089047a23 */ /* 0x002fc80000010814 */
[----:B------:R1:W2:Y:S01]  /*12ff0*/  MUFU.EX2 R40, R4 ;  /* 0x0000000400287308 */ /* 0x0002a20000000800 */
[----:B------:R-:W-:Y:S01]  /*13000*/  HMMA.16816.F32 R88, R8, R42, R60 ;  /* 0x0000002a0858723c */ /* 0x000fe2000000183c */
[----:B------:R-:W-:Y:S06]  /*13010*/  LDSM.16.MT88.4 R60, [R167+0x1400] ;  /* 0x00140000a73c783b */ /* 0x000fec0000004200 */
[----:B------:R-:W-:Y:S01]  /*13020*/  FADD.FTZ R11, R206, R205 ;  /* 0x000000cdce0b7221 */ /* 0x000fe20000010000 */
[----:B------:R-:W-:-:S03]  /*13030*/  IADD3 R205, R230, -0x2, RZ ;  /* 0xfffffffee6cd7810 */ /* 0x000fc60007ffe0ff */
[----:B------:R-:W-:Y:S02]  /*13040*/  FADD.FTZ R11, R225, R11 ;  /* 0x0000000be10b7221 */ /* 0x000fe40000010000 */
[----:B-1----:R-:W-:Y:S01]  /*13050*/  FFMA.FTZ R4, R136, c[0x0][0x2d0], -R20 ;  /* 0x0000b40088047a23 */ /* 0x002fe20000010814 */
[----:B--2---:R-:W-:Y:S01]  /*13060*/  F2FP.PACK_AB R96, R40, R35 ;  /* 0x000000232860723e */ /* 0x004fe200000000ff */
[----:B------:R-:W1:Y:S01]  /*13070*/  LDSM.16.MT88.4 R136, [R166+0x800] ;  /* 0x00080000a688783b */ /* 0x000e620000004200 */
[----:B------:R-:W-:Y:S01]  /*13080*/  FADD.FTZ R11, R224, R11 ;  /* 0x0000000be00b7221 */ /* 0x000fe20000010000 */
[----:B------:R2:W-:Y:S03]  /*13090*/  MUFU.EX2 R41, R4 ;  /* 0x0000000400297308 */ /* 0x0005e60000000800 */
[----:B------:R-:W-:-:S04]  /*130a0*/  FADD.FTZ R11, R226, R11 ;  /* 0x0000000be20b7221 */ /* 0x000fc80000010000 */
[----:B------:R-:W-:Y:S02]  /*130b0*/  FADD.FTZ R11, R227, R11 ;  /* 0x0000000be30b7221 */ /* 0x000fe40000010000 */
[----:B--2---:R-:W-:-:S04]  /*130c0*/  FFMA.FTZ R4, R135, c[0x0][0x2d0], -R20 ;  /* 0x0000b40087047a23 */ /* 0x004fc80000010814 */
[----:B------:R2:W3:Y:S02]  /*130d0*/  MUFU.EX2 R234, R4 ;  /* 0x0000000400ea7308 */ /* 0x0004e40000000800 */
[----:B--2---:R-:W-:Y:S01]  /*130e0*/  FFMA.FTZ R4, R134, c[0x0][0x2d0], -R3 ;  /* 0x0000b40086047a23 */ /* 0x004fe20000010803 */
[----:B---3--:R-:W-:-:S05]  /*130f0*/  F2FP.PACK_AB R98, R234, R41 ;  /* 0x00000029ea62723e */ /* 0x008fca00000000ff */
[----:B------:R2:W-:Y:S02]  /*13100*/  MUFU.EX2 R32, R4 ;  /* 0x0000000400207308 */ /* 0x0005e40000000800 */
[----:B--2---:R-:W-:-:S06]  /*13110*/  FFMA.FTZ R4, R133, c[0x0][0x2d0], -R3 ;  /* 0x0000b40085047a23 */ /* 0x004fcc0000010803 */
[----:B------:R2:W3:Y:S02]  /*13120*/  MUFU.EX2 R33, R4 ;  /* 0x0000000400217308 */ /* 0x0004e40000000800 */
[--C-:B--2---:R-:W-:Y:S01]  /*13130*/  FFMA.FTZ R4, R132, c[0x0][0x2d0], -R3.reuse ;  /* 0x0000b40084047a23 */ /* 0x104fe20000010803 */
[----:B---3--:R-:W-:Y:S01]  /*13140*/  F2FP.PACK_AB R97, R33, R32 ;  /* 0x000000202161723e */ /* 0x008fe200000000ff */
[----:B------:R-:W-:-:S04]  /*13150*/  FFMA.FTZ R3, R115, c[0x0][0x2d0], -R3 ;  /* 0x0000b40073037a23 */ /* 0x000fc80000010803 */
[----:B------:R2:W-:Y:S08]  /*13160*/  MUFU.EX2 R34, R4 ;  /* 0x0000000400227308 */ /* 0x0005f00000000800 */
[----:B------:R3:W4:Y:S01]  /*13170*/  MUFU.EX2 R236, R3 ;  /* 0x0000000300ec7308 */ /* 0x0007220000000800 */
[----:B--2---:R-:W2:Y:S01]  /*13180*/  LDSM.16.MT88.4 R4, [R167+0x2000] ;  /* 0x00200000a704783b */ /* 0x004ea20000004200 */
[----:B---3--:R-:W-:Y:S01]  /*13190*/  FFMA.FTZ R3, R114, c[0x0][0x2d0], -R2 ;  /* 0x0000b40072037a23 */ /* 0x008fe20000010802 */
[----:B----4-:R-:W-:-:S05]  /*131a0*/  F2FP.PACK_AB R99, R236, R34 ;  /* 0x00000022ec63723e */ /* 0x010fca00000000ff */
[----:B------:R3:W-:Y:S02]  /*131b0*/  MUFU.EX2 R14, R3 ;  /* 0x00000003000e7308 */ /* 0x0007e40000000800 */
[C---:B-1----:R-:W-:Y:S08]  /*131c0*/  HMMA.16816.F32 R128, R96.reuse, R136, R128 ;  /* 0x000000886080723c */ /* 0x042ff00000001880 */
[----:B------:R-:W-:Y:S01]  /*131d0*/  HMMA.16816.F32 R140, R96, R138, R140 ;  /* 0x0000008a608c723c */ /* 0x000fe2000000188c */
[----:B---3--:R-:W-:-:S04]  /*131e0*/  FFMA.FTZ R3, R113, c[0x0][0x2d0], -R2 ;  /* 0x0000b40071037a23 */ /* 0x008fc80000010802 */
[----:B------:R1:W3:Y:S03]  /*131f0*/  MUFU.EX2 R15, R3 ;  /* 0x00000003000f7308 */ /* 0x0002e60000000800 */
[C---:B------:R-:W-:Y:S08]  /*13200*/  HMMA.16816.F32 R52, R96.reuse, R60, R176 ;  /* 0x0000003c6034723c */ /* 0x040ff000000018b0 */
[----:B--2---:R-:W-:Y:S01]  /*13210*/  HMMA.16816.F32 R84, R96, R4, R84 ;  /* 0x000000046054723c */ /* 0x004fe20000001854 */
[--C-:B-1----:R-:W-:Y:S01]  /*13220*/  FFMA.FTZ R3, R112, c[0x0][0x2d0], -R2.reuse ;  /* 0x0000b40070037a23 */ /* 0x102fe20000010802 */
[----:B---3--:R-:W-:Y:S01]  /*13230*/  F2FP.PACK_AB R92, R15, R14 ;  /* 0x0000000e0f5c723e */ /* 0x008fe200000000ff */
[----:B------:R-:W-:-:S02]  /*13240*/  FFMA.FTZ R2, R111, c[0x0][0x2d0], -R2 ;  /* 0x0000b4006f027a23 */ /* 0x000fc40000010802 */
[----:B------:R-:W-:Y:S08]  /*13250*/  MUFU.EX2 R20, R3 ;  /* 0x0000000300147308 */ /* 0x000ff00000000800 */
        /* <DEDUP_REMOVED lines=8> */
[----:B------:R-:W-:Y:S01]  /*132e0*/  FFMA.FTZ R0, R21, c[0x0][0x2d0], -R0 ;  /* 0x0000b40015007a23 */ /* 0x000fe20000010800 */
[----:B------:R-:W1:Y:S03]  /*132f0*/  LDSM.16.MT88.4 R108, [R166+0x1400] ;  /* 0x00140000a66c783b */ /* 0x000e660000004200 */
[----:B------:R2:W-:Y:S08]  /*13300*/  MUFU.EX2 R3, R2 ;  /* 0x0000000200037308 */ /* 0x0005f00000000800 */
[----:B------:R-:W3:Y:S01]  /*13310*/  MUFU.EX2 R8, R0 ;  /* 0x0000000000087308 */ /* 0x000ee20000000800 */
[----:B--2---:R-:W-:Y:S01]  /*13320*/  @P6 IMAD.HI.U32 R2, R235, c[0x0][0x2c8], RZ ;  /* 0x0000b200eb026a27 */ /* 0x004fe200078e00ff */
[----:B---3--:R-:W-:-:S03]  /*13330*/  F2FP.PACK_AB R95, R8, R3 ;  /* 0x00000003085f723e */ /* 0x008fc600000000ff */
[----:B------:R-:W-:Y:S01]  /*13340*/  IMAD.MOV.U32 R0, RZ, RZ, R235 ;  /* 0x000000ffff007224 */ /* 0x000fe200078e00eb */
[----:B------:R-:W-:Y:S02]  /*13350*/  @P6 SHF.R.U32.HI R0, RZ, c[0x0][0x2cc], R2 ;  /* 0x0000b300ff006a19 */ /* 0x000fe40000011602 */
[----:B------:R-:W-:Y:S01]  /*13360*/  ISETP.GE.AND P6, PT, R233, 0x1, PT ;  /* 0x00000001e900780c */ /* 0x000fe20003fc6270 */
[----:B------:R-:W-:Y:S02]  /*13370*/  HMMA.16816.F32 R132, R92, R136, R144 ;  /* 0x000000885c84723c */ /* 0x000fe40000001890 */
[----:B------:R-:W-:Y:S02]  /*13380*/  IMAD.IADD R2, R231, 0x1, R0 ;  /* 0x00000001e7027824 */ /* 0x000fe400078e0200 */
[----:B------:R-:W-:-:S04]  /*13390*/  FADD.FTZ R0, R23, R22 ;  /* 0x0000001617007221 */ /* 0x000fc80000010000 */
[----:B------:R-:W-:Y:S01]  /*133a0*/  FADD.FTZ R0, R207, R0 ;  /* 0x00000000cf007221 */ /* 0x000fe20000010000 */
[----:B------:R-:W-:Y:S03]  /*133b0*/  HMMA.16816.F32 R144, R96, R152, R156 ;  /* 0x000000986090723c */ /* 0x000fe6000000189c */
[----:B------:R-:W-:-:S05]  /*133c0*/  FADD.FTZ R0, R116, R0 ;  /* 0x0000000074007221 */ /* 0x000fca0000010000 */
[----:B------:R-:W-:Y:S08]  /*133d0*/  HMMA.16816.F32 R148, R92, R152, R148 ;  /* 0x000000985c94723c */ /* 0x000ff00000001894 */
[-C--:B------:R-:W-:Y:S08]  /*133e0*/  HMMA.16816.F32 R156, R96, R154.reuse, R36 ;  /* 0x0000009a609c723c */ /* 0x080ff00000001824 */
[----:B------:R-:W-:Y:S01]  /*133f0*/  HMMA.16816.F32 R152, R92, R154, R76 ;  /* 0x0000009a5c98723c */ /* 0x000fe2000000184c */
[----:B------:R-:W2:Y:S07]  /*13400*/  LDSM.16.MT88.4 R76, [R166+0x2000] ;  /* 0x00200000a64c783b */ /* 0x000eae0000004200 */
[C---:B-1----:R-:W-:Y:S08]  /*13410*/  HMMA.16816.F32 R112, R96.reuse, R110, R64 ;  /* 0x0000006e6070723c */ /* 0x042ff00000001840 */
[----:B------:R-:W-:Y:S08]  /*13420*/  HMMA.16816.F32 R64, R96, R62, R88 ;  /* 0x0000003e6040723c */ /* 0x000ff00000001858 */
        /* <DEDUP_REMOVED lines=17> */
[----:B------:R-:W-:Y:S08]  /*13540*/  HMMA.16816.F32 R108, R92, R110, R72 ;  /* 0x0000006e5c6c723c */ /* 0x000ff00000001848 */
[C---:B--2---:R-:W-:Y:S08]  /*13550*/  HMMA.16816.F32 R80, R96.reuse, R78, R56 ;  /* 0x0000004e6050723c */ /* 0x044ff00000001838 */
[----:B------:R-:W-:Y:S08]  /*13560*/  HMMA.16816.F32 R68, R96, R76, R172 ;  /* 0x0000004c6044723c */ /* 0x000ff000000018ac */
[C---:B------:R-:W-:Y:S08]  /*13570*/  HMMA.16816.F32 R56, R92.reuse, R60, R184 ;  /* 0x0000003c5c38723c */ /* 0x040ff000000018b8 */
        /* <DEDUP_REMOVED lines=16> */
[----:B------:R-:W-:Y:S01]  /*13680*/  FADD.FTZ R247, R8, R3 ;  /* 0x0000000308f77221 */ /* 0x000fe20000010000 */
[----:B------:R-:W-:Y:S01]  /*13690*/  IADD3 R3, R2, c[0x0][0x328], RZ ;  /* 0x0000ca0002037a10 */ /* 0x000fe20007ffe0ff */
[----:B------:R-:W-:-:S02]  /*136a0*/  FADD.FTZ R234, R234, R0 ;  /* 0x00000000eaea7221 */ /* 0x000fc40000010000 */
[----:B------:R-:W-:Y:S02]  /*136b0*/  FADD.FTZ R236, R236, R5 ;  /* 0x00000005ecec7221 */ /* 0x000fe40000010000 */
[----:B------:R-:W-:Y:S01]  /*136c0*/  FADD.FTZ R246, R246, R6 ;  /* 0x00000006f6f67221 */ /* 0x000fe20000010000 */
        /* <DEDUP_REMOVED lines=12> */
.L_x_827:
[----:B------:R-:W-:-:S13]  /*13790*/  ISETP.NE.AND P0, PT, R4, 0x1, PT ;  /* 0x000000010400780c */ /* 0x000fda0003f05270 */
[----:B------:R-:W-:-:S05]  /*137a0*/  @P0 IMAD.HI.U32 R2, R0, c[0x0][0x330], RZ ;  /* 0x0000cc0000020a27 */ /* 0x000fca00078e00ff */
[----:B------:R-:W-:Y:S02]  /*137b0*/  @P0 SHF.R.U32.HI R0, RZ, c[0x0][0x334], R2 ;  /* 0x0000cd00ff000a19 */ /* 0x000fe40000011602 */
.L_x_828:
[----:B------:R-:W-:Y:S05]  /*137c0*/  BSYNC B0 ;  /* 0x0000000000007941 */ /* 0x000fea0003800000 */
.L_x_826:
[----:B------:R-:W-:-:S05]  /*137d0*/  IMAD R0, R0, R4, c[0x0][0x32c] ;  /* 0x0000cb0000007624 */ /* 0x000fca00078e0204 */
[----:B------:R-:W-:-:S05]  /*137e0*/  IMNMX R3, R3, R0, PT ;  /* 0x0000000003037217 */ /* 0x000fca0003800200 */
.L_x_825:
[----:B------:R-:W-:-:S05]  /*137f0*/  IMAD.HI R3, R3, 0x2aaaaaab, RZ ;  /* 0x2aaaaaab03037827 */ /* 0x000fca00078e02ff */
[----:B------:R-:W-:-:S04]  /*13800*/  SHF.R.U32.HI R0, RZ, 0x1f, R3 ;  /* 0x0000001fff007819 */ /* 0x000fc80000011603 */
        /* <DEDUP_REMOVED lines=9> */
.L_x_850:
        /* <DEDUP_REMOVED lines=52> */
.L_x_831:
[----:B-1-34-:R-:W-:Y:S05]  /*13be0*/  BSYNC B0 ;  /* 0x0000000000007941 */ /* 0x01afea0003800000 */
.L_x_830:
        /* <DEDUP_REMOVED lines=99> */
[----:B------:R-:W-:Y:S01]  /*14220*/  SHF.R.S32.HI R3, RZ, 0x1f, R119 ;  /* 0x0000001fff037819 */ /* 0x000fe20000011477 */
[----:B------:R-:W2:Y:S01]  /*14230*/  LDL.64 R206, [R1+0x8] ;  /* 0x0000080001ce7983 */ /* 0x000ea20000100a00 */
[----:B------:R-:W-:Y:S02]  /*14240*/  IADD3 R0, R205, -0x1, RZ ;  /* 0xffffffffcd007810 */ /* 0x000fe40007ffe0ff */
[----:B------:R-:W-:Y:S01]  /*14250*/  LEA.HI R3, R3, R119, RZ, 0x2 ;  /* 0x0000007703037211 */ /* 0x000fe200078f10ff */
[----:B------:R-:W3:Y:S01]  /*14260*/  LDL R122, [R1+0x14] ;  /* 0x00001400017a7983 */ /* 0x000ee20000100800 */
        /* <DEDUP_REMOVED lines=17> */
[----:B--2---:R-:W-:Y:S05]  /*14380*/  @P1 IADD3 R2, P2, R206, R2, RZ ;  /* 0x00000002ce021210 */ /* 0x004fea0007f5e0ff */
[----:B---3--:R-:W-:Y:S01]  /*14390*/  @P1 IMAD.X R0, R0, 0x1, R122, P2 ;  /* 0x0000000100001824 */ /* 0x008fe200010e067a */
        /* <DEDUP_REMOVED lines=15> */
.L_x_833:
[----:B------:R-:W-:Y:S05]  /*14490*/  BSYNC B0 ;  /* 0x0000000000007941 */ /* 0x000fea0003800000 */
.L_x_832:
[----:B-1----:R-:W2:Y:S01]  /*144a0*/  LDL R2, [R1+0x2c] ;  /* 0x00002c0001027983 */ /* 0x002ea20000100800 */
[----:B------:R-:W-:Y:S01]  /*144b0*/  IMAD.MOV.U32 R3, RZ, RZ, c[0x0][0x2c4] ;  /* 0x0000b100ff037624 */ /* 0x000fe200078e00ff */
[----:B------:R-:W-:Y:S01]  /*144c0*/  ULDC UR4, c[0x0][0x324] ;  /* 0x0000c90000047ab9 */ /* 0x000fe20000000800 */
[----:B------:R-:W-:Y:S01]  /*144d0*/  IMAD.MOV.U32 R190, RZ, RZ, c[0x0][0x32c] ;  /* 0x0000cb00ffbe7624 */ /* 0x000fe200078e00ff */
[----:B------:R-:W2:Y:S01]  /*144e0*/  LDL R0, [R1+0x50] ;  /* 0x0000500001007983 */ /* 0x000ea20000100800 */
[----:B------:R-:W-:Y:S01]  /*144f0*/  ULOP3.LUT UR4, URZ, UR4, URZ, 0x33, !UPT ;  /* 0x000000043f047292 */ /* 0x000fe2000f8e333f */
[----:B------:R-:W-:Y:S02]  /*14500*/  ISETP.NE.AND P0, PT, R3, 0x1, PT ;  /* 0x000000010300780c */ /* 0x000fe40003f05270 */
[----:B------:R-:W3:Y:S01]  /*14510*/  LDL R187, [R1+0x10] ;  /* 0x0000100001bb7983 */ /* 0x000ee20000100800 */
[----:B------:R-:W-:Y:S03]  /*14520*/  ISETP.GE.AND P1, PT, R190, 0x1, PT ;  /* 0x00000001be00780c */ /* 0x000fe60003f26270 */
[----:B------:R-:W4:Y:S04]  /*14530*/  LDL R189, [R1+0x4] ;  /* 0x0000040001bd7983 */ /* 0x000f280000100800 */
[----:B------:R-:W4:Y:S04]  /*14540*/  LDL R188, [R1] ;  /* 0x0000000001bc7983 */ /* 0x000f280000100800 */
[----:B------:R-:W0:Y:S01]  /*14550*/  LDGDEPBAR ;  /* 0x00000000000079af */ /* 0x000e220000000000 */
[----:B--2---:R-:W-:Y:S02]  /*14560*/  IMAD.IADD R168, R0, 0x1, R2 ;  /* 0x0000000100a87824 */ /* 0x004fe400078e0202 */
[----:B------:R-:W-:Y:S02]  /*14570*/  IMAD R2, R205, -0x30, RZ ;  /* 0xffffffd0cd027824 */ /* 0x000fe400078e02ff */
[----:B------:R-:W-:Y:S05]  /*14580*/  @P0 IMAD.HI.U32 R0, R168, c[0x0][0x2c8], RZ ;  /* 0x0000b200a8000a27 */ /* 0x000fea00078e00ff */
[----:B------:R-:W-:Y:S02]  /*14590*/  @P0 SHF.R.U32.HI R168, RZ, c[0x0][0x2cc], R0 ;  /* 0x0000b300ffa80a19 */ /* 0x000fe40000011600 */
[----:B---3--:R-:W-:Y:S03]  /*145a0*/  IADD3 R0, -R187, 0x1, R2 ;  /* 0x00000001bb007810 */ /* 0x008fe60007ffe102 */
[----:B------:R-:W1:Y:S01]  /*145b0*/  SHFL.IDX PT, R3, R168, RZ, 0x1c1f ;  /* 0x001c1fffa8037589 */ /* 0x000e6200000e0000 */
[----:B----4-:R-:W-:Y:S04]  /*145c0*/  IADD3 R0, -R188, R0, R189 ;  /* 0x00000000bc007210 */ /* 0x010fe80007ffe1bd */
        /* <DEDUP_REMOVED lines=18> */
.L_x_836:
[----:B------:R-:W-:Y:S04]  /*146f0*/  MOV R119, c[0x0][0x32c] ;  /* 0x0000cb0000777a02 */ /* 0x000fe80000000f00 */
[----:B------:R-:W-:Y:S11]  /*14700*/  ISETP.NE.AND P0, PT, R119, 0x1, PT ;  /* 0x000000017700780c */ /* 0x000ff60003f05270 */
[----:B------:R-:W-:Y:S02]  /*14710*/  @!UPT UIADD3 URZ, URZ, URZ, URZ ;  /* 0x0000003f3f3ff290 */ /* 0x000fe4000fffe03f */
[----:B------:R-:W-:Y:S05]  /*14720*/  @P0 IMAD.HI.U32 R119, R3, c[0x0][0x330], RZ ;  /* 0x0000cc0003770a27 */ /* 0x000fea00078e00ff */
[----:B------:R-:W-:Y:S02]  /*14730*/  @P0 SHF.R.U32.HI R3, RZ, c[0x0][0x334], R119 ;  /* 0x0000cd00ff030a19 */ /* 0x000fe40000011677 */
.L_x_837:
[----:B------:R-:W-:Y:S05]  /*14740*/  BSYNC B0 ;  /* 0x0000000000007941 */ /* 0x000fea0003800000 */
.L_x_835:
[----:B------:R-:W-:Y:S04]  /*14750*/  IMAD.IADD R119, R2, 0x1, -R187 ;  /* 0x0000000102777824 */ /* 0x000fe800078e0abb */
[----:B------:R-:W-:Y:S05]  /*14760*/  IMAD R3, R3, c[0x0][0x32c], R119 ;  /* 0x0000cb0003037a24 */ /* 0x000fea00078e0277 */
[----:B------:R-:W-:Y:S02]  /*14770*/  IADD3 R119, R3, c[0x0][0x32c], RZ ;  /* 0x0000cb0003777a10 */ /* 0x000fe40007ffe0ff */
[----:B------:R-:W-:Y:S02]  /*14780*/  IMNMX R0, R0, R3, !PT ;  /* 0x0000000300007217 */ /* 0x000fe40007800200 */
[----:B------:R-:W-:Y:S02]  /*14790*/  IMNMX R122, R122, R119, PT ;  /* 0x000000777a7a7217 */ /* 0x000fe40003800200 */
.L_x_834:
        /* <DEDUP_REMOVED lines=17> */
.L_x_840:
[----:B------:R-:W-:Y:S04]  /*148b0*/  MOV R120, c[0x0][0x32c] ;  /* 0x0000cb0000787a02 */ /* 0x000fe80000000f00 */
[----:B------:R-:W-:Y:S11]  /*148c0*/  ISETP.NE.AND P0, PT, R120, 0x1, PT ;  /* 0x000000017800780c */ /* 0x000ff60003f05270 */
[----:B------:R-:W-:Y:S02]  /*148d0*/  @!UPT UIADD3 URZ, URZ, URZ, URZ ;  /* 0x0000003f3f3ff290 */ /* 0x000fe4000fffe03f */
[----:B------:R-:W-:Y:S05]  /*148e0*/  @P0 IMAD.HI.U32 R120, R3, c[0x0][0x330], RZ ;  /* 0x0000cc0003780a27 */ /* 0x000fea00078e00ff */
[----:B------:R-:W-:Y:S02]  /*148f0*/  @P0 SHF.R.U32.HI R3, RZ, c[0x0][0x334], R120 ;  /* 0x0000cd00ff030a19 */ /* 0x000fe40000011678 */
.L_x_841:
[----:B------:R-:W-:Y:S05]  /*14900*/  BSYNC B0 ;  /* 0x0000000000007941 */ /* 0x000fea0003800000 */
.L_x_839:
[----:B------:R-:W-:Y:S04]  /*14910*/  IMAD.IADD R120, R2, 0x1, -R187 ;  /* 0x0000000102787824 */ /* 0x000fe800078e0abb */
[----:B------:R-:W-:Y:S05]  /*14920*/  IMAD R3, R3, c[0x0][0x32c], R120 ;  /* 0x0000cb0003037a24 */ /* 0x000fea00078e0278 */
[----:B------:R-:W-:Y:S02]  /*14930*/  IADD3 R120, R3, c[0x0][0x32c], RZ ;  /* 0x0000cb0003787a10 */ /* 0x000fe40007ffe0ff */
[----:B------:R-:W-:Y:S02]  /*14940*/  IMNMX R119, R119, R3, !PT ;  /* 0x0000000377777217 */ /* 0x000fe40007800200 */
[----:B------:R-:W-:Y:S02]  /*14950*/  IMNMX R121, R121, R120, PT ;  /* 0x0000007879797217 */ /* 0x000fe40003800200 */
.L_x_838:
        /* <DEDUP_REMOVED lines=17> */
.L_x_844:
[----:B------:R-:W-:Y:S04]  /*14a70*/  MOV R171, c[0x0][0x32c] ;  /* 0x0000cb0000ab7a02 */ /* 0x000fe80000000f00 */
[----:B------:R-:W-:Y:S11]  /*14a80*/  ISETP.NE.AND P0, PT, R171, 0x1, PT ;  /* 0x00000001ab00780c */ /* 0x000ff60003f05270 */
[----:B------:R-:W-:Y:S02]  /*14a90*/  @!UPT UIADD3 URZ, URZ, URZ, URZ ;  /* 0x0000003f3f3ff290 */ /* 0x000fe4000fffe03f */
[----:B------:R-:W-:Y:S05]  /*14aa0*/  @P0 IMAD.HI.U32 R171, R126, c[0x0][0x330], RZ ;  /* 0x0000cc007eab0a27 */ /* 0x000fea00078e00ff */
[----:B------:R-:W-:Y:S02]  /*14ab0*/  @P0 SHF.R.U32.HI R126, RZ, c[0x0][0x334], R171 ;  /* 0x0000cd00ff7e0a19 */ /* 0x000fe400000116ab */
.L_x_845:
[----:B------:R-:W-:Y:S05]  /*14ac0*/  BSYNC B0 ;  /* 0x0000000000007941 */ /* 0x000fea0003800000 */
.L_x_843:
[----:B------:R-:W-:Y:S04]  /*14ad0*/  IMAD.IADD R171, R2, 0x1, -R187 ;  /* 0x0000000102ab7824 */ /* 0x000fe800078e0abb */
[----:B------:R-:W-:Y:S05]  /*14ae0*/  IMAD R126, R126, c[0x0][0x32c], R171 ;  /* 0x0000cb007e7e7a24 */ /* 0x000fea00078e02ab */
[----:B------:R-:W-:Y:S02]  /*14af0*/  IADD3 R171, R126, c[0x0][0x32c], RZ ;  /* 0x0000cb007eab7a10 */ /* 0x000fe40007ffe0ff */
[----:B------:R-:W-:Y:S02]  /*14b00*/  IMNMX R3, R3, R126, !PT ;  /* 0x0000007e03037217 */ /* 0x000fe40007800200 */
[----:B------:R-:W-:Y:S02]  /*14b10*/  IMNMX R120, R120, R171, PT ;  /* 0x000000ab78787217 */ /* 0x000fe40003800200 */
.L_x_842:
[C---:B------:R-:W-:Y:S02]  /*14b20*/  ISETP.GE.AND P2, PT, R2.reuse, 0x9, PT ;  /* 0x000000090200780c */ /* 0x040fe40003f46270 */
[----:B------:R-:W-:Y:S02]  /*14b30*/  ISETP.GE.AND P1, PT, R2, 0xa, PT ;  /* 0x0000000a0200780c */ /* 0x000fe40003f26270 */
        /* <DEDUP_REMOVED lines=28> */
[C---:B------:R-:W-:Y:S02]  /*14d00*/  ISETP.GE.AND P4, PT, R2.reuse, 0x22, PT ;  /* 0x000000220200780c */ /* 0x040fe40003f86270 */
        /* <DEDUP_REMOVED lines=17> */
[----:B------:R-:W-:Y:S02]  /*14e20*/  ISETP.GE.AND P3, PT, R2, 0x29, PT ;  /* 0x000000290200780c */ /* 0x000fe40003f66270 */
[----:B------:R-:W-:Y:S02]  /*14e30*/  ISETP.LT.OR P0, PT, R122, 0x1a, P0 ;  /* 0x0000001a7a00780c */ /* 0x000fe40000701670 */
[C---:B------:R-:W-:Y:S02]  /*14e40*/  ISETP.GE.AND P6, PT, R2.reuse, 0x2a, PT ;  /* 0x0000002a0200780c */ /* 0x040fe40003fc6270 */
        /* <DEDUP_REMOVED lines=50> */
[----:B------:R-:W-:Y:S04]  /*15170*/  LOP3.LUT P0, RZ, R203, 0x20, RZ, 0xc0, !PT ;  /* 0x00000020cbff7812 */ /* 0x000fe8000780c0ff */
[----:B------:R-:W-:Y:S04]  /*15180*/  ISETP.GT.AND P0, PT, R3, 0x8, !P0 ;  /* 0x000000080300780c */ /* 0x000fe80004704270 */
[----:B------:R-:W-:Y:S04]  /*15190*/  ISETP.LT.OR P0, PT, R120, 0x9, P0 ;  /* 0x000000097800780c */ /* 0x000fe80000701670 */
[----:B------:R-:W-:Y:S02]  /*151a0*/  FSEL R21, R12, -INF , !P0 ;  /* 0xff8000000c157808 */ /* 0x000fe40004000000 */
[----:B------:R-:W-:Y:S04]  /*151b0*/  LOP3.LUT P0, RZ, R203, 0x10, RZ, 0xc0, !PT ;  /* 0x00000010cbff7812 */ /* 0x000fe8000780c0ff */
        /* <DEDUP_REMOVED lines=28> */
[C---:B------:R-:W-:Y:S04]  /*15380*/  ISETP.GT.AND P0, PT, R3.reuse, RZ, !P2 ;  /* 0x000000ff0300720c */ /* 0x040fe80005704270 */
        /* <DEDUP_REMOVED lines=22> */
.L_x_848:
[----:B------:R-:W-:Y:S04]  /*154f0*/  MOV R5, c[0x0][0x32c] ;  /* 0x0000cb0000057a02 */ /* 0x000fe80000000f00 */
[----:B------:R-:W-:Y:S11]  /*15500*/  ISETP.NE.AND P0, PT, R5, 0x1, PT ;  /* 0x000000010500780c */ /* 0x000ff60003f05270 */
[----:B------:R-:W-:Y:S02]  /*15510*/  @!UPT UIADD3 URZ, URZ, URZ, URZ ;  /* 0x0000003f3f3ff290 */ /* 0x000fe4000fffe03f */
[----:B------:R-:W-:Y:S05]  /*15520*/  @P0 IMAD.HI.U32 R5, R4, c[0x0][0x330], RZ ;  /* 0x0000cc0004050a27 */ /* 0x000fea00078e00ff */
[----:B------:R-:W-:Y:S02]  /*15530*/  @P0 SHF.R.U32.HI R4, RZ, c[0x0][0x334], R5 ;  /* 0x0000cd00ff040a19 */ /* 0x000fe40000011605 */
.L_x_849:
[----:B------:R-:W-:Y:S05]  /*15540*/  BSYNC B0 ;  /* 0x0000000000007941 */ /* 0x000fea0003800000 */
.L_x_847:
[----:B------:R-:W-:Y:S04]  /*15550*/  IMAD.IADD R2, R2, 0x1, -R187 ;  /* 0x0000000102027824 */ /* 0x000fe800078e0abb */
[----:B------:R-:W-:Y:S05]  /*15560*/  IMAD R2, R4, c[0x0][0x32c], R2 ;  /* 0x0000cb0004027a24 */ /* 0x000fea00078e0202 */
[----:B------:R-:W-:Y:S02]  /*15570*/  IADD3 R4, R2, c[0x0][0x32c], RZ ;  /* 0x0000cb0002047a10 */ /* 0x000fe40007ffe0ff */
[----:B------:R-:W-:Y:S02]  /*15580*/  IMNMX R0, R0, R2, !PT ;  /* 0x0000000200007217 */ /* 0x000fe40007800200 */
[----:B------:R-:W-:Y:S02]  /*15590*/  IMNMX R3, R3, R4, PT ;  /* 0x0000000403037217 */ /* 0x000fe40003800200 */
.L_x_846:
[----:B------:R-:W-:Y:S02]  /*155a0*/  ISETP.GT.AND P0, PT, R0, RZ, !P2 ;  /* 0x000000ff0000720c */ /* 0x000fe40005704270 */
        /* <DEDUP_REMOVED lines=25> */
[----:B------:R-:W-:Y:S02]  /*15740*/  FMNMX.FTZ R2, R39, R2, !PT ;  /* 0x0000000227027209 */ /* 0x000fe40007810000 */
[----:B------:R-:W-:Y:S02]  /*15750*/  ISETP.GT.AND P0, PT, R0, 0x10, !P0 ;  /* 0x000000100000780c */ /* 0x000fe40004704270 */
[----:B------:R-:W-:Y:S02]  /*15760*/  FMNMX.FTZ R4, R19, R4, !PT ;  /* 0x0000000413047209 */ /* 0x000fe40007810000 */
[----:B------:R-:W-:Y:S02]  /*15770*/  FMNMX.FTZ R2, R37, R2, !PT ;  /* 0x0000000225027209 */ /* 0x000fe40007810000 */
[----:B------:R-:W-:Y:S02]  /*15780*/  ISETP.LT.OR P0, PT, R3, 0x11, P0 ;  /* 0x000000110300780c */ /* 0x000fe40000701670 */
[----:B------:R-:W-:Y:S01]  /*15790*/  FMNMX.FTZ R4, R173, R4, !PT ;  /* 0x00000004ad047209 */ /* 0x000fe20007810000 */
[----:B------:R-:W1:Y:S01]  /*157a0*/  SHFL.BFLY PT, R6, R2, 0x2, 0x1f ;  /* 0x0c401f0002067f89 */ /* 0x000e6200000e0000 */
[----:B------:R-:W-:Y:S02]  /*157b0*/  FSEL R187, R26, -INF , !P0 ;  /* 0xff8000001abb7808 */ /* 0x000fe40004000000 */
[----:B------:R-:W-:Y:S02]  /*157c0*/  LOP3.LUT P0, RZ, R203, 0x4, RZ, 0xc0, !PT ;  /* 0x00000004cbff7812 */ /* 0x000fe4000780c0ff */
[----:B------:R-:W-:Y:S02]  /*157d0*/  FMNMX.FTZ R4, R174, R4, !PT ;  /* 0x00000004ae047209 */ /* 0x000fe40007810000 */
[----:B------:R-:W-:Y:S02]  /*157e0*/  ISETP.GT.AND P0, PT, R0, 0x11, !P0 ;  /* 0x000000110000780c */ /* 0x000fe40004704270 */
[----:B------:R-:W-:Y:S02]  /*157f0*/  FMNMX.FTZ R4, R186, R4, !PT ;  /* 0x00000004ba047209 */ /* 0x000fe40007810000 */
[----:B------:R-:W-:Y:S02]  /*15800*/  ISETP.LT.OR P0, PT, R3, 0x12, P0 ;  /* 0x000000120300780c */ /* 0x000fe40000701670 */
[----:B------:R-:W-:Y:S02]  /*15810*/  LOP3.LUT P1, RZ, R203, 0x2, RZ, 0xc0, !PT ;  /* 0x00000002cbff7812 */ /* 0x000fe4000782c0ff */
[----:B------:R-:W-:Y:S02]  /*15820*/  FMNMX.FTZ R4, R184, R4, !PT ;  /* 0x00000004b8047209 */ /* 0x000fe40007810000 */
[----:B------:R-:W-:Y:S02]  /*15830*/  FSEL R188, R27, -INF , !P0 ;  /* 0xff8000001bbc7808 */ /* 0x000fe40004000000 */
        /* <DEDUP_REMOVED lines=8> */
[----:B------:R-:W-:Y:S02]  /*158c0*/  FMNMX.FTZ R5, R12, R118, !PT ;  /* 0x000000760c057209 */ /* 0x000fe40007810000 */
[----:B------:R-:W-:Y:S02]  /*158d0*/  ISETP.LT.OR P0, PT, R3, 0x1a, P0 ;  /* 0x0000001a0300780c */ /* 0x000fe40000701670 */
[----:B-1----:R-:W-:Y:S02]  /*158e0*/  FMNMX.FTZ R2, R2, R6, !PT ;  /* 0x0000000602027209 */ /* 0x002fe40007810000 */
[----:B------:R-:W-:Y:S02]  /*158f0*/  FMNMX.FTZ R4, R177, R4, !PT ;  /* 0x00000004b1047209 */ /* 0x000fe40007810000 */
[----:B------:R-:W-:Y:S01]  /*15900*/  FMNMX.FTZ R5, R20, R5, !PT ;  /* 0x0000000514057209 */ /* 0x000fe20007810000 */
[----:B------:R-:W1:Y:S01]  /*15910*/  SHFL.BFLY PT, R6, R2, 0x1, 0x1f ;  /* 0x0c201f0002067f89 */ /* 0x000e6200000e0000 */
[----:B------:R-:W-:Y:S02]  /*15920*/  FSEL R190, R31, -INF , !P0 ;  /* 0xff8000001fbe7808 */ /* 0x000fe40004000000 */
[----:B------:R-:W-:Y:S02]  /*15930*/  ISETP.GT.AND P0, PT, R0, 0x20, !P5 ;  /* 0x000000200000780c */ /* 0x000fe40006f04270 */
[----:B------:R-:W-:Y:S02]  /*15940*/  FMNMX.FTZ R4, R38, R4, !PT ;  /* 0x0000000426047209 */ /* 0x000fe40007810000 */
[----:B------:R-:W-:Y:S02]  /*15950*/  FMNMX.FTZ R5, R21, R5, !PT ;  /* 0x0000000515057209 */ /* 0x000fe40007810000 */
[C---:B------:R-:W-:Y:S02]  /*15960*/  ISETP.LT.OR P0, PT, R3.reuse, 0x21, P0 ;  /* 0x000000210300780c */ /* 0x040fe40000701670 */
[----:B------:R-:W-:Y:S02]  /*15970*/  FMNMX.FTZ R4, R36, R4, !PT ;  /* 0x0000000424047209 */ /* 0x000fe40007810000 */
[----:B------:R-:W-:Y:S02]  /*15980*/  FMNMX.FTZ R5, R22, R5, !PT ;  /* 0x0000000516057209 */ /* 0x000fe40007810000 */
[----:B------:R-:W-:Y:S01]  /*15990*/  FSEL R207, R42, -INF , !P0 ;  /* 0xff8000002acf7808 */ /* 0x000fe20004000000 */
[----:B------:R-:W2:Y:S01]  /*159a0*/  SHFL.BFLY PT, R7, R4, 0x2, 0x1f ;  /* 0x0c401f0004077f89 */ /* 0x000ea200000e0000 */
[----:B------:R-:W-:Y:S02]  /*159b0*/  ISETP.GT.AND P0, PT, R0, 0x21, !P4 ;  /* 0x000000210000780c */ /* 0x000fe40006704270 */
        /* <DEDUP_REMOVED lines=18> */
[----:B--2---:R-:W-:Y:S02]  /*15ae0*/  FMNMX.FTZ R0, R4, R7, !PT ;  /* 0x0000000704007209 */ /* 0x004fe40007810000 */
[----:B------:R-:W-:Y:S02]  /*15af0*/  FSEL R7, R3, RZ, P0 ;  /* 0x000000ff03077208 */ /* 0x000fe40000000000 */
[----:B------:R-:W-:Y:S01]  /*15b00*/  FMNMX.FTZ R2, R28, R2, !PT ;  /* 0x000000021c027209 */ /* 0x000fe20007810000 */
[----:B------:R-:W1:Y:S02]  /*15b10*/  SHFL.BFLY PT, R5, R0, 0x1, 0x1f ;  /* 0x0c201f0000057f89 */ /* 0x000e6400000e0000 */
[--C-:B------:R-:W-:Y:S02]  /*15b20*/  FFMA.FTZ R3, R16, c[0x0][0x2d0], -R7.reuse ;  /* 0x0000b40010037a23 */ /* 0x100fe40000010807 */
[--C-:B------:R-:W-:Y:S02]  /*15b30*/  FFMA.FTZ R4, R17, c[0x0][0x2d0], -R7.reuse ;  /* 0x0000b40011047a23 */ /* 0x100fe40000010807 */
[----:B------:R2:W-:Y:S01]  /*15b40*/  MUFU.EX2 R233, R3 ;  /* 0x0000000300e97308 */ /* 0x0005e20000000800 */
[--C-:B------:R-:W-:Y:S01]  /*15b50*/  FFMA.FTZ R216, R39, c[0x0][0x2d0], -R7.reuse ;  /* 0x0000b40027d87a23 */ /* 0x100fe20000010807 */
[----:B------:R-:W3:Y:S01]  /*15b60*/  SHFL.BFLY PT, R6, R2, 0x2, 0x1f ;  /* 0x0c401f0002067f89 */ /* 0x000ee200000e0000 */
[--C-:B------:R-:W-:Y:S02]  /*15b70*/  FFMA.FTZ R215, R37, c[0x0][0x2d0], -R7.reuse ;  /* 0x0000b40025d77a23 */ /* 0x100fe40000010807 */
[--C-:B------:R-:W-:Y:S02]  /*15b80*/  FFMA.FTZ R218, R176, c[0x0][0x2d0], -R7.reuse ;  /* 0x0000b400b0da7a23 */ /* 0x100fe40000010807 */
[--C-:B------:R-:W-:Y:S02]  /*15b90*/  FFMA.FTZ R217, R175, c[0x0][0x2d0], -R7.reuse ;  /* 0x0000b400afd97a23 */ /* 0x100fe40000010807 */
[--C-:B------:R-:W-:Y:S01]  /*15ba0*/  FFMA.FTZ R185, R185, c[0x0][0x2d0], -R7.reuse ;  /* 0x0000b400b9b97a23 */ /* 0x100fe20000010807 */
[----:B------:R4:W5:Y:S01]  /*15bb0*/  MUFU.EX2 R250, R4 ;  /* 0x0000000400fa7308 */ /* 0x0009620000000800 */
[--C-:B------:R-:W-:Y:S02]  /*15bc0*/  FFMA.FTZ R183, R183, c[0x0][0x2d0], -R7.reuse ;  /* 0x0000b400b7b77a23 */ /* 0x100fe40000010807 */
[--C-:B------:R-:W-:Y:S02]  /*15bd0*/  FFMA.FTZ R181, R181, c[0x0][0x2d0], -R7.reuse ;  /* 0x0000b400b5b57a23 */ /* 0x100fe40000010807 */
[--C-:B------:R-:W-:Y:S01]  /*15be0*/  FFMA.FTZ R179, R179, c[0x0][0x2d0], -R7.reuse ;  /* 0x0000b400b3b37a23 */ /* 0x100fe20000010807 */
[----:B-1----:R-:W-:Y:S04]  /*15bf0*/  FMNMX.FTZ R121, R0, R5, !PT ;  /* 0x0000000500797209 */ /* 0x002fe80007810000 */
[----:B------:R-:W-:Y:S01]  /*15c00*/  MUFU.EX2 R232, R179 ;  /* 0x000000b300e87308 */ /* 0x000fe20000000800 */
[----:B--2---:R-:W-:Y:S02]  /*15c10*/  FMNMX.FTZ R3, R10, R123, !PT ;  /* 0x0000007b0a037209 */ /* 0x004fe40007810000 */
[----:B---3--:R-:W-:Y:S02]  /*15c20*/  FMNMX.FTZ R2, R2, R6, !PT ;  /* 0x0000000602027209 */ /* 0x008fe40007810000 */
[----:B------:R-:W-:Y:S05]  /*15c30*/  FMNMX.FTZ R3, R13, R3, !PT ;  /* 0x000000030d037209 */ /* 0x000fea0007810000 */
[----:B------:R-:W-:Y:S01]  /*15c40*/  MUFU.EX2 R225, R185 ;  /* 0x000000b900e17308 */ /* 0x000fe20000000800 */
[----:B------:R-:W-:Y:S01]  /*15c50*/  FMNMX.FTZ R3, R11, R3, !PT ;  /* 0x000000030b037209 */ /* 0x000fe20007810000 */
[--C-:B----4-:R-:W-:Y:S01]  /*15c60*/  FFMA.FTZ R4, R171, c[0x0][0x2d0], -R7.reuse ;  /* 0x0000b400ab047a23 */ /* 0x110fe20000010807 */
[----:B-----5:R-:W-:Y:S02]  /*15c70*/  F2FP.PACK_AB R168, R250, R233 ;  /* 0x000000e9faa8723e */ /* 0x020fe400000000ff */
[----:B------:R-:W-:Y:S02]  /*15c80*/  FMNMX.FTZ R0, R15, R3, !PT ;  /* 0x000000030f007209 */ /* 0x000fe40007810000 */
[----:B------:R-:W-:Y:S03]  /*15c90*/  FSEL R3, R122, RZ, P0 ;  /* 0x000000ff7a037208 */ /* 0x000fe60000000000 */
[----:B------:R1:W-:Y:S01]  /*15ca0*/  MUFU.EX2 R251, R4 ;  /* 0x0000000400fb7308 */ /* 0x0003e20000000800 */
[----:B------:R-:W-:Y:S01]  /*15cb0*/  FMNMX.FTZ R5, R187, R0, !PT ;  /* 0x00000000bb057209 */ /* 0x000fe20007810000 */
[C---:B------:R-:W-:Y:S01]  /*15cc0*/  FMUL.FTZ R0, R121.reuse, c[0x0][0x2d0] ;  /* 0x0000b40079007a20 */ /* 0x040fe20000410000 */
[----:B------:R-:W-:Y:S02]  /*15cd0*/  FSETP.NEU.FTZ.AND P0, PT, R121, -INF , PT ;  /* 0xff8000007900780b */ /* 0x000fe40003f1d000 */
[----:B------:R-:W-:Y:S02]  /*15ce0*/  FMNMX.FTZ R6, R188, R5, !PT ;  /* 0x00000005bc067209 */ /* 0x000fe40007810000 */
[----:B------:R-:W-:Y:S01]  /*15cf0*/  FSEL R8, R0, RZ, P0 ;  /* 0x000000ff00087208 */ /* 0x000fe20000000000 */
[----:B------:R-:W2:Y:S02]  /*15d00*/  SHFL.BFLY PT, R5, R2, 0x1, 0x1f ;  /* 0x0c201f0002057f89 */ /* 0x000ea400000e0000 */
[----:B------:R-:W-:Y:S02]  /*15d10*/  MUFU.EX2 R228, R183 ;  /* 0x000000b700e47308 */ /* 0x000fe40000000800 */
[--C-:B------:R-:W-:Y:S02]  /*15d20*/  FFMA.FTZ R0, R18, c[0x0][0x2d0], -R8.reuse ;  /* 0x0000b40012007a23 */ /* 0x100fe40000010808 */
[--C-:B------:R-:W-:Y:S02]  /*15d30*/  FFMA.FTZ R212, R38, c[0x0][0x2d0], -R8.reuse ;  /* 0x0000b40026d47a23 */ /* 0x100fe40000010808 */
[--C-:B------:R-:W-:Y:S02]  /*15d40*/  FFMA.FTZ R211, R36, c[0x0][0x2d0], -R8.reuse ;  /* 0x0000b40024d37a23 */ /* 0x100fe40000010808 */
[----:B------:R-:W-:Y:S01]  /*15d50*/  LDSM.16.MT88.4 R36, [R167] ;  /* 0x00000000a724783b */ /* 0x000fe20000004200 */
[--C-:B------:R-:W-:Y:S01]  /*15d60*/  FFMA.FTZ R176, R186, c[0x0][0x2d0], -R8.reuse ;  /* 0x0000b400bab07a23 */ /* 0x100fe20000010808 */
[----:B------:R3:W-:Y:S01]  /*15d70*/  MUFU.EX2 R220, R0 ;  /* 0x0000000000dc7308 */ /* 0x0007e20000000800 */
[--C-:B------:R-:W-:Y:S02]  /*15d80*/  FFMA.FTZ R175, R184, c[0x0][0x2d0], -R8.reuse ;  /* 0x0000b400b8af7a23 */ /* 0x100fe40000010808 */
[--C-:B------:R-:W-:Y:S02]  /*15d90*/  FFMA.FTZ R214, R178, c[0x0][0x2d0], -R8.reuse ;  /* 0x0000b400b2d67a23 */ /* 0x100fe40000010808 */
[----:B-1----:R-:W-:Y:S02]  /*15da0*/  FFMA.FTZ R4, R172, c[0x0][0x2d0], -R7 ;  /* 0x0000b400ac047a23 */ /* 0x002fe40000010807 */
[--C-:B------:R-:W-:Y:S03]  /*15db0*/  FFMA.FTZ R213, R177, c[0x0][0x2d0], -R8.reuse ;  /* 0x0000b400b1d57a23 */ /* 0x100fe60000010808 */
[----:B------:R1:W4:Y:S01]  /*15dc0*/  MUFU.EX2 R249, R4 ;  /* 0x0000000400f97308 */ /* 0x0003220000000800 */
[----:B--2---:R-:W-:Y:S02]  /*15dd0*/  FMNMX.FTZ R120, R2, R5, !PT ;  /* 0x0000000502787209 */ /* 0x004fe40007810000 */
[----:B------:R-:W-:Y:S02]  /*15de0*/  FSEL R5, R121, RZ, P0 ;  /* 0x000000ff79057208 */ /* 0x000fe40000000000 */
[----:B------:R-:W-:Y:S05]  /*15df0*/  FSETP.NEU.FTZ.AND P0, PT, R120, -INF , PT ;  /* 0xff8000007800780b */ /* 0x000fea0003f1d000 */
[----:B------:R-:W-:Y:S01]  /*15e00*/  MUFU.EX2 R224, R176 ;  /* 0x000000b000e07308 */ /* 0x000fe20000000800 */
[--C-:B---3--:R-:W-:Y:S09]  /*15e10*/  FFMA.FTZ R0, R19, c[0x0][0x2d0], -R8.reuse ;  /* 0x0000b40013007a23 */ /* 0x108ff20000010808 */
[----:B------:R2:W3:Y:S01]  /*15e20*/  MUFU.EX2 R242, R0 ;  /* 0x0000000000f27308 */ /* 0x0004e20000000800 */
[----:B-1----:R-:W-:Y:S01]  /*15e30*/  FMNMX.FTZ R4, R189, R6, !PT ;  /* 0x00000006bd047209 */ /* 0x002fe20007810000 */
[--C-:B------:R-:W-:Y:S01]  /*15e40*/  FFMA.FTZ R6, R174, c[0x0][0x2d0], -R8.reuse ;  /* 0x0000b400ae067a23 */ /* 0x100fe20000010808 */
[----:B----4-:R-:W-:Y:S01]  /*15e50*/  F2FP.PACK_AB R170, R249, R251 ;  /* 0x000000fbf9aa723e */ /* 0x010fe200000000ff */
[--C-:B------:R-:W-:Y:S01]  /*15e60*/  FFMA.FTZ R174, R182, c[0x0][0x2d0], -R8.reuse ;  /* 0x0000b400b6ae7a23 */ /* 0x100fe20000010808 */
[----:B------:R-:W-:Y:S05]  /*15e70*/  FMNMX.FTZ R4, R190, R4, !PT ;  /* 0x00000004be047209 */ /* 0x000fea0007810000 */
[----:B------:R-:W-:Y:S01]  /*15e80*/  MUFU.EX2 R244, R6 ;  /* 0x0000000600f47308 */ /* 0x000fe20000000800 */
[----:B------:R-:W-:Y:S04]  /*15e90*/  FMNMX.FTZ R4, R207, R4, !PT ;  /* 0x00000004cf047209 */ /* 0x000fe80007810000 */
[----:B------:R-:W-:Y:S05]  /*15ea0*/  FMNMX.FTZ R4, R208, R4, !PT ;  /* 0x00000004d0047209 */ /* 0x000fea0007810000 */
[----:B------:R-:W-:Y:S01]  /*15eb0*/  MUFU.EX2 R227, R175 ;  /* 0x000000af00e37308 */ /* 0x000fe20000000800 */
[----:B--2---:R-:W-:Y:S01]  /*15ec0*/  FMNMX.FTZ R0, R209, R4, !PT ;  /* 0x00000004d1007209 */ /* 0x004fe20007810000 */
[--C-:B------:R-:W-:Y:S01]  /*15ed0*/  FFMA.FTZ R4, R173, c[0x0][0x2d0], -R8.reuse ;  /* 0x0000b400ad047a23 */ /* 0x100fe20000010808 */
[----:B---3--:R-:W-:Y:S01]  /*15ee0*/  F2FP.PACK_AB R169, R242, R220 ;  /* 0x000000dcf2a9723e */ /* 0x008fe200000000ff */
[----:B------:R-:W-:Y:S01]  /*15ef0*/  FFMA.FTZ R173, R180, c[0x0][0x2d0], -R8 ;  /* 0x0000b400b4ad7a23 */ /* 0x000fe20000010808 */
[----:B------:R-:W-:Y:S05]  /*15f00*/  FMNMX.FTZ R0, R126, R0, !PT ;  /* 0x000000007e007209 */ /* 0x000fea0007810000 */
[----:B------:R1:W2:Y:S01]  /*15f10*/  MUFU.EX2 R243, R4 ;  /* 0x0000000400f37308 */ /* 0x0002a20000000800 */
[----:B------:R-:W3:Y:S09]  /*15f20*/  SHFL.BFLY PT, R2, R0, 0x2, 0x1f ;  /* 0x0c401f0000027f89 */ /* 0x000ef200000e0000 */
[----:B------:R-:W-:Y:S10]  /*15f30*/  MUFU.EX2 R230, R181 ;  /* 0x000000b500e67308 */ /* 0x000ff40000000800 */
[----:B------:R-:W-:Y:S01]  /*15f40*/  MUFU.EX2 R229, R174 ;  /* 0x000000ae00e57308 */ /* 0x000fe20000000800 */
[----:B-1----:R-:W-:Y:S01]  /*15f50*/  FMUL.FTZ R4, R120, c[0x0][0x2d0] ;  /* 0x0000b40078047a20 */ /* 0x002fe20000410000 */
[----:B--2---:R-:W-:Y:S04]  /*15f60*/  F2FP.PACK_AB R171, R244, R243 ;  /* 0x000000f3f4ab723e */ /* 0x004fe800000000ff */
[----:B------:R-:W-:Y:S04]  /*15f70*/  FSEL R9, R4, RZ, P0 ;  /* 0x000000ff04097208 */ /* 0x000fe80000000000 */
[----:B------:R-:W-:Y:S01]  /*15f80*/  MUFU.EX2 R231, R173 ;  /* 0x000000ad00e77308 */ /* 0x000fe20000000800 */
[--C-:B------:R-:W-:Y:S02]  /*15f90*/  FFMA.FTZ R4, R12, c[0x0][0x2d0], -R9.reuse ;  /* 0x0000b4000c047a23 */ /* 0x100fe40000010809 */
[--C-:B------:R-:W-:Y:S02]  /*15fa0*/  FFMA.FTZ R172, R32, c[0x0][0x2d0], -R9.reuse ;  /* 0x0000b40020ac7a23 */ /* 0x100fe40000010809 */
[--C-:B------:R-:W-:Y:S05]  /*15fb0*/  FFMA.FTZ R177, R29, c[0x0][0x2d0], -R9.reuse ;  /* 0x0000b4001db17a23 */ /* 0x100fea0000010809 */
[----:B------:R1:W-:Y:S01]  /*15fc0*/  MUFU.EX2 R235, R4 ;  /* 0x0000000400eb7308 */ /* 0x0003e20000000800 */
[--C-:B------:R-:W-:Y:S02]  /*15fd0*/  FFMA.FTZ R210, R25, c[0x0][0x2d0], -R9.reuse ;  /* 0x0000b40019d27a23 */ /* 0x100fe40000010809 */
[--C-:B------:R-:W-:Y:S02]  /*15fe0*/  FFMA.FTZ R184, R24, c[0x0][0x2d0], -R9.reuse ;  /* 0x0000b40018b87a23 */ /* 0x100fe40000010809 */
[--C-:B------:R-:W-:Y:S02]  /*15ff0*/  FFMA.FTZ R182, R35, c[0x0][0x2d0], -R9.reuse ;  /* 0x0000b40023b67a23 */ /* 0x100fe40000010809 */
[--C-:B------:R-:W-:Y:S03]  /*16000*/  FFMA.FTZ R186, R28, c[0x0][0x2d0], -R9.reuse ;  /* 0x0000b4001cba7a23 */ /* 0x100fe60000010809 */
[----:B------:R-:W-:Y:S10]  /*16010*/  MUFU.EX2 R226, R172 ;  /* 0x000000ac00e27308 */ /* 0x000ff40000000800 */
[----:B------:R-:W-:Y:S01]  /*16020*/  MUFU.EX2 R221, R177 ;  /* 0x000000b100dd7308 */ /* 0x000fe20000000800 */
[--C-:B-1----:R-:W-:Y:S09]  /*16030*/  FFMA.FTZ R4, R20, c[0x0][0x2d0], -R9.reuse ;  /* 0x0000b40014047a23 */ /* 0x102ff20000010809 */
[----:B------:R3:W-:Y:S10]  /*16040*/  MUFU.EX2 R237, R4 ;  /* 0x0000000400ed7308 */ /* 0x0007f40000000800 */
[----:B------:R-:W-:Y:S10]  /*16050*/  MUFU.EX2 R183, R218 ;  /* 0x000000da00b77308 */ /* 0x000ff40000000800 */
[----:B------:R-:W-:Y:S01]  /*16060*/  MUFU.EX2 R185, R214 ;  /* 0x000000d600b97308 */ /* 0x000fe20000000800 */
[----:B---3--:R-:W-:Y:S01]  /*16070*/  FMNMX.FTZ R4, R0, R2, !PT ;  /* 0x0000000200047209 */ /* 0x008fe20007810000 */
[----:B------:R-:W-:Y:S02]  /*16080*/  FFMA.FTZ R0, R21, c[0x0][0x2d0], -R9 ;  /* 0x0000b40015007a23 */ /* 0x000fe40000010809 */
[----:B------:R-:W-:Y:S02]  /*16090*/  FADD.FTZ R2, -R5, R117 ;  /* 0x0000007505027221 */ /* 0x000fe40000010100 */
[----:B------:R-:W1:Y:S04]  /*160a0*/  SHFL.BFLY PT, R6, R4, 0x1, 0x1f ;  /* 0x0c201f0004067f89 */ /* 0x000e6800000e0000 */
[----:B------:R2:W-:Y:S01]  /*160b0*/  MUFU.EX2 R238, R0 ;  /* 0x0000000000ee7308 */ /* 0x0005e20000000800 */
[----:B------:R-:W-:Y:S09]  /*160c0*/  FMUL.FTZ R2, R2, c[0x0][0x2d0] ;  /* 0x0000b40002027a20 */ /* 0x000ff20000410000 */
[----:B------:R-:W3:Y:S10]  /*160d0*/  MUFU.EX2 R2, R2 ;  /* 0x0000000200027308 */ /* 0x000ef40000000800 */
[----:B------:R-:W-:Y:S01]  /*160e0*/  MUFU.EX2 R215, R215 ;  /* 0x000000d700d77308 */ /* 0x000fe20000000800 */
[----:B-1----:R-:W-:Y:S01]  /*160f0*/  FMNMX.FTZ R119, R4, R6, !PT ;  /* 0x0000000604777209 */ /* 0x002fe20007810000 */
[--C-:B--2---:R-:W-:Y:S02]  /*16100*/  FFMA.FTZ R0, R22, c[0x0][0x2d0], -R9.reuse ;  /* 0x0000b40016007a23 */ /* 0x104fe40000010809 */
[----:B------:R-:W1:Y:S02]  /*16110*/  LDSM.16.MT88.4 R20, [R166] ;  /* 0x00000000a614783b */ /* 0x000e640000004200 */
[----:B------:R-:W-:Y:S04]  /*16120*/  FMUL.FTZ R4, R119, c[0x0][0x2d0] ;  /* 0x0000b40077047a20 */ /* 0x000fe80000410000 */
[----:B------:R2:W4:Y:S01]  /*16130*/  MUFU.EX2 R252, R0 ;  /* 0x0000000000fc7308 */ /* 0x0005220000000800 */
        /* <DEDUP_REMOVED lines=12> */
[----:B--2---:R-:W-:Y:S01]  /*16200*/  FADD.FTZ R0, -R3, R116 ;  /* 0x0000007403007221 */ /* 0x004fe20000010100 */
[----:B----4-:R-:W-:Y:S01]  /*16210*/  F2FP.PACK_AB R130, R252, R238 ;  /* 0x000000eefc82723e */ /* 0x010fe200000000ff */
[----:B------:R-:W-:Y:S02]  /*16220*/  FMUL.FTZ R67, R2, R67 ;  /* 0x0000004302437220 */ /* 0x000fe40000410000 */
[----:B------:R-:W-:Y:S02]  /*16230*/  FMUL.FTZ R0, R0, c[0x0][0x2d0] ;  /* 0x0000b40000007a20 */ /* 0x000fe40000410000 */
[C---:B------:R-:W-:Y:S01]  /*16240*/  FMUL.FTZ R70, R2.reuse, R70 ;  /* 0x0000004602467220 */ /* 0x040fe20000410000 */
[----:B------:R-:W2:Y:S01]  /*16250*/  MUFU.EX2 R184, R184 ;  /* 0x000000b800b87308 */ /* 0x000ea20000000800 */
[C---:B------:R-:W-:Y:S02]  /*16260*/  FMUL.FTZ R71, R2.reuse, R71 ;  /* 0x0000004702477220 */ /* 0x040fe40000410000 */
[C---:B------:R-:W-:Y:S02]  /*16270*/  FMUL.FTZ R82, R2.reuse, R82 ;  /* 0x0000005202527220 */ /* 0x040fe40000410000 */
[C---:B------:R-:W-:Y:S02]  /*16280*/  FMUL.FTZ R83, R2.reuse, R83 ;  /* 0x0000005302537220 */ /* 0x040fe40000410000 */
[C---:B------:R-:W-:Y:S02]  /*16290*/  FMUL.FTZ R86, R2.reuse, R86 ;  /* 0x0000005602567220 */ /* 0x040fe40000410000 */
[C---:B------:R-:W-:Y:S01]  /*162a0*/  FMUL.FTZ R87, R2.reuse, R87 ;  /* 0x0000005702577220 */ /* 0x040fe20000410000 */
[----:B------:R3:W4:Y:S01]  /*162b0*/  MUFU.EX2 R3, R0 ;  /* 0x0000000000037308 */ /* 0x0007220000000800 */
[C---:B------:R-:W-:Y:S02]  /*162c0*/  FMUL.FTZ R98, R2.reuse, R98 ;  /* 0x0000006202627220 */ /* 0x040fe40000410000 */
[----:B------:R-:W-:Y:S01]  /*162d0*/  FMUL.FTZ R99, R2, R99 ;  /* 0x0000006302637220 */ /* 0x000fe20000410000 */
[----:B--2---:R-:W-:Y:S02]  /*162e0*/  F2FP.PACK_AB R172, R184, R181 ;  /* 0x000000b5b8ac723e */ /* 0x004fe400000000ff */
[----:B---3--:R-:W-:Y:S01]  /*162f0*/  FSEL R0, R120, RZ, P0 ;  /* 0x000000ff78007208 */ /* 0x008fe20000000000 */
[----:B----4-:R-:W-:Y:S01]  /*16300*/  FMUL.FTZ R5, R3, R129 ;  /* 0x0000008103057220 */ /* 0x010fe20000410000 */
[----:B------:R-:W-:Y:S01]  /*16310*/  FSETP.NEU.FTZ.AND P0, PT, R119, -INF , PT ;  /* 0xff8000007700780b */ /* 0x000fe20003f1d000 */
[----:B------:R-:W-:Y:S02]  /*16320*/  FMUL.FTZ R16, R3, R140 ;  /* 0x0000008c03107220 */ /* 0x000fe40000410000 */
[----:B------:R-:W-:Y:S01]  /*16330*/  FADD.FTZ R0, -R0, R118 ;  /* 0x0000007600007221 */ /* 0x000fe20000010100 */
[----:B------:R-:W-:Y:S01]  /*16340*/  FSEL R117, R4, RZ, P0 ;  /* 0x000000ff04757208 */ /* 0x000fe20000000000 */
[----:B------:R-:W-:Y:S02]  /*16350*/  FFMA.FTZ R118, R33, c[0x0][0x2d0], -R9 ;  /* 0x0000b40021767a23 */ /* 0x000fe40000010809 */
[----:B------:R-:W-:Y:S02]  /*16360*/  FMUL.FTZ R0, R0, c[0x0][0x2d0] ;  /* 0x0000b40000007a20 */ /* 0x000fe40000410000 */
[--C-:B------:R-:W-:Y:S01]  /*16370*/  FFMA.FTZ R4, R15, c[0x0][0x2d0], -R117.reuse ;  /* 0x0000b4000f047a23 */ /* 0x100fe20000010875 */
[----:B------:R-:W-:Y:S01]  /*16380*/  MUFU.EX2 R223, R118 ;  /* 0x0000007600df7308 */ /* 0x000fe20000000800 */
[C---:B------:R-:W-:Y:S02]  /*16390*/  FMUL.FTZ R17, R3.reuse, R141 ;  /* 0x0000008d03117220 */ /* 0x040fe40000410000 */
[C---:B------:R-:W-:Y:S01]  /*163a0*/  FMUL.FTZ R32, R3.reuse, R156 ;  /* 0x0000009c03207220 */ /* 0x040fe20000410000 */
[----:B------:R-:W-:Y:S01]  /*163b0*/  LDSM.16.MT88.4 R140, [R166+0x800] ;  /* 0x00080000a68c783b */ /* 0x000fe20000004200 */
[C---:B------:R-:W-:Y:S02]  /*163c0*/  FMUL.FTZ R33, R3.reuse, R157 ;  /* 0x0000009d03217220 */ /* 0x040fe40000410000 */
[C---:B------:R-:W-:Y:S02]  /*163d0*/  FMUL.FTZ R48, R3.reuse, R112 ;  /* 0x0000007003307220 */ /* 0x040fe40000410000 */
[C---:B------:R-:W-:Y:S01]  /*163e0*/  FMUL.FTZ R49, R3.reuse, R113 ;  /* 0x0000007103317220 */ /* 0x040fe20000410000 */
[----:B------:R2:W3:Y:S01]  /*163f0*/  MUFU.EX2 R116, R0 ;  /* 0x0000000000747308 */ /* 0x0004e20000000800 */
[C---:B------:R-:W-:Y:S01]  /*16400*/  FMUL.FTZ R52, R3.reuse, R52 ;  /* 0x0000003403347220 */ /* 0x040fe20000410000 */
[----:B------:R-:W-:Y:S01]  /*16410*/  LDSM.16.MT88.4 R112, [R167+0x400] ;  /* 0x00040000a770783b */ /* 0x000fe20000004200 */
        /* <DEDUP_REMOVED lines=9> */
[C---:B------:R-:W-:Y:S02]  /*164b0*/  FMUL.FTZ R85, R3.reuse, R85 ;  /* 0x0000005503557220 */ /* 0x040fe40000410000 */
[C---:B------:R-:W-:Y:S02]  /*164c0*/  FMUL.FTZ R96, R3.reuse, R96 ;  /* 0x0000006003607220 */ /* 0x040fe40000410000 */
[C---:B------:R-:W-:Y:S02]  /*164d0*/  FMUL.FTZ R97, R3.reuse, R97 ;  /* 0x0000006103617220 */ /* 0x040fe40000410000 */
[--C-:B--2---:R-:W-:Y:S02]  /*164e0*/  FFMA.FTZ R0, R10, c[0x0][0x2d0], -R117.reuse ;  /* 0x0000b4000a007a23 */ /* 0x104fe40000010875 */
[C---:B---3--:R-:W-:Y:S02]  /*164f0*/  FMUL.FTZ R8, R116.reuse, R132 ;  /* 0x0000008474087220 */ /* 0x048fe40000410000 */
[----:B------:R2:W-:Y:S01]  /*16500*/  MUFU.EX2 R191, R0 ;  /* 0x0000000000bf7308 */ /* 0x0005e20000000800 */
[C---:B------:R-:W-:Y:S02]  /*16510*/  FMUL.FTZ R12, R116.reuse, R136 ;  /* 0x00000088740c7220 */ /* 0x040fe40000410000 */
[C---:B------:R-:W-:Y:S02]  /*16520*/  FMUL.FTZ R24, R116.reuse, R148 ;  /* 0x0000009474187220 */ /* 0x040fe40000410000 */
[----:B----4-:R-:W-:Y:S01]  /*16530*/  FMUL.FTZ R4, R3, R128 ;  /* 0x0000008003047220 */ /* 0x010fe20000410000 */
[----:B------:R-:W-:Y:S01]  /*16540*/  F2FP.PACK_AB R128, R237, R235 ;  /* 0x000000ebed80723e */ /* 0x000fe200000000ff */
[C---:B------:R-:W-:Y:S02]  /*16550*/  FMUL.FTZ R40, R116.reuse, R104 ;  /* 0x0000006874287220 */ /* 0x040fe40000410000 */
[C---:B------:R-:W-:Y:S02]  /*16560*/  FMUL.FTZ R41, R116.reuse, R105 ;  /* 0x0000006974297220 */ /* 0x040fe40000410000 */
[C---:B------:R-:W-:Y:S01]  /*16570*/  FMUL.FTZ R56, R116.reuse, R56 ;  /* 0x0000003874387220 */ /* 0x040fe20000410000 */
[-C--:B-1----:R-:W-:Y:S01]  /*16580*/  HMMA.16816.F32 R4, R168, R20.reuse, R4 ;  /* 0x00000014a804723c */ /* 0x082fe20000001804 */
[C---:B------:R-:W-:Y:S02]  /*16590*/  FMUL.FTZ R25, R116.reuse, R149 ;  /* 0x0000009574197220 */ /* 0x040fe40000410000 */
[C---:B------:R-:W-:Y:S02]  /*165a0*/  FMUL.FTZ R28, R116.reuse, R152 ;  /* 0x00000098741c7220 */ /* 0x040fe40000410000 */
[C---:B------:R-:W-:Y:S02]  /*165b0*/  FMUL.FTZ R29, R116.reuse, R153 ;  /* 0x00000099741d7220 */ /* 0x040fe40000410000 */
[C---:B------:R-:W-:Y:S02]  /*165c0*/  FMUL.FTZ R44, R116.reuse, R108 ;  /* 0x0000006c742c7220 */ /* 0x040fe40000410000 */
[C---:B------:R-:W-:Y:S03]  /*165d0*/  FMUL.FTZ R45, R116.reuse, R109 ;  /* 0x0000006d742d7220 */ /* 0x040fe60000410000 */
[--C-:B--2---:R-:W-:Y:S02]  /*165e0*/  FFMA.FTZ R0, R13, c[0x0][0x2d0], -R117.reuse ;  /* 0x0000b4000d007a23 */ /* 0x104fe40000010875 */
[C---:B------:R-:W-:Y:S02]  /*165f0*/  FMUL.FTZ R13, R116.reuse, R137 ;  /* 0x00000089740d7220 */ /* 0x040fe40000410000 */
[----:B------:R1:W2:Y:S01]  /*16600*/  MUFU.EX2 R206, R0 ;  /* 0x0000000000ce7308 */ /* 0x0002a20000000800 */
[C---:B------:R-:W-:Y:S02]  /*16610*/  FMUL.FTZ R57, R116.reuse, R57 ;  /* 0x0000003974397220 */ /* 0x040fe40000410000 */
        /* <DEDUP_REMOVED lines=9> */
[----:B------:R-:W-:Y:S02]  /*166b0*/  FMUL.FTZ R93, R116, R93 ;  /* 0x0000005d745d7220 */ /* 0x000fe40000410000 */
[----:B-1----:R-:W-:Y:S01]  /*166c0*/  FFMA.FTZ R0, R11, c[0x0][0x2d0], -R117 ;  /* 0x0000b4000b007a23 */ /* 0x002fe20000010875 */
[----:B--2---:R-:W-:Y:S03]  /*166d0*/  F2FP.PACK_AB R129, R206, R191 ;  /* 0x000000bfce81723e */ /* 0x004fe600000000ff */
[----:B------:R1:W2:Y:S02]  /*166e0*/  MUFU.EX2 R245, R0 ;  /* 0x0000000000f57308 */ /* 0x0002a40000000800 */
[----:B-1----:R-:W-:Y:S02]  /*166f0*/  FSEL R0, R119, RZ, P0 ;  /* 0x000000ff77007208 */ /* 0x002fe40000000000 */
[----:B--2---:R-:W-:Y:S03]  /*16700*/  F2FP.PACK_AB R131, R239, R245 ;  /* 0x000000f5ef83723e */ /* 0x004fe600000000ff */
[----:B------:R-:W-:Y:S02]  /*16710*/  FADD.FTZ R0, -R0, R123 ;  /* 0x0000007b00007221 */ /* 0x000fe40000010100 */
[----:B------:R-:W-:Y:S02]  /*16720*/  FFMA.FTZ R123, R34, c[0x0][0x2d0], -R9 ;  /* 0x0000b400227b7a23 */ /* 0x000fe40000010809 */
[----:B------:R-:W-:Y:S02]  /*16730*/  FMUL.FTZ R0, R0, c[0x0][0x2d0] ;  /* 0x0000b40000007a20 */ /* 0x000fe40000410000 */
[----:B------:R-:W-:Y:S01]  /*16740*/  FMUL.FTZ R9, R116, R133 ;  /* 0x0000008574097220 */ /* 0x000fe20000410000 */
[----:B------:R-:W1:Y:S01]  /*16750*/  MUFU.EX2 R222, R123 ;  /* 0x0000007b00de7308 */ /* 0x000e620000000800 */
[----:B------:R-:W-:Y:S02]  /*16760*/  FMUL.FTZ R34, R2, R158 ;  /* 0x0000009e02227220 */ /* 0x000fe40000410000 */
[----:B------:R-:W-:Y:S07]  /*16770*/  LDSM.16.MT88.4 R156, [R167+0x800] ;  /* 0x00080000a79c783b */ /* 0x000fee0000004200 */
[----:B------:R-:W2:Y:S01]  /*16780*/  MUFU.EX2 R0, R0 ;  /* 0x0000000000007308 */ /* 0x000ea20000000800 */
[----:B-1----:R-:W-:Y:S01]  /*16790*/  F2FP.PACK_AB R108, R223, R222 ;  /* 0x000000dedf6c723e */ /* 0x002fe200000000ff */
[C---:B--2---:R-:W-:Y:S02]  /*167a0*/  FMUL.FTZ R10, R0.reuse, R134 ;  /* 0x00000086000a7220 */ /* 0x044fe40000410000 */
[C---:B------:R-:W-:Y:S02]  /*167b0*/  FMUL.FTZ R11, R0.reuse, R135 ;  /* 0x00000087000b7220 */ /* 0x040fe40000410000 */
[----:B------:R-:W1:Y:S01]  /*167c0*/  LDSM.16.MT88.4 R132, [R166+0xc00] ;  /* 0x000c0000a684783b */ /* 0x000e620000004200 */
[C---:B------:R-:W-:Y:S02]  /*167d0*/  FMUL.FTZ R42, R0.reuse, R106 ;  /* 0x0000006a002a7220 */ /* 0x040fe40000410000 */
[C---:B------:R-:W-:Y:S02]  /*167e0*/  FMUL.FTZ R43, R0.reuse, R107 ;  /* 0x0000006b002b7220 */ /* 0x040fe40000410000 */
[C---:B------:R-:W-:Y:S01]  /*167f0*/  HMMA.16816.F32 R8, R128.reuse, R20, R8 ;  /* 0x000000148008723c */ /* 0x040fe20000001808 */
[C---:B------:R-:W-:Y:S02]  /*16800*/  FMUL.FTZ R14, R0.reuse, R138 ;  /* 0x0000008a000e7220 */ /* 0x040fe40000410000 */
[C---:B------:R-:W-:Y:S01]  /*16810*/  FMUL.FTZ R15, R0.reuse, R139 ;  /* 0x0000008b000f7220 */ /* 0x040fe20000410000 */
[----:B------:R-:W-:Y:S01]  /*16820*/  LDSM.16.MT88.4 R104, [R166+0x400] ;  /* 0x00040000a668783b */ /* 0x000fe20000004200 */
[C---:B------:R-:W-:Y:S02]  /*16830*/  FMUL.FTZ R58, R0.reuse, R58 ;  /* 0x0000003a003a7220 */ /* 0x040fe40000410000 */
[C---:B------:R-:W-:Y:S02]  /*16840*/  FMUL.FTZ R20, R3.reuse, R144 ;  /* 0x0000009003147220 */ /* 0x040fe40000410000 */
[----:B------:R-:W-:Y:S01]  /*16850*/  FMUL.FTZ R21, R3, R145 ;  /* 0x0000009103157220 */ /* 0x000fe20000410000 */
[-C--:B------:R-:W-:Y:S02]  /*16860*/  HMMA.16816.F32 R12, R128, R22.reuse, R12 ;  /* 0x00000016800c723c */ /* 0x080fe4000000180c */
[C---:B------:R-:W-:Y:S02]  /*16870*/  FMUL.FTZ R59, R0.reuse, R59 ;  /* 0x0000003b003b7220 */ /* 0x040fe40000410000 */
[C---:B------:R-:W-:Y:S02]  /*16880*/  FMUL.FTZ R62, R0.reuse, R62 ;  /* 0x0000003e003e7220 */ /* 0x040fe40000410000 */
[C---:B------:R-:W-:Y:S02]  /*16890*/  FMUL.FTZ R63, R0.reuse, R63 ;  /* 0x0000003f003f7220 */ /* 0x040fe40000410000 */
[C---:B------:R-:W-:Y:S01]  /*168a0*/  HMMA.16816.F32 R16, R168.reuse, R22, R16 ;  /* 0x00000016a810723c */ /* 0x040fe20000001810 */
[C---:B------:R-:W-:Y:S03]  /*168b0*/  FMUL.FTZ R26, R0.reuse, R150 ;  /* 0x00000096001a7220 */ /* 0x040fe60000410000 */
[C---:B------:R-:W-:Y:S02]  /*168c0*/  FMUL.FTZ R27, R0.reuse, R151 ;  /* 0x00000097001b7220 */ /* 0x040fe40000410000 */
[----:B------:R-:W-:Y:S02]  /*168d0*/  FMUL.FTZ R30, R0, R154 ;  /* 0x0000009a001e7220 */ /* 0x000fe40000410000 */
[C---:B------:R-:W-:Y:S04]  /*168e0*/  FMUL.FTZ R22, R2.reuse, R146 ;  /* 0x0000009202167220 */ /* 0x040fe80000410000 */
[----:B------:R-:W-:Y:S02]  /*168f0*/  FMUL.FTZ R23, R2, R147 ;  /* 0x0000009302177220 */ /* 0x000fe40000410000 */
[C---:B------:R-:W-:Y:S02]  /*16900*/  FMUL.FTZ R74, R0.reuse, R74 ;  /* 0x0000004a004a7220 */ /* 0x040fe40000410000 */
[C---:B------:R-:W-:Y:S02]  /*16910*/  FMUL.FTZ R75, R0.reuse, R75 ;  /* 0x0000004b004b7220 */ /* 0x040fe40000410000 */
[C---:B------:R-:W-:Y:S01]  /*16920*/  FMUL.FTZ R78, R0.reuse, R78 ;  /* 0x0000004e004e7220 */ /* 0x040fe20000410000 */
[-C--:B------:R-:W-:Y:S01]  /*16930*/  HMMA.16816.F32 R20, R168, R36.reuse, R20 ;  /* 0x00000024a814723c */ /* 0x080fe20000001814 */
[C---:B------:R-:W-:Y:S02]  /*16940*/  FMUL.FTZ R79, R0.reuse, R79 ;  /* 0x0000004f004f7220 */ /* 0x040fe40000410000 */
[C---:B------:R-:W-:Y:S02]  /*16950*/  FMUL.FTZ R31, R0.reuse, R155 ;  /* 0x0000009b001f7220 */ /* 0x040fe40000410000 */
[C---:B------:R-:W-:Y:S01]  /*16960*/  FMUL.FTZ R46, R0.reuse, R110 ;  /* 0x0000006e002e7220 */ /* 0x040fe20000410000 */
[----:B------:R-:W-:Y:S01]  /*16970*/  F2FP.PACK_AB R110, R221, R226 ;  /* 0x000000e2dd6e723e */ /* 0x000fe200000000ff */
[C---:B------:R-:W-:Y:S01]  /*16980*/  FMUL.FTZ R47, R0.reuse, R111 ;  /* 0x0000006f002f7220 */ /* 0x040fe20000410000 */
[C---:B------:R-:W-:Y:S01]  /*16990*/  HMMA.16816.F32 R24, R128.reuse, R36, R24 ;  /* 0x000000248018723c */ /* 0x040fe20000001818 */
[C---:B------:R-:W-:Y:S03]  /*169a0*/  FMUL.FTZ R90, R0.reuse, R90 ;  /* 0x0000005a005a7220 */ /* 0x040fe60000410000 */
[C---:B------:R-:W-:Y:S02]  /*169b0*/  FMUL.FTZ R91, R0.reuse, R91 ;  /* 0x0000005b005b7220 */ /* 0x040fe40000410000 */
[C---:B------:R-:W-:Y:S02]  /*169c0*/  FMUL.FTZ R94, R0.reuse, R94 ;  /* 0x0000005e005e7220 */ /* 0x040fe40000410000 */
[-C--:B------:R-:W-:Y:S01]  /*169d0*/  HMMA.16816.F32 R28, R128, R38.reuse, R28 ;  /* 0x00000026801c723c */ /* 0x080fe2000000181c */
[C---:B------:R-:W-:Y:S03]  /*169e0*/  FMUL.FTZ R36, R3.reuse, R100 ;  /* 0x0000006403247220 */ /* 0x040fe60000410000 */
[C---:B------:R-:W-:Y:S02]  /*169f0*/  FMUL.FTZ R37, R3.reuse, R101 ;  /* 0x0000006503257220 */ /* 0x040fe40000410000 */
[----:B------:R-:W-:Y:S02]  /*16a00*/  FFMA.FTZ R3, R3, R234, R233 ;  /* 0x000000ea03037223 */ /* 0x000fe400000100e9 */
[C---:B------:R-:W-:Y:S01]  /*16a10*/  HMMA.16816.F32 R32, R168.reuse, R38, R32 ;  /* 0x00000026a820723c */ /* 0x040fe20000001820 */
[----:B------:R-:W2:Y:S03]  /*16a20*/  LDL R233, [R1+0x24] ;  /* 0x0000240001e97983 */ /* 0x000ea60000100800 */
[----:B------:R-:W-:Y:S02]  /*16a30*/  FMUL.FTZ R95, R0, R95 ;  /* 0x0000005f005f7220 */ /* 0x000fe40000410000 */
[----:B------:R-:W-:Y:S02]  /*16a40*/  FADD.FTZ R3, R250, R3 ;  /* 0x00000003fa037221 */ /* 0x000fe40000010000 */
[C---:B------:R-:W-:Y:S04]  /*16a50*/  FMUL.FTZ R38, R2.reuse, R102 ;  /* 0x0000006602267220 */ /* 0x040fe80000410000 */
[----:B------:R-:W-:Y:S02]  /*16a60*/  FMUL.FTZ R39, R2, R103 ;  /* 0x0000006702277220 */ /* 0x000fe40000410000 */
[----:B------:R-:W3:Y:S01]  /*16a70*/  LDSM.16.MT88.4 R100, [R167+0xc00] ;  /* 0x000c0000a764783b */ /* 0x000ee20000004200 */
[----:B------:R-:W-:Y:S02]  /*16a80*/  FADD.FTZ R3, R251, R3 ;  /* 0x00000003fb037221 */ /* 0x000fe40000010000 */
[----:B------:R-:W-:Y:S02]  /*16a90*/  FFMA.FTZ R0, R0, R247, R191 ;  /* 0x000000f700007223 */ /* 0x000fe400000100bf */
[-C--:B-1----:R-:W-:Y:S08]  /*16aa0*/  HMMA.16816.F32 R36, R168, R132.reuse, R36 ;  /* 0x00000084a824723c */ /* 0x082ff00000001824 */
[C---:B------:R-:W-:Y:S08]  /*16ab0*/  HMMA.16816.F32 R40, R128.reuse, R132, R40 ;  /* 0x000000848028723c */ /* 0x040ff00000001828 */
[-C--:B------:R-:W-:Y:S08]  /*16ac0*/  HMMA.16816.F32 R44, R128, R134.reuse, R44 ;  /* 0x00000086802c723c */ /* 0x080ff0000000182c */
[C---:B------:R-:W-:Y:S08]  /*16ad0*/  HMMA.16816.F32 R48, R168.reuse, R134, R48 ;  /* 0x00000086a830723c */ /* 0x040ff00000001830 */
[-C--:B---3--:R-:W-:Y:S08]  /*16ae0*/  HMMA.16816.F32 R52, R168, R100.reuse, R52 ;  /* 0x00000064a834723c */ /* 0x088ff00000001834 */
        /* <DEDUP_REMOVED lines=13> */
[----:B------:R-:W-:Y:S01]  /*16bc0*/  F2FP.PACK_AB R101, R227, R224 ;  /* 0x000000e0e365723e */ /* 0x000fe200000000ff */
[----:B------:R-:W1:Y:S05]  /*16bd0*/  MUFU.EX2 R187, R213 ;  /* 0x000000d500bb7308 */ /* 0x000e6a0000000800 */
[----:B------:R-:W-:Y:S01]  /*16be0*/  FFMA.FTZ R128, R2, R236, R220 ;  /* 0x000000ec02807223 */ /* 0x000fe200000100dc */
[----:B------:R-:W-:Y:S01]  /*16bf0*/  HMMA.16816.F32 R96, R168, R102, R96 ;  /* 0x00000066a860723c */ /* 0x000fe20000001860 */
[--C-:B------:R-:W-:Y:S03]  /*16c00*/  FFMA.FTZ R2, R207, c[0x0][0x2d0], -R117.reuse ;  /* 0x0000b400cf027a23 */ /* 0x100fe60000010875 */
[----:B------:R3:W-:Y:S03]  /*16c10*/  MUFU.EX2 R219, R100 ;  /* 0x0000006400db7308 */ /* 0x0007e60000000800 */
[----:B------:R-:W-:Y:S02]  /*16c20*/  F2FP.PACK_AB R102, R232, R230 ;  /* 0x000000e6e866723e */ /* 0x000fe400000000ff */
[----:B------:R-:W-:Y:S05]  /*16c30*/  F2FP.PACK_AB R103, R231, R229 ;  /* 0x000000e5e767723e */ /* 0x000fea00000000ff */
[----:B------:R4:W-:Y:S01]  /*16c40*/  MUFU.EX2 R123, R2 ;  /* 0x00000002007b7308 */ /* 0x0009e20000000800 */
[----:B-1----:R-:W-:Y:S09]  /*16c50*/  F2FP.PACK_AB R169, R187, R185 ;  /* 0x000000b9bba9723e */ /* 0x002ff200000000ff */
[----:B------:R-:W1:Y:S01]  /*16c60*/  MUFU.EX2 R213, R216 ;  /* 0x000000d800d57308 */ /* 0x000e620000000800 */
[--C-:B---3--:R-:W-:Y:S09]  /*16c70*/  FFMA.FTZ R100, R188, c[0x0][0x2d0], -R117.reuse ;  /* 0x0000b400bc647a23 */ /* 0x108ff20000010875 */
[----:B------:R3:W5:Y:S01]  /*16c80*/  MUFU.EX2 R178, R100 ;  /* 0x0000006400b27308 */ /* 0x0007620000000800 */
[--C-:B----4-:R-:W-:Y:S09]  /*16c90*/  FFMA.FTZ R2, R208, c[0x0][0x2d0], -R117.reuse ;  /* 0x0000b400d0027a23 */ /* 0x110ff20000010875 */
[----:B------:R-:W4:Y:S01]  /*16ca0*/  MUFU.EX2 R118, R2 ;  /* 0x0000000200767308 */ /* 0x000f220000000800 */
[----:B-1----:R-:W-:Y:S09]  /*16cb0*/  F2FP.PACK_AB R170, R215, R213 ;  /* 0x000000d5d7aa723e */ /* 0x002ff200000000ff */
[----:B------:R-:W1:Y:S01]  /*16cc0*/  MUFU.EX2 R188, R217 ;  /* 0x000000d900bc7308 */ /* 0x000e620000000800 */
[--C-:B---3--:R-:W-:Y:S01]  /*16cd0*/  FFMA.FTZ R100, R189, c[0x0][0x2d0], -R117.reuse ;  /* 0x0000b400bd647a23 */ /* 0x108fe20000010875 */
[----:B-----5:R-:W-:Y:S08]  /*16ce0*/  F2FP.PACK_AB R109, R178, R219 ;  /* 0x000000dbb26d723e */ /* 0x020ff000000000ff */
[----:B------:R3:W-:Y:S01]  /*16cf0*/  MUFU.EX2 R179, R100 ;  /* 0x0000006400b37308 */ /* 0x0007e20000000800 */
[----:B----4-:R-:W-:Y:S01]  /*16d00*/  F2FP.PACK_AB R173, R118, R123 ;  /* 0x0000007b76ad723e */ /* 0x010fe200000000ff */
[--C-:B------:R-:W-:Y:S08]  /*16d10*/  FFMA.FTZ R2, R209, c[0x0][0x2d0], -R117.reuse ;  /* 0x0000b400d1027a23 */ /* 0x100ff00000010875 */
[----:B------:R-:W-:Y:S01]  /*16d20*/  MUFU.EX2 R189, R182 ;  /* 0x000000b600bd7308 */ /* 0x000fe20000000800 */
[----:B-1----:R-:W-:Y:S09]  /*16d30*/  F2FP.PACK_AB R168, R188, R183 ;  /* 0x000000b7bca8723e */ /* 0x002ff200000000ff */
[----:B------:R-:W1:Y:S01]  /*16d40*/  MUFU.EX2 R182, R186 ;  /* 0x000000ba00b67308 */ /* 0x000e620000000800 */
[--C-:B---3--:R-:W-:Y:S02]  /*16d50*/  FFMA.FTZ R100, R190, c[0x0][0x2d0], -R117.reuse ;  /* 0x0000b400be647a23 */ /* 0x108fe40000010875 */
[----:B------:R-:W-:Y:S02]  /*16d60*/  FFMA.FTZ R117, R126, c[0x0][0x2d0], -R117 ;  /* 0x0000b4007e757a23 */ /* 0x000fe40000010875 */
[----:B------:R-:W-:Y:S01]  /*16d70*/  FADD.FTZ R126, R249, R3 ;  /* 0x00000003f97e7221 */ /* 0x000fe20000010000 */
[C---:B--2---:R-:W-:Y:S04]  /*16d80*/  ISETP.GT.AND P0, PT, R205.reuse, R233, PT ;  /* 0x000000e9cd00720c */ /* 0x044fe80003f04270 */
[----:B------:R2:W3:Y:S01]  /*16d90*/  MUFU.EX2 R180, R100 ;  /* 0x0000006400b47308 */ /* 0x0004e20000000800 */
[----:B------:R-:W-:Y:S01]  /*16da0*/  FADD.FTZ R3, R206, R0 ;  /* 0x00000000ce037221 */ /* 0x000fe20000010000 */
[----:B------:R-:W-:Y:S03]  /*16db0*/  IADD3 R205, R205, -0x1, RZ ;  /* 0xffffffffcdcd7810 */ /* 0x000fe60007ffe0ff */
[----:B------:R-:W-:Y:S04]  /*16dc0*/  FADD.FTZ R3, R245, R3 ;  /* 0x00000003f5037221 */ /* 0x000fe80000010000 */
[----:B------:R-:W-:Y:S01]  /*16dd0*/  FADD.FTZ R3, R239, R3 ;  /* 0x00000003ef037221 */ /* 0x000fe20000010000 */
[----:B------:R-:W4:Y:S03]  /*16de0*/  MUFU.EX2 R190, R212 ;  /* 0x000000d400be7308 */ /* 0x000f260000000800 */
[----:B------:R-:W-:Y:S01]  /*16df0*/  FADD.FTZ R3, R219, R3 ;  /* 0x00000003db037221 */ /* 0x000fe20000010000 */
[----:B-1----:R-:W-:Y:S03]  /*16e00*/  F2FP.PACK_AB R174, R182, R189 ;  /* 0x000000bdb6ae723e */ /* 0x002fe600000000ff */
[----:B------:R-:W-:Y:S03]  /*16e10*/  FADD.FTZ R3, R178, R3 ;  /* 0x00000003b2037221 */ /* 0x000fe60000010000 */
[----:B------:R1:W-:Y:S01]  /*16e20*/  MUFU.EX2 R176, R2 ;  /* 0x0000000200b07308 */ /* 0x0003e20000000800 */
[----:B------:R-:W-:Y:S01]  /*16e30*/  FADD.FTZ R3, R179, R3 ;  /* 0x00000003b3037221 */ /* 0x000fe20000010000 */
[----:B--2---:R-:W-:Y:S03]  /*16e40*/  F2FP.PACK_AB R100, R228, R225 ;  /* 0x000000e1e464723e */ /* 0x004fe600000000ff */
[C---:B---3--:R-:W-:Y:S01]  /*16e50*/  FADD.FTZ R3, R180.reuse, R3 ;  /* 0x00000003b4037221 */ /* 0x048fe20000010000 */
[----:B------:R-:W-:Y:S04]  /*16e60*/  F2FP.PACK_AB R111, R180, R179 ;  /* 0x000000b3b46f723e */ /* 0x000fe800000000ff */
[----:B------:R-:W2:Y:S01]  /*16e70*/  MUFU.EX2 R117, R117 ;  /* 0x0000007500757308 */ /* 0x000ea20000000800 */
[-C--:B------:R-:W-:Y:S01]  /*16e80*/  HMMA.16816.F32 R4, R100, R104.reuse, R4 ;  /* 0x000000686404723c */ /* 0x080fe20000001804 */
[----:B----4-:R-:W-:Y:S07]  /*16e90*/  F2FP.PACK_AB R171, R211, R190 ;  /* 0x000000bed3ab723e */ /* 0x010fee00000000ff */
[C---:B------:R-:W-:Y:S01]  /*16ea0*/  HMMA.16816.F32 R8, R108.reuse, R104, R8 ;  /* 0x000000686c08723c */ /* 0x040fe20000001808 */
[----:B-1----:R-:W-:Y:S07]  /*16eb0*/  FFMA.FTZ R2, R116, R246, R235 ;  /* 0x000000f674027223 */ /* 0x002fee00000100eb */
[-C--:B------:R-:W-:Y:S01]  /*16ec0*/  HMMA.16816.F32 R12, R108, R106.reuse, R12 ;  /* 0x0000006a6c0c723c */ /* 0x080fe2000000180c */
[----:B--2---:R-:W-:Y:S07]  /*16ed0*/  F2FP.PACK_AB R175, R117, R176 ;  /* 0x000000b075af723e */ /* 0x004fee00000000ff */
        /* <DEDUP_REMOVED lines=16> */
[----:B------:R-:W2:Y:S07]  /*16fe0*/  LDSM.16.MT88.4 R112, [R167+0x1c00] ;  /* 0x001c0000a770783b */ /* 0x000eae0000004200 */
[-C--:B-1----:R-:W-:Y:S08]  /*16ff0*/  HMMA.16816.F32 R68, R100, R104.reuse, R68 ;  /* 0x000000686444723c */ /* 0x082ff00000001844 */
[C---:B------:R-:W-:Y:S07]  /*17000*/  HMMA.16816.F32 R72, R108.reuse, R104, R72 ;  /* 0x000000686c48723c */ /* 0x040fee0000001848 */
        /* <DEDUP_REMOVED lines=9> */
[-C--:B--2---:R-:W-:Y:S04]  /*170a0*/  HMMA.16816.F32 R84, R100, R112.reuse, R84 ;  /* 0x000000706454723c */ /* 0x084fe80000001854 */
[----:B------:R-:W-:Y:S04]  /*170b0*/  FADD.FTZ R2, R228, R2 ;  /* 0x00000002e4027221 */ /* 0x000fe80000010000 */
[C---:B------:R-:W-:Y:S08]  /*170c0*/  HMMA.16816.F32 R88, R108.reuse, R112, R88 ;  /* 0x000000706c58723c */ /* 0x040ff00000001858 */
[-C--:B------:R-:W-:Y:S08]  /*170d0*/  HMMA.16816.F32 R92, R108, R114.reuse, R92 ;  /* 0x000000726c5c723c */ /* 0x080ff0000000185c */
[----:B------:R-:W-:Y:S01]  /*170e0*/  HMMA.16816.F32 R96, R100, R114, R96 ;  /* 0x000000726460723c */ /* 0x000fe20000001860 */
[----:B------:R-:W1:Y:S07]  /*170f0*/  LDSM.16.MT88.4 R112, [R166+0x1400] ;  /* 0x00140000a670783b */ /* 0x000e6e0000004200 */
[-C--:B------:R-:W-:Y:S01]  /*17100*/  HMMA.16816.F32 R128, R168, R140.reuse, R4 ;  /* 0x0000008ca880723c */ /* 0x080fe20000001804 */
[----:B------:R-:W2:Y:S07]  /*17110*/  LDSM.16.MT88.4 R4, [R167+0x1400] ;  /* 0x00140000a704783b */ /* 0x000eae0000004200 */
[C---:B------:R-:W-:Y:S01]  /*17120*/  HMMA.16816.F32 R132, R172.reuse, R140, R8 ;  /* 0x0000008cac84723c */ /* 0x040fe20000001808 */
[----:B------:R-:W3:Y:S07]  /*17130*/  LDSM.16.MT88.4 R8, [R166+0x2000] ;  /* 0x00200000a608783b */ /* 0x000eee0000004200 */
[-C--:B------:R-:W-:Y:S01]  /*17140*/  HMMA.16816.F32 R136, R172, R142.reuse, R12 ;  /* 0x0000008eac88723c */ /* 0x080fe2000000180c */
[----:B------:R-:W4:Y:S07]  /*17150*/  LDSM.16.MT88.4 R12, [R167+0x2000] ;  /* 0x00200000a70c783b */ /* 0x000f2e0000004200 */
        /* <DEDUP_REMOVED lines=10> */
[C---:B------:R-:W-:Y:S07]  /*17200*/  HMMA.16816.F32 R56, R172.reuse, R4, R56 ;  /* 0x00000004ac38723c */ /* 0x040fee0000001838 */
[----:B------:R-:W-:Y:S01]  /*17210*/  FADD.FTZ R5, R224, R116 ;  /* 0x00000074e0057221 */ /* 0x000fe20000010000 */
[-C--:B------:R-:W-:Y:S01]  /*17220*/  HMMA.16816.F32 R60, R172, R6.reuse, R60 ;  /* 0x00000006ac3c723c */ /* 0x080fe2000000183c */
[----:B------:R-:W-:Y:S03]  /*17230*/  MOV R116, R122 ;  /* 0x0000007a00747202 */ /* 0x000fe60000000f00 */
[----:B------:R-:W-:Y:S02]  /*17240*/  FADD.FTZ R4, R222, R0 ;  /* 0x00000000de047221 */ /* 0x000fe40000010000 */
[----:B------:R-:W-:Y:S02]  /*17250*/  FADD.FTZ R0, R227, R5 ;  /* 0x00000005e3007221 */ /* 0x000fe40000010000 */
[C---:B------:R-:W-:Y:S01]  /*17260*/  HMMA.16816.F32 R64, R168.reuse, R6, R64 ;  /* 0x00000006a840723c */ /* 0x040fe20000001840 */
[----:B------:R-:W-:Y:S03]  /*17270*/  FADD.FTZ R4, R223, R4 ;  /* 0x00000004df047221 */ /* 0x000fe60000010000 */
[----:B------:R-:W-:Y:S03]  /*17280*/  FADD.FTZ R5, R229, R0 ;  /* 0x00000000e5057221 */ /* 0x000fe60000010000 */
[----:B------:R-:W-:Y:S01]  /*17290*/  FADD.FTZ R6, R230, R2 ;  /* 0x00000002e6067221 */ /* 0x000fe20000010000 */
[-C--:B---3--:R-:W-:Y:S01]  /*172a0*/  HMMA.16816.F32 R68, R168, R8.reuse, R68 ;  /* 0x00000008a844723c */ /* 0x088fe20000001844 */
        /* <DEDUP_REMOVED lines=13> */
[----:B------:R-:W-:Y:S01]  /*17380*/  FADD.FTZ R3, R184, R0 ;  /* 0x00000000b8037221 */ /* 0x000fe20000010000 */
[----:B------:R-:W-:Y:S01]  /*17390*/  MOV R123, R119 ;  /* 0x00000077007b7202 */ /* 0x000fe20000000f00 */
[----:B------:R-:W-:Y:S02]  /*173a0*/  FADD.FTZ R0, R213, R4 ;  /* 0x00000004d5007221 */ /* 0x000fe40000010000 */
[-C--:B----4-:R-:W-:Y:S01]  /*173b0*/  HMMA.16816.F32 R84, R168, R12.reuse, R84 ;  /* 0x0000000ca854723c */ /* 0x090fe20000001854 */
[----:B------:R-:W-:Y:S03]  /*173c0*/  FADD.FTZ R2, R118, R2 ;  /* 0x0000000276027221 */ /* 0x000fe60000010000 */
[----:B------:R-:W-:Y:S01]  /*173d0*/  FADD.FTZ R4, R190, R5 ;  /* 0x00000005be047221 */ /* 0x000fe20000010000 */
[----:B------:R-:W-:Y:S01]  /*173e0*/  MOV R118, R120 ;  /* 0x0000007800767202 */ /* 0x000fe20000000f00 */
[----:B------:R-:W-:Y:S02]  /*173f0*/  FADD.FTZ R3, R189, R3 ;  /* 0x00000003bd037221 */ /* 0x000fe40000010000 */
[C---:B------:R-:W-:Y:S01]  /*17400*/  HMMA.16816.F32 R88, R172.reuse, R12, R88 ;  /* 0x0000000cac58723c */ /* 0x040fe20000001858 */
[----:B------:R-:W-:Y:S03]  /*17410*/  FADD.FTZ R234, R215, R0 ;  /* 0x00000000d7ea7221 */ /* 0x000fe60000010000 */
[----:B------:R-:W-:Y:S02]  /*17420*/  FADD.FTZ R0, R176, R2 ;  /* 0x00000002b0007221 */ /* 0x000fe40000010000 */
[----:B------:R-:W-:Y:S02]  /*17430*/  FADD.FTZ R236, R211, R4 ;  /* 0x00000004d3ec7221 */ /* 0x000fe40000010000 */
[-C--:B------:R-:W-:Y:S01]  /*17440*/  HMMA.16816.F32 R92, R172, R14.reuse, R92 ;  /* 0x0000000eac5c723c */ /* 0x080fe2000000185c */
[----:B------:R-:W-:Y:S03]  /*17450*/  FADD.FTZ R246, R182, R3 ;  /* 0x00000003b6f67221 */ /* 0x000fe60000010000 */
[----:B------:R-:W-:Y:S01]  /*17460*/  FADD.FTZ R247, R117, R0 ;  /* 0x0000000075f77221 */ /* 0x000fe20000010000 */
[----:B------:R-:W-:Y:S03]  /*17470*/  MOV R117, R121 ;  /* 0x0000007900757202 */ /* 0x000fe60000000f00 */
[----:B------:R-:W-:Y:S01]  /*17480*/  HMMA.16816.F32 R96, R168, R14, R96 ;  /* 0x0000000ea860723c */ /* 0x000fe20000001860 */
[----:B------:R-:W-:-:S07]  /*17490*/  @P0 BRA `(.L_x_850) ;  /* 0xffffc40000000947 */ /* 0x000fce000383ffff */
.L_x_829:
[----:B------:R-:W2:Y:S04]  /*174a0*/  LDL R4, [R1] ;  /* 0x0000000001047983 */ /* 0x000ea80000100800 */
[----:B------:R-:W3:Y:S04]  /*174b0*/  LDL R0, [R1+0x2c] ;  /* 0x00002c0001007983 */ /* 0x000ee80000100800 */
[----:B-1----:R-:W4:Y:S01]  /*174c0*/  LDL R2, [R1+0x4] ;  /* 0x0000040001027983 */ /* 0x002f220000100800 */
[----:B------:R-:W-:-:S05]  /*174d0*/  IMAD.MOV.U32 R3, RZ, RZ, c[0x0][0x2c4] ;  /* 0x0000b100ff037624 */ /* 0x000fca00078e00ff */
[----:B------:R-:W-:Y:S01]  /*174e0*/  ISETP.NE.AND P1, PT, R3, 0x1, PT ;  /* 0x000000010300780c */ /* 0x000fe20003f25270 */
[----:B--2---:R-:W-:Y:S02]  /*174f0*/  IMAD.MOV.U32 R5, RZ, RZ, R4 ;  /* 0x000000ffff057224 */ /* 0x004fe400078e0004 */
[----:B------:R-:W-:Y:S01]  /*17500*/  IMAD.MOV.U32 R4, RZ, RZ, c[0x0][0x32c] ;  /* 0x0000cb00ff047624 */ /* 0x000fe200078e00ff */
[----:B---3--:R-:W-:-:S04]  /*17510*/  IADD3 R0, R0, 0x7f, RZ ;  /* 0x0000007f00007810 */ /* 0x008fc80007ffe0ff */
[----:B------:R-:W-:-:S05]  /*17520*/  ISETP.GE.AND P0, PT, R4, 0x1, PT ;  /* 0x000000010400780c */ /* 0x000fca0003f06270 */
[----:B------:R-:W-:Y:S01]  /*17530*/  @P1 IMAD.HI.U32 R3, R0, c[0x0][0x2c8], RZ ;  /* 0x0000b20000031a27 */ /* 0x000fe200078e00ff */
[----:B----4-:R-:W-:-:S04]  /*17540*/  IADD3 R2, R2, 0x1, -R5 ;  /* 0x0000000102027810 */ /* 0x010fc80007ffe805 */
        /* <DEDUP_REMOVED lines=14> */
.L_x_853:
[----:B------:R-:W-:-:S04]  /*17630*/  MOV R3, c[0x0][0x32c] ;  /* 0x0000cb0000037a02 */ /* 0x000fc80000000f00 */
[----:B------:R-:W-:-:S13]  /*17640*/  ISETP.NE.AND P0, PT, R3, 0x1, PT ;  /* 0x000000010300780c */ /* 0x000fda0003f05270 */
[----:B------:R-:W-:-:S05]  /*17650*/  @P0 IMAD.HI.U32 R3, R0, c[0x0][0x330], RZ ;  /* 0x0000cc0000030a27 */ /* 0x000fca00078e00ff */
[----:B------:R-:W-:Y:S02]  /*17660*/  @P0 SHF.R.U32.HI R0, RZ, c[0x0][0x334], R3 ;  /* 0x0000cd00ff000a19 */ /* 0x000fe40000011603 */
.L_x_854:
[----:B------:R-:W-:Y:S05]  /*17670*/  BSYNC B0 ;  /* 0x0000000000007941 */ /* 0x000fea0003800000 */
.L_x_852:
[----:B------:R-:W-:-:S05]  /*17680*/  IMAD R0, R0, c[0x0][0x32c], RZ ;  /* 0x0000cb0000007a24 */ /* 0x000fca00078e02ff */
[----:B------:R-:W-:-:S03]  /*17690*/  IMNMX R2, R2, R0, !PT ;  /* 0x0000000002027217 */ /* 0x000fc60007800200 */
.L_x_851:
        /* <DEDUP_REMOVED lines=8> */
.L_x_860:
[----:B------:R-:W2:Y:S01]  /*17720*/  LDL R118, [R1+0x20] ;  /* 0x0000200001767983 */ /* 0x000ea20000100800 */
[----:B------:R-:W-:Y:S04]  /*17730*/  DEPBAR.LE SB0, 0x0 ;  /* 0x000080000000791a */ /* 0x000fe80000000000 */
[----:B------:R-:W1:Y:S01]  /*17740*/  S2R R117, SR_TID.X ;  /* 0x0000000000757919 */ /* 0x000e620000002100 */
        /* <DEDUP_REMOVED lines=68> */
.L_x_857:
[----:B-1-34-:R-:W-:Y:S05]  /*17b90*/  BSYNC B0 ;  /* 0x0000000000007941 */ /* 0x01afea0003800000 */
.L_x_856:
        /* <DEDUP_REMOVED lines=100> */
[----:B------:R-:W2:Y:S03]  /*181e0*/  LDL.64 R208, [R1+0x8] ;  /* 0x0000080001d07983 */ /* 0x000ea60000100a00 */
[----:B------:R-:W-:Y:S03]  /*181f0*/  LEA.HI R2, R2, R117, RZ, 0x2 ;  /* 0x0000007502027211 */ /* 0x000fe600078f10ff */
[----:B------:R-:W3:Y:S01]  /*18200*/  LDL R206, [R1+0x14] ;  /* 0x0000140001ce7983 */ /* 0x000ee20000100800 */
        /* <DEDUP_REMOVED lines=8> */
[----:B------:R-:W-:Y:S03]  /*18290*/  @P0 IMAD.WIDE.U32 R170, R117, c[0x0][0x1e0], RZ ;  /* 0x0000780075aa0a25 */ /* 0x000fe600078e00ff */
[C---:B------:R-:W-:Y:S01]  /*182a0*/  @P0 SHF.L.U64.HI R169, R123.reuse, 0x5, R126 ;  /* 0x000000057ba90819 */ /* 0x040fe2000001027e */
[----:B------:R-:W-:Y:S02]  /*182b0*/  @P0 IMAD R118, R118, c[0x0][0x1e0], RZ ;  /* 0x0000780076760a24 */ /* 0x000fe400078e02ff */
[----:B------:R-:W-:Y:S02]  /*182c0*/  @P0 IMAD.SHL.U32 R168, R123, 0x20, RZ ;  /* 0x000000207ba80824 */ /* 0x000fe400078e00ff */
[----:B------:R-:W-:Y:S02]  /*182d0*/  @P0 IMAD R118, R117, c[0x0][0x1e4], R118 ;  /* 0x0000790075760a24 */ /* 0x000fe400078e0276 */
[----:B------:R-:W-:Y:S04]  /*182e0*/  @P0 IMAD.WIDE.U32 R168, R170, 0x30, R168 ;  /* 0x00000030aaa80825 */ /* 0x000fe800078e00a8 */
[----:B------:R-:W-:Y:S04]  /*182f0*/  @P0 IMAD.IADD R118, R171, 0x1, R118 ;  /* 0x00000001ab760824 */ /* 0x000fe800078e0276 */
[----:B------:R-:W-:Y:S04]  /*18300*/  @P0 IMAD R118, R118, 0x30, RZ ;  /* 0x0000003076760824 */ /* 0x000fe800078e02ff */
[----:B------:R-:W-:Y:S01]  /*18310*/  @P0 IMAD.IADD R118, R118, 0x1, R169 ;  /* 0x0000000176760824 */ /* 0x000fe200078e02a9 */
[----:B--2---:R-:W-:Y:S04]  /*18320*/  @P0 IADD3 R126, P2, P1, R168, 0x20, R208 ;  /* 0x00000020a87e0810 */ /* 0x004fe8000795e0d0 */
[----:B---3--:R-:W-:Y:S02]  /*18330*/  @P0 IADD3.X R179, R118, RZ, R206, P2, P1 ;  /* 0x000000ff76b30210 */ /* 0x008fe400017e24ce */
[----:B------:R-:W-:Y:S02]  /*18340*/  ISETP.GE.AND P1, PT, R2, 0x1, PT ;  /* 0x000000010200780c */ /* 0x000fe40003f26270 */
[----:B------:R-:W-:Y:S04]  /*18350*/  @P0 IADD3 R123, P3, P2, R168, 0x40, R208 ;  /* 0x00000040a87b0810 */ /* 0x000fe80007a7e0d0 */
[----:B------:R-:W-:Y:S07]  /*18360*/  @P0 IADD3.X R178, R118, RZ, R206, P3, P2 ;  /* 0x000000ff76b20210 */ /* 0x000fee0001fe44ce */
        /* <DEDUP_REMOVED lines=10> */
[----:B------:R-:W-:Y:S03]  /*18410*/  @P1 IMAD R2, R2, 0x30, RZ ;  /* 0x0000003002021824 */ /* 0x000fe600078e02ff */
[----:B------:R-:W-:Y:S01]  /*18420*/  @P1 IADD3 R169, P3, R117, 0x40, RZ ;  /* 0x0000004075a91810 */ /* 0x000fe20007f7e0ff */
[----:B------:R-:W-:Y:S05]  /*18430*/  @P1 IMAD.IADD R2, R171, 0x1, R2 ;  /* 0x00000001ab021824 */ /* 0x000fea00078e0202 */
[----:B------:R-:W-:Y:S02]  /*18440*/  @P1 SHF.L.U64.HI R2, R170, 0x1, R2 ;  /* 0x00000001aa021819 */ /* 0x000fe40000010202 */
[----:B------:R-:W-:Y:S04]  /*18450*/  @P1 IADD3 R170, P2, R117, c[0x0][0x1c8], RZ ;  /* 0x0000720075aa1a10 */ /* 0x000fe80007f5e0ff */
[----:B------:R-:W-:Y:S02]  /*18460*/  @P1 IADD3.X R171, R2, c[0x0][0x1cc], RZ, P2, !PT ;  /* 0x0000730002ab1a10 */ /* 0x000fe400017fe4ff */
[----:B------:R-:W-:Y:S03]  /*18470*/  @P1 IADD3 R176, P2, R169, c[0x0][0x1c8], RZ ;  /* 0x00007200a9b01a10 */ /* 0x000fe60007f5e0ff */
[----:B------:R-:W-:Y:S01]  /*18480*/  @!PT LDS RZ, [RZ] ;  /* 0x00000000fffff984 */ /* 0x000fe20000000800 */
[----:B------:R-:W-:Y:S01]  /*18490*/  @!PT LDS RZ, [RZ] ;  /* 0x00000000fffff984 */ /* 0x000fe20000000800 */
[----:B------:R-:W-:Y:S01]  /*184a0*/  @!PT LDS RZ, [RZ] ;  /* 0x00000000fffff984 */ /* 0x000fe20000000800 */
[----:B------:R1:W-:Y:S01]  /*184b0*/  @P1 LDGSTS.E.BYPASS.LTC128B.128 [R204+0x3c80], [R170.64], !P6 ;  /* 0x03c80000aacc1fae */ /* 0x0003e2000f101d46 */
[--C-:B------:R-:W-:Y:S02]  /*184c0*/  @P1 IADD3.X R177, RZ, c[0x0][0x1cc], R2.reuse, P2, P3 ;  /* 0x00007300ffb11a10 */ /* 0x100fe400017e6402 */
[----:B------:R-:W-:Y:S03]  /*184d0*/  @P1 IADD3 R117, P3, R117, 0x80, RZ ;  /* 0x0000008075751810 */ /* 0x000fe60007f7e0ff */
[----:B------:R2:W-:Y:S01]  /*184e0*/  @P1 LDGSTS.E.BYPASS.LTC128B.128 [R204+0x4880], [R176.64], !P5 ;  /* 0x04880000b0cc1fae */ /* 0x0005e2000e901d46 */
[----:B------:R-:W-:Y:S04]  /*184f0*/  @P1 IADD3 R174, P2, R117, c[0x0][0x1c8], RZ ;  /* 0x0000720075ae1a10 */ /* 0x000fe80007f5e0ff */
[----:B------:R-:W-:Y:S02]  /*18500*/  @P1 IADD3.X R175, RZ, c[0x0][0x1cc], R2, P2, P3 ;  /* 0x00007300ffaf1a10 */ /* 0x000fe400017e6402 */
[----:B------:R-:W-:Y:S03]  /*18510*/  @P0 IADD3 R2, P2, R208, R168, RZ ;  /* 0x000000a8d0020210 */ /* 0x000fe60007f5e0ff */
[----:B------:R2:W-:Y:S02]  /*18520*/  @P1 LDGSTS.E.BYPASS.LTC128B.128 [R204+0x5480], [R174.64], !P4 ;  /* 0x05480000aecc1fae */ /* 0x0005e4000e101d46 */
[----:B------:R-:W-:Y:S01]  /*18530*/  @P0 IMAD.X R118, R118, 0x1, R206, P2 ;  /* 0x0000000176760824 */ /* 0x000fe200010e06ce */
[C---:B------:R-:W-:Y:S04]  /*18540*/  @P0 LEA R172, P2, R2.reuse, c[0x0][0x1c8], 0x1 ;  /* 0x0000720002ac0a11 */ /* 0x040fe800078408ff */
[----:B------:R-:W-:Y:S02]  /*18550*/  @P0 LEA.HI.X R173, R2, c[0x0][0x1cc], R118, 0x1, P2 ;  /* 0x0000730002ad0a11 */ /* 0x000fe400010f0c76 */
[C---:B-1----:R-:W-:Y:S03]  /*18560*/  @P0 LEA R170, P2, R126.reuse, c[0x0][0x1c8], 0x1 ;  /* 0x000072007eaa0a11 */ /* 0x042fe600078408ff */
[----:B------:R2:W-:Y:S01]  /*18570*/  @P0 LDGSTS.E.BYPASS.LTC128B.128 [R204+0x4480], [R172.64], !P6 ;  /* 0x04480000accc0fae */ /* 0x0005e2000f101d46 */
[----:B------:R-:W-:Y:S02]  /*18580*/  @P0 LEA.HI.X R171, R126, c[0x0][0x1cc], R179, 0x1, P2 ;  /* 0x000073007eab0a11 */ /* 0x000fe400010f0cb3 */
[C---:B------:R-:W-:Y:S03]  /*18590*/  @P0 LEA R168, P2, R123.reuse, c[0x0][0x1c8], 0x1 ;  /* 0x000072007ba80a11 */ /* 0x040fe600078408ff */
[----:B------:R2:W-:Y:S01]  /*185a0*/  @P0 LDGSTS.E.BYPASS.LTC128B.128 [R204+0x5080], [R170.64], !P5 ;  /* 0x05080000aacc0fae */ /* 0x0005e2000e901d46 */
[----:B------:R-:W-:Y:S05]  /*185b0*/  @P0 LEA.HI.X R169, R123, c[0x0][0x1cc], R178, 0x1, P2 ;  /* 0x000073007ba90a11 */ /* 0x000fea00010f0cb2 */
[----:B------:R2:W-:Y:S04]  /*185c0*/  @P0 LDGSTS.E.BYPASS.LTC128B.128 [R204+0x5c80], [R168.64], !P4 ;  /* 0x05c80000a8cc0fae */ /* 0x0005e8000e101d46 */
.L_x_859:
[----:B------:R-:W-:Y:S05]  /*185d0*/  BSYNC B0 ;  /* 0x0000000000007941 */ /* 0x000fea0003800000 */
.L_x_858:
        /* <DEDUP_REMOVED lines=36> */
[C---:B------:R-:W-:Y:S01]  /*18820*/  ISETP.GT.AND P0, PT, R205.reuse, R230, PT ;  /* 0x000000e6cd00720c */ /* 0x040fe20003f04270 */
[----:B------:R-:W3:Y:S01]  /*18830*/  SHFL.BFLY PT, R121, R117, 0x2, 0x1f ;  /* 0x0c401f0075797f89 */ /* 0x000ee200000e0000 */
[----:B------:R-:W-:Y:S02]  /*18840*/  FMNMX.FTZ R118, R44, R118, !PT ;  /* 0x000000762c767209 */ /* 0x000fe40007810000 */
[----:B------:R-:W-:Y:S02]  /*18850*/  IADD3 R205, R205, -0x1, RZ ;  /* 0xffffffffcdcd7810 */ /* 0x000fe40007ffe0ff */
[----:B------:R-:W-:Y:S05]  /*18860*/  FMNMX.FTZ R118, R45, R118, !PT ;  /* 0x000000762d767209 */ /* 0x000fea0007810000 */
[----:B------:R-:W4:Y:S01]  /*18870*/  SHFL.BFLY PT, R122, R118, 0x2, 0x1f ;  /* 0x0c401f00767a7f89 */ /* 0x000f2200000e0000 */
[----:B-1----:R-:W-:Y:S02]  /*18880*/  FMNMX.FTZ R2, R2, R120, !PT ;  /* 0x0000007802027209 */ /* 0x002fe40007810000 */
[----:B------:R-:W-:Y:S05]  /*18890*/  FMNMX.FTZ R120, R10, R119, !PT ;  /* 0x000000770a787209 */ /* 0x000fea0007810000 */
[----:B------:R-:W1:Y:S01]  /*188a0*/  SHFL.BFLY PT, R123, R2, 0x1, 0x1f ;  /* 0x0c201f00027b7f89 */ /* 0x000e6200000e0000 */
[----:B------:R-:W-:Y:S02]  /*188b0*/  FMNMX.FTZ R120, R11, R120, !PT ;  /* 0x000000780b787209 */ /* 0x000fe40007810000 */
[----:B---3--:R-:W-:Y:S02]  /*188c0*/  FMNMX.FTZ R117, R117, R121, !PT ;  /* 0x0000007975757209 */ /* 0x008fe40007810000 */
[----:B------:R-:W-:Y:S03]  /*188d0*/  FMNMX.FTZ R121, R14, R120, !PT ;  /* 0x000000780e797209 */ /* 0x000fe60007810000 */
[----:B------:R-:W3:Y:S01]  /*188e0*/  SHFL.BFLY PT, R126, R117, 0x1, 0x1f ;  /* 0x0c201f00757e7f89 */ /* 0x000ee200000e0000 */
[----:B----4-:R-:W-:Y:S02]  /*188f0*/  FMNMX.FTZ R120, R118, R122, !PT ;  /* 0x0000007a76787209 */ /* 0x010fe40007810000 */
[----:B------:R-:W-:Y:S05]  /*18900*/  FMNMX.FTZ R118, R15, R121, !PT ;  /* 0x000000790f767209 */ /* 0x000fea0007810000 */
[----:B--2---:R-:W2:Y:S01]  /*18910*/  SHFL.BFLY PT, R168, R120, 0x1, 0x1f ;  /* 0x0c201f0078a87f89 */ /* 0x004ea200000e0000 */
        /* <DEDUP_REMOVED lines=8> */
[----:B---3--:R-:W-:Y:S01]  /*189a0*/  FMNMX.FTZ R121, R117, R126, !PT ;  /* 0x0000007e75797209 */ /* 0x008fe20007810000 */
[--C-:B------:R-:W-:Y:S01]  /*189b0*/  FFMA.FTZ R126, R4, c[0x0][0x2d0], -R123.reuse ;  /* 0x0000b400047e7a23 */ /* 0x100fe2000001087b */
[----:B------:R-:W-:Y:S01]  /*189c0*/  FMNMX.FTZ R117, R42, R2, !PT ;  /* 0x000000022a757209 */ /* 0x000fe20007810000 */
[----:B------:R-:W-:Y:S01]  /*189d0*/  FMUL.FTZ R2, R0, c[0x0][0x2d0] ;  /* 0x0000b40000027a20 */ /* 0x000fe20000410000 */
[----:B------:R-:W-:Y:S01]  /*189e0*/  MUFU.EX2 R213, R178 ;  /* 0x000000b200d57308 */ /* 0x000fe20000000800 */
[----:B------:R-:W-:Y:S01]  /*189f0*/  FMUL.FTZ R4, R121, c[0x0][0x2d0] ;  /* 0x0000b40079047a20 */ /* 0x000fe20000410000 */
[----:B------:R-:W-:Y:S01]  /*18a00*/  FMNMX.FTZ R0, R43, R117, !PT ;  /* 0x000000752b007209 */ /* 0x000fe20007810000 */
[--C-:B------:R-:W-:Y:S01]  /*18a10*/  FFMA.FTZ R177, R21, c[0x0][0x2d0], -R123.reuse ;  /* 0x0000b40015b17a23 */ /* 0x100fe2000001087b */
[----:B--2---:R-:W-:Y:S01]  /*18a20*/  FMNMX.FTZ R120, R120, R168, !PT ;  /* 0x000000a878787209 */ /* 0x004fe20007810000 */
[--C-:B------:R-:W-:Y:S01]  /*18a30*/  FFMA.FTZ R174, R22, c[0x0][0x2d0], -R4.reuse ;  /* 0x0000b40016ae7a23 */ /* 0x100fe20000010804 */
[----:B------:R-:W-:Y:S01]  /*18a40*/  FMNMX.FTZ R0, R46, R0, !PT ;  /* 0x000000002e007209 */ /* 0x000fe20007810000 */
[----:B------:R-:W-:Y:S01]  /*18a50*/  LDSM.16.MT88.4 R168, [R166] ;  /* 0x00000000a6a8783b */ /* 0x000fe20000004200 */
[--C-:B------:R-:W-:Y:S02]  /*18a60*/  FFMA.FTZ R173, R23, c[0x0][0x2d0], -R4.reuse ;  /* 0x0000b40017ad7a23 */ /* 0x100fe40000010804 */
[----:B------:R1:W2:Y:S01]  /*18a70*/  MUFU.EX2 R118, R2 ;  /* 0x0000000200767308 */ /* 0x0002a20000000800 */
[----:B------:R-:W-:Y:S01]  /*18a80*/  FMNMX.FTZ R0, R47, R0, !PT ;  /* 0x000000002f007209 */ /* 0x000fe20007810000 */
[--C-:B------:R-:W-:Y:S02]  /*18a90*/  FFMA.FTZ R172, R34, c[0x0][0x2d0], -R4.reuse ;  /* 0x0000b40022ac7a23 */ /* 0x100fe40000010804 */
[--C-:B------:R-:W-:Y:S02]  /*18aa0*/  FFMA.FTZ R182, R38, c[0x0][0x2d0], -R4.reuse ;  /* 0x0000b40026b67a23 */ /* 0x100fe40000010804 */
[--C-:B------:R-:W-:Y:S02]  /*18ab0*/  FFMA.FTZ R181, R39, c[0x0][0x2d0], -R4.reuse ;  /* 0x0000b40027b57a23 */ /* 0x100fe40000010804 */
[--C-:B------:R-:W-:Y:S02]  /*18ac0*/  FFMA.FTZ R180, R50, c[0x0][0x2d0], -R4.reuse ;  /* 0x0000b40032b47a23 */ /* 0x100fe40000010804 */
[----:B------:R3:W-:Y:S01]  /*18ad0*/  MUFU.EX2 R190, R126 ;  /* 0x0000007e00be7308 */ /* 0x0007e20000000800 */
[--C-:B------:R-:W-:Y:S02]  /*18ae0*/  FFMA.FTZ R179, R51, c[0x0][0x2d0], -R4.reuse ;  /* 0x0000b40033b37a23 */ /* 0x100fe40000010804 */
[--C-:B------:R-:W-:Y:S02]  /*18af0*/  FFMA.FTZ R176, R32, c[0x0][0x2d0], -R123.reuse ;  /* 0x0000b40020b07a23 */ /* 0x100fe4000001087b */
[--C-:B------:R-:W-:Y:S02]  /*18b00*/  FFMA.FTZ R175, R33, c[0x0][0x2d0], -R123.reuse ;  /* 0x0000b40021af7a23 */ /* 0x100fe4000001087b */
[--C-:B------:R-:W-:Y:S02]  /*18b10*/  FFMA.FTZ R185, R36, c[0x0][0x2d0], -R123.reuse ;  /* 0x0000b40024b97a23 */ /* 0x100fe4000001087b */
[--C-:B------:R-:W-:Y:S01]  /*18b20*/  FFMA.FTZ R184, R37, c[0x0][0x2d0], -R123.reuse ;  /* 0x0000b40025b87a23 */ /* 0x100fe2000001087b */
[----:B------:R-:W-:Y:S01]  /*18b30*/  MUFU.EX2 R216, R177 ;  /* 0x000000b100d87308 */ /* 0x000fe20000000800 */
[----:B------:R-:W-:Y:S02]  /*18b40*/  FFMA.FTZ R183, R48, c[0x0][0x2d0], -R123 ;  /* 0x0000b40030b77a23 */ /* 0x000fe4000001087b */
[----:B-1----:R-:W-:Y:S02]  /*18b50*/  FADD.FTZ R2, -R121, R3 ;  /* 0x0000000379027221 */ /* 0x002fe40000010100 */
[----:B------:R-:W1:Y:S01]  /*18b60*/  SHFL.BFLY PT, R3, R0, 0x2, 0x1f ;  /* 0x0c401f0000037f89 */ /* 0x000e6200000e0000 */
[----:B--2---:R-:W-:Y:S02]  /*18b70*/  FMUL.FTZ R20, R118, R144 ;  /* 0x0000009076147220 */ /* 0x004fe40000410000 */
[----:B------:R-:W-:Y:S02]  /*18b80*/  FMUL.FTZ R2, R2, c[0x0][0x2d0] ;  /* 0x0000b40002027a20 */ /* 0x000fe40000410000 */
[----:B------:R-:W-:Y:S01]  /*18b90*/  MUFU.EX2 R212, R174 ;  /* 0x000000ae00d47308 */ /* 0x000fe20000000800 */
[C---:B------:R-:W-:Y:S02]  /*18ba0*/  FMUL.FTZ R21, R118.reuse, R145 ;  /* 0x0000009176157220 */ /* 0x040fe40000410000 */
[C---:B------:R-:W-:Y:S02]  /*18bb0*/  FMUL.FTZ R48, R118.reuse, R156 ;  /* 0x0000009c76307220 */ /* 0x040fe40000410000 */
[--C-:B---3--:R-:W-:Y:S02]  /*18bc0*/  FFMA.FTZ R126, R35, c[0x0][0x2d0], -R4.reuse ;  /* 0x0000b400237e7a23 */ /* 0x108fe40000010804 */
[C---:B------:R-:W-:Y:S02]  /*18bd0*/  FMUL.FTZ R100, R118.reuse, R100 ;  /* 0x0000006476647220 */ /* 0x040fe40000410000 */
[C---:B------:R-:W-:Y:S01]  /*18be0*/  FMUL.FTZ R101, R118.reuse, R101 ;  /* 0x0000006576657220 */ /* 0x040fe20000410000 */
[----:B------:R2:W3:Y:S01]  /*18bf0*/  MUFU.EX2 R117, R2 ;  /* 0x0000000200757308 */ /* 0x0004e20000000800 */
[C---:B------:R-:W-:Y:S02]  /*18c00*/  FMUL.FTZ R112, R118.reuse, R112 ;  /* 0x0000007076707220 */ /* 0x040fe40000410000 */
[C---:B------:R-:W-:Y:S02]  /*18c10*/  FMUL.FTZ R113, R118.reuse, R113 ;  /* 0x0000007176717220 */ /* 0x040fe40000410000 */
[C---:B------:R-:W-:Y:S02]  /*18c20*/  FMUL.FTZ R52, R118.reuse, R52 ;  /* 0x0000003476347220 */ /* 0x040fe40000410000 */
[C---:B------:R-:W-:Y:S02]  /*18c30*/  FMUL.FTZ R53, R118.reuse, R53 ;  /* 0x0000003576357220 */ /* 0x040fe40000410000 */
[----:B------:R-:W-:Y:S01]  /*18c40*/  FMUL.FTZ R64, R118, R64 ;  /* 0x0000004076407220 */ /* 0x000fe20000410000 */
        /* <DEDUP_REMOVED lines=10> */
[----:B--2---:R-:W-:Y:S02]  /*18cf0*/  FADD.FTZ R2, -R120, R116 ;  /* 0x0000007478027221 */ /* 0x004fe40000010100 */
[C---:B---3--:R-:W-:Y:S02]  /*18d00*/  FMUL.FTZ R7, R117.reuse, R131 ;  /* 0x0000008375077220 */ /* 0x048fe40000410000 */
[----:B------:R-:W-:Y:S02]  /*18d10*/  FMUL.FTZ R2, R2, c[0x0][0x2d0] ;  /* 0x0000b40002027a20 */ /* 0x000fe40000410000 */
[C---:B------:R-:W-:Y:S01]  /*18d20*/  FMUL.FTZ R22, R117.reuse, R146 ;  /* 0x0000009275167220 */ /* 0x040fe20000410000 */
[----:B------:R-:W-:Y:S01]  /*18d30*/  MUFU.EX2 R214, R173 ;  /* 0x000000ad00d67308 */ /* 0x000fe20000000800 */
[C---:B------:R-:W-:Y:S02]  /*18d40*/  FMUL.FTZ R23, R117.reuse, R147 ;  /* 0x0000009375177220 */ /* 0x040fe40000410000 */
[C---:B------:R-:W-:Y:S02]  /*18d50*/  FMUL.FTZ R50, R117.reuse, R158 ;  /* 0x0000009e75327220 */ /* 0x040fe40000410000 */
[C---:B------:R-:W-:Y:S02]  /*18d60*/  FMUL.FTZ R51, R117.reuse, R159 ;  /* 0x0000009f75337220 */ /* 0x040fe40000410000 */
[C---:B------:R-:W-:Y:S02]  /*18d70*/  FMUL.FTZ R102, R117.reuse, R102 ;  /* 0x0000006675667220 */ /* 0x040fe40000410000 */
[C---:B------:R-:W-:Y:S01]  /*18d80*/  FMUL.FTZ R103, R117.reuse, R103 ;  /* 0x0000006775677220 */ /* 0x040fe20000410000 */
[----:B------:R2:W3:Y:S01]  /*18d90*/  MUFU.EX2 R116, R2 ;  /* 0x0000000200747308 */ /* 0x0004e20000000800 */
[C---:B------:R-:W-:Y:S02]  /*18da0*/  FMUL.FTZ R114, R117.reuse, R114 ;  /* 0x0000007275727220 */ /* 0x040fe40000410000 */
[C---:B------:R-:W-:Y:S02]  /*18db0*/  FMUL.FTZ R115, R117.reuse, R115 ;  /* 0x0000007375737220 */ /* 0x040fe40000410000 */
[--C-:B-1----:R-:W-:Y:S02]  /*18dc0*/  FFMA.FTZ R3, R16, c[0x0][0x2d0], -R123.reuse ;  /* 0x0000b40010037a23 */ /* 0x102fe4000001087b */
[----:B------:R-:W-:Y:S02]  /*18dd0*/  FMUL.FTZ R16, R118, R140 ;  /* 0x0000008c76107220 */ /* 0x000fe40000410000 */
[C---:B------:R-:W-:Y:S01]  /*18de0*/  FMUL.FTZ R54, R117.reuse, R54 ;  /* 0x0000003675367220 */ /* 0x040fe20000410000 */
[----:B------:R1:W-:Y:S01]  /*18df0*/  MUFU.EX2 R225, R3 ;  /* 0x0000000300e17308 */ /* 0x0003e20000000800 */
[C---:B------:R-:W-:Y:S02]  /*18e00*/  FMUL.FTZ R55, R117.reuse, R55 ;  /* 0x0000003775377220 */ /* 0x040fe40000410000 */
[C---:B------:R-:W-:Y:S02]  /*18e10*/  FMUL.FTZ R66, R117.reuse, R66 ;  /* 0x0000004275427220 */ /* 0x040fe40000410000 */
[C---:B------:R-:W-:Y:S02]  /*18e20*/  FMUL.FTZ R67, R117.reuse, R67 ;  /* 0x0000004375437220 */ /* 0x040fe40000410000 */
[C---:B------:R-:W-:Y:S02]  /*18e30*/  FMUL.FTZ R70, R117.reuse, R70 ;  /* 0x0000004675467220 */ /* 0x040fe40000410000 */
[C---:B------:R-:W-:Y:S01]  /*18e40*/  FMUL.FTZ R71, R117.reuse, R71 ;  /* 0x0000004775477220 */ /* 0x040fe20000410000 */
[----:B------:R-:W-:Y:S01]  /*18e50*/  MUFU.EX2 R217, R176 ;  /* 0x000000b000d97308 */ /* 0x000fe20000000800 */
[C---:B------:R-:W-:Y:S02]  /*18e60*/  FMUL.FTZ R82, R117.reuse, R82 ;  /* 0x0000005275527220 */ /* 0x040fe40000410000 */
[----:B------:R-:W-:Y:S02]  /*18e70*/  FMUL.FTZ R83, R117, R83 ;  /* 0x0000005375537220 */ /* 0x000fe40000410000 */
[--C-:B--2---:R-:W-:Y:S02]  /*18e80*/  FFMA.FTZ R2, R5, c[0x0][0x2d0], -R123.reuse ;  /* 0x0000b40005027a23 */ /* 0x104fe4000001087b */
[C---:B---3--:R-:W-:Y:S02]  /*18e90*/  FMUL.FTZ R32, R116.reuse, R148 ;  /* 0x0000009474207220 */ /* 0x048fe40000410000 */
[C---:B------:R-:W-:Y:S01]  /*18ea0*/  FMUL.FTZ R33, R116.reuse, R149 ;  /* 0x0000009574217220 */ /* 0x040fe20000410000 */
[----:B------:R2:W3:Y:S01]  /*18eb0*/  MUFU.EX2 R210, R2 ;  /* 0x0000000200d27308 */ /* 0x0004e20000000800 */
[C---:B------:R-:W-:Y:S02]  /*18ec0*/  FMUL.FTZ R36, R116.reuse, R152 ;  /* 0x0000009874247220 */ /* 0x040fe40000410000 */
[----:B------:R-:W-:Y:S02]  /*18ed0*/  FMUL.FTZ R37, R116, R153 ;  /* 0x0000009974257220 */ /* 0x000fe40000410000 */
[--C-:B-1----:R-:W-:Y:S02]  /*18ee0*/  FFMA.FTZ R3, R17, c[0x0][0x2d0], -R123.reuse ;  /* 0x0000b40011037a23 */ /* 0x102fe4000001087b */
[C---:B------:R-:W-:Y:S02]  /*18ef0*/  FMUL.FTZ R17, R118.reuse, R141 ;  /* 0x0000008d76117220 */ /* 0x040fe40000410000 */
[----:B------:R-:W-:Y:S01]  /*18f00*/  FFMA.FTZ R123, R49, c[0x0][0x2d0], -R123 ;  /* 0x0000b400317b7a23 */ /* 0x000fe2000001087b */
[----:B------:R1:W-:Y:S01]  /*18f10*/  MUFU.EX2 R228, R3 ;  /* 0x0000000300e47308 */ /* 0x0003e20000000800 */
[----:B------:R-:W-:Y:S02]  /*18f20*/  FMUL.FTZ R49, R118, R157 ;  /* 0x0000009d76317220 */ /* 0x000fe40000410000 */
[C---:B------:R-:W-:Y:S01]  /*18f30*/  FMUL.FTZ R104, R116.reuse, R104 ;  /* 0x0000006874687220 */ /* 0x040fe20000410000 */
[----:B------:R-:W-:Y:S01]  /*18f40*/  LDSM.16.MT88.4 R156, [R167+0x800] ;  /* 0x00080000a79c783b */ /* 0x000fe20000004200 */
[C---:B------:R-:W-:Y:S02]  /*18f50*/  FMUL.FTZ R105, R116.reuse, R105 ;  /* 0x0000006974697220 */ /* 0x040fe40000410000 */
[C---:B------:R-:W-:Y:S02]  /*18f60*/  FMUL.FTZ R108, R116.reuse, R108 ;  /* 0x0000006c746c7220 */ /* 0x040fe40000410000 */
[C---:B------:R-:W-:Y:S01]  /*18f70*/  FMUL.FTZ R109, R116.reuse, R109 ;  /* 0x0000006d746d7220 */ /* 0x040fe20000410000 */
[----:B------:R-:W-:Y:S01]  /*18f80*/  MUFU.EX2 R219, R175 ;  /* 0x000000af00db7308 */ /* 0x000fe20000000800 */
[C---:B------:R-:W-:Y:S02]  /*18f90*/  FMUL.FTZ R56, R116.reuse, R56 ;  /* 0x0000003874387220 */ /* 0x040fe40000410000 */
[----:B------:R-:W-:Y:S02]  /*18fa0*/  FMUL.FTZ R57, R116, R57 ;  /* 0x0000003974397220 */ /* 0x000fe40000410000 */
[--C-:B--2---:R-:W-:Y:S02]  /*18fb0*/  FFMA.FTZ R2, R6, c[0x0][0x2d0], -R4.reuse ;  /* 0x0000b40006027a23 */ /* 0x104fe40000010804 */
[C---:B------:R-:W-:Y:S02]  /*18fc0*/  FMUL.FTZ R60, R116.reuse, R60 ;  /* 0x0000003c743c7220 */ /* 0x040fe40000410000 */
[C---:B------:R-:W-:Y:S01]  /*18fd0*/  FMUL.FTZ R61, R116.reuse, R61 ;  /* 0x0000003d743d7220 */ /* 0x040fe20000410000 */
[----:B------:R2:W-:Y:S01]  /*18fe0*/  MUFU.EX2 R189, R2 ;  /* 0x0000000200bd7308 */ /* 0x0005e20000000800 */
[C---:B------:R-:W-:Y:S02]  /*18ff0*/  FMUL.FTZ R72, R116.reuse, R72 ;  /* 0x0000004874487220 */ /* 0x040fe40000410000 */
[----:B------:R-:W-:Y:S02]  /*19000*/  FMUL.FTZ R73, R116, R73 ;  /* 0x0000004974497220 */ /* 0x000fe40000410000 */
[--C-:B-1----:R-:W-:Y:S02]  /*19010*/  FFMA.FTZ R3, R18, c[0x0][0x2d0], -R4.reuse ;  /* 0x0000b40012037a23 */ /* 0x102fe40000010804 */
[C---:B------:R-:W-:Y:S02]  /*19020*/  FMUL.FTZ R18, R117.reuse, R142 ;  /* 0x0000008e75127220 */ /* 0x040fe40000410000 */
[C---:B------:R-:W-:Y:S01]  /*19030*/  FMUL.FTZ R76, R116.reuse, R76 ;  /* 0x0000004c744c7220 */ /* 0x040fe20000410000 */
[----:B------:R-:W-:Y:S01]  /*19040*/  MUFU.EX2 R224, R3 ;  /* 0x0000000300e07308 */ /* 0x000fe20000000800 */
[----:B------:R-:W-:Y:S02]  /*19050*/  FMUL.FTZ R77, R116, R77 ;  /* 0x0000004d744d7220 */ /* 0x000fe40000410000 */
[----:B------:R-:W-:Y:S02]  /*19060*/  FMUL.FTZ R85, R118, R85 ;  /* 0x0000005576557220 */ /* 0x000fe40000410000 */
[C---:B------:R-:W-:Y:S02]  /*19070*/  FMUL.FTZ R86, R117.reuse, R86 ;  /* 0x0000005675567220 */ /* 0x040fe40000410000 */
[C---:B------:R-:W-:Y:S02]  /*19080*/  FMUL.FTZ R87, R117.reuse, R87 ;  /* 0x0000005775577220 */ /* 0x040fe40000410000 */
[C---:B------:R-:W-:Y:S01]  /*19090*/  FMUL.FTZ R88, R116.reuse, R88 ;  /* 0x0000005874587220 */ /* 0x040fe20000410000 */
[----:B------:R-:W-:Y:S01]  /*190a0*/  MUFU.EX2 R215, R172 ;  /* 0x000000ac00d77308 */ /* 0x000fe20000000800 */
[C---:B------:R-:W-:Y:S02]  /*190b0*/  FMUL.FTZ R89, R116.reuse, R89 ;  /* 0x0000005974597220 */ /* 0x040fe40000410000 */
[C---:B------:R-:W-:Y:S01]  /*190c0*/  FMUL.FTZ R92, R116.reuse, R92 ;  /* 0x0000005c745c7220 */ /* 0x040fe20000410000 */
[----:B--2---:R-:W1:Y:S01]  /*190d0*/  SHFL.BFLY PT, R2, R0, 0x1, 0x1f ;  /* 0x0c201f0000027f89 */ /* 0x004e6200000e0000 */
[----:B------:R-:W-:Y:S02]  /*190e0*/  FMUL.FTZ R93, R116, R93 ;  /* 0x0000005d745d7220 */ /* 0x000fe40000410000 */
[C---:B------:R-:W-:Y:S02]  /*190f0*/  FMUL.FTZ R96, R118.reuse, R96 ;  /* 0x0000006076607220 */ /* 0x040fe40000410000 */
[----:B------:R-:W-:Y:S01]  /*19100*/  FMUL.FTZ R97, R118, R97 ;  /* 0x0000006176617220 */ /* 0x000fe20000410000 */
[----:B------:R-:W-:Y:S01]  /*19110*/  MUFU.EX2 R174, R184 ;  /* 0x000000b800ae7308 */ /* 0x000fe20000000800 */
[C---:B------:R-:W-:Y:S02]  /*19120*/  FMUL.FTZ R98, R117.reuse, R98 ;  /* 0x0000006275627220 */ /* 0x040fe40000410000 */
[----:B------:R-:W-:Y:S07]  /*19130*/  FMUL.FTZ R99, R117, R99 ;  /* 0x0000006375637220 */ /* 0x000fee0000410000 */
[----:B------:R-:W-:Y:S01]  /*19140*/  MUFU.EX2 R172, R181 ;  /* 0x000000b500ac7308 */ /* 0x000fe20000000800 */
[----:B-1----:R-:W-:Y:S01]  /*19150*/  FMNMX.FTZ R2, R0, R2, !PT ;  /* 0x0000000200027209 */ /* 0x002fe20007810000 */
[----:B------:R-:W-:Y:S08]  /*19160*/  FFMA.FTZ R0, R19, c[0x0][0x2d0], -R4 ;  /* 0x0000b40013007a23 */ /* 0x000ff00000010804 */
[----:B------:R-:W-:Y:S01]  /*19170*/  MUFU.EX2 R175, R183 ;  /* 0x000000b700af7308 */ /* 0x000fe20000000800 */
[----:B------:R-:W-:Y:S01]  /*19180*/  FMUL.FTZ R4, R118, R128 ;  /* 0x0000008076047220 */ /* 0x000fe20000410000 */
[----:B---3--:R-:W-:Y:S01]  /*19190*/  F2FP.PACK_AB R128, R210, R190 ;  /* 0x000000bed280723e */ /* 0x008fe200000000ff */
[----:B------:R-:W-:Y:S02]  /*191a0*/  FMUL.FTZ R19, R117, R143 ;  /* 0x0000008f75137220 */ /* 0x000fe40000410000 */
[----:B------:R-:W-:Y:S05]  /*191b0*/  LDSM.16.MT88.4 R140, [R166+0x800] ;  /* 0x00080000a68c783b */ /* 0x000fea0000004200 */
[----:B------:R1:W2:Y:S10]  /*191c0*/  MUFU.EX2 R227, R0 ;  /* 0x0000000000e37308 */ /* 0x0002b40000000800 */
[----:B------:R-:W-:Y:S10]  /*191d0*/  MUFU.EX2 R176, R123 ;  /* 0x0000007b00b07308 */ /* 0x000ff40000000800 */
[----:B------:R-:W-:Y:S01]  /*191e0*/  MUFU.EX2 R173, R180 ;  /* 0x000000b400ad7308 */ /* 0x000fe20000000800 */
[----:B-1----:R-:W-:Y:S01]  /*191f0*/  FADD.FTZ R0, -R2, R119 ;  /* 0x0000007702007221 */ /* 0x002fe20000010100 */
[----:B--2---:R-:W-:Y:S01]  /*19200*/  F2FP.PACK_AB R131, R227, R224 ;  /* 0x000000e0e383723e */ /* 0x004fe200000000ff */
[----:B------:R-:W-:Y:S02]  /*19210*/  FMUL.FTZ R119, R120, c[0x0][0x2d0] ;  /* 0x0000b40078777a20 */ /* 0x000fe40000410000 */
[----:B------:R-:W-:Y:S02]  /*19220*/  FMUL.FTZ R0, R0, c[0x0][0x2d0] ;  /* 0x0000b40000007a20 */ /* 0x000fe40000410000 */
[--C-:B------:R-:W-:Y:S03]  /*19230*/  FFMA.FTZ R3, R8, c[0x0][0x2d0], -R119.reuse ;  /* 0x0000b40008037a23 */ /* 0x100fe60000010877 */
[----:B------:R-:W-:Y:S01]  /*19240*/  MUFU.EX2 R179, R179 ;  /* 0x000000b300b37308 */ /* 0x000fe20000000800 */
[----:B------:R-:W-:Y:S02]  /*19250*/  FMUL.FTZ R8, R116, R132 ;  /* 0x0000008474087220 */ /* 0x000fe40000410000 */
[--C-:B------:R-:W-:Y:S02]  /*19260*/  FFMA.FTZ R24, R24, c[0x0][0x2d0], -R119.reuse ;  /* 0x0000b40018187a23 */ /* 0x100fe40000010877 */
[--C-:B------:R-:W-:Y:S05]  /*19270*/  FFMA.FTZ R25, R25, c[0x0][0x2d0], -R119.reuse ;  /* 0x0000b40019197a23 */ /* 0x100fea0000010877 */
[----:B------:R1:W-:Y:S10]  /*19280*/  MUFU.EX2 R187, R3 ;  /* 0x0000000300bb7308 */ /* 0x0003f40000000800 */
[----:B------:R-:W2:Y:S10]  /*19290*/  MUFU.EX2 R0, R0 ;  /* 0x0000000000007308 */ /* 0x000eb40000000800 */
[----:B------:R-:W-:Y:S01]  /*192a0*/  MUFU.EX2 R207, R24 ;  /* 0x0000001800cf7308 */ /* 0x000fe20000000800 */
[--C-:B-1----:R-:W-:Y:S02]  /*192b0*/  FFMA.FTZ R3, R9, c[0x0][0x2d0], -R119.reuse ;  /* 0x0000b40009037a23 */ /* 0x102fe40000010877 */
[----:B------:R-:W-:Y:S07]  /*192c0*/  FMUL.FTZ R9, R116, R133 ;  /* 0x0000008574097220 */ /* 0x000fee0000410000 */
[----:B------:R1:W3:Y:S01]  /*192d0*/  MUFU.EX2 R221, R3 ;  /* 0x0000000300dd7308 */ /* 0x0002e20000000800 */
[C---:B--2---:R-:W-:Y:S02]  /*192e0*/  FMUL.FTZ R34, R0.reuse, R150 ;  /* 0x0000009600227220 */ /* 0x044fe40000410000 */
[C---:B------:R-:W-:Y:S02]  /*192f0*/  FMUL.FTZ R35, R0.reuse, R151 ;  /* 0x0000009700237220 */ /* 0x040fe40000410000 */
[C---:B------:R-:W-:Y:S02]  /*19300*/  FMUL.FTZ R38, R0.reuse, R154 ;  /* 0x0000009a00267220 */ /* 0x040fe40000410000 */
[C---:B------:R-:W-:Y:S03]  /*19310*/  FMUL.FTZ R39, R0.reuse, R155 ;  /* 0x0000009b00277220 */ /* 0x040fe60000410000 */
[----:B------:R2:W-:Y:S01]  /*19320*/  MUFU.EX2 R211, R25 ;  /* 0x0000001900d37308 */ /* 0x0005e20000000800 */
[C---:B------:R-:W-:Y:S02]  /*19330*/  FMUL.FTZ R106, R0.reuse, R106 ;  /* 0x0000006a006a7220 */ /* 0x040fe40000410000 */
[C---:B------:R-:W-:Y:S02]  /*19340*/  FMUL.FTZ R107, R0.reuse, R107 ;  /* 0x0000006b006b7220 */ /* 0x040fe40000410000 */
[C---:B------:R-:W-:Y:S02]  /*19350*/  FMUL.FTZ R110, R0.reuse, R110 ;  /* 0x0000006e006e7220 */ /* 0x040fe40000410000 */
[C---:B------:R-:W-:Y:S02]  /*19360*/  FMUL.FTZ R111, R0.reuse, R111 ;  /* 0x0000006f006f7220 */ /* 0x040fe40000410000 */
[C---:B------:R-:W-:Y:S02]  /*19370*/  FMUL.FTZ R58, R0.reuse, R58 ;  /* 0x0000003a003a7220 */ /* 0x040fe40000410000 */
[----:B------:R-:W-:Y:S02]  /*19380*/  FMUL.FTZ R59, R0, R59 ;  /* 0x0000003b003b7220 */ /* 0x000fe40000410000 */
[--C-:B-1----:R-:W-:Y:S01]  /*19390*/  FFMA.FTZ R3, R12, c[0x0][0x2d0], -R119.reuse ;  /* 0x0000b4000c037a23 */ /* 0x102fe20000010877 */
[----:B---3--:R-:W-:Y:S01]  /*193a0*/  F2FP.PACK_AB R132, R221, R187 ;  /* 0x000000bbdd84723e */ /* 0x008fe200000000ff */
[----:B------:R-:W-:Y:S02]  /*193b0*/  FMUL.FTZ R12, R116, R136 ;  /* 0x00000088740c7220 */ /* 0x000fe40000410000 */
[----:B------:R1:W-:Y:S01]  /*193c0*/  MUFU.EX2 R223, R3 ;  /* 0x0000000300df7308 */ /* 0x0003e20000000800 */
[C---:B------:R-:W-:Y:S02]  /*193d0*/  FMUL.FTZ R62, R0.reuse, R62 ;  /* 0x0000003e003e7220 */ /* 0x040fe40000410000 */
[----:B------:R-:W-:Y:S02]  /*193e0*/  FMUL.FTZ R63, R0, R63 ;  /* 0x0000003f003f7220 */ /* 0x000fe40000410000 */
[----:B------:R-:W-:Y:S02]  /*193f0*/  FFMA.FTZ R24, R28, c[0x0][0x2d0], -R119 ;  /* 0x0000b4001c187a23 */ /* 0x000fe40000010877 */
[----:B------:R-:W-:Y:S01]  /*19400*/  FFMA.FTZ R28, R117, R236, R189 ;  /* 0x000000ec751c7223 */ /* 0x000fe200000100bd */
[----:B--2---:R-:W-:Y:S01]  /*19410*/  F2FP.PACK_AB R25, R214, R212 ;  /* 0x000000d4d619723e */ /* 0x004fe200000000ff */
        /* <DEDUP_REMOVED lines=8> */
[----:B------:R-:W-:Y:S02]  /*194a0*/  FMUL.FTZ R95, R0, R95 ;  /* 0x0000005f005f7220 */ /* 0x000fe40000410000 */
[--C-:B-1----:R-:W-:Y:S02]  /*194b0*/  FFMA.FTZ R3, R13, c[0x0][0x2d0], -R119.reuse ;  /* 0x0000b4000d037a23 */ /* 0x102fe40000010877 */
[----:B------:R-:W-:Y:S02]  /*194c0*/  FMUL.FTZ R13, R116, R137 ;  /* 0x00000089740d7220 */ /* 0x000fe40000410000 */
[----:B------:R1:W3:Y:S01]  /*194d0*/  MUFU.EX2 R229, R3 ;  /* 0x0000000300e57308 */ /* 0x0002e20000000800 */
[----:B--2---:R-:W-:Y:S02]  /*194e0*/  FFMA.FTZ R24, R29, c[0x0][0x2d0], -R119 ;  /* 0x0000b4001d187a23 */ /* 0x004fe40000010877 */
[----:B------:R-:W-:Y:S07]  /*194f0*/  FFMA.FTZ R29, R118, R234, R190 ;  /* 0x000000ea761d7223 */ /* 0x000fee00000100be */
[----:B------:R2:W4:Y:S01]  /*19500*/  MUFU.EX2 R188, R24 ;  /* 0x0000001800bc7308 */ /* 0x0005220000000800 */
[----:B------:R-:W-:Y:S02]  /*19510*/  FADD.FTZ R144, R210, R29 ;  /* 0x0000001dd2907221 */ /* 0x000fe40000010000 */
[----:B-1----:R-:W-:Y:S04]  /*19520*/  FMUL.FTZ R3, R2, c[0x0][0x2d0] ;  /* 0x0000b40002037a20 */ /* 0x002fe80000410000 */
[--C-:B------:R-:W-:Y:S02]  /*19530*/  FFMA.FTZ R5, R10, c[0x0][0x2d0], -R3.reuse ;  /* 0x0000b4000a057a23 */ /* 0x100fe40000010803 */
[--C-:B------:R-:W-:Y:S02]  /*19540*/  FFMA.FTZ R6, R14, c[0x0][0x2d0], -R3.reuse ;  /* 0x0000b4000e067a23 */ /* 0x100fe40000010803 */
[----:B------:R1:W-:Y:S01]  /*19550*/  MUFU.EX2 R186, R5 ;  /* 0x0000000500ba7308 */ /* 0x0003e20000000800 */
[C---:B------:R-:W-:Y:S02]  /*19560*/  FMUL.FTZ R14, R0.reuse, R138 ;  /* 0x0000008a000e7220 */ /* 0x040fe40000410000 */
[----:B------:R-:W-:Y:S01]  /*19570*/  FMUL.FTZ R10, R0, R134 ;  /* 0x00000086000a7220 */ /* 0x000fe20000410000 */
[----:B---3--:R-:W-:Y:S01]  /*19580*/  F2FP.PACK_AB R134, R229, R223 ;  /* 0x000000dfe586723e */ /* 0x008fe200000000ff */
[--C-:B------:R-:W-:Y:S02]  /*19590*/  FFMA.FTZ R126, R42, c[0x0][0x2d0], -R3.reuse ;  /* 0x0000b4002a7e7a23 */ /* 0x100fe40000010803 */
[--C-:B--2---:R-:W-:Y:S01]  /*195a0*/  FFMA.FTZ R24, R30, c[0x0][0x2d0], -R3.reuse ;  /* 0x0000b4001e187a23 */ /* 0x104fe20000010803 */
[----:B----4-:R-:W-:Y:S01]  /*195b0*/  F2FP.PACK_AB R30, R188, R191 ;  /* 0x000000bfbc1e723e */ /* 0x010fe200000000ff */
[--C-:B------:R-:W-:Y:S01]  /*195c0*/  FFMA.FTZ R26, R26, c[0x0][0x2d0], -R3.reuse ;  /* 0x0000b4001a1a7a23 */ /* 0x100fe20000010803 */
[----:B------:R2:W-:Y:S01]  /*195d0*/  MUFU.EX2 R222, R6 ;  /* 0x0000000600de7308 */ /* 0x0005e20000000800 */
[--C-:B------:R-:W-:Y:S09]  /*195e0*/  FFMA.FTZ R27, R27, c[0x0][0x2d0], -R3.reuse ;  /* 0x0000b4001b1b7a23 */ /* 0x100ff20000010803 */
[----:B------:R3:W-:Y:S01]  /*195f0*/  MUFU.EX2 R178, R24 ;  /* 0x0000001800b27308 */ /* 0x0007e20000000800 */
[--C-:B-1----:R-:W-:Y:S02]  /*19600*/  FFMA.FTZ R5, R11, c[0x0][0x2d0], -R3.reuse ;  /* 0x0000b4000b057a23 */ /* 0x102fe40000010803 */
[----:B------:R-:W-:Y:S07]  /*19610*/  FMUL.FTZ R11, R0, R135 ;  /* 0x00000087000b7220 */ /* 0x000fee0000410000 */
[----:B------:R1:W4:Y:S01]  /*19620*/  MUFU.EX2 R220, R5 ;  /* 0x0000000500dc7308 */ /* 0x0003220000000800 */
[----:B--2---:R-:W-:Y:S01]  /*19630*/  FMUL.FTZ R6, R117, R130 ;  /* 0x0000008275067220 */ /* 0x004fe20000410000 */
[----:B------:R-:W-:Y:S08]  /*19640*/  F2FP.PACK_AB R130, R228, R225 ;  /* 0x000000e1e482723e */ /* 0x000ff000000000ff */
[----:B------:R2:W-:Y:S01]  /*19650*/  MUFU.EX2 R208, R26 ;  /* 0x0000001a00d07308 */ /* 0x0005e20000000800 */
[--C-:B---3--:R-:W-:Y:S09]  /*19660*/  FFMA.FTZ R24, R31, c[0x0][0x2d0], -R3.reuse ;  /* 0x0000b4001f187a23 */ /* 0x108ff20000010803 */
[----:B------:R3:W5:Y:S01]  /*19670*/  MUFU.EX2 R209, R27 ;  /* 0x0000001b00d17308 */ /* 0x0007620000000800 */
[----:B-1----:R-:W-:Y:S01]  /*19680*/  FFMA.FTZ R5, R15, c[0x0][0x2d0], -R3 ;  /* 0x0000b4000f057a23 */ /* 0x002fe20000010803 */
[----:B----4-:R-:W-:Y:S01]  /*19690*/  F2FP.PACK_AB R133, R220, R186 ;  /* 0x000000badc85723e */ /* 0x010fe200000000ff */
[C---:B------:R-:W-:Y:S02]  /*196a0*/  FMUL.FTZ R15, R0.reuse, R139 ;  /* 0x0000008b000f7220 */ /* 0x040fe40000410000 */
[----:B------:R-:W1:Y:S01]  /*196b0*/  LDSM.16.MT88.4 R136, [R167] ;  /* 0x00000000a788783b */ /* 0x000e620000004200 */
[----:B------:R-:W-:Y:S04]  /*196c0*/  FFMA.FTZ R0, R0, R247, R186 ;  /* 0x000000f700007223 */ /* 0x000fe800000100ba */
[----:B------:R4:W4:Y:S01]  /*196d0*/  MUFU.EX2 R226, R5 ;  /* 0x0000000500e27308 */ /* 0x0009220000000800 */
[----:B------:R-:W-:Y:S01]  /*196e0*/  FADD.FTZ R0, R220, R0 ;  /* 0x00000000dc007221 */ /* 0x000fe20000010000 */
[----:B--2---:R-:W-:Y:S03]  /*196f0*/  F2FP.PACK_AB R26, R219, R217 ;  /* 0x000000d9db1a723e */ /* 0x004fe600000000ff */
[----:B------:R-:W-:Y:S05]  /*19700*/  FADD.FTZ R0, R222, R0 ;  /* 0x00000000de007221 */ /* 0x000fea0000010000 */
[----:B------:R2:W1:Y:S01]  /*19710*/  MUFU.EX2 R177, R24 ;  /* 0x0000001800b17308 */ /* 0x0004620000000800 */
[----:B---3--:R-:W-:Y:S02]  /*19720*/  F2FP.PACK_AB R27, R218, R215 ;  /* 0x000000d7da1b723e */ /* 0x008fe400000000ff */
[----:B-----5:R-:W-:Y:S07]  /*19730*/  F2FP.PACK_AB R29, R209, R208 ;  /* 0x000000d0d11d723e */ /* 0x020fee00000000ff */
[----:B------:R-:W-:Y:S01]  /*19740*/  MUFU.EX2 R126, R126 ;  /* 0x0000007e007e7308 */ /* 0x000fe20000000800 */
[----:B----4-:R-:W-:Y:S01]  /*19750*/  FMUL.FTZ R5, R118, R129 ;  /* 0x0000008176057220 */ /* 0x010fe20000410000 */
[----:B------:R-:W-:Y:S01]  /*19760*/  F2FP.PACK_AB R129, R206, R189 ;  /* 0x000000bdce81723e */ /* 0x000fe200000000ff */
[C---:B------:R-:W-:Y:S01]  /*19770*/  FADD.FTZ R0, R226.reuse, R0 ;  /* 0x00000000e2007221 */ /* 0x040fe20000010000 */
[----:B------:R-:W-:Y:S05]  /*19780*/  F2FP.PACK_AB R135, R226, R222 ;  /* 0x000000dee287723e */ /* 0x000fea00000000ff */
[-C--:B------:R-:W-:Y:S05]  /*19790*/  HMMA.16816.F32 R4, R128, R168.reuse, R4 ;  /* 0x000000a88004723c */ /* 0x080fea0000001804 */
[----:B--2---:R-:W-:Y:S02]  /*197a0*/  F2FP.PACK_AB R24, R216, R213 ;  /* 0x000000d5d818723e */ /* 0x004fe400000000ff */
[----:B-1----:R-:W-:Y:S01]  /*197b0*/  F2FP.PACK_AB R31, R177, R178 ;  /* 0x000000b2b11f723e */ /* 0x002fe200000000ff */
[C---:B------:R-:W-:Y:S01]  /*197c0*/  HMMA.16816.F32 R8, R132.reuse, R168, R8 ;  /* 0x000000a88408723c */ /* 0x040fe20000001808 */
[----:B------:R-:W-:Y:S07]  /*197d0*/  MUFU.EX2 R169, R185 ;  /* 0x000000b900a97308 */ /* 0x000fee0000000800 */
[-C--:B------:R-:W-:Y:S08]  /*197e0*/  HMMA.16816.F32 R12, R132, R170.reuse, R12 ;  /* 0x000000aa840c723c */ /* 0x080ff0000000180c */
[C---:B------:R-:W-:Y:S01]  /*197f0*/  HMMA.16816.F32 R16, R128.reuse, R170, R16 ;  /* 0x000000aa8010723c */ /* 0x040fe20000001810 */
[----:B------:R-:W-:Y:S07]  /*19800*/  MUFU.EX2 R171, R182 ;  /* 0x000000b600ab7308 */ /* 0x000fee0000000800 */
[-C--:B------:R-:W-:Y:S08]  /*19810*/  HMMA.16816.F32 R20, R128, R136.reuse, R20 ;  /* 0x000000888014723c */ /* 0x080ff00000001814 */
        /* <DEDUP_REMOVED lines=22> */
[-C--:B------:R-:W-:Y:S04]  /*19980*/  HMMA.16816.F32 R92, R132, R138.reuse, R92 ;  /* 0x0000008a845c723c */ /* 0x080fe8000000185c */
[----:B------:R-:W-:Y:S03]  /*19990*/  FFMA.FTZ R137, R46, c[0x0][0x2d0], -R3 ;  /* 0x0000b4002e897a23 */ /* 0x000fe60000010803 */
[--C-:B------:R-:W-:Y:S01]  /*199a0*/  FFMA.FTZ R133, R40, c[0x0][0x2d0], -R119.reuse ;  /* 0x0000b40028857a23 */ /* 0x100fe20000010877 */
[----:B------:R-:W-:Y:S01]  /*199b0*/  HMMA.16816.F32 R96, R128, R138, R96 ;  /* 0x0000008a8060723c */ /* 0x000fe20000001860 */
[----:B------:R-:W1:Y:S02]  /*199c0*/  LDSM.16.MT88.4 R128, [R166+0x400] ;  /* 0x00040000a680783b */ /* 0x000e640000004200 */
[----:B------:R-:W-:Y:S01]  /*199d0*/  MUFU.EX2 R168, R133 ;  /* 0x0000008500a87308 */ /* 0x000fe20000000800 */
[----:B------:R-:W-:Y:S02]  /*199e0*/  FFMA.FTZ R132, R41, c[0x0][0x2d0], -R119 ;  /* 0x0000b40029847a23 */ /* 0x000fe40000010877 */
[----:B------:R-:W-:Y:S02]  /*199f0*/  FFMA.FTZ R134, R43, c[0x0][0x2d0], -R3 ;  /* 0x0000b4002b867a23 */ /* 0x000fe40000010803 */
[----:B------:R-:W-:Y:S01]  /*19a00*/  FFMA.FTZ R135, R44, c[0x0][0x2d0], -R119 ;  /* 0x0000b4002c877a23 */ /* 0x000fe20000010877 */
[----:B------:R-:W2:Y:S03]  /*19a10*/  LDSM.16.MT88.4 R40, [R167+0x400] ;  /* 0x00040000a728783b */ /* 0x000ea60000004200 */
[----:B------:R-:W-:Y:S01]  /*19a20*/  FFMA.FTZ R3, R47, c[0x0][0x2d0], -R3 ;  /* 0x0000b4002f037a23 */ /* 0x000fe20000010803 */
[----:B------:R-:W-:Y:S01]  /*19a30*/  MUFU.EX2 R170, R132 ;  /* 0x0000008400aa7308 */ /* 0x000fe20000000800 */
[----:B------:R-:W-:Y:S02]  /*19a40*/  FFMA.FTZ R138, R116, R246, R187 ;  /* 0x000000f6748a7223 */ /* 0x000fe400000100bb */
[----:B------:R-:W-:Y:S01]  /*19a50*/  FADD.FTZ R139, R206, R28 ;  /* 0x0000001cce8b7221 */ /* 0x000fe20000010000 */
[----:B------:R-:W3:Y:S01]  /*19a60*/  LDSM.16.MT88.4 R44, [R166+0x1000] ;  /* 0x00100000a62c783b */ /* 0x000ee20000004200 */
[----:B------:R-:W-:Y:S05]  /*19a70*/  F2FP.PACK_AB R28, R211, R207 ;  /* 0x000000cfd31c723e */ /* 0x000fea00000000ff */
[----:B------:R-:W-:Y:S02]  /*19a80*/  MUFU.EX2 R123, R134 ;  /* 0x00000086007b7308 */ /* 0x000fe40000000800 */
[----:B------:R-:W4:Y:S01]  /*19a90*/  LDSM.16.MT88.4 R116, [R167+0x1000] ;  /* 0x00100000a774783b */ /* 0x000f220000004200 */
[-C--:B-1----:R-:W-:Y:S08]  /*19aa0*/  HMMA.16816.F32 R4, R24, R128.reuse, R4 ;  /* 0x000000801804723c */ /* 0x082ff00000001804 */
        /* <DEDUP_REMOVED lines=11> */
[C---:B------:R-:W-:Y:S01]  /*19b60*/  HMMA.16816.F32 R112, R24.reuse, R46, R112 ;  /* 0x0000002e1870723c */ /* 0x040fe20000001870 */
[----:B------:R-:W2:Y:S07]  /*19b70*/  LDSM.16.MT88.4 R44, [R167+0x1c00] ;  /* 0x001c0000a72c783b */ /* 0x000eae0000004200 */
[-C--:B----4-:R-:W-:Y:S08]  /*19b80*/  HMMA.16816.F32 R52, R24, R116.reuse, R52 ;  /* 0x000000741834723c */ /* 0x090ff00000001834 */
[C---:B------:R-:W-:Y:S01]  /*19b90*/  HMMA.16816.F32 R56, R28.reuse, R116, R56 ;  /* 0x000000741c38723c */ /* 0x040fe20000001838 */
[----:B------:R-:W-:Y:S07]  /*19ba0*/  MUFU.EX2 R117, R136 ;  /* 0x0000008800757308 */ /* 0x000fee0000000800 */
[-C--:B------:R-:W-:Y:S03]  /*19bb0*/  HMMA.16816.F32 R60, R28, R118.reuse, R60 ;  /* 0x000000761c3c723c */ /* 0x080fe6000000183c */
[----:B------:R-:W-:Y:S05]  /*19bc0*/  MUFU.EX2 R116, R137 ;  /* 0x0000008900747308 */ /* 0x000fea0000000800 */
[C---:B------:R-:W-:Y:S05]  /*19bd0*/  HMMA.16816.F32 R64, R24.reuse, R118, R64 ;  /* 0x000000761840723c */ /* 0x040fea0000001840 */
[----:B------:R-:W3:Y:S02]  /*19be0*/  MUFU.EX2 R118, R135 ;  /* 0x0000008700767308 */ /* 0x000ee40000000800 */
[----:B------:R-:W-:Y:S01]  /*19bf0*/  MOV R119, R2 ;  /* 0x0000000200777202 */ /* 0x000fe20000000f00 */
[-C--:B-1----:R-:W-:Y:S08]  /*19c00*/  HMMA.16816.F32 R68, R24, R40.reuse, R68 ;  /* 0x000000281844723c */ /* 0x082ff00000001844 */
[C---:B------:R-:W-:Y:S08]  /*19c10*/  HMMA.16816.F32 R72, R28.reuse, R40, R72 ;  /* 0x000000281c48723c */ /* 0x040ff00000001848 */
[-C--:B------:R-:W-:Y:S08]  /*19c20*/  HMMA.16816.F32 R76, R28, R42.reuse, R76 ;  /* 0x0000002a1c4c723c */ /* 0x080ff0000000184c */
[C---:B------:R-:W-:Y:S01]  /*19c30*/  HMMA.16816.F32 R80, R24.reuse, R42, R80 ;  /* 0x0000002a1850723c */ /* 0x040fe20000001850 */
[----:B------:R1:W4:Y:S07]  /*19c40*/  MUFU.EX2 R43, R3 ;  /* 0x00000003002b7308 */ /* 0x00032e0000000800 */
[-C--:B--2---:R-:W-:Y:S08]  /*19c50*/  HMMA.16816.F32 R84, R24, R44.reuse, R84 ;  /* 0x0000002c1854723c */ /* 0x084ff00000001854 */
[C---:B------:R-:W-:Y:S08]  /*19c60*/  HMMA.16816.F32 R88, R28.reuse, R44, R88 ;  /* 0x0000002c1c58723c */ /* 0x040ff00000001858 */
[-C--:B------:R-:W-:Y:S04]  /*19c70*/  HMMA.16816.F32 R92, R28, R46.reuse, R92 ;  /* 0x0000002e1c5c723c */ /* 0x080fe8000000185c */
[----:B-1----:R-:W-:Y:S03]  /*19c80*/  FADD.FTZ R3, R224, R139 ;  /* 0x0000008be0037221 */ /* 0x002fe60000010000 */
[----:B---3--:R-:W-:Y:S01]  /*19c90*/  F2FP.PACK_AB R30, R117, R118 ;  /* 0x00000076751e723e */ /* 0x008fe200000000ff */
[----:B------:R-:W-:Y:S04]  /*19ca0*/  HMMA.16816.F32 R96, R24, R46, R96 ;  /* 0x0000002e1860723c */ /* 0x000fe80000001860 */
[----:B------:R-:W-:Y:S01]  /*19cb0*/  FADD.FTZ R29, R221, R138 ;  /* 0x0000008add1d7221 */ /* 0x000fe20000010000 */
[----:B----4-:R-:W-:Y:S01]  /*19cc0*/  F2FP.PACK_AB R31, R43, R116 ;  /* 0x000000742b1f723e */ /* 0x010fe200000000ff */
[----:B------:R-:W-:Y:S01]  /*19cd0*/  FADD.FTZ R28, R225, R144 ;  /* 0x00000090e11c7221 */ /* 0x000fe20000010000 */
[----:B------:R-:W-:Y:S01]  /*19ce0*/  F2FP.PACK_AB R24, R174, R169 ;  /* 0x000000a9ae18723e */ /* 0x000fe200000000ff */
[----:B------:R-:W-:Y:S01]  /*19cf0*/  FADD.FTZ R42, R223, R29 ;  /* 0x0000001ddf2a7221 */ /* 0x000fe20000010000 */
[----:B------:R-:W-:Y:S03]  /*19d00*/  F2FP.PACK_AB R25, R172, R171 ;  /* 0x000000abac19723e */ /* 0x000fe600000000ff */
[----:B------:R-:W-:Y:S01]  /*19d10*/  F2FP.PACK_AB R26, R176, R175 ;  /* 0x000000afb01a723e */ /* 0x000fe200000000ff */
[----:B------:R-:W-:Y:S01]  /*19d20*/  FADD.FTZ R41, R228, R28 ;  /* 0x0000001ce4297221 */ /* 0x000fe20000010000 */
[----:B------:R-:W-:Y:S01]  /*19d30*/  F2FP.PACK_AB R27, R179, R173 ;  /* 0x000000adb31b723e */ /* 0x000fe200000000ff */
[----:B------:R-:W-:Y:S01]  /*19d40*/  FADD.FTZ R40, R227, R3 ;  /* 0x00000003e3287221 */ /* 0x000fe20000010000 */
[----:B------:R-:W-:Y:S01]  /*19d50*/  F2FP.PACK_AB R28, R170, R168 ;  /* 0x000000a8aa1c723e */ /* 0x000fe200000000ff */
[----:B------:R-:W-:Y:S01]  /*19d60*/  FADD.FTZ R3, R213, R41 ;  /* 0x00000029d5037221 */ /* 0x000fe20000010000 */
[----:B------:R-:W-:Y:S03]  /*19d70*/  F2FP.PACK_AB R29, R123, R126 ;  /* 0x0000007e7b1d723e */ /* 0x000fe600000000ff */
        /* <DEDUP_REMOVED lines=9> */
[-C--:B------:R-:W-:Y:S08]  /*19e10*/  HMMA.16816.F32 R144, R24, R156.reuse, R20 ;  /* 0x0000009c1890723c */ /* 0x080ff00000001814 */
[C---:B------:R-:W-:Y:S08]  /*19e20*/  HMMA.16816.F32 R148, R28.reuse, R156, R32 ;  /* 0x0000009c1c94723c */ /* 0x040ff00000001820 */
[-C--:B------:R-:W-:Y:S08]  /*19e30*/  HMMA.16816.F32 R152, R28, R158.reuse, R36 ;  /* 0x0000009e1c98723c */ /* 0x080ff00000001824 */
[C---:B------:R-:W-:Y:S08]  /*19e40*/  HMMA.16816.F32 R156, R24.reuse, R158, R48 ;  /* 0x0000009e189c723c */ /* 0x040ff00000001830 */
[-C--:B-1----:R-:W-:Y:S08]  /*19e50*/  HMMA.16816.F32 R100, R24, R4.reuse, R100 ;  /* 0x000000041864723c */ /* 0x082ff00000001864 */
        /* <DEDUP_REMOVED lines=8> */
[-C--:B--2---:R-:W-:Y:S04]  /*19ee0*/  HMMA.16816.F32 R52, R24, R8.reuse, R52 ;  /* 0x000000081834723c */ /* 0x084fe80000001834 */
[----:B------:R-:W-:Y:S02]  /*19ef0*/  FADD.FTZ R6, R207, R6 ;  /* 0x00000006cf067221 */ /* 0x000fe40000010000 */
[----:B------:R-:W-:Y:S02]  /*19f00*/  FADD.FTZ R7, R209, R4 ;  /* 0x00000004d1077221 */ /* 0x000fe40000010000 */
        /* <DEDUP_REMOVED lines=36> */
.L_x_855:
[----:B------:R-:W2:Y:S02]  /*1a150*/  LDL R0, [R1+0x20] ;  /* 0x0000200001007983 */ /* 0x000ea40000100800 */
[----:B--2---:R-:W-:-:S13]  /*1a160*/  ISETP.GE.AND P0, PT, R205, R0, PT ;  /* 0x00000000cd00720c */ /* 0x004fda0003f06270 */
[----:B------:R-:W-:Y:S05]  /*1a170*/  @!P0 BRA `(.L_x_861) ;  /* 0x00003bf000008947 */ /* 0x000fea0003800000 */
[----:B------:R-:W-:Y:S01]  /*1a180*/  IMAD.MOV.U32 R117, RZ, RZ, R121 ;  /* 0x000000ffff757224 */ /* 0x000fe200078e0079 */
[----:B------:R-:W-:Y:S01]  /*1a190*/  MOV R123, R119 ;  /* 0x00000077007b7202 */ /* 0x000fe20000000f00 */
[----:B------:R-:W-:Y:S01]  /*1a1a0*/  IMAD.MOV.U32 R116, RZ, RZ, R122 ;  /* 0x000000ffff747224 */ /* 0x000fe200078e007a */
[----:B------:R-:W-:Y:S02]  /*1a1b0*/  MOV R118, R120 ;  /* 0x0000007800767202 */ /* 0x000fe40000000f00 */
.L_x_880:
[----:B------:R-:W-:Y:S04]  /*1a1c0*/  DEPBAR.LE SB0, 0x0 ;  /* 0x000080000000791a */ /* 0x000fe80000000000 */
[----:B------:R-:W-:Y:S01]  /*1a1d0*/  WARPSYNC 0xffffffff ;  /* 0xffffffff00007948 */ /* 0x000fe20003800000 */
[----:B------:R-:W-:Y:S01]  /*1a1e0*/  BAR.SYNC.DEFER_BLOCKING 0x0 ;  /* 0x0000000000007b1d */ /* 0x000fe20000010000 */
[----:B------:R-:W-:Y:S01]  /*1a1f0*/  SHF.R.S32.HI R0, RZ, 0x1f, R205 ;  /* 0x0000001fff007819 */ /* 0x000fe200000114cd */
[----:B------:R-:W-:Y:S01]  /*1a200*/  IMAD.WIDE.U32 R2, R205, c[0x0][0x208], RZ ;  /* 0x00008200cd027a25 */ /* 0x000fe200078e00ff */
[C---:B------:R-:W-:Y:S02]  /*1a210*/  LOP3.LUT P5, RZ, R203.reuse, 0x100, RZ, 0xc0, !PT ;  /* 0x00000100cbff7812 */ /* 0x040fe400078ac0ff */
[C---:B------:R-:W-:Y:S01]  /*1a220*/  LOP3.LUT P4, RZ, R203.reuse, 0x80, RZ, 0xc0, !PT ;  /* 0x00000080cbff7812 */ /* 0x040fe2000788c0ff */
[----:B------:R-:W-:Y:S01]  /*1a230*/  IMAD R0, R0, c[0x0][0x208], RZ ;  /* 0x0000820000007a24 */ /* 0x000fe200078e02ff */
[----:B------:R-:W-:Y:S03]  /*1a240*/  LOP3.LUT P3, RZ, R203, 0x40, RZ, 0xc0, !PT ;  /* 0x00000040cbff7812 */ /* 0x000fe6000786c0ff */
[----:B------:R-:W-:Y:S04]  /*1a250*/  IMAD R0, R205, c[0x0][0x20c], R0 ;  /* 0x00008300cd007a24 */ /* 0x000fe800078e0200 */
[----:B------:R-:W-:Y:S02]  /*1a260*/  IMAD.IADD R12, R3, 0x1, R0 ;  /* 0x00000001030c7824 */ /* 0x000fe400078e0200 */
[----:B------:R-:W-:Y:S01]  /*1a270*/  IMAD.WIDE.U32 R2, R2, 0x30, RZ ;  /* 0x0000003002027825 */ /* 0x000fe200078e00ff */
[----:B------:R-:W-:Y:S01]  /*1a280*/  LDSM.16.M88.4 R48, [R192] ;  /* 0x00000000c030783b */ /* 0x000fe20000000200 */
[----:B------:R-:W-:Y:S05]  /*1a290*/  BSSY B0, `(.L_x_862) ;  /* 0x00000ad000007945 */ /* 0x000fea0003800000 */
        /* <DEDUP_REMOVED lines=11> */
[----:B------:R-:W2:Y:S04]  /*1a350*/  LDSM.16.M88.4 R180, [R193+0x1000] ;  /* 0x00100000c1b4783b */ /* 0x000ea80000000200 */
[----:B------:R-:W-:Y:S02]  /*1a360*/  IMAD R16, R12, 0x30, RZ ;  /* 0x000000300c107824 */ /* 0x000fe400078e02ff */
[----:B------:R-:W3:Y:S01]  /*1a370*/  LDSM.16.M88.4 R184, [R202] ;  /* 0x00000000cab8783b */ /* 0x000ee20000000200 */
[-C--:B------:R-:W-:Y:S02]  /*1a380*/  HMMA.16816.F32 R12, R44, R18.reuse, RZ ;  /* 0x000000122c0c723c */ /* 0x080fe400000018ff */
[----:B------:R-:W-:Y:S02]  /*1a390*/  @!P1 IMAD.MOV.U32 R0, RZ, RZ, c[0x0][0x208] ;  /* 0x00008200ff009624 */ /* 0x000fe400078e00ff */
[----:B------:R-:W-:Y:S01]  /*1a3a0*/  @!P1 IMAD.MOV.U32 R17, RZ, RZ, c[0x0][0x20c] ;  /* 0x00008300ff119624 */ /* 0x000fe200078e00ff */
[----:B------:R-:W1:Y:S01]  /*1a3b0*/  LDSM.16.M88.4 R188, [R201] ;  /* 0x00000000c9bc783b */ /* 0x000e620000000200 */
[----:B------:R-:W-:Y:S01]  /*1a3c0*/  IMAD.IADD R3, R3, 0x1, R16 ;  /* 0x0000000103037824 */ /* 0x000fe200078e0210 */
        /* <DEDUP_REMOVED lines=13> */
[----:B------:R4:W-:Y:S06]  /*1a4a0*/  LDGSTS.E.BYPASS.LTC128B.128 [R204+0x1880], [R2.64], !P5 ;  /* 0x0188000002cc7fae */ /* 0x0009ec000e901d46 */
[----:B------:R4:W-:Y:S01]  /*1a4b0*/  LDGSTS.E.BYPASS.LTC128B.128 [R204+0x2480], [R2.64+0x40], !P4 ;  /* 0x0248004002cc7fae */ /* 0x0009e2000e101d46 */
[----:B------:R-:W-:Y:S01]  /*1a4c0*/  @!P1 IMAD.X R32, R28, 0x1, R248, P0 ;  /* 0x000000011c209824 */ /* 0x000fe200000e06f8 */
[C---:B------:R-:W-:Y:S01]  /*1a4d0*/  @!P1 LEA R36, P0, R0.reuse, c[0x0][0x1f8], 0x1 ;  /* 0x00007e0000249a11 */ /* 0x040fe200078008ff */
[-C--:B------:R-:W-:Y:S03]  /*1a4e0*/  HMMA.16816.F32 R28, R44, R34.reuse, RZ ;  /* 0x000000222c1c723c */ /* 0x080fe600000018ff */
[----:B------:R4:W-:Y:S01]  /*1a4f0*/  LDGSTS.E.BYPASS.LTC128B.128 [R204+0x3080], [R2.64+0x80], !P3 ;  /* 0x0308008002cc7fae */ /* 0x0009e2000d901d46 */
[----:B------:R-:W-:Y:S04]  /*1a500*/  @!P1 LEA.HI.X R37, R0, c[0x0][0x1fc], R32, 0x1, P0 ;  /* 0x00007f0000259a11 */ /* 0x000fe800000f0c20 */
[C---:B------:R-:W-:Y:S01]  /*1a510*/  HMMA.16816.F32 R32, R48.reuse, R34, RZ ;  /* 0x000000223020723c */ /* 0x040fe200000018ff */
[----:B------:R1:W-:Y:S06]  /*1a520*/  @!P1 LDGSTS.E.BYPASS.LTC128B.128 [R204+0x2080], [R36.64], !P5 ;  /* 0x0208000024cc9fae */ /* 0x0003ec000e901d46 */
[----:B------:R1:W-:Y:S06]  /*1a530*/  @!P1 LDGSTS.E.BYPASS.LTC128B.128 [R204+0x2c80], [R36.64+0x40], !P4 ;  /* 0x02c8004024cc9fae */ /* 0x0003ec000e101d46 */
[----:B------:R1:W-:Y:S06]  /*1a540*/  @!P1 LDGSTS.E.BYPASS.LTC128B.128 [R204+0x3880], [R36.64+0x80], !P3 ;  /* 0x0388008024cc9fae */ /* 0x0003ec000d901d46 */
[----:B------:R-:W0:Y:S01]  /*1a550*/  LDGDEPBAR ;  /* 0x00000000000079af */ /* 0x000e220000000000 */
[-C--:B-1----:R-:W-:Y:S08]  /*1a560*/  HMMA.16816.F32 R36, R48, R168.reuse, RZ ;  /* 0x000000a83024723c */ /* 0x082ff000000018ff */
[C---:B------:R-:W-:Y:S08]  /*1a570*/  HMMA.16816.F32 R40, R44.reuse, R168, RZ ;  /* 0x000000a82c28723c */ /* 0x040ff000000018ff */
[-C--:B------:R-:W-:Y:S08]  /*1a580*/  HMMA.16816.F32 R44, R44, R170.reuse, RZ ;  /* 0x000000aa2c2c723c */ /* 0x080ff000000018ff */
[----:B------:R-:W-:Y:S01]  /*1a590*/  HMMA.16816.F32 R48, R48, R170, RZ ;  /* 0x000000aa3030723c */ /* 0x000fe200000018ff */
[----:B------:R-:W-:Y:S07]  /*1a5a0*/  LDSM.16.M88.4 R168, [R192+0x2000] ;  /* 0x00200000c0a8783b */ /* 0x000fee0000000200 */
[-C--:B------:R-:W-:Y:S08]  /*1a5b0*/  HMMA.16816.F32 R4, R172, R176.reuse, R4 ;  /* 0x000000b0ac04723c */ /* 0x080ff00000001804 */
        /* <DEDUP_REMOVED lines=20> */
[-C--:B---3--:R-:W-:Y:S03]  /*1a700*/  HMMA.16816.F32 R20, R168, R172.reuse, R20 ;  /* 0x000000aca814723c */ /* 0x088fe60000001814 */
[----:B-----5:R-:W-:Y:S05]  /*1a710*/  ISETP.GT.AND P0, PT, R205, R238, PT ;  /* 0x000000eecd00720c */ /* 0x020fea0003f04270 */
        /* <DEDUP_REMOVED lines=61> */
[----:B----4-:R-:W-:Y:S01]  /*1aaf0*/  SHF.R.S32.HI R119, RZ, 0x1f, R120 ;  /* 0x0000001fff777819 */ /* 0x010fe20000011478 */
[----:B------:R-:W2:Y:S01]  /*1ab00*/  LDL.64 R206, [R1+0x8] ;  /* 0x0000080001ce7983 */ /* 0x000ea20000100a00 */
[----:B------:R-:W-:Y:S02]  /*1ab10*/  IADD3 R0, R205, -0x1, RZ ;  /* 0xffffffffcd007810 */ /* 0x000fe40007ffe0ff */
[----:B------:R-:W-:Y:S01]  /*1ab20*/  LEA.HI R119, R119, R120, RZ, 0x2 ;  /* 0x0000007877777211 */ /* 0x000fe200078f10ff */
[----:B------:R-:W3:Y:S01]  /*1ab30*/  LDL R122, [R1+0x14] ;  /* 0x00001400017a7983 */ /* 0x000ee20000100800 */
        /* <DEDUP_REMOVED lines=34> */
.L_x_863:
[----:B----4-:R-:W-:Y:S05]  /*1ad60*/  BSYNC B0 ;  /* 0x0000000000007941 */ /* 0x010fea0003800000 */
.L_x_862:
        /* <DEDUP_REMOVED lines=37> */
.L_x_866:
[----:B------:R-:W-:Y:S04]  /*1afc0*/  MOV R119, c[0x0][0x32c] ;  /* 0x0000cb0000777a02 */ /* 0x000fe80000000f00 */
[----:B------:R-:W-:Y:S11]  /*1afd0*/  ISETP.NE.AND P0, PT, R119, 0x1, PT ;  /* 0x000000017700780c */ /* 0x000ff60003f05270 */
[----:B------:R-:W-:Y:S02]  /*1afe0*/  @!UPT UIADD3 URZ, URZ, URZ, URZ ;  /* 0x0000003f3f3ff290 */ /* 0x000fe4000fffe03f */
[----:B------:R-:W-:Y:S05]  /*1aff0*/  @P0 IMAD.HI.U32 R119, R3, c[0x0][0x330], RZ ;  /* 0x0000cc0003770a27 */ /* 0x000fea00078e00ff */
[----:B------:R-:W-:Y:S02]  /*1b000*/  @P0 SHF.R.U32.HI R3, RZ, c[0x0][0x334], R119 ;  /* 0x0000cd00ff030a19 */ /* 0x000fe40000011677 */
.L_x_867:
[----:B------:R-:W-:Y:S05]  /*1b010*/  BSYNC B0 ;  /* 0x0000000000007941 */ /* 0x000fea0003800000 */
.L_x_865:
[----:B------:R-:W-:Y:S04]  /*1b020*/  IMAD.IADD R119, R2, 0x1, -R189 ;  /* 0x0000000102777824 */ /* 0x000fe800078e0abd */
[----:B------:R-:W-:Y:S05]  /*1b030*/  IMAD R3, R3, c[0x0][0x32c], R119 ;  /* 0x0000cb0003037a24 */ /* 0x000fea00078e0277 */
[----:B------:R-:W-:Y:S02]  /*1b040*/  IADD3 R119, R3, c[0x0][0x32c], RZ ;  /* 0x0000cb0003777a10 */ /* 0x000fe40007ffe0ff */
[----:B------:R-:W-:Y:S02]  /*1b050*/  IMNMX R0, R0, R3, !PT ;  /* 0x0000000300007217 */ /* 0x000fe40007800200 */
[----:B------:R-:W-:Y:S02]  /*1b060*/  IMNMX R122, R122, R119, PT ;  /* 0x000000777a7a7217 */ /* 0x000fe40003800200 */
.L_x_864:
        /* <DEDUP_REMOVED lines=17> */
.L_x_870:
[----:B------:R-:W-:Y:S04]  /*1b180*/  MOV R120, c[0x0][0x32c] ;  /* 0x0000cb0000787a02 */ /* 0x000fe80000000f00 */
[----:B------:R-:W-:Y:S11]  /*1b190*/  ISETP.NE.AND P0, PT, R120, 0x1, PT ;  /* 0x000000017800780c */ /* 0x000ff60003f05270 */
[----:B------:R-:W-:Y:S02]  /*1b1a0*/  @!UPT UIADD3 URZ, URZ, URZ, URZ ;  /* 0x0000003f3f3ff290 */ /* 0x000fe4000fffe03f */
[----:B------:R-:W-:Y:S05]  /*1b1b0*/  @P0 IMAD.HI.U32 R120, R3, c[0x0][0x330], RZ ;  /* 0x0000cc0003780a27 */ /* 0x000fea00078e00ff */
[----:B------:R-:W-:Y:S02]  /*1b1c0*/  @P0 SHF.R.U32.HI R3, RZ, c[0x0][0x334], R120 ;  /* 0x0000cd00ff030a19 */ /* 0x000fe40000011678 */
.L_x_871:
[----:B------:R-:W-:Y:S05]  /*1b1d0*/  BSYNC B0 ;  /* 0x0000000000007941 */ /* 0x000fea0003800000 */
.L_x_869:
[----:B------:R-:W-:Y:S04]  /*1b1e0*/  IMAD.IADD R120, R2, 0x1, -R189 ;  /* 0x0000000102787824 */ /* 0x000fe800078e0abd */
[----:B------:R-:W-:Y:S05]  /*1b1f0*/  IMAD R3, R3, c[0x0][0x32c], R120 ;  /* 0x0000cb0003037a24 */ /* 0x000fea00078e0278 */
[----:B------:R-:W-:Y:S02]  /*1b200*/  IADD3 R120, R3, c[0x0][0x32c], RZ ;  /* 0x0000cb0003787a10 */ /* 0x000fe40007ffe0ff */
[----:B------:R-:W-:Y:S02]  /*1b210*/  IMNMX R119, R119, R3, !PT ;  /* 0x0000000377777217 */ /* 0x000fe40007800200 */
[----:B------:R-:W-:Y:S02]  /*1b220*/  IMNMX R121, R121, R120, PT ;  /* 0x0000007879797217 */ /* 0x000fe40003800200 */
.L_x_868:
        /* <DEDUP_REMOVED lines=17> */
.L_x_874:
[----:B------:R-:W-:Y:S04]  /*1b340*/  MOV R171, c[0x0][0x32c] ;  /* 0x0000cb0000ab7a02 */ /* 0x000fe80000000f00 */
[----:B------:R-:W-:Y:S11]  /*1b350*/  ISETP.NE.AND P0, PT, R171, 0x1, PT ;  /* 0x00000001ab00780c */ /* 0x000ff60003f05270 */
[----:B------:R-:W-:Y:S02]  /*1b360*/  @!UPT UIADD3 URZ, URZ, URZ, URZ ;  /* 0x0000003f3f3ff290 */ /* 0x000fe4000fffe03f */
[----:B------:R-:W-:Y:S05]  /*1b370*/  @P0 IMAD.HI.U32 R171, R126, c[0x0][0x330], RZ ;  /* 0x0000cc007eab0a27 */ /* 0x000fea00078e00ff */
[----:B------:R-:W-:Y:S02]  /*1b380*/  @P0 SHF.R.U32.HI R126, RZ, c[0x0][0x334], R171 ;  /* 0x0000cd00ff7e0a19 */ /* 0x000fe400000116ab */
.L_x_875:
[----:B------:R-:W-:Y:S05]  /*1b390*/  BSYNC B0 ;  /* 0x0000000000007941 */ /* 0x000fea0003800000 */
.L_x_873:
[----:B------:R-:W-:Y:S04]  /*1b3a0*/  IMAD.IADD R171, R2, 0x1, -R189 ;  /* 0x0000000102ab7824 */ /* 0x000fe800078e0abd */
[----:B------:R-:W-:Y:S05]  /*1b3b0*/  IMAD R126, R126, c[0x0][0x32c], R171 ;  /* 0x0000cb007e7e7a24 */ /* 0x000fea00078e02ab */
[----:B------:R-:W-:Y:S02]  /*1b3c0*/  IADD3 R171, R126, c[0x0][0x32c], RZ ;  /* 0x0000cb007eab7a10 */ /* 0x000fe40007ffe0ff */
[----:B------:R-:W-:Y:S02]  /*1b3d0*/  IMNMX R3, R3, R126, !PT ;  /* 0x0000007e03037217 */ /* 0x000fe40007800200 */
[----:B------:R-:W-:Y:S02]  /*1b3e0*/  IMNMX R120, R120, R171, PT ;  /* 0x000000ab78787217 */ /* 0x000fe40003800200 */
.L_x_872:
        /* <DEDUP_REMOVED lines=157> */
.L_x_878:
[----:B------:R-:W-:Y:S04]  /*1bdc0*/  MOV R5, c[0x0][0x32c] ;  /* 0x0000cb0000057a02 */ /* 0x000fe80000000f00 */
[----:B------:R-:W-:Y:S11]  /*1bdd0*/  ISETP.NE.AND P0, PT, R5, 0x1, PT ;  /* 0x000000010500780c */ /* 0x000ff60003f05270 */
[----:B------:R-:W-:Y:S02]  /*1bde0*/  @!UPT UIADD3 URZ, URZ, URZ, URZ ;  /* 0x0000003f3f3ff290 */ /* 0x000fe4000fffe03f */
[----:B------:R-:W-:Y:S05]  /*1bdf0*/  @P0 IMAD.HI.U32 R5, R4, c[0x0][0x330], RZ ;  /* 0x0000cc0004050a27 */ /* 0x000fea00078e00ff */
[----:B------:R-:W-:Y:S02]  /*1be00*/  @P0 SHF.R.U32.HI R4, RZ, c[0x0][0x334], R5 ;  /* 0x0000cd00ff040a19 */ /* 0x000fe40000011605 */
.L_x_879:
[----:B------:R-:W-:Y:S05]  /*1be10*/  BSYNC B0 ;  /* 0x0000000000007941 */ /* 0x000fea0003800000 */
.L_x_877:
[----:B------:R-:W-:Y:S04]  /*1be20*/  IMAD.IADD R2, R2, 0x1, -R189 ;  /* 0x0000000102027824 */ /* 0x000fe800078e0abd */
[----:B------:R-:W-:Y:S05]  /*1be30*/  IMAD R2, R4, c[0x0][0x32c], R2 ;  /* 0x0000cb0004027a24 */ /* 0x000fea00078e0202 */
[----:B------:R-:W-:Y:S02]  /*1be40*/  IADD3 R4, R2, c[0x0][0x32c], RZ ;  /* 0x0000cb0002047a10 */ /* 0x000fe40007ffe0ff */
[----:B------:R-:W-:Y:S02]  /*1be50*/  IMNMX R0, R0, R2, !PT ;  /* 0x0000000200007217 */ /* 0x000fe40007800200 */
[----:B------:R-:W-:Y:S02]  /*1be60*/  IMNMX R3, R3, R4, PT ;  /* 0x0000000403037217 */ /* 0x000fe40003800200 */
.L_x_876:
        /* <DEDUP_REMOVED lines=61> */
[----:B------:R-:W-:Y:S02]  /*1c240*/  ISETP.LT.OR P0, PT, R3, 0x21, P0 ;  /* 0x000000210300780c */ /* 0x000fe40000701670 */
[----:B------:R-:W-:Y:S02]  /*1c250*/  FMNMX.FTZ R4, R34, R4, !PT ;  /* 0x0000000422047209 */ /* 0x000fe40007810000 */
[----:B------:R-:W-:Y:S02]  /*1c260*/  FSEL R213, R42, -INF , !P0 ;  /* 0xff8000002ad57808 */ /* 0x000fe40004000000 */
[----:B------:R-:W-:Y:S01]  /*1c270*/  FMNMX.FTZ R5, R13, R5, !PT ;  /* 0x000000050d057209 */ /* 0x000fe20007810000 */
        /* <DEDUP_REMOVED lines=8> */
[C---:B------:R-:W-:Y:S02]  /*1c300*/  ISETP.LT.OR P0, PT, R3.reuse, 0x29, P0 ;  /* 0x000000290300780c */ /* 0x040fe40000701670 */
[----:B------:R-:W-:Y:S02]  /*1c310*/  FMNMX.FTZ R5, R190, R5, !PT ;  /* 0x00000005be057209 */ /* 0x000fe40007810000 */
[----:B------:R-:W-:Y:S02]  /*1c320*/  FSEL R211, R46, -INF , !P0 ;  /* 0xff8000002ed37808 */ /* 0x000fe40004000000 */
[----:B------:R-:W-:Y:S02]  /*1c330*/  ISETP.GT.AND P0, PT, R0, 0x29, !P6 ;  /* 0x000000290000780c */ /* 0x000fe40007704270 */
[----:B-1----:R-:W-:Y:S02]  /*1c340*/  FMNMX.FTZ R122, R2, R6, !PT ;  /* 0x00000006027a7209 */ /* 0x002fe40007810000 */
[----:B------:R-:W-:Y:S02]  /*1c350*/  ISETP.LT.OR P0, PT, R3, 0x2a, P0 ;  /* 0x0000002a0300780c */ /* 0x000fe40000701670 */
[----:B------:R-:W-:Y:S01]  /*1c360*/  FMNMX.FTZ R5, R206, R5, !PT ;  /* 0x00000005ce057209 */ /* 0x000fe20007810000 */
[C---:B------:R-:W-:Y:S01]  /*1c370*/  FMUL.FTZ R3, R122.reuse, c[0x0][0x2d0] ;  /* 0x0000b4007a037a20 */ /* 0x040fe20000410000 */
[----:B------:R-:W-:Y:S02]  /*1c380*/  FSEL R37, R47, -INF , !P0 ;  /* 0xff8000002f257808 */ /* 0x000fe40004000000 */
[----:B------:R-:W-:Y:S02]  /*1c390*/  FMNMX.FTZ R0, R191, R5, !PT ;  /* 0x00000005bf007209 */ /* 0x000fe40007810000 */
        /* <DEDUP_REMOVED lines=8> */
[----:B------:R2:W-:Y:S02]  /*1c420*/  MUFU.EX2 R218, R3 ;  /* 0x0000000300da7308 */ /* 0x0005e40000000800 */
[----:B------:R-:W3:Y:S08]  /*1c430*/  SHFL.BFLY PT, R6, R2, 0x2, 0x1f ;  /* 0x0c401f0002067f89 */ /* 0x000ef000000e0000 */
[----:B------:R4:W5:Y:S01]  /*1c440*/  MUFU.EX2 R233, R4 ;  /* 0x0000000400e97308 */ /* 0x0009620000000800 */
[----:B-1----:R-:W-:Y:S02]  /*1c450*/  FMNMX.FTZ R121, R0, R5, !PT ;  /* 0x0000000500797209 */ /* 0x002fe40007810000 */
[----:B--2---:R-:W-:Y:S02]  /*1c460*/  FMNMX.FTZ R3, R10, R123, !PT ;  /* 0x0000007b0a037209 */ /* 0x004fe40007810000 */
[----:B---3--:R-:W-:Y:S02]  /*1c470*/  FMNMX.FTZ R2, R2, R6, !PT ;  /* 0x0000000602027209 */ /* 0x008fe40007810000 */
[----:B------:R-:W-:Y:S04]  /*1c480*/  FMNMX.FTZ R3, R12, R3, !PT ;  /* 0x000000030c037209 */ /* 0x000fe80007810000 */
[----:B------:R-:W-:Y:S01]  /*1c490*/  FMNMX.FTZ R3, R11, R3, !PT ;  /* 0x000000030b037209 */ /* 0x000fe20007810000 */
[--C-:B----4-:R-:W-:Y:S01]  /*1c4a0*/  FFMA.FTZ R4, R126, c[0x0][0x2d0], -R7.reuse ;  /* 0x0000b4007e047a23 */ /* 0x110fe20000010807 */
[----:B-----5:R-:W-:Y:S01]  /*1c4b0*/  F2FP.PACK_AB R40, R233, R218 ;  /* 0x000000dae928723e */ /* 0x020fe200000000ff */
[--C-:B------:R-:W-:Y:S01]  /*1c4c0*/  FFMA.FTZ R126, R179, c[0x0][0x2d0], -R7.reuse ;  /* 0x0000b400b37e7a23 */ /* 0x100fe20000010807 */
[----:B------:R-:W-:Y:S01]  /*1c4d0*/  FMNMX.FTZ R0, R15, R3, !PT ;  /* 0x000000030f007209 */ /* 0x000fe20007810000 */
[----:B------:R1:W-:Y:S01]  /*1c4e0*/  MUFU.EX2 R235, R4 ;  /* 0x0000000400eb7308 */ /* 0x0003e20000000800 */
[----:B------:R-:W-:Y:S01]  /*1c4f0*/  FSEL R3, R122, RZ, P0 ;  /* 0x000000ff7a037208 */ /* 0x000fe20000000000 */
[--C-:B------:R-:W-:Y:S01]  /*1c500*/  FFMA.FTZ R179, R176, c[0x0][0x2d0], -R7.reuse ;  /* 0x0000b400b0b37a23 */ /* 0x100fe20000010807 */
[----:B------:R-:W-:Y:S01]  /*1c510*/  FMNMX.FTZ R5, R168, R0, !PT ;  /* 0x00000000a8057209 */ /* 0x000fe20007810000 */
[C---:B------:R-:W-:Y:S01]  /*1c520*/  FMUL.FTZ R0, R121.reuse, c[0x0][0x2d0] ;  /* 0x0000b40079007a20 */ /* 0x040fe20000410000 */
[----:B------:R-:W-:Y:S01]  /*1c530*/  FSETP.NEU.FTZ.AND P0, PT, R121, -INF , PT ;  /* 0xff8000007900780b */ /* 0x000fe20003f1d000 */
[--C-:B------:R-:W-:Y:S01]  /*1c540*/  FFMA.FTZ R176, R32, c[0x0][0x2d0], -R7.reuse ;  /* 0x0000b40020b07a23 */ /* 0x100fe20000010807 */
[----:B------:R-:W-:Y:S02]  /*1c550*/  FMNMX.FTZ R6, R169, R5, !PT ;  /* 0x00000005a9067209 */ /* 0x000fe40007810000 */
[----:B------:R-:W-:Y:S01]  /*1c560*/  FSEL R8, R0, RZ, P0 ;  /* 0x000000ff00087208 */ /* 0x000fe20000000000 */
[----:B------:R-:W2:Y:S01]  /*1c570*/  SHFL.BFLY PT, R5, R2, 0x1, 0x1f ;  /* 0x0c201f0002057f89 */ /* 0x000ea200000e0000 */
[----:B------:R-:W-:Y:S03]  /*1c580*/  MUFU.EX2 R222, R126 ;  /* 0x0000007e00de7308 */ /* 0x000fe60000000800 */
[--C-:B------:R-:W-:Y:S02]  /*1c590*/  FFMA.FTZ R0, R18, c[0x0][0x2d0], -R8.reuse ;  /* 0x0000b40012007a23 */ /* 0x100fe40000010808 */
[--C-:B------:R-:W-:Y:S02]  /*1c5a0*/  FFMA.FTZ R175, R175, c[0x0][0x2d0], -R8.reuse ;  /* 0x0000b400afaf7a23 */ /* 0x100fe40000010808 */
[--C-:B------:R-:W-:Y:S03]  /*1c5b0*/  FFMA.FTZ R174, R174, c[0x0][0x2d0], -R8.reuse ;  /* 0x0000b400aeae7a23 */ /* 0x100fe60000010808 */
[----:B------:R3:W-:Y:S01]  /*1c5c0*/  MUFU.EX2 R227, R0 ;  /* 0x0000000000e37308 */ /* 0x0007e20000000800 */
[--C-:B-1----:R-:W-:Y:S02]  /*1c5d0*/  FFMA.FTZ R4, R171, c[0x0][0x2d0], -R7.reuse ;  /* 0x0000b400ab047a23 */ /* 0x102fe40000010807 */
[--C-:B------:R-:W-:Y:S02]  /*1c5e0*/  FFMA.FTZ R171, R181, c[0x0][0x2d0], -R7.reuse ;  /* 0x0000b400b5ab7a23 */ /* 0x100fe40000010807 */
[--C-:B------:R-:W-:Y:S02]  /*1c5f0*/  FFMA.FTZ R181, R177, c[0x0][0x2d0], -R7.reuse ;  /* 0x0000b400b1b57a23 */ /* 0x100fe40000010807 */
        /* <DEDUP_REMOVED lines=18> */
[----:B------:R-:W-:Y:S01]  /*1c720*/  FFMA.FTZ R4, R172, c[0x0][0x2d0], -R8 ;  /* 0x0000b400ac047a23 */ /* 0x000fe20000010808 */
        /* <DEDUP_REMOVED lines=12> */
[--C-:B------:R-:W-:Y:S07]  /*1c7f0*/  FFMA.FTZ R126, R206, c[0x0][0x2d0], -R38.reuse ;  /* 0x0000b400ce7e7a23 */ /* 0x100fee0000010826 */
[----:B------:R1:W-:Y:S10]  /*1c800*/  MUFU.EX2 R223, R4 ;  /* 0x0000000400df7308 */ /* 0x0003f40000000800 */
[----:B------:R-:W-:Y:S01]  /*1c810*/  MUFU.EX2 R126, R126 ;  /* 0x0000007e007e7308 */ /* 0x000fe20000000800 */
[--C-:B-1----:R-:W-:Y:S09]  /*1c820*/  FFMA.FTZ R4, R20, c[0x0][0x2d0], -R38.reuse ;  /* 0x0000b40014047a23 */ /* 0x102ff20000010826 */
[----:B------:R3:W1:Y:S02]  /*1c830*/  MUFU.EX2 R225, R4 ;  /* 0x0000000400e17308 */ /* 0x0006640000000800 */
[----:B---3--:R-:W-:Y:S01]  /*1c840*/  FMNMX.FTZ R4, R0, R2, !PT ;  /* 0x0000000200047209 */ /* 0x008fe20007810000 */
[----:B------:R-:W-:Y:S01]  /*1c850*/  FFMA.FTZ R0, R21, c[0x0][0x2d0], -R38 ;  /* 0x0000b40015007a23 */ /* 0x000fe20000010826 */
[----:B-1----:R-:W-:Y:S01]  /*1c860*/  F2FP.PACK_AB R44, R225, R223 ;  /* 0x000000dfe12c723e */ /* 0x002fe200000000ff */
[----:B------:R-:W-:Y:S01]  /*1c870*/  FADD.FTZ R2, -R5, R117 ;  /* 0x0000007505027221 */ /* 0x000fe20000010100 */
[----:B------:R-:W-:Y:S04]  /*1c880*/  LDSM.16.MT88.4 R20, [R166] ;  /* 0x00000000a614783b */ /* 0x000fe80000004200 */
[----:B------:R1:W-:Y:S01]  /*1c890*/  MUFU.EX2 R224, R0 ;  /* 0x0000000000e07308 */ /* 0x0003e20000000800 */
[----:B------:R-:W-:Y:S02]  /*1c8a0*/  FFMA.FTZ R117, R180, c[0x0][0x2d0], -R8 ;  /* 0x0000b400b4757a23 */ /* 0x000fe40000010808 */
[----:B------:R-:W-:Y:S01]  /*1c8b0*/  FMUL.FTZ R2, R2, c[0x0][0x2d0] ;  /* 0x0000b40002027a20 */ /* 0x000fe20000410000 */
[----:B------:R-:W2:Y:S06]  /*1c8c0*/  SHFL.BFLY PT, R6, R4, 0x1, 0x1f ;  /* 0x0c201f0004067f89 */ /* 0x000eac00000e0000 */
[----:B------:R-:W3:Y:S10]  /*1c8d0*/  MUFU.EX2 R36, R2 ;  /* 0x0000000200247308 */ /* 0x000ef40000000800 */
[----:B------:R-:W-:Y:S01]  /*1c8e0*/  MUFU.EX2 R219, R117 ;  /* 0x0000007500db7308 */ /* 0x000fe20000000800 */
[----:B-1----:R-:W-:Y:S09]  /*1c8f0*/  FFMA.FTZ R0, R13, c[0x0][0x2d0], -R38 ;  /* 0x0000b4000d007a23 */ /* 0x002ff20000010826 */
[----:B------:R1:W4:Y:S01]  /*1c900*/  MUFU.EX2 R237, R0 ;  /* 0x0000000000ed7308 */ /* 0x0003220000000800 */
[----:B--2---:R-:W-:Y:S01]  /*1c910*/  FMNMX.FTZ R119, R4, R6, !PT ;  /* 0x0000000604777209 */ /* 0x004fe20007810000 */
[C---:B---3--:R-:W-:Y:S04]  /*1c920*/  FMUL.FTZ R7, R36.reuse, R131 ;  /* 0x0000008324077220 */ /* 0x048fe80000410000 */
[----:B------:R-:W-:Y:S02]  /*1c930*/  FMUL.FTZ R4, R119, c[0x0][0x2d0] ;  /* 0x0000b40077047a20 */ /* 0x000fe40000410000 */
[----:B------:R-:W-:Y:S02]  /*1c940*/  FMUL.FTZ R6, R36, R130 ;  /* 0x0000008224067220 */ /* 0x000fe40000410000 */
[----:B------:R-:W-:Y:S01]  /*1c950*/  FFMA.FTZ R130, R34, c[0x0][0x2d0], -R8 ;  /* 0x0000b40022827a23 */ /* 0x000fe20000010808 */
        /* <DEDUP_REMOVED lines=8> */
[----:B-1----:R-:W-:Y:S01]  /*1c9e0*/  FADD.FTZ R0, -R3, R116 ;  /* 0x0000007403007221 */ /* 0x002fe20000010100 */
[----:B----4-:R-:W-:Y:S01]  /*1c9f0*/  F2FP.PACK_AB R46, R237, R224 ;  /* 0x000000e0ed2e723e */ /* 0x010fe200000000ff */
[----:B------:R-:W-:Y:S02]  /*1ca00*/  FFMA.FTZ R116, R178, c[0x0][0x2d0], -R8 ;  /* 0x0000b400b2747a23 */ /* 0x000fe40000010808 */
        /* <DEDUP_REMOVED lines=17> */
[----:B-1----:R-:W-:Y:S05]  /*1cb20*/  FFMA.FTZ R116, R188, c[0x0][0x2d0], -R38 ;  /* 0x0000b400bc747a23 */ /* 0x002fea0000010826 */
[----:B------:R-:W-:Y:S01]  /*1cb30*/  MUFU.EX2 R178, R181 ;  /* 0x000000b500b27308 */ /* 0x000fe20000000800 */
[----:B--2---:R-:W-:Y:S01]  /*1cb40*/  FSEL R0, R120, RZ, P0 ;  /* 0x000000ff78007208 */ /* 0x004fe20000000000 */
[----:B---3--:R-:W-:Y:S01]  /*1cb50*/  FMUL.FTZ R5, R3, R129 ;  /* 0x0000008103057220 */ /* 0x008fe20000410000 */
[----:B------:R-:W-:Y:S01]  /*1cb60*/  FSETP.NEU.FTZ.AND P0, PT, R119, -INF , PT ;  /* 0xff8000007700780b */ /* 0x000fe20003f1d000 */
[----:B------:R-:W-:Y:S02]  /*1cb70*/  FFMA.FTZ R129, R35, c[0x0][0x2d0], -R8 ;  /* 0x0000b40023817a23 */ /* 0x000fe40000010808 */
[----:B------:R-:W-:Y:S01]  /*1cb80*/  FADD.FTZ R0, -R0, R118 ;  /* 0x0000007600007221 */ /* 0x000fe20000010100 */
[----:B------:R-:W-:Y:S01]  /*1cb90*/  FSEL R39, R4, RZ, P0 ;  /* 0x000000ff04277208 */ /* 0x000fe20000000000 */
[----:B------:R-:W-:Y:S02]  /*1cba0*/  FFMA.FTZ R118, R182, c[0x0][0x2d0], -R8 ;  /* 0x0000b400b6767a23 */ /* 0x000fe40000010808 */
[----:B------:R-:W-:Y:S01]  /*1cbb0*/  MUFU.EX2 R181, R176 ;  /* 0x000000b000b57308 */ /* 0x000fe20000000800 */
[----:B------:R-:W-:Y:S02]  /*1cbc0*/  FMUL.FTZ R0, R0, c[0x0][0x2d0] ;  /* 0x0000b40000007a20 */ /* 0x000fe40000410000 */
[--C-:B------:R-:W-:Y:S02]  /*1cbd0*/  FFMA.FTZ R4, R15, c[0x0][0x2d0], -R39.reuse ;  /* 0x0000b4000f047a23 */ /* 0x100fe40000010827 */
[C---:B------:R-:W-:Y:S02]  /*1cbe0*/  FMUL.FTZ R16, R3.reuse, R140 ;  /* 0x0000008c03107220 */ /* 0x040fe40000410000 */
[C---:B------:R-:W-:Y:S02]  /*1cbf0*/  FMUL.FTZ R17, R3.reuse, R141 ;  /* 0x0000008d03117220 */ /* 0x040fe40000410000 */
[C---:B------:R-:W-:Y:S01]  /*1cc00*/  FMUL.FTZ R32, R3.reuse, R156 ;  /* 0x0000009c03207220 */ /* 0x040fe20000410000 */
[----:B------:R1:W2:Y:S01]  /*1cc10*/  MUFU.EX2 R2, R0 ;  /* 0x0000000000027308 */ /* 0x0002a20000000800 */
[C---:B------:R-:W-:Y:S01]  /*1cc20*/  FMUL.FTZ R33, R3.reuse, R157 ;  /* 0x0000009d03217220 */ /* 0x040fe20000410000 */
[----:B------:R-:W-:Y:S01]  /*1cc30*/  LDSM.16.MT88.4 R140, [R166+0x800] ;  /* 0x00080000a68c783b */ /* 0x000fe20000004200 */
[----:B------:R-:W-:Y:S02]  /*1cc40*/  FMUL.FTZ R35, R36, R159 ;  /* 0x0000009f24237220 */ /* 0x000fe40000410000 */
[C---:B------:R-:W-:Y:S02]  /*1cc50*/  FMUL.FTZ R100, R3.reuse, R100 ;  /* 0x0000006403647220 */ /* 0x040fe40000410000 */
[C---:B------:R-:W-:Y:S02]  /*1cc60*/  FMUL.FTZ R101, R3.reuse, R101 ;  /* 0x0000006503657220 */ /* 0x040fe40000410000 */
[C---:B------:R-:W-:Y:S01]  /*1cc70*/  FMUL.FTZ R112, R3.reuse, R112 ;  /* 0x0000007003707220 */ /* 0x040fe20000410000 */
[----:B------:R3:W-:Y:S01]  /*1cc80*/  MUFU.EX2 R229, R4 ;  /* 0x0000000400e57308 */ /* 0x0007e20000000800 */
[C---:B------:R-:W-:Y:S01]  /*1cc90*/  FMUL.FTZ R113, R3.reuse, R113 ;  /* 0x0000007103717220 */ /* 0x040fe20000410000 */
[----:B------:R-:W-:Y:S01]  /*1cca0*/  LDSM.16.MT88.4 R156, [R167+0x800] ;  /* 0x00080000a79c783b */ /* 0x000fe20000004200 */
[C---:B------:R-:W-:Y:S02]  /*1ccb0*/  FMUL.FTZ R52, R3.reuse, R52 ;  /* 0x0000003403347220 */ /* 0x040fe40000410000 */
[C---:B------:R-:W-:Y:S02]  /*1ccc0*/  FMUL.FTZ R53, R3.reuse, R53 ;  /* 0x0000003503357220 */ /* 0x040fe40000410000 */
[C---:B------:R-:W-:Y:S02]  /*1ccd0*/  FMUL.FTZ R64, R3.reuse, R64 ;  /* 0x0000004003407220 */ /* 0x040fe40000410000 */
[C---:B------:R-:W-:Y:S01]  /*1cce0*/  FMUL.FTZ R65, R3.reuse, R65 ;  /* 0x0000004103417220 */ /* 0x040fe20000410000 */
[----:B------:R-:W-:Y:S01]  /*1ccf0*/  MUFU.EX2 R216, R118 ;  /* 0x0000007600d87308 */ /* 0x000fe20000000800 */
[C---:B------:R-:W-:Y:S02]  /*1cd00*/  FMUL.FTZ R68, R3.reuse, R68 ;  /* 0x0000004403447220 */ /* 0x040fe40000410000 */
[C---:B------:R-:W-:Y:S02]  /*1cd10*/  FMUL.FTZ R69, R3.reuse, R69 ;  /* 0x0000004503457220 */ /* 0x040fe40000410000 */
[--C-:B-1----:R-:W-:Y:S02]  /*1cd20*/  FFMA.FTZ R0, R10, c[0x0][0x2d0], -R39.reuse ;  /* 0x0000b4000a007a23 */ /* 0x102fe40000010827 */
[C---:B--2---:R-:W-:Y:S02]  /*1cd30*/  FMUL.FTZ R9, R2.reuse, R133 ;  /* 0x0000008502097220 */ /* 0x044fe40000410000 */
[C---:B------:R-:W-:Y:S01]  /*1cd40*/  FMUL.FTZ R13, R2.reuse, R137 ;  /* 0x00000089020d7220 */ /* 0x040fe20000410000 */
[----:B------:R1:W-:Y:S01]  /*1cd50*/  MUFU.EX2 R209, R0 ;  /* 0x0000000000d17308 */ /* 0x0003e20000000800 */
[C---:B------:R-:W-:Y:S02]  /*1cd60*/  FMUL.FTZ R24, R2.reuse, R148 ;  /* 0x0000009402187220 */ /* 0x040fe40000410000 */
[C---:B------:R-:W-:Y:S02]  /*1cd70*/  FMUL.FTZ R25, R2.reuse, R149 ;  /* 0x0000009502197220 */ /* 0x040fe40000410000 */
[C---:B---3--:R-:W-:Y:S02]  /*1cd80*/  FMUL.FTZ R4, R3.reuse, R128 ;  /* 0x0000008003047220 */ /* 0x048fe40000410000 */
[C---:B------:R-:W-:Y:S02]  /*1cd90*/  FMUL.FTZ R28, R2.reuse, R152 ;  /* 0x00000098021c7220 */ /* 0x040fe40000410000 */
[C---:B------:R-:W-:Y:S01]  /*1cda0*/  FMUL.FTZ R29, R2.reuse, R153 ;  /* 0x00000099021d7220 */ /* 0x040fe20000410000 */
[----:B------:R-:W-:Y:S01]  /*1cdb0*/  MUFU.EX2 R176, R129 ;  /* 0x0000008100b07308 */ /* 0x000fe20000000800 */
[C---:B------:R-:W-:Y:S01]  /*1cdc0*/  FMUL.FTZ R104, R2.reuse, R104 ;  /* 0x0000006802687220 */ /* 0x040fe20000410000 */
[-C--:B------:R-:W-:Y:S01]  /*1cdd0*/  HMMA.16816.F32 R4, R40, R20.reuse, R4 ;  /* 0x000000142804723c */ /* 0x080fe20000001804 */
[C---:B------:R-:W-:Y:S02]  /*1cde0*/  FMUL.FTZ R105, R2.reuse, R105 ;  /* 0x0000006902697220 */ /* 0x040fe40000410000 */
[C---:B------:R-:W-:Y:S02]  /*1cdf0*/  FMUL.FTZ R108, R2.reuse, R108 ;  /* 0x0000006c026c7220 */ /* 0x040fe40000410000 */
[C---:B------:R-:W-:Y:S02]  /*1ce00*/  FMUL.FTZ R109, R2.reuse, R109 ;  /* 0x0000006d026d7220 */ /* 0x040fe40000410000 */
[C---:B------:R-:W-:Y:S02]  /*1ce10*/  FMUL.FTZ R56, R2.reuse, R56 ;  /* 0x0000003802387220 */ /* 0x040fe40000410000 */
[----:B------:R-:W-:Y:S03]  /*1ce20*/  FMUL.FTZ R57, R2, R57 ;  /* 0x0000003902397220 */ /* 0x000fe60000410000 */
[--C-:B-1----:R-:W-:Y:S02]  /*1ce30*/  FFMA.FTZ R0, R12, c[0x0][0x2d0], -R39.reuse ;  /* 0x0000b4000c007a23 */ /* 0x102fe40000010827 */
[C---:B------:R-:W-:Y:S02]  /*1ce40*/  FMUL.FTZ R12, R2.reuse, R136 ;  /* 0x00000088020c7220 */ /* 0x040fe40000410000 */
[----:B------:R-:W1:Y:S01]  /*1ce50*/  MUFU.EX2 R210, R0 ;  /* 0x0000000000d27308 */ /* 0x000e620000000800 */
        /* <DEDUP_REMOVED lines=10> */
[C---:B------:R-:W-:Y:S02]  /*1cf00*/  FMUL.FTZ R88, R2.reuse, R88 ;  /* 0x0000005802587220 */ /* 0x040fe40000410000 */
[----:B------:R-:W-:Y:S01]  /*1cf10*/  FMUL.FTZ R89, R2, R89 ;  /* 0x0000005902597220 */ /* 0x000fe20000410000 */
[----:B-1----:R-:W-:Y:S01]  /*1cf20*/  F2FP.PACK_AB R45, R210, R209 ;  /* 0x000000d1d22d723e */ /* 0x002fe200000000ff */
[--C-:B------:R-:W-:Y:S02]  /*1cf30*/  FFMA.FTZ R0, R11, c[0x0][0x2d0], -R39.reuse ;  /* 0x0000b4000b007a23 */ /* 0x100fe40000010827 */
[C---:B------:R-:W-:Y:S02]  /*1cf40*/  FMUL.FTZ R92, R2.reuse, R92 ;  /* 0x0000005c025c7220 */ /* 0x040fe40000410000 */
[----:B------:R1:W2:Y:S01]  /*1cf50*/  MUFU.EX2 R230, R0 ;  /* 0x0000000000e67308 */ /* 0x0002a20000000800 */
[----:B------:R-:W-:Y:S02]  /*1cf60*/  FMUL.FTZ R93, R2, R93 ;  /* 0x0000005d025d7220 */ /* 0x000fe40000410000 */
[C---:B------:R-:W-:Y:S02]  /*1cf70*/  FMUL.FTZ R96, R3.reuse, R96 ;  /* 0x0000006003607220 */ /* 0x040fe40000410000 */
[C---:B------:R-:W-:Y:S02]  /*1cf80*/  FMUL.FTZ R97, R3.reuse, R97 ;  /* 0x0000006103617220 */ /* 0x040fe40000410000 */
[----:B------:R-:W-:Y:S02]  /*1cf90*/  FFMA.FTZ R128, R3, R234, R218 ;  /* 0x000000ea03807223 */ /* 0x000fe400000100da */
[----:B------:R-:W-:Y:S02]  /*1cfa0*/  FFMA.FTZ R118, R208, c[0x0][0x2d0], -R38 ;  /* 0x0000b400d0767a23 */ /* 0x000fe40000010826 */
[----:B------:R-:W-:Y:S02]  /*1cfb0*/  FFMA.FTZ R117, R213, c[0x0][0x2d0], -R39 ;  /* 0x0000b400d5757a23 */ /* 0x000fe40000010827 */
[----:B------:R-:W-:Y:S10]  /*1cfc0*/  MUFU.EX2 R172, R118 ;  /* 0x0000007600ac7308 */ /* 0x000ff40000000800 */
[----:B------:R-:W-:Y:S01]  /*1cfd0*/  MUFU.EX2 R117, R117 ;  /* 0x0000007500757308 */ /* 0x000fe20000000800 */
[----:B-1----:R-:W-:Y:S02]  /*1cfe0*/  FSEL R0, R119, RZ, P0 ;  /* 0x000000ff77007208 */ /* 0x002fe40000000000 */
[----:B--2---:R-:W-:Y:S02]  /*1cff0*/  F2FP.PACK_AB R47, R229, R230 ;  /* 0x000000e6e52f723e */ /* 0x004fe400000000ff */
[----:B------:R-:W-:Y:S01]  /*1d000*/  ISETP.GT.AND P0, PT, R205, R238, PT ;  /* 0x000000eecd00720c */ /* 0x000fe20003f04270 */
[----:B------:R-:W-:Y:S02]  /*1d010*/  FADD.FTZ R0, -R0, R123 ;  /* 0x0000007b00007221 */ /* 0x000fe40000010100 */
[----:B------:R-:W-:Y:S02]  /*1d020*/  FFMA.FTZ R123, R184, c[0x0][0x2d0], -R8 ;  /* 0x0000b400b87b7a23 */ /* 0x000fe40000010808 */
[----:B------:R-:W-:Y:S01]  /*1d030*/  FMUL.FTZ R0, R0, c[0x0][0x2d0] ;  /* 0x0000b40000007a20 */ /* 0x000fe20000410000 */
[----:B------:R1:W-:Y:S01]  /*1d040*/  MUFU.EX2 R184, R116 ;  /* 0x0000007400b87308 */ /* 0x0003e20000000800 */
[C---:B------:R-:W-:Y:S02]  /*1d050*/  FMUL.FTZ R8, R2.reuse, R132 ;  /* 0x0000008402087220 */ /* 0x040fe40000410000 */
[----:B------:R-:W-:Y:S07]  /*1d060*/  FFMA.FTZ R2, R2, R246, R223 ;  /* 0x000000f602027223 */ /* 0x000fee00000100df */
[----:B------:R-:W2:Y:S10]  /*1d070*/  MUFU.EX2 R0, R0 ;  /* 0x0000000000007308 */ /* 0x000eb40000000800 */
[----:B------:R-:W3:Y:S01]  /*1d080*/  MUFU.EX2 R214, R123 ;  /* 0x0000007b00d67308 */ /* 0x000ee20000000800 */
[--C-:B-1----:R-:W-:Y:S09]  /*1d090*/  FFMA.FTZ R116, R187, c[0x0][0x2d0], -R38.reuse ;  /* 0x0000b400bb747a23 */ /* 0x102ff20000010826 */
[----:B------:R1:W-:Y:S01]  /*1d0a0*/  MUFU.EX2 R185, R116 ;  /* 0x0000007400b97308 */ /* 0x0003e20000000800 */
[C---:B--2---:R-:W-:Y:S02]  /*1d0b0*/  FMUL.FTZ R10, R0.reuse, R134 ;  /* 0x00000086000a7220 */ /* 0x044fe40000410000 */
        /* <DEDUP_REMOVED lines=10> */
[----:B------:R-:W-:Y:S03]  /*1d160*/  FMUL.FTZ R21, R3, R145 ;  /* 0x0000009103157220 */ /* 0x000fe60000410000 */
        /* <DEDUP_REMOVED lines=14> */
[C---:B------:R-:W-:Y:S02]  /*1d250*/  FMUL.FTZ R78, R0.reuse, R78 ;  /* 0x0000004e004e7220 */ /* 0x040fe40000410000 */
[C---:B------:R-:W-:Y:S01]  /*1d260*/  FMUL.FTZ R79, R0.reuse, R79 ;  /* 0x0000004f004f7220 */ /* 0x040fe20000410000 */
[C---:B------:R-:W-:Y:S01]  /*1d270*/  HMMA.16816.F32 R24, R44.reuse, R48, R24 ;  /* 0x000000302c18723c */ /* 0x040fe20000001818 */
[C---:B------:R-:W-:Y:S03]  /*1d280*/  FMUL.FTZ R90, R0.reuse, R90 ;  /* 0x0000005a005a7220 */ /* 0x040fe60000410000 */
[C---:B------:R-:W-:Y:S02]  /*1d290*/  FMUL.FTZ R91, R0.reuse, R91 ;  /* 0x0000005b005b7220 */ /* 0x040fe40000410000 */
[C---:B------:R-:W-:Y:S02]  /*1d2a0*/  FMUL.FTZ R94, R0.reuse, R94 ;  /* 0x0000005e005e7220 */ /* 0x040fe40000410000 */
[-C--:B------:R-:W-:Y:S01]  /*1d2b0*/  HMMA.16816.F32 R28, R44, R50.reuse, R28 ;  /* 0x000000322c1c723c */ /* 0x080fe2000000181c */
[----:B------:R-:W-:Y:S03]  /*1d2c0*/  FMUL.FTZ R95, R0, R95 ;  /* 0x0000005f005f7220 */ /* 0x000fe60000410000 */
[--C-:B-1----:R-:W-:Y:S02]  /*1d2d0*/  FFMA.FTZ R116, R186, c[0x0][0x2d0], -R38.reuse ;  /* 0x0000b400ba747a23 */ /* 0x102fe40000010826 */
[--C-:B------:R-:W-:Y:S02]  /*1d2e0*/  FFMA.FTZ R123, R191, c[0x0][0x2d0], -R38.reuse ;  /* 0x0000b400bf7b7a23 */ /* 0x100fe40000010826 */
[C---:B------:R-:W-:Y:S01]  /*1d2f0*/  HMMA.16816.F32 R32, R40.reuse, R50, R32 ;  /* 0x000000322820723c */ /* 0x040fe20000001820 */
[----:B------:R-:W1:Y:S01]  /*1d300*/  LDSM.16.MT88.4 R48, [R166+0xc00] ;  /* 0x000c0000a630783b */ /* 0x000e620000004200 */
[----:B------:R2:W-:Y:S02]  /*1d310*/  MUFU.EX2 R186, R116 ;  /* 0x0000007400ba7308 */ /* 0x0005e40000000800 */
[----:B------:R-:W-:Y:S02]  /*1d320*/  FFMA.FTZ R3, R211, c[0x0][0x2d0], -R39 ;  /* 0x0000b400d3037a23 */ /* 0x000fe40000010827 */
[----:B------:R-:W-:Y:S06]  /*1d330*/  FFMA.FTZ R0, R0, R247, R209 ;  /* 0x000000f700007223 */ /* 0x000fec00000100d1 */
[----:B------:R-:W-:Y:S10]  /*1d340*/  MUFU.EX2 R171, R123 ;  /* 0x0000007b00ab7308 */ /* 0x000ff40000000800 */
[----:B------:R4:W-:Y:S01]  /*1d350*/  MUFU.EX2 R123, R3 ;  /* 0x00000003007b7308 */ /* 0x0009e20000000800 */
[--C-:B--2---:R-:W-:Y:S02]  /*1d360*/  FFMA.FTZ R116, R190, c[0x0][0x2d0], -R38.reuse ;  /* 0x0000b400be747a23 */ /* 0x104fe40000010826 */
[----:B------:R-:W-:Y:S07]  /*1d370*/  FFMA.FTZ R38, R207, c[0x0][0x2d0], -R38 ;  /* 0x0000b400cf267a23 */ /* 0x000fee0000010826 */
[----:B------:R2:W5:Y:S01]  /*1d380*/  MUFU.EX2 R183, R116 ;  /* 0x0000007400b77308 */ /* 0x0005620000000800 */
[-C--:B-1----:R-:W-:Y:S09]  /*1d390*/  HMMA.16816.F32 R100, R40, R48.reuse, R100 ;  /* 0x000000302864723c */ /* 0x082ff20000001864 */
[----:B------:R1:W-:Y:S03]  /*1d3a0*/  MUFU.EX2 R173, R38 ;  /* 0x0000002600ad7308 */ /* 0x0003e60000000800 */
[----:B----4-:R-:W-:Y:S01]  /*1d3b0*/  FFMA.FTZ R3, R36, R236, R227 ;  /* 0x000000ec24037223 */ /* 0x010fe200000100e3 */
[C---:B------:R-:W-:Y:S03]  /*1d3c0*/  HMMA.16816.F32 R104, R44.reuse, R48, R104 ;  /* 0x000000302c68723c */ /* 0x040fe60000001868 */
[----:B------:R-:W-:Y:S02]  /*1d3d0*/  FADD.FTZ R36, R226, R3 ;  /* 0x00000003e2247221 */ /* 0x000fe40000010000 */
[----:B------:R-:W-:Y:S02]  /*1d3e0*/  FADD.FTZ R3, R225, R2 ;  /* 0x00000002e1037221 */ /* 0x000fe40000010000 */
[--C-:B--2---:R-:W-:Y:S01]  /*1d3f0*/  FFMA.FTZ R116, R212, c[0x0][0x2d0], -R39.reuse ;  /* 0x0000b400d4747a23 */ /* 0x104fe20000010827 */
[-C--:B------:R-:W-:Y:S05]  /*1d400*/  HMMA.16816.F32 R108, R44, R50.reuse, R108 ;  /* 0x000000322c6c723c */ /* 0x080fea000000186c */
[----:B------:R-:W-:Y:S03]  /*1d410*/  MUFU.EX2 R116, R116 ;  /* 0x0000007400747308 */ /* 0x000fe60000000800 */
[C---:B------:R-:W-:Y:S01]  /*1d420*/  HMMA.16816.F32 R112, R40.reuse, R50, R112 ;  /* 0x000000322870723c */ /* 0x040fe20000001870 */
[----:B------:R-:W2:Y:S03]  /*1d430*/  LDSM.16.MT88.4 R48, [R167+0xc00] ;  /* 0x000c0000a730783b */ /* 0x000ea60000004200 */
[----:B-1----:R-:W-:Y:S04]  /*1d440*/  F2FP.PACK_AB R38, R181, R177 ;  /* 0x000000b1b526723e */ /* 0x002fe800000000ff */
[-C--:B--2---:R-:W-:Y:S08]  /*1d450*/  HMMA.16816.F32 R52, R40, R48.reuse, R52 ;  /* 0x000000302834723c */ /* 0x084ff00000001834 */
        /* <DEDUP_REMOVED lines=14> */
[----:B------:R2:W-:Y:S05]  /*1d540*/  MUFU.EX2 R182, R48 ;  /* 0x0000003000b67308 */ /* 0x0005ea0000000800 */
[----:B------:R-:W-:Y:S07]  /*1d550*/  HMMA.16816.F32 R96, R40, R50, R96 ;  /* 0x000000322860723c */ /* 0x000fee0000001860 */
[----:B------:R-:W-:Y:S02]  /*1d560*/  F2FP.PACK_AB R40, R217, R215 ;  /* 0x000000d7d928723e */ /* 0x000fe400000000ff */
[----:B---3--:R-:W-:Y:S03]  /*1d570*/  F2FP.PACK_AB R41, R216, R214 ;  /* 0x000000d6d829723e */ /* 0x008fe600000000ff */
[----:B------:R-:W-:Y:S02]  /*1d580*/  F2FP.PACK_AB R42, R222, R220 ;  /* 0x000000dcde2a723e */ /* 0x000fe400000000ff */
[----:B------:R-:W-:Y:S02]  /*1d590*/  F2FP.PACK_AB R43, R221, R219 ;  /* 0x000000dbdd2b723e */ /* 0x000fe400000000ff */
[----:B-----5:R-:W-:Y:S01]  /*1d5a0*/  F2FP.PACK_AB R50, R183, R186 ;  /* 0x000000bab732723e */ /* 0x020fe200000000ff */
[--C-:B--2---:R-:W-:Y:S04]  /*1d5b0*/  FFMA.FTZ R48, R169, c[0x0][0x2d0], -R39.reuse ;  /* 0x0000b400a9307a23 */ /* 0x104fe80000010827 */
[----:B------:R2:W3:Y:S01]  /*1d5c0*/  MUFU.EX2 R168, R48 ;  /* 0x0000003000a87308 */ /* 0x0004e20000000800 */
[-C--:B-1----:R-:W-:Y:S01]  /*1d5d0*/  HMMA.16816.F32 R4, R40, R44.reuse, R4 ;  /* 0x0000002c2804723c */ /* 0x082fe20000001804 */
[--C-:B--2---:R-:W-:Y:S01]  /*1d5e0*/  FFMA.FTZ R48, R170, c[0x0][0x2d0], -R39.reuse ;  /* 0x0000b400aa307a23 */ /* 0x104fe20000010827 */
[----:B---3--:R-:W-:Y:S07]  /*1d5f0*/  F2FP.PACK_AB R49, R168, R182 ;  /* 0x000000b6a831723e */ /* 0x008fee00000000ff */
[----:B------:R1:W-:Y:S03]  /*1d600*/  MUFU.EX2 R169, R48 ;  /* 0x0000003000a97308 */ /* 0x0003e60000000800 */
[--C-:B-1----:R-:W-:Y:S02]  /*1d610*/  FFMA.FTZ R48, R189, c[0x0][0x2d0], -R39.reuse ;  /* 0x0000b400bd307a23 */ /* 0x102fe40000010827 */
[----:B------:R-:W-:Y:S05]  /*1d620*/  FFMA.FTZ R39, R37, c[0x0][0x2d0], -R39 ;  /* 0x0000b40025277a23 */ /* 0x000fea0000010827 */
[----:B------:R1:W2:Y:S01]  /*1d630*/  MUFU.EX2 R170, R48 ;  /* 0x0000003000aa7308 */ /* 0x0002a20000000800 */
[----:B------:R-:W-:Y:S04]  /*1d640*/  FADD.FTZ R37, R233, R128 ;  /* 0x00000080e9257221 */ /* 0x000fe80000010000 */
[----:B------:R-:W-:Y:S01]  /*1d650*/  FADD.FTZ R2, R235, R37 ;  /* 0x00000025eb027221 */ /* 0x000fe20000010000 */
[----:B------:R-:W-:Y:S04]  /*1d660*/  F2FP.PACK_AB R37, R179, R175 ;  /* 0x000000afb325723e */ /* 0x000fe800000000ff */
[----:B------:R3:W4:Y:S01]  /*1d670*/  MUFU.EX2 R118, R39 ;  /* 0x0000002700767308 */ /* 0x0007220000000800 */
[----:B-1----:R-:W-:Y:S02]  /*1d680*/  F2FP.PACK_AB R48, R185, R184 ;  /* 0x000000b8b930723e */ /* 0x002fe400000000ff */
[----:B--2---:R-:W-:Y:S07]  /*1d690*/  F2FP.PACK_AB R51, R170, R169 ;  /* 0x000000a9aa33723e */ /* 0x004fee00000000ff */
[C---:B------:R-:W-:Y:S01]  /*1d6a0*/  HMMA.16816.F32 R8, R48.reuse, R44, R8 ;  /* 0x0000002c3008723c */ /* 0x040fe20000001808 */
[----:B---3--:R-:W-:Y:S07]  /*1d6b0*/  F2FP.PACK_AB R39, R174, R176 ;  /* 0x000000b0ae27723e */ /* 0x008fee00000000ff */
        /* <DEDUP_REMOVED lines=25> */
[----:B------:R-:W-:Y:S01]  /*1d850*/  FADD.FTZ R44, R228, R36 ;  /* 0x00000024e42c7221 */ /* 0x000fe20000010000 */
[-C--:B------:R-:W-:Y:S01]  /*1d860*/  HMMA.16816.F32 R92, R48, R46.reuse, R92 ;  /* 0x0000002e305c723c */ /* 0x080fe2000000185c */
[----:B------:R-:W-:Y:S06]  /*1d870*/  F2FP.PACK_AB R36, R180, R178 ;  /* 0x000000b2b424723e */ /* 0x000fec00000000ff */
[----:B------:R-:W-:Y:S01]  /*1d880*/  FADD.FTZ R48, R231, R44 ;  /* 0x0000002ce7307221 */ /* 0x000fe20000010000 */
[----:B------:R-:W-:Y:S01]  /*1d890*/  HMMA.16816.F32 R96, R40, R46, R96 ;  /* 0x0000002e2860723c */ /* 0x000fe20000001860 */
[----:B------:R-:W1:Y:S03]  /*1d8a0*/  LDSM.16.MT88.4 R44, [R166+0x1400] ;  /* 0x00140000a62c783b */ /* 0x000e660000004200 */
[----:B------:R-:W-:Y:S02]  /*1d8b0*/  FADD.FTZ R49, R224, R3 ;  /* 0x00000003e0317221 */ /* 0x000fe40000010000 */
[----:B------:R-:W-:Y:S01]  /*1d8c0*/  FADD.FTZ R3, R232, R2 ;  /* 0x00000002e8037221 */ /* 0x000fe20000010000 */
[----:B------:R-:W-:Y:S01]  /*1d8d0*/  F2FP.PACK_AB R40, R171, R126 ;  /* 0x0000007eab28723e */ /* 0x000fe200000000ff */
[-C--:B------:R-:W-:Y:S01]  /*1d8e0*/  HMMA.16816.F32 R128, R36, R140.reuse, R4 ;  /* 0x0000008c2480723c */ /* 0x080fe20000001804 */
[----:B------:R-:W-:Y:S01]  /*1d8f0*/  F2FP.PACK_AB R42, R173, R172 ;  /* 0x000000acad2a723e */ /* 0x000fe200000000ff */
[----:B------:R-:W2:Y:S02]  /*1d900*/  LDSM.16.MT88.4 R4, [R167+0x1400] ;  /* 0x00140000a704783b */ /* 0x000ea40000004200 */
[----:B------:R-:W-:Y:S01]  /*1d910*/  F2FP.PACK_AB R41, R116, R117 ;  /* 0x000000757429723e */ /* 0x000fe200000000ff */
[----:B------:R-:W-:Y:S01]  /*1d920*/  FADD.FTZ R2, R210, R0 ;  /* 0x00000000d2027221 */ /* 0x000fe20000010000 */
[----:B----4-:R-:W-:Y:S01]  /*1d930*/  F2FP.PACK_AB R43, R118, R123 ;  /* 0x0000007b762b723e */ /* 0x010fe200000000ff */
[----:B------:R-:W-:Y:S02]  /*1d940*/  FADD.FTZ R3, R215, R3 ;  /* 0x00000003d7037221 */ /* 0x000fe40000010000 */
[----:B------:R-:W-:Y:S04]  /*1d950*/  FADD.FTZ R0, R237, R49 ;  /* 0x00000031ed007221 */ /* 0x000fe80000010000 */
        /* <DEDUP_REMOVED lines=40> */
[-C--:B----4-:R-:W-:Y:S01]  /*1dbe0*/  HMMA.16816.F32 R84, R36, R12.reuse, R84 ;  /* 0x0000000c2454723c */ /* 0x090fe20000001854 */
        /* <DEDUP_REMOVED lines=8> */
[-C--:B------:R-:W-:Y:S01]  /*1dc70*/  HMMA.16816.F32 R92, R40, R14.reuse, R92 ;  /* 0x0000000e285c723c */ /* 0x080fe2000000185c */
[----:B------:R-:W-:Y:S03]  /*1dc80*/  FADD.FTZ R2, R116, R2 ;  /* 0x0000000274027221 */ /* 0x000fe60000010000 */
[----:B------:R-:W-:Y:S01]  /*1dc90*/  FADD.FTZ R4, R176, R5 ;  /* 0x00000005b0047221 */ /* 0x000fe20000010000 */
[----:B------:R-:W-:Y:S01]  /*1dca0*/  MOV R116, R122 ;  /* 0x0000007a00747202 */ /* 0x000fe20000000f00 */
[----:B------:R-:W-:Y:S02]  /*1dcb0*/  FADD.FTZ R3, R172, R3 ;  /* 0x00000003ac037221 */ /* 0x000fe40000010000 */
[----:B------:R-:W-:Y:S01]  /*1dcc0*/  FADD.FTZ R234, R181, R0 ;  /* 0x00000000b5ea7221 */ /* 0x000fe20000010000 */
[----:B------:R-:W-:Y:S03]  /*1dcd0*/  HMMA.16816.F32 R96, R36, R14, R96 ;  /* 0x0000000e2460723c */ /* 0x000fe60000001860 */
[----:B------:R-:W-:Y:S01]  /*1dce0*/  IADD3 R0, R205, -0x1, RZ ;  /* 0xffffffffcd007810 */ /* 0x000fe20007ffe0ff */
[----:B------:R-:W-:Y:S01]  /*1dcf0*/  FADD.FTZ R2, R123, R2 ;  /* 0x000000027b027221 */ /* 0x000fe20000010000 */
[----:B------:R-:W-:Y:S01]  /*1dd00*/  MOV R123, R119 ;  /* 0x00000077007b7202 */ /* 0x000fe20000000f00 */
[----:B------:R-:W-:Y:S01]  /*1dd10*/  FADD.FTZ R236, R174, R4 ;  /* 0x00000004aeec7221 */ /* 0x000fe20000010000 */
[----:B------:R-:W-:Y:S01]  /*1dd20*/  MOV R205, R0 ;  /* 0x0000000000cd7202 */ /* 0x000fe20000000f00 */
[----:B------:R-:W-:Y:S04]  /*1dd30*/  FADD.FTZ R246, R173, R3 ;  /* 0x00000003adf67221 */ /* 0x000fe80000010000 */
[----:B------:R-:W-:Y:S01]  /*1dd40*/  FADD.FTZ R247, R118, R2 ;  /* 0x0000000276f77221 */ /* 0x000fe20000010000 */
[----:B------:R-:W-:Y:S01]  /*1dd50*/  MOV R118, R120 ;  /* 0x0000007800767202 */ /* 0x000fe20000000f00 */
[----:B------:R-:W-:-:S05]  /*1dd60*/  @P0 BRA `(.L_x_880) ;  /* 0xffffc45000000947 */ /* 0x000fca000383ffff */
.L_x_861:
[----:B------:R-:W-:Y:S02]  /*1dd70*/  MOV R9, 0x1f ;  /* 0x0000001f00097802 */ /* 0x000fe40000000f00 */
[----:B------:R-:W-:Y:S01]  /*1dd80*/  MOV R8, 0xffffffff ;  /* 0xffffffff00087802 */ /* 0x000fe20000000f00 */
[----:B------:R-:W-:Y:S05]  /*1dd90*/  BRA.DIV ~URZ, `(.L_x_881) ;  /* 0x000059a27f007947 */ /* 0x000fea000b800000 */
[----:B------:R1:W2:Y:S02]  /*1dda0*/  SHFL.BFLY PT, R0, R234, 0x2, 0x1f ;  /* 0x0c401f00ea007f89 */ /* 0x0002a400000e0000 */
.L_x_961:
[----:B--2---:R-:W-:Y:S01]  /*1ddb0*/  FADD.FTZ R7, R0, R234 ;  /* 0x000000ea00077221 */ /* 0x004fe20000010000 */
[----:B------:R-:W-:Y:S05]  /*1ddc0*/  BRA.DIV ~URZ, `(.L_x_882) ;  /* 0x000059c27f007947 */ /* 0x000fea000b800000 */
[----:B------:R-:W2:Y:S04]  /*1ddd0*/  SHFL.BFLY PT, R2, R236, 0x2, 0x1f ;  /* 0x0c401f00ec027f89 */ /* 0x000ea800000e0000 */
[----:B------:R-:W3:Y:S04]  /*1dde0*/  SHFL.BFLY PT, R0, R246, 0x2, 0x1f ;  /* 0x0c401f00f6007f89 */ /* 0x000ee800000e0000 */
[----:B------:R-:W4:Y:S04]  /*1ddf0*/  SHFL.BFLY PT, R4, R247, 0x2, 0x1f ;  /* 0x0c401f00f7047f89 */ /* 0x000f2800000e0000 */
[----:B------:R-:W5:Y:S01]  /*1de00*/  SHFL.BFLY PT, R3, R7, 0x1, 0x1f ;  /* 0x0c201f0007037f89 */ /* 0x000f6200000e0000 */
[----:B--2---:R-:W-:-:S02]  /*1de10*/  FADD.FTZ R2, R2, R236 ;  /* 0x000000ec02027221 */ /* 0x004fc40000010000 */
[----:B---3--:R-:W-:-:S03]  /*1de20*/  FADD.FTZ R0, R0, R246 ;  /* 0x000000f600007221 */ /* 0x008fc60000010000 */
[----:B------:R-:W2:Y:S01]  /*1de30*/  SHFL.BFLY PT, R6, R2, 0x1, 0x1f ;  /* 0x0c201f0002067f89 */ /* 0x000ea200000e0000 */
[----:B----4-:R-:W-:-:S03]  /*1de40*/  FADD.FTZ R4, R4, R247 ;  /* 0x000000f704047221 */ /* 0x010fc60000010000 */
[----:B------:R-:W3:Y:S01]  /*1de50*/  SHFL.BFLY PT, R5, R0, 0x1, 0x1f ;  /* 0x0c201f0000057f89 */ /* 0x000ee200000e0000 */
[----:B-----5:R-:W-:-:S03]  /*1de60*/  FADD.FTZ R7, R7, R3 ;  /* 0x0000000307077221 */ /* 0x020fc60000010000 */
[----:B------:R4:W1:Y:S01]  /*1de70*/  SHFL.BFLY PT, R8, R4, 0x1, 0x1f ;  /* 0x0c201f0004087f89 */ /* 0x00086200000e0000 */
[----:B--2---:R-:W-:Y:S02]  /*1de80*/  FADD.FTZ R6, R2, R6 ;  /* 0x0000000602067221 */ /* 0x004fe40000010000 */
[----:B---3--:R-:W-:Y:S02]  /*1de90*/  FADD.FTZ R5, R0, R5 ;  /* 0x0000000500057221 */ /* 0x008fe40000010000 */
.L_x_962:
[----:B------:R-:W-:Y:S01]  /*1dea0*/  FSETP.NE.FTZ.AND P3, PT, R7, RZ, PT ;  /* 0x000000ff0700720b */ /* 0x000fe20003f75000 */
[----:B------:R-:W-:Y:S01]  /*1deb0*/  CS2R R2, SRZ ;  /* 0x0000000000027805 */ /* 0x000fe2000001ff00 */
[----:B------:R-:W-:Y:S01]  /*1dec0*/  MOV R0, RZ ;  /* 0x000000ff00007202 */ /* 0x000fe20000000f00 */
[----:B-1--4-:R-:W-:Y:S01]  /*1ded0*/  FADD.FTZ R4, R8, R4 ;  /* 0x0000000408047221 */ /* 0x012fe20000010000 */
[----:B------:R-:W-:Y:S02]  /*1dee0*/  FSETP.NE.FTZ.AND P2, PT, R6, RZ, PT ;  /* 0x000000ff0600720b */ /* 0x000fe40003f55000 */
[----:B------:R-:W-:Y:S02]  /*1def0*/  FSETP.NE.FTZ.AND P1, PT, R5, RZ, PT ;  /* 0x000000ff0500720b */ /* 0x000fe40003f35000 */
[----:B------:R-:W-:-:S02]  /*1df00*/  FSETP.NE.FTZ.AND P0, PT, R4, RZ, PT ;  /* 0x000000ff0400720b */ /* 0x000fc40003f15000 */
        /* <DEDUP_REMOVED lines=13> */
[----:B------:R-:W2:Y:S01]  /*1dfe0*/  @P1 MUFU.RCP R2, R5 ;  /* 0x0000000500021308 */ /* 0x000ea20000001000 */
        /* <DEDUP_REMOVED lines=20> */
[----:B------:R3:W4:Y:S01]  /*1e130*/  @P1 MUFU.LG2 R0, R5 ;  /* 0x0000000500001308 */ /* 0x0007220000000c00 */
[----:B-1----:R-:W-:-:S02]  /*1e140*/  @P2 FMUL.FTZ R8, R6, 0.69314718246459960938 ;  /* 0x3f31721806082820 */ /* 0x002fc40000410000 */
[C---:B------:R-:W-:Y:S02]  /*1e150*/  FMUL.FTZ R128, R3.reuse, R54 ;  /* 0x0000003603807220 */ /* 0x040fe40000410000 */
[C---:B------:R-:W-:Y:S02]  /*1e160*/  FMUL.FTZ R129, R3.reuse, R55 ;  /* 0x0000003703817220 */ /* 0x040fe40000410000 */
[C---:B------:R-:W-:Y:S02]  /*1e170*/  FMUL.FTZ R140, R3.reuse, R130 ;  /* 0x00000082038c7220 */ /* 0x040fe40000410000 */
[----:B------:R-:W-:Y:S02]  /*1e180*/  FMUL.FTZ R141, R3, R131 ;  /* 0x00000083038d7220 */ /* 0x000fe40000410000 */
[C---:B--2---:R-:W-:Y:S02]  /*1e190*/  FMUL.FTZ R54, R2.reuse, R56 ;  /* 0x0000003802367220 */ /* 0x044fe40000410000 */
[----:B------:R-:W-:-:S02]  /*1e1a0*/  FMUL.FTZ R55, R2, R57 ;  /* 0x0000003902377220 */ /* 0x000fc40000410000 */
[C---:B------:R-:W-:Y:S01]  /*1e1b0*/  FMUL.FTZ R112, R3.reuse, R158 ;  /* 0x0000009e03707220 */ /* 0x040fe20000410000 */
[----:B---3--:R-:W-:Y:S01]  /*1e1c0*/  @P2 MOV R5, 0x3f317218 ;  /* 0x3f31721800052802 */ /* 0x008fe20000000f00 */
[----:B----4-:R-:W-:Y:S01]  /*1e1d0*/  @P1 FMUL.FTZ R6, R0, 0.69314718246459960938 ;  /* 0x3f31721800061820 */ /* 0x010fe20000410000 */
        /* <DEDUP_REMOVED lines=8> */
[----:B------:R-:W-:Y:S02]  /*1e260*/  FMUL.FTZ R57, R2, R61 ;  /* 0x0000003d02397220 */ /* 0x000fe40000410000 */
        /* <DEDUP_REMOVED lines=73> */
.L_x_750:
[----:B------:R2:W5:Y:S04]  /*1e700*/  LDL R6, [R1+0x38] ;  /* 0x0000380001067983 */ /* 0x0005680000100800 */
[----:B------:R-:W3:Y:S01]  /*1e710*/  S2R R2, SR_TID.X ;  /* 0x0000000000027919 */ /* 0x000ee20000002100 */
[----:B------:R-:W-:Y:S01]  /*1e720*/  BSSY B0, `(.L_x_883) ;  /* 0x0000011000007945 */ /* 0x000fe20003800000 */
[----:B---3--:R-:W-:-:S13]  /*1e730*/  LOP3.LUT P0, RZ, R2, 0x7f, RZ, 0xc0, !PT ;  /* 0x0000007f02ff7812 */ /* 0x008fda000780c0ff */
[----:B------:R-:W-:Y:S05]  /*1e740*/  @P0 BRA `(.L_x_884) ;  /* 0x000000e000000947 */ /* 0x000fea0003800000 */
[----:B--2---:R-:W2:Y:S01]  /*1e750*/  S2R R4, SR_LANEID ;  /* 0x0000000000047919 */ /* 0x004ea20000000000 */
[----:B------:R-:W-:Y:S01]  /*1e760*/  VOTEU.ANY UR4, UPT, PT ;  /* 0x0000000000047886 */ /* 0x000fe200038e0100 */
[----:B------:R-:W-:Y:S01]  /*1e770*/  IMAD.MOV.U32 R5, RZ, RZ, c[0x0][0x564] ;  /* 0x00015900ff057624 */ /* 0x000fe200078e00ff */
[----:B-1----:R-:W2:Y:S08]  /*1e780*/  FLO.U32 R3, UR4 ;  /* 0x0000000400037d00 */ /* 0x002eb000080e0000 */
[----:B------:R-:W1:Y:S01]  /*1e790*/  POPC R2, UR4 ;  /* 0x0000000400027d09 */ /* 0x000e620008000000 */
[----:B--2---:R-:W-:Y:S01]  /*1e7a0*/  ISETP.EQ.U32.AND P0, PT, R3, R4, PT ;  /* 0x000000040300720c */ /* 0x004fe20003f02070 */
[----:B------:R-:W-:-:S12]  /*1e7b0*/  IMAD.MOV.U32 R4, RZ, RZ, c[0x0][0x560] ;  /* 0x00015800ff047624 */ /* 0x000fd800078e00ff */
[----:B-1----:R1:W2:Y:S04]  /*1e7c0*/  @P0 ATOMG.E.ADD.STRONG.GPU PT, R2, [R4.64], R2 ;  /* 0x00000002040209a8 */ /* 0x0022a800081ee1c6 */
[----:B-1----:R-:W1:Y:S04]  /*1e7d0*/  S2R R4, SR_LTMASK ;  /* 0x0000000000047919 */ /* 0x002e680000003900 */
[----:B--2---:R1:W2:Y:S02]  /*1e7e0*/  SHFL.IDX PT, R3, R2, R3, 0x1f ;  /* 0x00001f0302037589 */ /* 0x0042a400000e0000 */
[----:B-1----:R-:W-:-:S06]  /*1e7f0*/  LOP3.LUT R2, R4, UR4, RZ, 0xc0, !PT ;  /* 0x0000000404027c12 */ /* 0x002fcc000f8ec0ff */
[----:B------:R-:W2:Y:S02]  /*1e800*/  POPC R2, R2 ;  /* 0x0000000200027309 */ /* 0x000ea40000000000 */
[----:B--2--5:R-:W-:-:S05]  /*1e810*/  IADD3 R6, R3, c[0x0][0xc], R2 ;  /* 0x0000030003067a10 */ /* 0x024fca0007ffe002 */
[----:B------:R1:W-:Y:S02]  /*1e820*/  STL [R1+0x38], R6 ;  /* 0x0000380601007387 */ /* 0x0003e40000100800 */
.L_x_884:
[----:B--2---:R-:W-:Y:S05]  /*1e830*/  BSYNC B0 ;  /* 0x0000000000007941 */ /* 0x004fea0003800000 */
.L_x_883:
[----:B------:R-:W-:Y:S01]  /*1e840*/  PRMT R0, R0, 0x9910, RZ ;  /* 0x0000991000007816 */ /* 0x000fe200000000ff */
[----:B------:R-:W-:Y:S01]  /*1e850*/  BSSY B1, `(.L_x_885) ;  /* 0x0000370000017945 */ /* 0x000fe20003800000 */
[----:B-----5:R-:W-:Y:S02]  /*1e860*/  IMAD.MOV.U32 R74, RZ, RZ, R6 ;  /* 0x000000ffff4a7224 */ /* 0x020fe400078e0006 */
[----:B------:R-:W-:-:S13]  /*1e870*/  ISETP.NE.AND P0, PT, R0, RZ, PT ;  /* 0x000000ff0000720c */ /* 0x000fda0003f05270 */
[----:B------:R-:W-:Y:S05]  /*1e880*/  @!P0 BRA `(.L_x_886) ;  /* 0x000028c000008947 */ /* 0x000fea0003800000 */
[----:B------:R-:W2:Y:S04]  /*1e890*/  LDL R9, [R1+0x58] ;  /* 0x0000580001097983 */ /* 0x000ea80000100800 */
[----:B------:R-:W3:Y:S04]  /*1e8a0*/  LDL R7, [R1+0x5c] ;  /* 0x00005c0001077983 */ /* 0x000ee80000100800 */
[----:B-1----:R-:W4:Y:S04]  /*1e8b0*/  LDL R6, [R1+0x68] ;  /* 0x0000680001067983 */ /* 0x002f280000100800 */
        /* <DEDUP_REMOVED lines=107> */
[----:B------:R-:W-:Y:S02]  /*1ef70*/  STS [R11+0x5000], R3 ;  /* 0x005000030b007388 */ /* 0x000fe40000000800 */
        /* <DEDUP_REMOVED lines=12> */
.L_x_887:
[----:B--2---:R-:W2:Y:S04]  /*1f040*/  LDL R3, [R1+0x50] ;  /* 0x0000500001037983 */ /* 0x004ea80000100800 */
[----:B------:R-:W2:Y:S04]  /*1f050*/  LDL R78, [R1+0x2c] ;  /* 0x00002c00014e7983 */ /* 0x000ea80000100800 */
[----:B------:R-:W3:Y:S04]  /*1f060*/  LDL R24, [R1+0x54] ;  /* 0x0000540001187983 */ /* 0x000ee80000100800 */
[----:B------:R-:W4:Y:S04]  /*1f070*/  LDL R13, [R1+0x40] ;  /* 0x00004000010d7983 */ /* 0x000f280000100800 */
[----:B------:R-:W4:Y:S01]  /*1f080*/  LDL R25, [R1+0xb4] ;  /* 0x0000b40001197983 */ /* 0x000f220000100800 */
[----:B------:R-:W-:Y:S01]  /*1f090*/  IMAD.MOV.U32 R11, RZ, RZ, 0x368 ;  /* 0x00000368ff0b7424 */ /* 0x000fe200078e00ff */
[----:B------:R-:W-:-:S04]  /*1f0a0*/  ISETP.GT.AND P2, PT, R0, 0x1, PT ;  /* 0x000000010000780c */ /* 0x000fc80003f44270 */
[----:B------:R-:W-:-:S04]  /*1f0b0*/  SEL R11, R11, 0x328, P2 ;  /* 0x000003280b0b7807 */ /* 0x000fc80001000000 */
[----:B------:R-:W1:Y:S08]  /*1f0c0*/  LDC.64 R6, c[0x0][R11+0x170] ;  /* 0x00005c000b067b82 */ /* 0x000e700000000a00 */
[----:B------:R-:W3:Y:S08]  /*1f0d0*/  LDC.64 R14, c[0x0][R11+0x168] ;  /* 0x00005a000b0e7b82 */ /* 0x000ef00000000a00 */
[----:B------:R1:W2:Y:S08]  /*1f0e0*/  LDC.64 R18, c[0x0][R11+0x178] ;  /* 0x00005e000b127b82 */ /* 0x0002b00000000a00 */
[----:B------:R1:W2:Y:S01]  /*1f0f0*/  LDC.64 R16, c[0x0][R11+0x160] ;  /* 0x000058000b107b82 */ /* 0x0002a20000000a00 */
[----:B------:R-:W-:Y:S01]  /*1f100*/  ISETP.NE.U32.AND P0, PT, RZ, c[0x0][0x500], PT ;  /* 0x00014000ff007a0c */ /* 0x000fe20003f05070 */
[----:B------:R-:W-:-:S03]  /*1f110*/  IMAD.MOV.U32 R0, RZ, RZ, c[0x0][0x4e8] ;  /* 0x00013a00ff007624 */ /* 0x000fc600078e00ff */
[----:B------:R-:W-:Y:S02]  /*1f120*/  ISETP.NE.AND.EX P0, PT, RZ, c[0x0][0x504], PT, P0 ;  /* 0x00014100ff007a0c */ /* 0x000fe40003f05300 */
[----:B------:R-:W-:Y:S02]  /*1f130*/  ISETP.NE.AND P5, PT, R0, 0x1, PT ;  /* 0x000000010000780c */ /* 0x000fe40003fa5270 */
[----:B------:R-:W-:Y:S02]  /*1f140*/  SHF.R.S32.HI R4, RZ, 0x1f, R8 ;  /* 0x0000001fff047819 */ /* 0x000fe40000011408 */
[----:B------:R-:W-:Y:S02]  /*1f150*/  SEL R0, R8, RZ, !P0 ;  /* 0x000000ff08007207 */ /* 0x000fe40004000000 */
[----:B------:R-:W-:Y:S01]  /*1f160*/  SEL R5, R4, RZ, !P0 ;  /* 0x000000ff04057207 */ /* 0x000fe20004000000 */
[----:B------:R-:W2:Y:S02]  /*1f170*/  S2R R26, SR_TID.X ;  /* 0x00000000001a7919 */ /* 0x000ea40000002100 */
[----:B-1----:R-:W-:-:S04]  /*1f180*/  IMAD R4, R7, R0, RZ ;  /* 0x0000000007047224 */ /* 0x002fc800078e02ff */
[C---:B------:R-:W-:Y:S02]  /*1f190*/  IMAD R12, R6.reuse, R5, R4 ;  /* 0x00000005060c7224 */ /* 0x040fe400078e0204 */
[----:B------:R-:W-:-:S04]  /*1f1a0*/  IMAD.WIDE.U32 R6, R6, R0, RZ ;  /* 0x0000000006067225 */ /* 0x000fc800078e00ff */
[----:B------:R-:W-:Y:S01]  /*1f1b0*/  IMAD.IADD R12, R7, 0x1, R12 ;  /* 0x00000001070c7824 */ /* 0x000fe200078e020c */
[----:B------:R-:W-:-:S04]  /*1f1c0*/  LOP3.LUT R203, R203, 0xfffffffd, RZ, 0xc0, !PT ;  /* 0xfffffffdcbcb7812 */ /* 0x000fc800078ec0ff */
[----:B------:R-:W-:Y:S01]  /*1f1d0*/  LOP3.LUT R203, R203, 0xfffffffe, RZ, 0xc0, !PT ;  /* 0xfffffffecbcb7812 */ /* 0x000fe200078ec0ff */
[----:B--2---:R-:W-:-:S04]  /*1f1e0*/  IMAD.IADD R3, R3, 0x1, R78 ;  /* 0x0000000103037824 */ /* 0x004fc800078e024e */
[----:B------:R-:W-:-:S04]  /*1f1f0*/  @P5 IMAD.HI.U32 R5, R3, c[0x0][0x4ec], RZ ;  /* 0x00013b0003055a27 */ /* 0x000fc800078e00ff */
[----:B---3--:R-:W-:-:S04]  /*1f200*/  IMAD.WIDE.U32 R8, R14, R24, RZ ;  /* 0x000000180e087225 */ /* 0x008fc800078e00ff */
[----:B------:R-:W-:Y:S01]  /*1f210*/  IMAD.MOV.U32 R4, RZ, RZ, R3 ;  /* 0x000000ffff047224 */ /* 0x000fe200078e0003 */
[----:B------:R-:W-:Y:S01]  /*1f220*/  @P5 SHF.R.U32.HI R4, RZ, c[0x0][0x4f0], R5 ;  /* 0x00013c00ff045a19 */ /* 0x000fe20000011605 */
[----:B------:R-:W-:Y:S01]  /*1f230*/  IMAD R11, R15, R24, RZ ;  /* 0x000000180f0b7224 */ /* 0x000fe200078e02ff */
[----:B----4-:R-:W-:Y:S02]  /*1f240*/  SEL R5, R13, RZ, P2 ;  /* 0x000000ff0d057207 */ /* 0x010fe40001000000 */
[--C-:B-----5:R-:W-:Y:S01]  /*1f250*/  IADD3 R13, P1, P0, R6, R8, R2.reuse ;  /* 0x00000008060d7210 */ /* 0x120fe2000783e002 */
[----:B------:R-:W-:Y:S01]  /*1f260*/  IMAD.IADD R8, R9, 0x1, R11 ;  /* 0x0000000109087824 */ /* 0x000fe200078e020b */
[----:B------:R-:W-:Y:S01]  /*1f270*/  SHF.R.S32.HI R14, RZ, 0x1f, R2 ;  /* 0x0000001fff0e7819 */ /* 0x000fe20000011402 */
        /* <DEDUP_REMOVED lines=16> */
[----:B------:R-:W-:Y:S01]  /*1f380*/  SHF.R.S32.HI R15, RZ, 0x1f, R26 ;  /* 0x0000001fff0f7819 */ /* 0x000fe2000001141a */
[----:B------:R-:W-:Y:S01]  /*1f390*/  IMAD.IADD R5, R5, 0x1, R8 ;  /* 0x0000000105057824 */ /* 0x000fe200078e0208 */
[C---:B------:R-:W-:Y:S02]  /*1f3a0*/  LEA R6, P0, R4.reuse, R6, 0x2 ;  /* 0x0000000604067211 */ /* 0x040fe400078010ff */
[----:B------:R-:W-:Y:S02]  /*1f3b0*/  SEL R7, R7, c[0x0][0x454], P2 ;  /* 0x0001150007077a07 */ /* 0x000fe40001000000 */
[----:B------:R-:W-:Y:S02]  /*1f3c0*/  LEA.HI R15, R15, R26, RZ, 0x5 ;  /* 0x0000001a0f0f7211 */ /* 0x000fe400078f28ff */
[----:B------:R-:W-:Y:S02]  /*1f3d0*/  LEA.HI.X R5, R4, R7, R5, 0x2, P0 ;  /* 0x0000000704057211 */ /* 0x000fe400000f1405 */
[----:B------:R-:W-:Y:S01]  /*1f3e0*/  LOP3.LUT R15, R15, 0xffffffe0, RZ, 0xc0, !PT ;  /* 0xffffffe00f0f7812 */ /* 0x000fe200078ec0ff */
[----:B------:R-:W-:Y:S01]  /*1f3f0*/  IMAD R4, R10, c[0x0][0x4e8], RZ ;  /* 0x00013a000a047a24 */ /* 0x000fe200078e02ff */
[----:B------:R-:W-:Y:S04]  /*1f400*/  SHFL.IDX PT, R12, R6, RZ, 0x1c1f ;  /* 0x001c1fff060c7589 */ /* 0x000fe800000e0000 */
[----:B------:R-:W1:Y:S01]  /*1f410*/  SHFL.IDX PT, R13, R5, RZ, 0x1c1f ;  /* 0x001c1fff050d7589 */ /* 0x000e6200000e0000 */
[----:B------:R-:W-:-:S03]  /*1f420*/  IMAD.IADD R15, R26, 0x1, -R15 ;  /* 0x000000011a0f7824 */ /* 0x000fc600078e0a0f */
[----:B------:R-:W-:Y:S04]  /*1f430*/  SHFL.IDX PT, R10, R6, 0x1, 0x1c1f ;  /* 0x003c1f00060a7f89 */ /* 0x000fe800000e0000 */
[----:B------:R-:W2:Y:S04]  /*1f440*/  SHFL.IDX PT, R11, R5, 0x1, 0x1c1f ;  /* 0x003c1f00050b7f89 */ /* 0x000ea800000e0000 */
[----:B------:R-:W-:Y:S04]  /*1f450*/  SHFL.IDX PT, R9, R5, 0x2, 0x1c1f ;  /* 0x005c1f0005097f89 */ /* 0x000fe800000e0000 */
[----:B------:R3:W-:Y:S01]  /*1f460*/  SHFL.IDX PT, R7, R5, 0x3, 0x1c1f ;  /* 0x007c1f0005077f89 */ /* 0x0007e200000e0000 */
[----:B------:R-:W-:-:S03]  /*1f470*/  LOP3.LUT P0, RZ, R15, 0x3, RZ, 0xc0, !PT ;  /* 0x000000030fff7812 */ /* 0x000fc6000780c0ff */
[----:B------:R-:W4:Y:S04]  /*1f480*/  SHFL.IDX PT, R8, R6, 0x2, 0x1c1f ;  /* 0x005c1f0006087f89 */ /* 0x000f2800000e0000 */
[----:B------:R-:W1:Y:S01]  /*1f490*/  SHFL.IDX PT, R6, R6, 0x3, 0x1c1f ;  /* 0x007c1f0006067f89 */ /* 0x000e6200000e0000 */
[----:B---3--:R-:W-:-:S05]  /*1f4a0*/  IMAD.IADD R5, R25, 0x1, R78 ;  /* 0x0000000119057824 */ /* 0x008fca00078e024e */
[C---:B------:R-:W-:Y:S02]  /*1f4b0*/  IADD3 R17, R5.reuse, 0x8, RZ ;  /* 0x0000000805117810 */ /* 0x040fe40007ffe0ff */
[CC--:B------:R-:W-:Y:S02]  /*1f4c0*/  ISETP.GE.OR P4, PT, R5.reuse, R4.reuse, P0 ;  /* 0x000000040500720c */ /* 0x0c0fe40000786670 */
[----:B------:R-:W-:Y:S02]  /*1f4d0*/  IADD3 R16, R5, 0x40, RZ ;  /* 0x0000004005107810 */ /* 0x000fe40007ffe0ff */
[-C--:B------:R-:W-:Y:S02]  /*1f4e0*/  ISETP.GE.OR P3, PT, R17, R4.reuse, P0 ;  /* 0x000000041100720c */ /* 0x080fe40000766670 */
[----:B------:R-:W-:Y:S02]  /*1f4f0*/  ISETP.GE.OR P1, PT, R16, R4, P0 ;  /* 0x000000041000720c */ /* 0x000fe40000726670 */
[----:B------:R-:W-:-:S05]  /*1f500*/  IADD3 R15, R5, 0x48, RZ ;  /* 0x00000048050f7810 */ /* 0x000fca0007ffe0ff */
[----:B-1----:R1:W-:Y:S04]  /*1f510*/  @!P4 ST.E [R12.64], R21 ;  /* 0x000000150c00c985 */ /* 0x0023e8000c101906 */
        /* <DEDUP_REMOVED lines=67> */
.L_x_963:
[----:B------:R-:W-:Y:S05]  /*1f950*/  BRA.DIV ~URZ, `(.L_x_890) ;  /* 0x000040e27f007947 */ /* 0x000fea000b800000 */
[----:B------:R3:W4:Y:S02]  /*1f960*/  SHFL.IDX PT, R0, R13, RZ, 0x1c1f ;  /* 0x001c1fff0d007589 */ /* 0x00072400000e0000 */
.L_x_964:
        /* <DEDUP_REMOVED lines=20> */
.L_x_892:
[----:B------:R-:W-:Y:S05]  /*1fab0*/  BSYNC B0 ;  /* 0x0000000000007941 */ /* 0x000fea0003800000 */
.L_x_891:
[----:B------:R-:W-:Y:S05]  /*1fac0*/  BRA.DIV ~URZ, `(.L_x_893) ;  /* 0x00003fd27f007947 */ /* 0x000fea000b800000 */
[----:B--2---:R2:W1:Y:S04]  /*1fad0*/  SHFL.IDX PT, R10, R12, 0x1, 0x1c1f ;  /* 0x003c1f000c0a7f89 */ /* 0x00446800000e0000 */
[----:B----4-:R2:W4:Y:S02]  /*1fae0*/  SHFL.IDX PT, R0, R13, 0x1, 0x1c1f ;  /* 0x003c1f000d007f89 */ /* 0x01052400000e0000 */
.L_x_965:
        /* <DEDUP_REMOVED lines=21> */
.L_x_895:
[----:B------:R-:W-:Y:S05]  /*1fc40*/  BSYNC B0 ;  /* 0x0000000000007941 */ /* 0x000fea0003800000 */
.L_x_894:
[----:B------:R-:W-:Y:S05]  /*1fc50*/  BRA.DIV ~URZ, `(.L_x_896) ;  /* 0x00003f027f007947 */ /* 0x000fea000b800000 */
[----:B-1----:R1:W2:Y:S02]  /*1fc60*/  SHFL.IDX PT, R10, R12, 0x2, 0x1c1f ;  /* 0x005c1f000c0a7f89 */ /* 0x0022a400000e0000 */
.L_x_966:
[----:B------:R-:W-:Y:S05]  /*1fc70*/  BRA.DIV ~URZ, `(.L_x_897) ;  /* 0x00003f527f007947 */ /* 0x000fea000b800000 */
[----:B----4-:R4:W1:Y:S02]  /*1fc80*/  SHFL.IDX PT, R0, R13, 0x2, 0x1c1f ;  /* 0x005c1f000d007f89 */ /* 0x01086400000e0000 */
.L_x_967:
        /* <DEDUP_REMOVED lines=21> */
.L_x_899:
[----:B------:R-:W-:Y:S05]  /*1fde0*/  BSYNC B0 ;  /* 0x0000000000007941 */ /* 0x000fea0003800000 */
.L_x_898:
[----:B------:R-:W-:Y:S05]  /*1fdf0*/  BRA.DIV ~URZ, `(.L_x_900) ;  /* 0x00003e327f007947 */ /* 0x000fea000b800000 */
[----:B-1----:R1:W3:Y:S04]  /*1fe00*/  SHFL.IDX PT, R6, R12, 0x3, 0x1c1f ;  /* 0x007c1f000c067f89 */ /* 0x0022e800000e0000 */
[----:B------:R1:W4:Y:S02]  /*1fe10*/  SHFL.IDX PT, R0, R13, 0x3, 0x1c1f ;  /* 0x007c1f000d007f89 */ /* 0x00032400000e0000 */
.L_x_968:
        /* <DEDUP_REMOVED lines=22> */
.L_x_888:
[----:B-1----:R-:W2:Y:S04]  /*1ff80*/  LDL.LU R6, [R1+0x54] ;  /* 0x0000540001067983 */ /* 0x002ea80000300800 */
[----:B------:R-:W3:Y:S01]  /*1ff90*/  LDL.LU R7, [R1+0x40] ;  /* 0x0000400001077983 */ /* 0x000ee20000300800 */
[----:B------:R-:W-:Y:S02]  /*1ffa0*/  IMAD R14, R14, c[0x0][0x408], RZ ;  /* 0x000102000e0e7a24 */ /* 0x000fe400078e02ff */
[----:B------:R-:W-:-:S04]  /*1ffb0*/  IMAD.WIDE.U32 R4, R2, c[0x0][0x408], RZ ;  /* 0x0001020002047a25 */ /* 0x000fc800078e00ff */
[----:B------:R-:W-:-:S05]  /*1ffc0*/  IMAD R2, R2, c[0x0][0x40c], R14 ;  /* 0x0001030002027a24 */ /* 0x000fca00078e020e */
[----:B------:R-:W-:Y:S02]  /*1ffd0*/  IADD3 R5, R5, R2, RZ ;  /* 0x0000000205057210 */ /* 0x000fe40007ffe0ff */
[----:B------:R-:W-:-:S05]  /*1ffe0*/  SHF.R.S32.HI R2, RZ, 0x1f, R0 ;  /* 0x0000001fff027819 */ /* 0x000fca0000011400 */
[----:B------:R-:W-:-:S04]  /*1fff0*/  IMAD R2, R2, c[0x0][0x440], RZ ;  /* 0x0001100002027a24 */ /* 0x000fc800078e02ff */
[----:B------:R-:W-:Y:S02]  /*20000*/  IMAD R2, R0, c[0x0][0x444], R2 ;  /* 0x0001110000027a24 */ /* 0x000fe400078e0202 */
[----:B--2---:R-:W-:-:S04]  /*20010*/  IMAD.WIDE.U32 R4, R6, c[0x0][0x438], R4 ;  /* 0x00010e0006047a25 */ /* 0x004fc800078e0004 */
[----:B------:R-:W-:Y:S02]  /*20020*/  IMAD R5, R6, c[0x0][0x43c], R5 ;  /* 0x00010f0006057a24 */ /* 0x000fe400078e0205 */
[----:B------:R-:W-:-:S04]  /*20030*/  @P5 IMAD.HI.U32 R6, R3, c[0x0][0x4ec], RZ ;  /* 0x00013b0003065a27 */ /* 0x000fc800078e00ff */
        /* <DEDUP_REMOVED lines=22> */
.L_x_969:
[----:B------:R-:W-:Y:S05]  /*201a0*/  BRA.DIV ~URZ, `(.L_x_903) ;  /* 0x00003bb27f007947 */ /* 0x000fea000b800000 */
[----:B------:R3:W4:Y:S02]  /*201b0*/  SHFL.IDX PT, R0, R24, RZ, 0x1c1f ;  /* 0x001c1fff18007589 */ /* 0x00072400000e0000 */
.L_x_970:
[----:B------:R-:W5:Y:S01]  /*201c0*/  LDL R5, [R1+0x10] ;  /* 0x0000100001057983 */ /* 0x000f620000100800 */
[----:B------:R-:W-:Y:S01]  /*201d0*/  BSSY B0, `(.L_x_904) ;  /* 0x0000049000007945 */ /* 0x000fe20003800000 */
[C---:B-----5:R-:W-:Y:S02]  /*201e0*/  IADD3 R15, R5.reuse, 0x8, RZ ;  /* 0x00000008050f7810 */ /* 0x060fe40007ffe0ff */
        /* <DEDUP_REMOVED lines=21> */
[----:B------:R-:W-:Y:S01]  /*20340*/  ISETP.GE.AND P1, PT, R5, c[0x0][0x3c8], PT ;  /* 0x0000f20005007a0c */ /* 0x000fe20003f26270 */
[----:B------:R-:W5:Y:S01]  /*20350*/  LDL R20, [R1+0x88] ;  /* 0x0000880001147983 */ /* 0x000f620000100800 */
[----:B------:R-:W-:Y:S02]  /*20360*/  ISETP.GE.AND P2, PT, R15, c[0x0][0x3c8], PT ;  /* 0x0000f2000f007a0c */ /* 0x000fe40003f46270 */
[----:B------:R-:W-:-:S09]  /*20370*/  ISETP.GE.AND P4, PT, R14, c[0x0][0x3c8], PT ;  /* 0x0000f2000e007a0c */ /* 0x000fd20003f86270 */
[----:B----4-:R-:W-:-:S04]  /*20380*/  @!P1 LEA R2, P0, R5, R0, 0x2 ;  /* 0x0000000005029211 */ /* 0x010fc800078010ff */
[----:B--2---:R-:W-:Y:S02]  /*20390*/  @!P1 LEA.HI.X R3, R5, R4, R26, 0x2, P0 ;  /* 0x0000000405039211 */ /* 0x004fe400000f141a */
[----:B------:R-:W2:Y:S01]  /*203a0*/  LDL R5, [R1+0x60] ;  /* 0x0000600001057983 */ /* 0x000ea20000100800 */
[----:B------:R-:W-:Y:S02]  /*203b0*/  @!P2 LEA R16, P0, R15, R0, 0x2 ;  /* 0x000000000f10a211 */ /* 0x000fe400078010ff */
[----:B------:R-:W-:Y:S01]  /*203c0*/  ISETP.GE.AND P3, PT, R13, c[0x0][0x3c8], PT ;  /* 0x0000f2000d007a0c */ /* 0x000fe20003f66270 */
[----:B------:R4:W-:Y:S01]  /*203d0*/  @!P1 ST.E.64 [R2.64], R168 ;  /* 0x000000a802009985 */ /* 0x0009e2000c101b06 */
[----:B------:R-:W-:Y:S02]  /*203e0*/  @!P2 LEA.HI.X R17, R15, R4, R23, 0x2, P0 ;  /* 0x000000040f11a211 */ /* 0x000fe400000f1417 */
[----:B------:R-:W-:-:S03]  /*203f0*/  ISETP.GE.AND P1, PT, R12, c[0x0][0x3c8], PT ;  /* 0x0000f2000c007a0c */ /* 0x000fc60003f26270 */
[----:B------:R1:W-:Y:S01]  /*20400*/  @!P2 ST.E.64 [R16.64], R170 ;  /* 0x000000aa1000a985 */ /* 0x0003e2000c101b06 */
[----:B------:R-:W-:Y:S02]  /*20410*/  ISETP.GE.AND P2, PT, R10, c[0x0][0x3c8], PT ;  /* 0x0000f2000a007a0c */ /* 0x000fe40003f46270 */
[----:B----4-:R-:W-:-:S04]  /*20420*/  @!P4 LEA R2, P0, R14, R0, 0x2 ;  /* 0x000000000e02c211 */ /* 0x010fc800078010ff */
[----:B------:R-:W-:Y:S02]  /*20430*/  @!P4 LEA.HI.X R3, R14, R4, R25, 0x2, P0 ;  /* 0x000000040e03c211 */ /* 0x000fe400000f1419 */
[----:B-1----:R-:W-:-:S03]  /*20440*/  @!P3 LEA R16, P0, R13, R0, 0x2 ;  /* 0x000000000d10b211 */ /* 0x002fc600078010ff */
[----:B------:R1:W-:Y:S01]  /*20450*/  @!P4 ST.E.64 [R2.64], R144 ;  /* 0x000000900200c985 */ /* 0x0003e2000c101b06 */
[----:B------:R-:W-:Y:S02]  /*20460*/  ISETP.GE.AND P4, PT, R11, c[0x0][0x3c8], PT ;  /* 0x0000f2000b007a0c */ /* 0x000fe40003f86270 */
[----:B------:R-:W-:-:S05]  /*20470*/  @!P3 LEA.HI.X R17, R13, R4, R28, 0x2, P0 ;  /* 0x000000040d11b211 */ /* 0x000fca00000f141c */
[----:B------:R4:W-:Y:S01]  /*20480*/  @!P3 ST.E.64 [R16.64], R156 ;  /* 0x0000009c1000b985 */ /* 0x0009e2000c101b06 */
[----:B-1----:R-:W-:-:S04]  /*20490*/  @!P1 LEA R2, P0, R12, R0, 0x2 ;  /* 0x000000000c029211 */ /* 0x002fc800078010ff */
[----:B------:R-:W-:Y:S02]  /*204a0*/  @!P1 LEA.HI.X R3, R12, R4, R27, 0x2, P0 ;  /* 0x000000040c039211 */ /* 0x000fe400000f141b */
[----:B----4-:R-:W-:-:S03]  /*204b0*/  @!P4 LEA R16, P0, R11, R0, 0x2 ;  /* 0x000000000b10c211 */ /* 0x010fc600078010ff */
        /* <DEDUP_REMOVED lines=8> */
[----:B----4-:R-:W-:-:S03]  /*20540*/  @!P1 LEA R16, P0, R9, R0, 0x2 ;  /* 0x0000000009109211 */ /* 0x010fc600078010ff */
[----:B------:R1:W-:Y:S01]  /*20550*/  @!P2 ST.E.64 [R2.64], R176 ;  /* 0x000000b00200a985 */ /* 0x0003e2000c101b06 */
[----:B------:R-:W-:Y:S02]  /*20560*/  ISETP.GE.AND P2, PT, R6, c[0x0][0x3c8], PT ;  /* 0x0000f20006007a0c */ /* 0x000fe40003f46270 */
[----:B------:R-:W-:-:S05]  /*20570*/  @!P1 LEA.HI.X R17, R9, R4, R30, 0x2, P0 ;  /* 0x0000000409119211 */ /* 0x000fca00000f141e */
[----:B------:R4:W-:Y:S01]  /*20580*/  @!P1 ST.E.64 [R16.64], R178 ;  /* 0x000000b210009985 */ /* 0x0009e2000c101b06 */
[----:B-1----:R-:W-:-:S04]  /*20590*/  @!P4 LEA R2, P0, R8, R0, 0x2 ;  /* 0x000000000802c211 */ /* 0x002fc800078010ff */
[----:B------:R-:W-:Y:S02]  /*205a0*/  @!P4 LEA.HI.X R3, R8, R4, R32, 0x2, P0 ;  /* 0x000000040803c211 */ /* 0x000fe400000f1420 */
[----:B------:R-:W-:-:S04]  /*205b0*/  @!P3 LEA R18, P0, R7, R0, 0x2 ;  /* 0x000000000712b211 */ /* 0x000fc800078010ff */
[----:B------:R-:W-:Y:S02]  /*205c0*/  @!P3 LEA.HI.X R19, R7, R4, R33, 0x2, P0 ;  /* 0x000000040713b211 */ /* 0x000fe400000f1421 */
[C---:B----4-:R-:W-:Y:S01]  /*205d0*/  @!P2 LEA R16, P0, R6.reuse, R0, 0x2 ;  /* 0x000000000610a211 */ /* 0x050fe200078010ff */
[----:B------:R1:W-:Y:S03]  /*205e0*/  @!P4 ST.E.64 [R2.64], R100 ;  /* 0x000000640200c985 */ /* 0x0003e6000c101b06 */
[----:B------:R-:W-:Y:S01]  /*205f0*/  @!P2 LEA.HI.X R17, R6, R4, R34, 0x2, P0 ;  /* 0x000000040611a211 */ /* 0x000fe200000f1422 */
[----:B------:R4:W-:Y:S04]  /*20600*/  @!P3 ST.E.64 [R18.64], R182 ;  /* 0x000000b61200b985 */ /* 0x0009e8000c101b06 */
[----:B------:R4:W-:Y:S01]  /*20610*/  @!P2 ST.E.64 [R16.64], R180 ;  /* 0x000000b41000a985 */ /* 0x0009e2000c101b06 */
[----:B--2---:R-:W-:-:S13]  /*20620*/  ISETP.GE.AND P1, PT, R5, c[0x0][0x3c8], PT ;  /* 0x0000f20005007a0c */ /* 0x004fda0003f26270 */
[----:B-1----:R-:W-:-:S04]  /*20630*/  @!P1 LEA R2, P0, R5, R0, 0x2 ;  /* 0x0000000005029211 */ /* 0x002fc800078010ff */
[----:B-----5:R-:W-:-:S05]  /*20640*/  @!P1 LEA.HI.X R3, R5, R4, R20, 0x2, P0 ;  /* 0x0000000405039211 */ /* 0x020fca00000f1414 */
[----:B------:R4:W-:Y:S04]  /*20650*/  @!P1 ST.E.64 [R2.64], R96 ;  /* 0x0000006002009985 */ /* 0x0009e8000c101b06 */
.L_x_905:
[----:B------:R-:W-:Y:S05]  /*20660*/  BSYNC B0 ;  /* 0x0000000000007941 */ /* 0x000fea0003800000 */
.L_x_904:
[----:B------:R-:W-:Y:S05]  /*20670*/  BRA.DIV ~URZ, `(.L_x_906) ;  /* 0x000037427f007947 */ /* 0x000fea000b800000 */
[----:B--2---:R2:W1:Y:S04]  /*20680*/  SHFL.IDX PT, R4, R22, 0x1, 0x1c1f ;  /* 0x003c1f0016047f89 */ /* 0x00446800000e0000 */
[----:B----4-:R2:W4:Y:S02]  /*20690*/  SHFL.IDX PT, R0, R24, 0x1, 0x1c1f ;  /* 0x003c1f0018007f89 */ /* 0x01052400000e0000 */
.L_x_971:
[----:B------:R-:W-:Y:S01]  /*206a0*/  BSSY B0, `(.L_x_907) ;  /* 0x0000035000007945 */ /* 0x000fe20003800000 */
[----:B------:R-:W-:Y:S05]  /*206b0*/  @P6 BRA `(.L_x_908) ;  /* 0x0000033000006947 */ /* 0x000fea0003800000 */
[----:B------:R-:W5:Y:S01]  /*206c0*/  LDL R5, [R1+0x10] ;  /* 0x0000100001057983 */ /* 0x000f620000100800 */
[----:B------:R-:W-:Y:S02]  /*206d0*/  ISETP.GE.AND P0, PT, R15, c[0x0][0x3c8], PT ;  /* 0x0000f2000f007a0c */ /* 0x000fe40003f06270 */
[----:B------:R-:W-:Y:S01]  /*206e0*/  ISETP.GE.AND P3, PT, R14, c[0x0][0x3c8], PT ;  /* 0x0000f2000e007a0c */ /* 0x000fe20003f66270 */
[----:B--2---:R-:W2:Y:S01]  /*206f0*/  LDL R35, [R1+0x88] ;  /* 0x0000880001237983 */ /* 0x004ea20000100800 */
[----:B------:R-:W-:-:S02]  /*20700*/  ISETP.GE.AND P5, PT, R13, c[0x0][0x3c8], PT ;  /* 0x0000f2000d007a0c */ /* 0x000fc40003fa6270 */
[----:B-----5:R-:W-:-:S13]  /*20710*/  ISETP.GE.AND P1, PT, R5, c[0x0][0x3c8], PT ;  /* 0x0000f20005007a0c */ /* 0x020fda0003f26270 */
[----:B----4-:R-:W-:-:S04]  /*20720*/  @!P1 LEA R2, P2, R5, R0, 0x2 ;  /* 0x0000000005029211 */ /* 0x010fc800078410ff */
[----:B-1----:R-:W-:Y:S02]  /*20730*/  @!P1 LEA.HI.X R3, R5, R4, R26, 0x2, P2 ;  /* 0x0000000405039211 */ /* 0x002fe400010f141a */
[----:B------:R-:W4:Y:S01]  /*20740*/  LDL R5, [R1+0x60] ;  /* 0x0000600001057983 */ /* 0x000f220000100800 */
[----:B------:R-:W-:-:S04]  /*20750*/  @!P0 LEA R16, P2, R15, R0, 0x2 ;  /* 0x000000000f108211 */ /* 0x000fc800078410ff */
[----:B------:R-:W-:Y:S02]  /*20760*/  @!P0 LEA.HI.X R17, R15, R4, R23, 0x2, P2 ;  /* 0x000000040f118211 */ /* 0x000fe400010f1417 */
[----:B------:R-:W-:Y:S01]  /*20770*/  ISETP.GE.AND P2, PT, R12, c[0x0][0x3c8], PT ;  /* 0x0000f2000c007a0c */ /* 0x000fe20003f46270 */
[----:B------:R1:W-:Y:S01]  /*20780*/  @!P1 ST.E.64 [R2.64], R140 ;  /* 0x0000008c02009985 */ /* 0x0003e2000c101b06 */
[----:B------:R-:W-:-:S03]  /*20790*/  ISETP.GE.AND P1, PT, R11, c[0x0][0x3c8], PT ;  /* 0x0000f2000b007a0c */ /* 0x000fc60003f26270 */
[----:B------:R5:W-:Y:S01]  /*207a0*/  @!P0 ST.E.64 [R16.64], R142 ;  /* 0x0000008e10008985 */ /* 0x000be2000c101b06 */
[CC--:B-1----:R-:W-:Y:S02]  /*207b0*/  @!P3 LEA R2, P4, R14.reuse, R0.reuse, 0x2 ;  /* 0x000000000e02b211 */ /* 0x0c2fe400078810ff */
[C---:B-----5:R-:W-:Y:S02]  /*207c0*/  @!P5 LEA R16, P0, R13.reuse, R0, 0x2 ;  /* 0x000000000d10d211 */ /* 0x060fe400078010ff */
        /* <DEDUP_REMOVED lines=9> */
[----:B------:R-:W-:-:S03]  /*20860*/  @!P1 LEA R18, P3, R11, R0, 0x2 ;  /* 0x000000000b129211 */ /* 0x000fc600078610ff */
[----:B------:R1:W-:Y:S01]  /*20870*/  @!P2 ST.E.64 [R2.64], R116 ;  /* 0x000000740200a985 */ /* 0x0003e2000c101b06 */
[C---:B-----5:R-:W-:Y:S02]  /*20880*/  @!P0 LEA R16, P2, R10.reuse, R0, 0x2 ;  /* 0x000000000a108211 */ /* 0x060fe400078410ff */
[-C--:B------:R-:W-:Y:S02]  /*20890*/  @!P1 LEA.HI.X R19, R11, R4.reuse, R29, 0x2, P3 ;  /* 0x000000040b139211 */ /* 0x080fe400018f141d */
[----:B------:R-:W-:Y:S02]  /*208a0*/  ISETP.GE.AND P3, PT, R7, c[0x0][0x3c8], PT ;  /* 0x0000f20007007a0c */ /* 0x000fe40003f66270 */
[----:B------:R-:W-:Y:S01]  /*208b0*/  @!P0 LEA.HI.X R17, R10, R4, R31, 0x2, P2 ;  /* 0x000000040a118211 */ /* 0x000fe200010f141f */
[----:B------:R5:W-:Y:S01]  /*208c0*/  @!P1 ST.E.64 [R18.64], R114 ;  /* 0x0000007212009985 */ /* 0x000be2000c101b06 */
[----:B------:R-:W-:-:S03]  /*208d0*/  ISETP.GE.AND P2, PT, R6, c[0x0][0x3c8], PT ;  /* 0x0000f20006007a0c */ /* 0x000fc60003f46270 */
[----:B------:R3:W-:Y:S01]  /*208e0*/  @!P0 ST.E.64 [R16.64], R128 ;  /* 0x0000008010008985 */ /* 0x0007e2000c101b06 */
[----:B------:R-:W-:-:S04]  /*208f0*/  @!P5 LEA R20, P0, R8, R0, 0x2 ;  /* 0x000000000814d211 */ /* 0x000fc800078010ff */
[----:B------:R-:W-:Y:S02]  /*20900*/  @!P5 LEA.HI.X R21, R8, R4, R32, 0x2, P0 ;  /* 0x000000040815d211 */ /* 0x000fe400000f1420 */
[----:B-1----:R-:W-:-:S04]  /*20910*/  @!P4 LEA R2, P1, R9, R0, 0x2 ;  /* 0x000000000902c211 */ /* 0x002fc800078210ff */
[----:B------:R-:W-:Y:S02]  /*20920*/  @!P4 LEA.HI.X R3, R9, R4, R30, 0x2, P1 ;  /* 0x000000040903c211 */ /* 0x000fe400008f141e */
[----:B-----5:R-:W-:-:S04]  /*20930*/  @!P3 LEA R18, P0, R7, R0, 0x2 ;  /* 0x000000000712b211 */ /* 0x020fc800078010ff */
[----:B------:R-:W-:Y:S02]  /*20940*/  @!P3 LEA.HI.X R19, R7, R4, R33, 0x2, P0 ;  /* 0x000000040713b211 */ /* 0x000fe400000f1421 */
[C---:B---3--:R-:W-:Y:S01]  /*20950*/  @!P2 LEA R16, P0, R6.reuse, R0, 0x2 ;  /* 0x000000000610a211 */ /* 0x048fe200078010ff */
[----:B------:R1:W-:Y:S03]  /*20960*/  @!P4 ST.E.64 [R2.64], R130 ;  /* 0x000000820200c985 */ /* 0x0003e6000c101b06 */
[----:B------:R-:W-:Y:S01]  /*20970*/  @!P2 LEA.HI.X R17, R6, R4, R34, 0x2, P0 ;  /* 0x000000040611a211 */ /* 0x000fe200000f1422 */
[----:B------:R3:W-:Y:S04]  /*20980*/  @!P5 ST.E.64 [R20.64], R184 ;  /* 0x000000b81400d985 */ /* 0x0007e8000c101b06 */
[----:B------:R3:W-:Y:S04]  /*20990*/  @!P3 ST.E.64 [R18.64], R158 ;  /* 0x0000009e1200b985 */ /* 0x0007e8000c101b06 */
[----:B------:R3:W-:Y:S01]  /*209a0*/  @!P2 ST.E.64 [R16.64], R102 ;  /* 0x000000661000a985 */ /* 0x0007e2000c101b06 */
[----:B----4-:R-:W-:-:S13]  /*209b0*/  ISETP.GE.AND P1, PT, R5, c[0x0][0x3c8], PT ;  /* 0x0000f20005007a0c */ /* 0x010fda0003f26270 */
[----:B-1----:R-:W-:-:S04]  /*209c0*/  @!P1 LEA R2, P0, R5, R0, 0x2 ;  /* 0x0000000005029211 */ /* 0x002fc800078010ff */
[----:B--2---:R-:W-:-:S05]  /*209d0*/  @!P1 LEA.HI.X R3, R5, R4, R35, 0x2, P0 ;  /* 0x0000000405039211 */ /* 0x004fca00000f1423 */
[----:B------:R3:W-:Y:S04]  /*209e0*/  @!P1 ST.E.64 [R2.64], R98 ;  /* 0x0000006202009985 */ /* 0x0007e8000c101b06 */
.L_x_908:
[----:B------:R-:W-:Y:S05]  /*209f0*/  BSYNC B0 ;  /* 0x0000000000007941 */ /* 0x000fea0003800000 */
.L_x_907:
[----:B------:R-:W-:Y:S05]  /*20a00*/  BRA.DIV ~URZ, `(.L_x_909) ;  /* 0x000034727f007947 */ /* 0x000fea000b800000 */
[----:B-1----:R1:W2:Y:S02]  /*20a10*/  SHFL.IDX PT, R4, R22, 0x2, 0x1c1f ;  /* 0x005c1f0016047f89 */ /* 0x0022a400000e0000 */
.L_x_972:
[----:B------:R-:W-:Y:S05]  /*20a20*/  BRA.DIV ~URZ, `(.L_x_910) ;  /* 0x000034c27f007947 */ /* 0x000fea000b800000 */
[----:B----4-:R4:W1:Y:S02]  /*20a30*/  SHFL.IDX PT, R0, R24, 0x2, 0x1c1f ;  /* 0x005c1f0018007f89 */ /* 0x01086400000e0000 */
.L_x_973:
[----:B------:R-:W-:Y:S01]  /*20a40*/  LOP3.LUT P0, RZ, R203, 0x1, RZ, 0xc0, !PT ;  /* 0x00000001cbff7812 */ /* 0x000fe2000780c0ff */
[----:B------:R-:W-:-:S12]  /*20a50*/  BSSY B0, `(.L_x_911) ;  /* 0x0000035000007945 */ /* 0x000fd80003800000 */
[----:B------:R-:W-:Y:S05]  /*20a60*/  @P0 BRA `(.L_x_912) ;  /* 0x0000033000000947 */ /* 0x000fea0003800000 */
[----:B---3--:R-:W3:Y:S04]  /*20a70*/  LDL R16, [R1+0x10] ;  /* 0x0000100001107983 */ /* 0x008ee80000100800 */
[----:B------:R-:W5:Y:S01]  /*20a80*/  LDL R5, [R1+0x60] ;  /* 0x0000600001057983 */ /* 0x000f620000100800 */
[----:B------:R-:W-:Y:S02]  /*20a90*/  ISETP.GE.AND P2, PT, R15, c[0x0][0x3c8], PT ;  /* 0x0000f2000f007a0c */ /* 0x000fe40003f46270 */
[----:B------:R-:W-:Y:S01]  /*20aa0*/  ISETP.GE.AND P4, PT, R14, c[0x0][0x3c8], PT ;  /* 0x0000f2000e007a0c */ /* 0x000fe20003f86270 */
[----:B----4-:R-:W4:Y:S01]  /*20ab0*/  LDL R35, [R1+0x88] ;  /* 0x0000880001237983 */ /* 0x010f220000100800 */
[----:B------:R-:W-:-:S09]  /*20ac0*/  ISETP.GE.AND P3, PT, R13, c[0x0][0x3c8], PT ;  /* 0x0000f2000d007a0c */ /* 0x000fd20003f66270 */
[----:B-1----:R-:W-:-:S04]  /*20ad0*/  @!P2 LEA R18, P1, R15, R0, 0x2 ;  /* 0x000000000f12a211 */ /* 0x002fc800078210ff */
[----:B--2---:R-:W-:Y:S02]  /*20ae0*/  @!P2 LEA.HI.X R19, R15, R4, R23, 0x2, P1 ;  /* 0x000000040f13a211 */ /* 0x004fe400008f1417 */
[----:B------:R-:W-:Y:S02]  /*20af0*/  ISETP.GE.AND P1, PT, R12, c[0x0][0x3c8], PT ;  /* 0x0000f2000c007a0c */ /* 0x000fe40003f26270 */
[----:B------:R-:W-:Y:S02]  /*20b00*/  ISETP.GE.AND P6, PT, R10, c[0x0][0x3c8], PT ;  /* 0x0000f2000a007a0c */ /* 0x000fe40003fc6270 */
[----:B---3--:R-:W-:-:S13]  /*20b10*/  ISETP.GE.AND P0, PT, R16, c[0x0][0x3c8], PT ;  /* 0x0000f20010007a0c */ /* 0x008fda0003f06270 */
[----:B------:R-:W-:-:S04]  /*20b20*/  @!P0 LEA R2, P5, R16, R0, 0x2 ;  /* 0x0000000010028211 */ /* 0x000fc800078a10ff */
[----:B------:R-:W-:Y:S02]  /*20b30*/  @!P0 LEA.HI.X R3, R16, R4, R26, 0x2, P5 ;  /* 0x0000000410038211 */ /* 0x000fe400028f141a */
[----:B------:R-:W-:-:S03]  /*20b40*/  @!P4 LEA R16, P5, R14, R0, 0x2 ;  /* 0x000000000e10c211 */ /* 0x000fc600078a10ff */
[----:B------:R1:W-:Y:S01]  /*20b50*/  @!P0 ST.E.64 [R2.64], R44 ;  /* 0x0000002c02008985 */ /* 0x0003e2000c101b06 */
[----:B------:R-:W-:-:S03]  /*20b60*/  ISETP.GE.AND P0, PT, R11, c[0x0][0x3c8], PT ;  /* 0x0000f2000b007a0c */ /* 0x000fc60003f06270 */
[----:B------:R2:W-:Y:S01]  /*20b70*/  @!P2 ST.E.64 [R18.64], R46 ;  /* 0x0000002e1200a985 */ /* 0x0005e2000c101b06 */
[----:B------:R-:W-:-:S05]  /*20b80*/  @!P4 LEA.HI.X R17, R14, R4, R25, 0x2, P5 ;  /* 0x000000040e11c211 */ /* 0x000fca00028f1419 */
[----:B------:R3:W-:Y:S01]  /*20b90*/  @!P4 ST.E.64 [R16.64], R48 ;  /* 0x000000301000c985 */ /* 0x0007e2000c101b06 */
[----:B------:R-:W-:Y:S02]  /*20ba0*/  ISETP.GE.AND P4, PT, R9, c[0x0][0x3c8], PT ;  /* 0x0000f20009007a0c */ /* 0x000fe40003f86270 */
[----:B-1----:R-:W-:-:S04]  /*20bb0*/  @!P3 LEA R2, P2, R13, R0, 0x2 ;  /* 0x000000000d02b211 */ /* 0x002fc800078410ff */
[----:B------:R-:W-:Y:S02]  /*20bc0*/  @!P3 LEA.HI.X R3, R13, R4, R28, 0x2, P2 ;  /* 0x000000040d03b211 */ /* 0x000fe400010f141c */
[----:B--2---:R-:W-:-:S03]  /*20bd0*/  @!P1 LEA R18, P5, R12, R0, 0x2 ;  /* 0x000000000c129211 */ /* 0x004fc600078a10ff */
[----:B------:R1:W-:Y:S01]  /*20be0*/  @!P3 ST.E.64 [R2.64], R50 ;  /* 0x000000320200b985 */ /* 0x0003e2000c101b06 */
[----:B------:R-:W-:Y:S02]  /*20bf0*/  @!P1 LEA.HI.X R19, R12, R4, R27, 0x2, P5 ;  /* 0x000000040c139211 */ /* 0x000fe400028f141b */
[----:B---3--:R-:W-:Y:S02]  /*20c00*/  @!P6 LEA R16, P5, R10, R0, 0x2 ;  /* 0x000000000a10e211 */ /* 0x008fe400078a10ff */
[----:B------:R-:W-:Y:S01]  /*20c10*/  ISETP.GE.AND P3, PT, R8, c[0x0][0x3c8], PT ;  /* 0x0000f20008007a0c */ /* 0x000fe20003f66270 */
[----:B------:R-:W-:Y:S01]  /*20c20*/  @!P1 ST.E.64 [R18.64], R66 ;  /* 0x0000004212009985 */ /* 0x000fe2000c101b06 */
[----:B------:R-:W-:Y:S02]  /*20c30*/  @!P6 LEA.HI.X R17, R10, R4, R31, 0x2, P5 ;  /* 0x000000040a11e211 */ /* 0x000fe400028f141f */
[----:B------:R-:W-:Y:S02]  /*20c40*/  ISETP.GE.AND P1, PT, R6, c[0x0][0x3c8], PT ;  /* 0x0000f20006007a0c */ /* 0x000fe40003f26270 */
[----:B-1----:R-:W-:-:S04]  /*20c50*/  @!P0 LEA R2, P2, R11, R0, 0x2 ;  /* 0x000000000b028211 */ /* 0x002fc800078410ff */
[----:B------:R-:W-:Y:S02]  /*20c60*/  @!P0 LEA.HI.X R3, R11, R4, R29, 0x2, P2 ;  /* 0x000000040b038211 */ /* 0x000fe400010f141d */
[----:B------:R-:W-:-:S03]  /*20c70*/  ISETP.GE.AND P2, PT, R7, c[0x0][0x3c8], PT ;  /* 0x0000f20007007a0c */ /* 0x000fc60003f46270 */
[----:B------:R1:W-:Y:S01]  /*20c80*/  @!P0 ST.E.64 [R2.64], R52 ;  /* 0x0000003402008985 */ /* 0x0003e2000c101b06 */
[----:B-----5:R-:W-:-:S03]  /*20c90*/  ISETP.GE.AND P0, PT, R5, c[0x0][0x3c8], PT ;  /* 0x0000f20005007a0c */ /* 0x020fc60003f06270 */
        /* <DEDUP_REMOVED lines=8> */
[-C--:B------:R-:W-:Y:S02]  /*20d20*/  @!P2 LEA.HI.X R19, R7, R4.reuse, R33, 0x2, P4 ;  /* 0x000000040713a211 */ /* 0x080fe400020f1421 */
[----:B------:R-:W-:Y:S01]  /*20d30*/  @!P1 LEA.HI.X R17, R6, R4, R34, 0x2, P5 ;  /* 0x0000000406119211 */ /* 0x000fe200028f1422 */
[----:B------:R2:W-:Y:S04]  /*20d40*/  @!P3 ST.E.64 [R20.64], R80 ;  /* 0x000000501400b985 */ /* 0x0005e8000c101b06 */
[----:B------:R2:W-:Y:S04]  /*20d50*/  @!P2 ST.E.64 [R18.64], R68 ;  /* 0x000000441200a985 */ /* 0x0005e8000c101b06 */
[----:B------:R2:W-:Y:S01]  /*20d60*/  @!P1 ST.E.64 [R16.64], R60 ;  /* 0x0000003c10009985 */ /* 0x0005e2000c101b06 */
[----:B-1----:R-:W-:-:S04]  /*20d70*/  @!P0 LEA R2, P4, R5, R0, 0x2 ;  /* 0x0000000005028211 */ /* 0x002fc800078810ff */
[----:B----4-:R-:W-:-:S05]  /*20d80*/  @!P0 LEA.HI.X R3, R5, R4, R35, 0x2, P4 ;  /* 0x0000000405038211 */ /* 0x010fca00020f1423 */
[----:B------:R2:W-:Y:S04]  /*20d90*/  @!P0 ST.E.64 [R2.64], R38 ;  /* 0x0000002602008985 */ /* 0x0005e8000c101b06 */
.L_x_912:
[----:B------:R-:W-:Y:S05]  /*20da0*/  BSYNC B0 ;  /* 0x0000000000007941 */ /* 0x000fea0003800000 */
.L_x_911:
[----:B------:R-:W-:Y:S05]  /*20db0*/  BRA.DIV ~URZ, `(.L_x_913) ;  /* 0x000031927f007947 */ /* 0x000fea000b800000 */
[----:B--2---:R2:W3:Y:S04]  /*20dc0*/  SHFL.IDX PT, R4, R22, 0x3, 0x1c1f ;  /* 0x007c1f0016047f89 */ /* 0x0044e800000e0000 */
[----:B-1----:R2:W1:Y:S02]  /*20dd0*/  SHFL.IDX PT, R0, R24, 0x3, 0x1c1f ;  /* 0x007c1f0018007f89 */ /* 0x00246400000e0000 */
.L_x_974:
[----:B------:R-:W-:-:S13]  /*20de0*/  LOP3.LUT P0, RZ, R203, 0x2, RZ, 0xc0, !PT ;  /* 0x00000002cbff7812 */ /* 0x000fda000780c0ff */
[----:B------:R-:W-:Y:S05]  /*20df0*/  @P0 BRA `(.L_x_901) ;  /* 0x0000115000000947 */ /* 0x000fea0003800000 */
[----:B---3--:R-:W3:Y:S01]  /*20e00*/  LDL R2, [R1+0x10] ;  /* 0x0000100001027983 */ /* 0x008ee20000100800 */
[----:B------:R-:W-:Y:S02]  /*20e10*/  ISETP.GE.AND P3, PT, R15, c[0x0][0x3c8], PT ;  /* 0x0000f2000f007a0c */ /* 0x000fe40003f66270 */
[----:B------:R-:W-:Y:S01]  /*20e20*/  ISETP.GE.AND P2, PT, R14, c[0x0][0x3c8], PT ;  /* 0x0000f2000e007a0c */ /* 0x000fe20003f46270 */
[----:B------:R-:W5:Y:S01]  /*20e30*/  LDL R5, [R1+0x60] ;  /* 0x0000600001057983 */ /* 0x000f620000100800 */
[----:B------:R-:W-:Y:S02]  /*20e40*/  ISETP.GE.AND P1, PT, R13, c[0x0][0x3c8], PT ;  /* 0x0000f2000d007a0c */ /* 0x000fe40003f26270 */
[----:B------:R-:W-:-:S07]  /*20e50*/  ISETP.GE.AND P0, PT, R12, c[0x0][0x3c8], PT ;  /* 0x0000f2000c007a0c */ /* 0x000fce0003f06270 */
[----:B-1----:R-:W-:-:S04]  /*20e60*/  @!P3 LEA R20, P5, R15, R0, 0x2 ;  /* 0x000000000f14b211 */ /* 0x002fc800078a10ff */
[----:B------:R-:W-:Y:S02]  /*20e70*/  @!P3 LEA.HI.X R21, R15, R4, R23, 0x2, P5 ;  /* 0x000000040f15b211 */ /* 0x000fe400028f1417 */
[----:B------:R-:W-:-:S04]  /*20e80*/  @!P2 LEA R16, P5, R14, R0, 0x2 ;  /* 0x000000000e10a211 */ /* 0x000fc800078a10ff */
[----:B------:R-:W-:Y:S02]  /*20e90*/  @!P2 LEA.HI.X R17, R14, R4, R25, 0x2, P5 ;  /* 0x000000040e11a211 */ /* 0x000fe400028f1419 */
[----:B---3--:R-:W-:-:S13]  /*20ea0*/  ISETP.GE.AND P4, PT, R2, c[0x0][0x3c8], PT ;  /* 0x0000f20002007a0c */ /* 0x008fda0003f86270 */
[----:B------:R-:W-:-:S04]  /*20eb0*/  @!P4 LEA R18, P6, R2, R0, 0x2 ;  /* 0x000000000212c211 */ /* 0x000fc800078c10ff */
[----:B------:R-:W-:Y:S02]  /*20ec0*/  @!P4 LEA.HI.X R19, R2, R4, R26, 0x2, P6 ;  /* 0x000000040213c211 */ /* 0x000fe400030f141a */
[CC--:B------:R-:W-:Y:S02]  /*20ed0*/  @!P1 LEA R14, P6, R13.reuse, R0.reuse, 0x2 ;  /* 0x000000000d0e9211 */ /* 0x0c0fe400078c10ff */
[C---:B------:R-:W-:Y:S02]  /*20ee0*/  @!P0 LEA R2, P5, R12.reuse, R0, 0x2 ;  /* 0x000000000c028211 */ /* 0x040fe400078a10ff */
[-C--:B------:R-:W-:Y:S02]  /*20ef0*/  @!P1 LEA.HI.X R15, R13, R4.reuse, R28, 0x2, P6 ;  /* 0x000000040d0f9211 */ /* 0x080fe400030f141c */
[----:B------:R-:W-:Y:S02]  /*20f00*/  ISETP.GE.AND P6, PT, R11, c[0x0][0x3c8], PT ;  /* 0x0000f2000b007a0c */ /* 0x000fe40003fc6270 */
[----:B------:R-:W-:-:S02]  /*20f10*/  @!P0 LEA.HI.X R3, R12, R4, R27, 0x2, P5 ;  /* 0x000000040c038211 */ /* 0x000fc400028f141b */
[----:B------:R-:W-:Y:S01]  /*20f20*/  ISETP.GE.AND P5, PT, R10, c[0x0][0x3c8], PT ;  /* 0x0000f2000a007a0c */ /* 0x000fe20003fa6270 */
[----:B------:R-:W-:Y:S01]  /*20f30*/  @!P4 ST.E.64 [R18.64], R84 ;  /* 0x000000541200c985 */ /* 0x000fe2000c101b06 */
[----:B------:R-:W-:-:S03]  /*20f40*/  ISETP.GE.AND P4, PT, R9, c[0x0][0x3c8], PT ;  /* 0x0000f20009007a0c */ /* 0x000fc60003f86270 */
[----:B------:R-:W-:Y:S01]  /*20f50*/  @!P3 ST.E.64 [R20.64], R76 ;  /* 0x0000004c1400b985 */ /* 0x000fe2000c101b06 */
[----:B------:R-:W-:-:S03]  /*20f60*/  ISETP.GE.AND P3, PT, R8, c[0x0][0x3c8], PT ;  /* 0x0000f20008007a0c */ /* 0x000fc60003f66270 */
[----:B------:R1:W-:Y:S04]  /*20f70*/  @!P2 ST.E.64 [R16.64], R70 ;  /* 0x000000461000a985 */ /* 0x0003e8000c101b06 */
[----:B------:R3:W-:Y:S01]  /*20f80*/  @!P1 ST.E.64 [R14.64], R64 ;  /* 0x000000400e009985 */ /* 0x0007e2000c101b06 */
[----:B------:R-:W-:-:S03]  /*20f90*/  ISETP.GE.AND P2, PT, R7, c[0x0][0x3c8], PT ;  /* 0x0000f20007007a0c */ /* 0x000fc60003f46270 */
[----:B------:R2:W-:Y:S01]  /*20fa0*/  @!P0 ST.E.64 [R2.64], R40 ;  /* 0x0000002802008985 */ /* 0x0005e2000c101b06 */
[CC--:B-1----:R-:W-:Y:S02]  /*20fb0*/  @!P6 LEA R16, P0, R11.reuse, R0.reuse, 0x2 ;  /* 0x000000000b10e211 */ /* 0x0c2fe400078010ff */
[C---:B---3--:R-:W-:Y:S02]  /*20fc0*/  @!P5 LEA R14, P1, R10.reuse, R0, 0x2 ;  /* 0x000000000a0ed211 */ /* 0x048fe400078210ff */
[----:B------:R-:W-:Y:S02]  /*20fd0*/  @!P6 LEA.HI.X R17, R11, R4, R29, 0x2, P0 ;  /* 0x000000040b11e211 */ /* 0x000fe400000f141d */
[----:B------:R-:W-:Y:S02]  /*20fe0*/  @!P4 LEA R12, P0, R9, R0, 0x2 ;  /* 0x00000000090cc211 */ /* 0x000fe400078010ff */
[----:B------:R-:W-:Y:S02]  /*20ff0*/  @!P5 LEA.HI.X R15, R10, R4, R31, 0x2, P1 ;  /* 0x000000040a0fd211 */ /* 0x000fe400008f141f */
[----:B------:R-:W-:-:S02]  /*21000*/  ISETP.GE.AND P1, PT, R6, c[0x0][0x3c8], PT ;  /* 0x0000f20006007a0c */ /* 0x000fc40003f26270 */
[----:B------:R-:W-:Y:S02]  /*21010*/  @!P4 LEA.HI.X R13, R9, R4, R30, 0x2, P0 ;  /* 0x00000004090dc211 */ /* 0x000fe400000f141e */
[----:B------:R-:W-:-:S04]  /*21020*/  @!P3 LEA R10, P0, R8, R0, 0x2 ;  /* 0x00000000080ab211 */ /* 0x000fc800078010ff */
[----:B------:R-:W-:Y:S02]  /*21030*/  @!P3 LEA.HI.X R11, R8, R4, R32, 0x2, P0 ;  /* 0x00000004080bb211 */ /* 0x000fe400000f1420 */
[----:B------:R-:W-:-:S04]  /*21040*/  @!P2 LEA R8, P0, R7, R0, 0x2 ;  /* 0x000000000708a211 */ /* 0x000fc800078010ff */
[----:B------:R-:W-:Y:S02]  /*21050*/  @!P2 LEA.HI.X R9, R7, R4, R33, 0x2, P0 ;  /* 0x000000040709a211 */ /* 0x000fe400000f1421 */
[C---:B--2---:R-:W-:Y:S01]  /*21060*/  @!P1 LEA R2, P0, R6.reuse, R0, 0x2 ;  /* 0x0000000006029211 */ /* 0x044fe200078010ff */
[----:B------:R1:W-:Y:S03]  /*21070*/  @!P6 ST.E.64 [R16.64], R86 ;  /* 0x000000561000e985 */ /* 0x0003e6000c101b06 */
[----:B------:R-:W-:Y:S01]  /*21080*/  @!P1 LEA.HI.X R3, R6, R4, R34, 0x2, P0 ;  /* 0x0000000406039211 */ /* 0x000fe200000f1422 */
[----:B------:R1:W-:Y:S04]  /*21090*/  @!P5 ST.E.64 [R14.64], R82 ;  /* 0x000000520e00d985 */ /* 0x0003e8000c101b06 */
[----:B------:R1:W-:Y:S04]  /*210a0*/  @!P4 ST.E.64 [R12.64], R72 ;  /* 0x000000480c00c985 */ /* 0x0003e8000c101b06 */
[----:B------:R1:W-:Y:S04]  /*210b0*/  @!P3 ST.E.64 [R10.64], R62 ;  /* 0x0000003e0a00b985 */ /* 0x0003e8000c101b06 */
[----:B------:R1:W-:Y:S04]  /*210c0*/  @!P2 ST.E.64 [R8.64], R58 ;  /* 0x0000003a0800a985 */ /* 0x0003e8000c101b06 */
[----:B------:R1:W-:Y:S01]  /*210d0*/  @!P1 ST.E.64 [R2.64], R42 ;  /* 0x0000002a02009985 */ /* 0x0003e2000c101b06 */
[----:B-----5:R-:W-:-:S13]  /*210e0*/  ISETP.GE.AND P0, PT, R5, c[0x0][0x3c8], PT ;  /* 0x0000f20005007a0c */ /* 0x020fda0003f06270 */
[----:B------:R-:W-:Y:S05]  /*210f0*/  @P0 BRA `(.L_x_901) ;  /* 0x00000e5000000947 */ /* 0x000fea0003800000 */
[----:B------:R-:W2:Y:S01]  /*21100*/  LDL R22, [R1+0x88] ;  /* 0x0000880001167983 */ /* 0x000ea20000100800 */
[----:B-1----:R-:W-:-:S04]  /*21110*/  LEA R2, P0, R5, R0, 0x2 ;  /* 0x0000000005027211 */ /* 0x002fc800078010ff */
[----:B--2---:R-:W-:-:S05]  /*21120*/  LEA.HI.X R3, R5, R4, R22, 0x2, P0 ;  /* 0x0000000405037211 */ /* 0x004fca00000f1416 */
[----:B------:R1:W-:Y:S01]  /*21130*/  ST.E.64 [R2.64], R36 ;  /* 0x0000002402007985 */ /* 0x0003e2000c101b06 */
[----:B------:R-:W-:Y:S05]  /*21140*/  BRA `(.L_x_901) ;  /* 0x00000e0000007947 */ /* 0x000fea0003800000 */
.L_x_886:
[----:B------:R-:W2:Y:S04]  /*21150*/  LDL.LU R7, [R1+0x3c] ;  /* 0x00003c0001077983 */ /* 0x000ea80000300800 */
[----:B-1----:R-:W3:Y:S01]  /*21160*/  LDL R6, [R1+0x44] ;  /* 0x0000440001067983 */ /* 0x002ee20000100800 */
[----:B------:R-:W-:Y:S01]  /*21170*/  ISETP.NE.U32.AND P0, PT, RZ, c[0x0][0x508], PT ;  /* 0x00014200ff007a0c */ /* 0x000fe20003f05070 */
[----:B------:R-:W-:Y:S01]  /*21180*/  IMAD.MOV.U32 R4, RZ, RZ, 0x4 ;  /* 0x00000004ff047424 */ /* 0x000fe200078e00ff */
[----:B------:R-:W-:Y:S01]  /*21190*/  ISETP.NE.U32.AND P2, PT, RZ, c[0x0][0x500], PT ;  /* 0x00014000ff007a0c */ /* 0x000fe20003f45070 */
[----:B------:R-:W-:Y:S01]  /*211a0*/  IMAD.MOV.U32 R19, RZ, RZ, c[0x0][0x388] ;  /* 0x0000e200ff137624 */ /* 0x000fe200078e00ff */
[----:B------:R-:W-:Y:S01]  /*211b0*/  ISETP.NE.AND.EX P0, PT, RZ, c[0x0][0x50c], PT, P0 ;  /* 0x00014300ff007a0c */ /* 0x000fe20003f05300 */
[----:B------:R-:W-:Y:S01]  /*211c0*/  IMAD.MOV.U32 R0, RZ, RZ, RZ ;  /* 0x000000ffff007224 */ /* 0x000fe200078e00ff */
[----:B------:R-:W-:Y:S01]  /*211d0*/  ISETP.NE.AND.EX P2, PT, RZ, c[0x0][0x504], PT, P2 ;  /* 0x00014100ff007a0c */ /* 0x000fe20003f45320 */
[----:B---3--:R-:W-:-:S10]  /*211e0*/  IMAD.WIDE R2, R6, R4, c[0x0][0x500] ;  /* 0x0001400006027625 */ /* 0x008fd400078e0204 */
[----:B------:R-:W-:Y:S02]  /*211f0*/  @P0 IMAD.WIDE R4, R6, R4, c[0x0][0x508] ;  /* 0x0001420006040625 */ /* 0x000fe400078e0204 */
[----:B------:R1:W5:Y:S04]  /*21200*/  @P2 LDG.E R0, [R2.64] ;  /* 0x0000000602002981 */ /* 0x000368000c1e1900 */
        /* <DEDUP_REMOVED lines=8> */
.L_x_914:
[----:B-1----:R-:W1:Y:S01]  /*21290*/  S2R R4, SR_TID.X ;  /* 0x0000000000047919 */ /* 0x002e620000002100 */
[----:B------:R-:W-:Y:S01]  /*212a0*/  SHF.R.S32.HI R2, RZ, 0x1f, R6 ;  /* 0x0000001fff027819 */ /* 0x000fe20000011406 */
[----:B------:R-:W-:Y:S01]  /*212b0*/  BSSY B0, `(.L_x_915) ;  /* 0x0000038000007945 */ /* 0x000fe20003800000 */
[----:B-----5:R-:W-:-:S02]  /*212c0*/  SHF.R.S32.HI R17, RZ, 0x1f, R0 ;  /* 0x0000001fff117819 */ /* 0x020fc40000011400 */
[----:B------:R-:W-:Y:S02]  /*212d0*/  SEL R10, R6, RZ, !P2 ;  /* 0x000000ff060a7207 */ /* 0x000fe40005000000 */
[----:B------:R-:W-:Y:S02]  /*212e0*/  SEL R20, R2, RZ, !P2 ;  /* 0x000000ff02147207 */ /* 0x000fe40005000000 */
[----:B-1----:R-:W-:-:S13]  /*212f0*/  ISETP.GT.AND P0, PT, R4, 0x7f, PT ;  /* 0x0000007f0400780c */ /* 0x002fda0003f04270 */
        /* <DEDUP_REMOVED lines=51> */
.L_x_916:
[----:B------:R-:W-:Y:S05]  /*21630*/  BSYNC B0 ;  /* 0x0000000000007941 */ /* 0x000fea0003800000 */
.L_x_915:
        /* <DEDUP_REMOVED lines=47> */
.L_x_975:
[----:B------:R-:W-:Y:S05]  /*21930*/  BRA.DIV ~URZ, `(.L_x_918) ;  /* 0x000027427f007947 */ /* 0x000fea000b800000 */
[----:B------:R3:W4:Y:S02]  /*21940*/  SHFL.IDX PT, R0, R12, RZ, 0x1c1f ;  /* 0x001c1fff0c007589 */ /* 0x00072400000e0000 */
.L_x_976:
        /* <DEDUP_REMOVED lines=21> */
.L_x_920:
[----:B------:R-:W-:Y:S05]  /*21aa0*/  BSYNC B0 ;  /* 0x0000000000007941 */ /* 0x000fea0003800000 */
.L_x_919:
[----:B------:R-:W-:Y:S05]  /*21ab0*/  BRA.DIV ~URZ, `(.L_x_921) ;  /* 0x000026227f007947 */ /* 0x000fea000b800000 */
[----:B--2---:R2:W1:Y:S04]  /*21ac0*/  SHFL.IDX PT, R8, R9, 0x1, 0x1c1f ;  /* 0x003c1f0009087f89 */ /* 0x00446800000e0000 */
[----:B----4-:R2:W4:Y:S02]  /*21ad0*/  SHFL.IDX PT, R0, R12, 0x1, 0x1c1f ;  /* 0x003c1f000c007f89 */ /* 0x01052400000e0000 */
.L_x_977:
        /* <DEDUP_REMOVED lines=21> */
.L_x_923:
[----:B------:R-:W-:Y:S05]  /*21c30*/  BSYNC B0 ;  /* 0x0000000000007941 */ /* 0x000fea0003800000 */
.L_x_922:
[----:B------:R-:W-:Y:S05]  /*21c40*/  BRA.DIV ~URZ, `(.L_x_924) ;  /* 0x000025527f007947 */ /* 0x000fea000b800000 */
[----:B-1----:R1:W2:Y:S02]  /*21c50*/  SHFL.IDX PT, R8, R9, 0x2, 0x1c1f ;  /* 0x005c1f0009087f89 */ /* 0x0022a400000e0000 */
.L_x_978:
[----:B------:R-:W-:Y:S05]  /*21c60*/  BRA.DIV ~URZ, `(.L_x_925) ;  /* 0x000025a27f007947 */ /* 0x000fea000b800000 */
[----:B----4-:R4:W1:Y:S02]  /*21c70*/  SHFL.IDX PT, R0, R12, 0x2, 0x1c1f ;  /* 0x005c1f000c007f89 */ /* 0x01086400000e0000 */
.L_x_979:
        /* <DEDUP_REMOVED lines=21> */
.L_x_927:
[----:B------:R-:W-:Y:S05]  /*21dd0*/  BSYNC B0 ;  /* 0x0000000000007941 */ /* 0x000fea0003800000 */
.L_x_926:
[----:B------:R-:W-:Y:S05]  /*21de0*/  BRA.DIV ~URZ, `(.L_x_928) ;  /* 0x000024827f007947 */ /* 0x000fea000b800000 */
[----:B--2---:R2:W3:Y:S04]  /*21df0*/  SHFL.IDX PT, R8, R9, 0x3, 0x1c1f ;  /* 0x007c1f0009087f89 */ /* 0x0044e800000e0000 */
[----:B-1----:R2:W1:Y:S02]  /*21e00*/  SHFL.IDX PT, R0, R12, 0x3, 0x1c1f ;  /* 0x007c1f000c007f89 */ /* 0x00246400000e0000 */
.L_x_980:
        /* <DEDUP_REMOVED lines=20> */
.L_x_901:
[----:B------:R-:W-:Y:S05]  /*21f50*/  BSYNC B1 ;  /* 0x0000000000017941 */ /* 0x000fea0003800000 */
.L_x_885:
        /* <DEDUP_REMOVED lines=15> */
.L_x_981:
[----:B------:R-:W-:Y:S05]  /*22050*/  BRA.DIV ~URZ, `(.L_x_931) ;  /* 0x000023427f007947 */ /* 0x000fea000b800000 */
[----:B------:R3:W4:Y:S02]  /*22060*/  SHFL.IDX PT, R8, R74, 0x1, 0x1f ;  /* 0x00201f004a087f89 */ /* 0x00072400000e0000 */
.L_x_982:
        /* <DEDUP_REMOVED lines=19> */
.L_x_983:
        /* <DEDUP_REMOVED lines=16> */
.L_x_984:
[----:B---3--:R-:W-:Y:S01]  /*222a0*/  IMAD R0, R0, c[0x0][0x538], RZ ;  /* 0x00014e0000007a24 */ /* 0x008fe200078e02ff */
[----:B------:R-:W-:Y:S04]  /*222b0*/  BSSY B1, `(.L_x_934) ;  /* 0x00000ce000017945 */ /* 0x000fe80003800000 */
[----:B----4-:R-:W-:-:S04]  /*222c0*/  IADD3 R8, R0, R8, RZ ;  /* 0x0000000800087210 */ /* 0x010fc80007ffe0ff */
[----:B--2---:R-:W-:-:S13]  /*222d0*/  ISETP.GT.AND P0, PT, R8, R9, PT ;  /* 0x000000090800720c */ /* 0x004fda0003f04270 */
[----:B------:R-:W-:Y:S05]  /*222e0*/  @P0 BRA `(.L_x_935) ;  /* 0x0000025000000947 */ /* 0x000fea0003800000 */
.L_x_939:
        /* <DEDUP_REMOVED lines=17> */
.L_x_985:
        /* <DEDUP_REMOVED lines=16> */
.L_x_986:
[----:B--2---:R-:W-:-:S05]  /*22500*/  IMAD R0, R0, c[0x0][0x538], RZ ;  /* 0x00014e0000007a24 */ /* 0x004fca00078e02ff */
[----:B------:R-:W-:-:S04]  /*22510*/  IADD3 R8, R0, R8, RZ ;  /* 0x0000000800087210 */ /* 0x000fc80007ffe0ff */
[----:B------:R-:W-:-:S13]  /*22520*/  ISETP.GT.AND P0, PT, R8, R9, PT ;  /* 0x000000090800720c */ /* 0x000fda0003f04270 */
[----:B-1----:R-:W-:Y:S05]  /*22530*/  @!P0 BRA `(.L_x_939) ;  /* 0xfffffdb000008947 */ /* 0x002fea000383ffff */
.L_x_935:
[----:B------:R-:W-:-:S05]  /*22540*/  IADD3 R11, -R0, R8, RZ ;  /* 0x00000008000b7210 */ /* 0x000fca0007ffe1ff */
[----:B------:R-:W-:-:S05]  /*22550*/  IMAD R0, R4, c[0x0][0x538], R11 ;  /* 0x00014e0004007a24 */ /* 0x000fca00078e020b */
[----:B------:R-:W-:Y:S01]  /*22560*/  ISETP.GT.AND P0, PT, R0, R9, PT ;  /* 0x000000090000720c */ /* 0x000fe20003f04270 */
[----:B------:R-:W-:-:S12]  /*22570*/  BRA.DIV ~URZ, `(.L_x_940) ;  /* 0x000022627f007947 */ /* 0x000fd8000b800000 */
[----:B------:R-:W-:-:S03]  /*22580*/  VOTE.ANY R12, PT, !P0 ;  /* 0x00000000000c7806 */ /* 0x000fc600040e0100 */
.L_x_987:
[----:B------:R-:W2:Y:S01]  /*22590*/  LDL.LU R0, [R1+0x44] ;  /* 0x0000440001007983 */ /* 0x000ea20000300800 */
[----:B------:R-:W2:Y:S02]  /*225a0*/  POPC R8, R12 ;  /* 0x0000000c00087309 */ /* 0x000ea40000000000 */
[----:B--2---:R-:W-:-:S05]  /*225b0*/  IADD3 R0, R8, R0, RZ ;  /* 0x0000000008007210 */ /* 0x004fca0007ffe0ff */
[----:B------:R2:W-:Y:S01]  /*225c0*/  STL [R1+0x44], R0 ;  /* 0x0000440001007387 */ /* 0x0005e20000100800 */
[----:B------:R-:W-:Y:S05]  /*225d0*/  BRA.DIV ~URZ, `(.L_x_941) ;  /* 0x000022527f007947 */ /* 0x000fea000b800000 */
[----:B------:R3:W4:Y:S04]  /*225e0*/  SHFL.IDX PT, R10, R6, R8, 0x1f ;  /* 0x00001f08060a7589 */ /* 0x00072800000e0000 */
[----:B------:R3:W1:Y:S02]  /*225f0*/  SHFL.IDX PT, R7, R7, R8, 0x1f ;  /* 0x00001f0807077589 */ /* 0x00066400000e0000 */
.L_x_988:
[----:B------:R-:W-:Y:S01]  /*22600*/  ISETP.NE.AND P0, PT, R12, RZ, PT ;  /* 0x000000ff0c00720c */ /* 0x000fe20003f05270 */
[----:B------:R-:W-:-:S12]  /*22610*/  BSSY B0, `(.L_x_942) ;  /* 0x0000005000007945 */ /* 0x000fd80003800000 */
[----:B------:R-:W-:Y:S05]  /*22620*/  @!P0 BRA `(.L_x_943) ;  /* 0x0000003000008947 */ /* 0x000fea0003800000 */
[----:B------:R-:W-:Y:S01]  /*22630*/  IADD3 R3, R8, -0x1, RZ ;  /* 0xffffffff08037810 */ /* 0x000fe20007ffe0ff */
[----:B------:R-:W-:Y:S05]  /*22640*/  BRA.DIV ~URZ, `(.L_x_944) ;  /* 0x000022b27f007947 */ /* 0x000fea000b800000 */
[----:B------:R2:W3:Y:S02]  /*22650*/  SHFL.IDX PT, R13, R4, R3, 0x1f ;  /* 0x00001f03040d7589 */ /* 0x0004e400000e0000 */
.L_x_943:
[----:B------:R-:W-:Y:S05]  /*22660*/  BSYNC B0 ;  /* 0x0000000000007941 */ /* 0x000fea0003800000 */
.L_x_942:
        /* <DEDUP_REMOVED lines=68> */
.L_x_946:
        /* <DEDUP_REMOVED lines=68> */
.L_x_947:
[----:B------:R-:W-:Y:S05]  /*22ef0*/  BSYNC B0 ;  /* 0x0000000000007941 */ /* 0x000fea0003800000 */
.L_x_945:
[----:B------:R-:W-:-:S04]  /*22f00*/  LOP3.LUT R2, RZ, R2, RZ, 0x33, !PT ;  /* 0x00000002ff027212 */ /* 0x000fc800078e33ff */
[----:B-1----:R-:W-:-:S05]  /*22f10*/  IADD3 R0, R2, R10, RZ ;  /* 0x0000000a02007210 */ /* 0x002fca0007ffe0ff */
[----:B------:R1:W-:Y:S01]  /*22f20*/  STL [R1+0x3c], R0 ;  /* 0x00003c0001007387 */ /* 0x0003e20000100800 */
[----:B------:R-:W-:Y:S05]  /*22f30*/  BRA `(.L_x_948) ;  /* 0x0000005000007947 */ /* 0x000fea0003800000 */
.L_x_936:
[----:B------:R-:W-:Y:S01]  /*22f40*/  MOV R0, c[0x0][0x53c] ;  /* 0x00014f0000007a02 */ /* 0x000fe20000000f00 */
[----:B------:R2:W-:Y:S04]  /*22f50*/  STL [R1+0x38], R9 ;  /* 0x0000380901007387 */ /* 0x0005e80000100800 */
[----:B------:R2:W-:Y:S04]  /*22f60*/  STL [R1+0x3c], RZ ;  /* 0x00003cff01007387 */ /* 0x0005e80000100800 */
[----:B------:R2:W-:Y:S04]  /*22f70*/  STL [R1+0x40], RZ ;  /* 0x000040ff01007387 */ /* 0x0005e80000100800 */
[----:B------:R2:W-:Y:S02]  /*22f80*/  STL [R1+0x44], R0 ;  /* 0x0000440001007387 */ /* 0x0005e40000100800 */
.L_x_948:
[----:B------:R-:W-:Y:S05]  /*22f90*/  BSYNC B1 ;  /* 0x0000000000017941 */ /* 0x000fea0003800000 */
.L_x_934:
        /* <DEDUP_REMOVED lines=9> */
.L_x_929:
[----:B--2---:R-:W2:Y:S02]  /*23030*/  LDL R0, [R1+0x44] ;  /* 0x0000440001007983 */ /* 0x004ea40000100800 */
[----:B--2---:R-:W-:-:S13]  /*23040*/  ISETP.GE.AND P0, PT, R0, c[0x0][0x53c], PT ;  /* 0x00014f0000007a0c */ /* 0x004fda0003f06270 */
[----:B-1----:R-:W-:Y:S01]  /*23050*/  @P0 CALL.REL.NOINC `(.L_x_949) ;  /* 0x0000001000000944 */ /* 0x002fe20003c00000 */
[----:B------:R-:W-:Y:S05]  /*23060*/  BRA `(.L_x_950) ;  /* 0xfffdefa000007947 */ /* 0x000fea000383ffff */
.L_x_949:
[----:B------:R-:W-:Y:S05]  /*23070*/  EXIT ;  /* 0x000000000000794d */ /* 0x000fea0003800000 */
.L_x_687:
[----:B------:R-:W-:Y:S01]  /*23080*/  IMAD.MOV.U32 R0, RZ, RZ, R5 ;  /* 0x000000ffff007224 */ /* 0x000fe200078e0005 */
[----:B------:R-:W-:Y:S02]  /*23090*/  MOV R2, 0x1 ;  /* 0x0000000100027802 */ /* 0x000fe40000000f00 */
[----:B------:R-:W-:Y:S02]  /*230a0*/  MOV R3, 0x230c0 ;  /* 0x000230c000037802 */ /* 0x000fe40000000f00 */
[----:B------:R-:W-:Y:S05]  /*230b0*/  CALL.REL.NOINC `($__internal_14_$__cuda_sm70_shflsync_up_p) ;  /* 0x0000193000007944 */ /* 0x000fea0003c00000 */
[----:B------:R-:W-:Y:S01]  /*230c0*/  MOV R0, R4 ;  /* 0x0000000400007202 */ /* 0x000fe20000000f00 */
[----:B------:R-:W-:Y:S05]  /*230d0*/  BRA `(.L_x_951) ;  /* 0xfffdd38000007947 */ /* 0x000fea000383ffff */
.L_x_688:
[----:B------:R-:W-:Y:S01]  /*230e0*/  IMAD.MOV.U32 R0, RZ, RZ, R5 ;  /* 0x000000ffff007224 */ /* 0x000fe200078e0005 */
[----:B------:R-:W-:Y:S02]  /*230f0*/  MOV R2, 0x2 ;  /* 0x0000000200027802 */ /* 0x000fe40000000f00 */
[----:B------:R-:W-:Y:S02]  /*23100*/  MOV R3, 0x23120 ;  /* 0x0002312000037802 */ /* 0x000fe40000000f00 */
[----:B------:R-:W-:Y:S05]  /*23110*/  CALL.REL.NOINC `($__internal_14_$__cuda_sm70_shflsync_up_p) ;  /* 0x000018d000007944 */ /* 0x000fea0003c00000 */
[----:B------:R-:W-:Y:S01]  /*23120*/  SEL R0, R4, RZ, P4 ;  /* 0x000000ff04007207 */ /* 0x000fe20002000000 */
[----:B------:R-:W-:Y:S01]  /*23130*/  IMAD.MOV.U32 R2, RZ, RZ, 0x4 ;  /* 0x00000004ff027424 */ /* 0x000fe200078e00ff */
[----:B------:R-:W-:-:S03]  /*23140*/  MOV R3, 0x23170 ;  /* 0x0002317000037802 */ /* 0x000fc60000000f00 */
[----:B------:R-:W-:Y:S02]  /*23150*/  IMAD.IADD R0, R5, 0x1, R0 ;  /* 0x0000000105007824 */ /* 0x000fe400078e0200 */
        /* <DEDUP_REMOVED lines=14> */
[----:B------:R-:W-:Y:S01]  /*23240*/  IMAD.IADD R4, R0, 0x1, R4 ;  /* 0x0000000100047824 */ /* 0x000fe200078e0204 */
[----:B------:R-:W-:-:S03]  /*23250*/  MOV R0, 0x1f ;  /* 0x0000001f00007802 */ /* 0x000fc60000000f00 */
[----:B------:R-:W-:Y:S02]  /*23260*/  IMAD.MOV.U32 R5, RZ, RZ, R4 ;  /* 0x000000ffff057224 */ /* 0x000fe400078e0004 */
[----:B------:R-:W-:Y:S05]  /*23270*/  CALL.REL.NOINC `($__internal_13_$__cuda_sm70_shflsync_idx_p) ;  /* 0x0000172000007944 */ /* 0x000fea0003c00000 */
[----:B------:R-:W-:Y:S05]  /*23280*/  BRA `(.L_x_952) ;  /* 0xfffdd2d000007947 */ /* 0x000fea000383ffff */
.L_x_690:
[----:B------:R-:W-:Y:S02]  /*23290*/  SEL R0, RZ, 0x1, P0 ;  /* 0x00000001ff007807 */ /* 0x000fe40000000000 */
[----:B------:R-:W-:Y:S02]  /*232a0*/  MOV R2, 0x232c0 ;  /* 0x000232c000027802 */ /* 0x000fe40000000f00 */
[----:B------:R-:W-:Y:S05]  /*232b0*/  CALL.REL.NOINC `($__internal_15_$__cuda_sm70_votesync_ballot) ;  /* 0x000017a000007944 */ /* 0x000fea0003c00000 */
[----:B------:R-:W-:Y:S01]  /*232c0*/  MOV R10, R0 ;  /* 0x00000000000a7202 */ /* 0x000fe20000000f00 */
[----:B------:R-:W-:Y:S05]  /*232d0*/  BRA `(.L_x_953) ;  /* 0xfffdd31000007947 */ /* 0x000fea000383ffff */
.L_x_691:
[----:B------:R-:W-:Y:S01]  /*232e0*/  IMAD.MOV.U32 R5, RZ, RZ, R9 ;  /* 0x000000ffff057224 */ /* 0x000fe200078e0009 */
[----:B------:R-:W-:Y:S01]  /*232f0*/  MOV R3, R7 ;  /* 0x0000000700037202 */ /* 0x000fe20000000f00 */
[----:B-1----:R-:W-:Y:S01]  /*23300*/  IMAD.MOV.U32 R0, RZ, RZ, 0x1f ;  /* 0x0000001fff007424 */ /* 0x002fe200078e00ff */
[----:B------:R-:W-:Y:S02]  /*23310*/  MOV R2, 0x23330 ;  /* 0x0002333000027802 */ /* 0x000fe40000000f00 */
[----:B------:R-:W-:Y:S05]  /*23320*/  CALL.REL.NOINC `($__internal_13_$__cuda_sm70_shflsync_idx_p) ;  /* 0x0000167000007944 */ /* 0x000fea0003c00000 */
[----:B------:R-:W-:Y:S01]  /*23330*/  IMAD.MOV.U32 R12, RZ, RZ, R0 ;  /* 0x000000ffff0c7224 */ /* 0x000fe200078e0000 */
[----:B------:R-:W-:Y:S01]  /*23340*/  MOV R5, R8 ;  /* 0x0000000800057202 */ /* 0x000fe20000000f00 */
[----:B------:R-:W-:Y:S01]  /*23350*/  IMAD.MOV.U32 R6, RZ, RZ, RZ ;  /* 0x000000ffff067224 */ /* 0x000fe200078e00ff */
[----:B------:R-:W-:Y:S01]  /*23360*/  MOV R3, R7 ;  /* 0x0000000700037202 */ /* 0x000fe20000000f00 */
[----:B------:R-:W-:Y:S01]  /*23370*/  IMAD.MOV.U32 R0, RZ, RZ, 0x1f ;  /* 0x0000001fff007424 */ /* 0x000fe200078e00ff */
[----:B------:R-:W-:-:S02]  /*23380*/  MOV R2, 0x233a0 ;  /* 0x000233a000027802 */ /* 0x000fc40000000f00 */
[----:B------:R-:W-:Y:S05]  /*23390*/  CALL.REL.NOINC `($__internal_13_$__cuda_sm70_shflsync_idx_p) ;  /* 0x0000160000007944 */ /* 0x000fea0003c00000 */
[----:B------:R-:W-:Y:S01]  /*233a0*/  MOV R9, R0 ;  /* 0x0000000000097202 */ /* 0x000fe20000000f00 */
[----:B------:R-:W-:Y:S05]  /*233b0*/  BRA `(.L_x_954) ;  /* 0xfffdd2a000007947 */ /* 0x000fea000383ffff */
.L_x_694:
[----:B------:R-:W-:Y:S01]  /*233c0*/  IMAD.MOV.U32 R5, RZ, RZ, R4 ;  /* 0x000000ffff057224 */ /* 0x000fe200078e0004 */
[----:B-1----:R-:W-:-:S02]  /*233d0*/  MOV R0, 0x1f ;  /* 0x0000001f00007802 */ /* 0x002fc40000000f00 */
[----:B------:R-:W-:Y:S02]  /*233e0*/  MOV R2, 0x23400 ;  /* 0x0002340000027802 */ /* 0x000fe40000000f00 */
[----:B--234-:R-:W-:Y:S05]  /*233f0*/  CALL.REL.NOINC `($__internal_13_$__cuda_sm70_shflsync_idx_p) ;  /* 0x000015a000007944 */ /* 0x01cfea0003c00000 */
[----:B------:R-:W-:Y:S01]  /*23400*/  MOV R6, R0 ;  /* 0x0000000000067202 */ /* 0x000fe20000000f00 */
[----:B------:R-:W-:Y:S05]  /*23410*/  BRA `(.L_x_693) ;  /* 0xfffdd2a000007947 */ /* 0x000fea000383ffff */
.L_x_751:
[----:B------:R-:W-:Y:S01]  /*23420*/  IMAD.MOV.U32 R5, RZ, RZ, R10 ;  /* 0x000000ffff057224 */ /* 0x000fe200078e000a */
[----:B------:R-:W-:Y:S01]  /*23430*/  MOV R3, RZ ;  /* 0x000000ff00037202 */ /* 0x000fe20000000f00 */
[----:B------:R-:W-:Y:S01]  /*23440*/  IMAD.MOV.U32 R0, RZ, RZ, 0x1c1f ;  /* 0x00001c1fff007424 */ /* 0x000fe200078e00ff */
[----:B-1----:R-:W-:Y:S02]  /*23450*/  MOV R2, 0x23470 ;  /* 0x0002347000027802 */ /* 0x002fe40000000f00 */
[----:B-----5:R-:W-:Y:S05]  /*23460*/  CALL.REL.NOINC `($__internal_13_$__cuda_sm70_shflsync_idx_p) ;  /* 0x0000153000007944 */ /* 0x020fea0003c00000 */
[----:B------:R-:W-:Y:S01]  /*23470*/  MOV R8, R0 ;  /* 0x0000000000087202 */ /* 0x000fe20000000f00 */
[----:B------:R-:W-:Y:S05]  /*23480*/  BRA `(.L_x_955) ;  /* 0xfffe5ac000007947 */ /* 0x000fea000383ffff */
.L_x_752:
[----:B------:R-:W-:Y:S01]  /*23490*/  IMAD.MOV.U32 R5, RZ, RZ, R11 ;  /* 0x000000ffff057224 */ /* 0x000fe200078e000b */
[----:B------:R-:W-:Y:S01]  /*234a0*/  MOV R3, RZ ;  /* 0x000000ff00037202 */ /* 0x000fe20000000f00 */
[----:B------:R-:W-:Y:S01]  /*234b0*/  IMAD.MOV.U32 R0, RZ, RZ, 0x1c1f ;  /* 0x00001c1fff007424 */ /* 0x000fe200078e00ff */
[----:B-1----:R-:W-:Y:S02]  /*234c0*/  MOV R2, 0x234e0 ;  /* 0x000234e000027802 */ /* 0x002fe40000000f00 */
[----:B--23-5:R-:W-:Y:S05]  /*234d0*/  CALL.REL.NOINC `($__internal_13_$__cuda_sm70_shflsync_idx_p) ;  /* 0x000014c000007944 */ /* 0x02cfea0003c00000 */
[----:B------:R-:W-:Y:S05]  /*234e0*/  BRA `(.L_x_956) ;  /* 0xfffe5a8000007947 */ /* 0x000fea000383ffff */
.L_x_755:
[----:B-1----:R-:W-:Y:S01]  /*234f0*/  IMAD.MOV.U32 R5, RZ, RZ, R10 ;  /* 0x000000ffff057224 */ /* 0x002fe200078e000a */
[----:B------:R-:W-:Y:S01]  /*23500*/  MOV R3, 0x1 ;  /* 0x0000000100037802 */ /* 0x000fe20000000f00 */
[----:B------:R-:W-:Y:S01]  /*23510*/  IMAD.MOV.U32 R0, RZ, RZ, 0x1c1f ;  /* 0x00001c1fff007424 */ /* 0x000fe200078e00ff */
[----:B------:R-:W-:-:S02]  /*23520*/  MOV R2, 0x23540 ;  /* 0x0002354000027802 */ /* 0x000fc40000000f00 */
[----:B---345:R-:W-:Y:S05]  /*23530*/  CALL.REL.NOINC `($__internal_13_$__cuda_sm70_shflsync_idx_p) ;  /* 0x0000146000007944 */ /* 0x038fea0003c00000 */
[----:B------:R-:W-:Y:S01]  /*23540*/  IMAD.MOV.U32 R8, RZ, RZ, R0 ;  /* 0x000000ffff087224 */ /* 0x000fe200078e0000 */
[----:B------:R-:W-:Y:S01]  /*23550*/  MOV R3, 0x1 ;  /* 0x0000000100037802 */ /* 0x000fe20000000f00 */
[----:B------:R-:W-:Y:S01]  /*23560*/  IMAD.MOV.U32 R5, RZ, RZ, R11 ;  /* 0x000000ffff057224 */ /* 0x000fe200078e000b */
[----:B------:R-:W-:-:S02]  /*23570*/  MOV R0, 0x1c1f ;  /* 0x00001c1f00007802 */ /* 0x000fc40000000f00 */
[----:B------:R-:W-:Y:S02]  /*23580*/  MOV R2, 0x235a0 ;  /* 0x000235a000027802 */ /* 0x000fe40000000f00 */
[----:B------:R-:W-:Y:S05]  /*23590*/  CALL.REL.NOINC `($__internal_13_$__cuda_sm70_shflsync_idx_p) ;  /* 0x0000140000007944 */ /* 0x000fea0003c00000 */
[----:B------:R-:W-:Y:S05]  /*235a0*/  BRA `(.L_x_957) ;  /* 0xfffe5b8000007947 */ /* 0x000fea000383ffff */
.L_x_758:
[----:B-1----:R-:W-:Y:S01]  /*235b0*/  IMAD.MOV.U32 R5, RZ, RZ, R10 ;  /* 0x000000ffff057224 */ /* 0x002fe200078e000a */
[----:B------:R-:W-:Y:S01]  /*235c0*/  MOV R3, 0x2 ;  /* 0x0000000200037802 */ /* 0x000fe20000000f00 */
[----:B------:R-:W-:Y:S01]  /*235d0*/  IMAD.MOV.U32 R0, RZ, RZ, 0x1c1f ;  /* 0x00001c1fff007424 */ /* 0x000fe200078e00ff */
[----:B------:R-:W-:Y:S02]  /*235e0*/  MOV R2, 0x23600 ;  /* 0x0002360000027802 */ /* 0x000fe40000000f00 */
[----:B--2345:R-:W-:Y:S05]  /*235f0*/  CALL.REL.NOINC `($__internal_13_$__cuda_sm70_shflsync_idx_p) ;  /* 0x000013a000007944 */ /* 0x03cfea0003c00000 */
[----:B------:R-:W-:Y:S01]  /*23600*/  MOV R8, R0 ;  /* 0x0000000000087202 */ /* 0x000fe20000000f00 */
[----:B------:R-:W-:Y:S05]  /*23610*/  BRA `(.L_x_958) ;  /* 0xfffe5cb000007947 */ /* 0x000fea000383ffff */
.L_x_759:
[----:B-1----:R-:W-:Y:S01]  /*23620*/  IMAD.MOV.U32 R5, RZ, RZ, R11 ;  /* 0x000000ffff057224 */ /* 0x002fe200078e000b */
[----:B------:R-:W-:Y:S01]  /*23630*/  MOV R3, 0x2 ;  /* 0x0000000200037802 */ /* 0x000fe20000000f00 */
[----:B------:R-:W-:Y:S01]  /*23640*/  IMAD.MOV.U32 R0, RZ, RZ, 0x1c1f ;  /* 0x00001c1fff007424 */ /* 0x000fe200078e00ff */
[----:B------:R-:W-:Y:S02]  /*23650*/  MOV R2, 0x23670 ;  /* 0x0002367000027802 */ /* 0x000fe40000000f00 */
[----:B--2345:R-:W-:Y:S05]  /*23660*/  CALL.REL.NOINC `($__internal_13_$__cuda_sm70_shflsync_idx_p) ;  /* 0x0000133000007944 */ /* 0x03cfea0003c00000 */
[----:B------:R-:W-:Y:S05]  /*23670*/  BRA `(.L_x_959) ;  /* 0xfffe5c7000007947 */ /* 0x000fea000383ffff */
.L_x_762:
[----:B--2---:R-:W-:Y:S01]  /*23680*/  IMAD.MOV.U32 R5, RZ, RZ, R10 ;  /* 0x000000ffff057224 */ /* 0x004fe200078e000a */
[----:B------:R-:W-:Y:S01]  /*23690*/  MOV R3, 0x3 ;  /* 0x0000000300037802 */ /* 0x000fe20000000f00 */
[----:B---3--:R-:W-:Y:S01]  /*236a0*/  IMAD.MOV.U32 R0, RZ, RZ, 0x1c1f ;  /* 0x00001c1fff007424 */ /* 0x008fe200078e00ff */
[----:B------:R-:W-:-:S02]  /*236b0*/  MOV R2, 0x236d0 ;  /* 0x000236d000027802 */ /* 0x000fc40000000f00 */
[----:B-1--45:R-:W-:Y:S05]  /*236c0*/  CALL.REL.NOINC `($__internal_13_$__cuda_sm70_shflsync_idx_p) ;  /* 0x000012d000007944 */ /* 0x032fea0003c00000 */
[----:B------:R-:W-:Y:S01]  /*236d0*/  IMAD.MOV.U32 R8, RZ, RZ, R0 ;  /* 0x000000ffff087224 */ /* 0x000fe200078e0000 */
[----:B------:R-:W-:Y:S01]  /*236e0*/  MOV R3, 0x3 ;  /* 0x0000000300037802 */ /* 0x000fe20000000f00 */
[----:B------:R-:W-:Y:S01]  /*236f0*/  IMAD.MOV.U32 R5, RZ, RZ, R11 ;  /* 0x000000ffff057224 */ /* 0x000fe200078e000b */
[----:B------:R-:W-:-:S02]  /*23700*/  MOV R0, 0x1c1f ;  /* 0x00001c1f00007802 */ /* 0x000fc40000000f00 */
[----:B------:R-:W-:Y:S02]  /*23710*/  MOV R2, 0x23730 ;  /* 0x0002373000027802 */ /* 0x000fe40000000f00 */
[----:B------:R-:W-:Y:S05]  /*23720*/  CALL.REL.NOINC `($__internal_13_$__cuda_sm70_shflsync_idx_p) ;  /* 0x0000127000007944 */ /* 0x000fea0003c00000 */
[----:B------:R-:W-:Y:S05]  /*23730*/  BRA `(.L_x_960) ;  /* 0xfffe5d6000007947 */ /* 0x000fea000383ffff */
.L_x_881:
[----:B------:R-:W-:Y:S01]  /*23740*/  IMAD.MOV.U32 R0, RZ, RZ, R234 ;  /* 0x000000ffff007224 */ /* 0x000fe200078e00ea */
[----:B------:R-:W-:Y:S02]  /*23750*/  MOV R3, 0x2 ;  /* 0x0000000200037802 */ /* 0x000fe40000000f00 */
[----:B------:R-:W-:Y:S02]  /*23760*/  MOV R2, 0x23780 ;  /* 0x0002378000027802 */ /* 0x000fe40000000f00 */
[----:B------:R-:W-:Y:S05]  /*23770*/  CALL.REL.NOINC `($__internal_12_$__cuda_sm70_shflsync_bfly_p) ;  /* 0x000011e000007944 */ /* 0x000fea0003c00000 */
[----:B------:R-:W-:Y:S05]  /*23780*/  BRA `(.L_x_961) ;  /* 0xffffa62000007947 */ /* 0x000fea000383ffff */
.L_x_882:
[----:B------:R-:W-:Y:S01]  /*23790*/  IMAD.MOV.U32 R0, RZ, RZ, R7 ;  /* 0x000000ffff007224 */ /* 0x000fe200078e0007 */
[----:B------:R-:W-:Y:S02]  /*237a0*/  MOV R3, 0x1 ;  /* 0x0000000100037802 */ /* 0x000fe40000000f00 */
[----:B------:R-:W-:Y:S02]  /*237b0*/  MOV R2, 0x237d0 ;  /* 0x000237d000027802 */ /* 0x000fe40000000f00 */
[----:B-1----:R-:W-:Y:S05]  /*237c0*/  CALL.REL.NOINC `($__internal_12_$__cuda_sm70_shflsync_bfly_p) ;  /* 0x0000119000007944 */ /* 0x002fea0003c00000 */
[----:B------:R-:W-:Y:S01]  /*237d0*/  FADD.FTZ R7, R7, R0 ;  /* 0x0000000007077221 */ /* 0x000fe20000010000 */
[----:B------:R-:W-:Y:S02]  /*237e0*/  MOV R0, R236 ;  /* 0x000000ec00007202 */ /* 0x000fe40000000f00 */
[----:B------:R-:W-:Y:S02]  /*237f0*/  MOV R3, 0x2 ;  /* 0x0000000200037802 */ /* 0x000fe40000000f00 */
[----:B------:R-:W-:-:S02]  /*23800*/  MOV R2, 0x23820 ;  /* 0x0002382000027802 */ /* 0x000fc40000000f00 */
[----:B------:R-:W-:Y:S05]  /*23810*/  CALL.REL.NOINC `($__internal_12_$__cuda_sm70_shflsync_bfly_p) ;  /* 0x0000114000007944 */ /* 0x000fea0003c00000 */
[----:B------:R-:W-:Y:S01]  /*23820*/  FADD.FTZ R5, R236, R0 ;  /* 0x00000000ec057221 */ /* 0x000fe20000010000 */
[----:B------:R-:W-:-:S02]  /*23830*/  MOV R3, 0x1 ;  /* 0x0000000100037802 */ /* 0x000fc40000000f00 */
[----:B------:R-:W-:Y:S02]  /*23840*/  MOV R2, 0x23870 ;  /* 0x0002387000027802 */ /* 0x000fe40000000f00 */
[----:B------:R-:W-:Y:S02]  /*23850*/  MOV R0, R5 ;  /* 0x0000000500007202 */ /* 0x000fe40000000f00 */
[----:B------:R-:W-:Y:S05]  /*23860*/  CALL.REL.NOINC `($__internal_12_$__cuda_sm70_shflsync_bfly_p) ;  /* 0x000010f000007944 */ /* 0x000fea0003c00000 */
[----:B------:R-:W-:Y:S01]  /*23870*/  FADD.FTZ R6, R5, R0 ;  /* 0x0000000005067221 */ /* 0x000fe20000010000 */
[----:B------:R-:W-:Y:S02]  /*23880*/  MOV R0, R246 ;  /* 0x000000f600007202 */ /* 0x000fe40000000f00 */
[----:B------:R-:W-:Y:S02]  /*23890*/  MOV R3, 0x2 ;  /* 0x0000000200037802 */ /* 0x000fe40000000f00 */
[----:B------:R-:W-:Y:S02]  /*238a0*/  MOV R2, 0x238c0 ;  /* 0x000238c000027802 */ /* 0x000fe40000000f00 */
[----:B------:R-:W-:Y:S05]  /*238b0*/  CALL.REL.NOINC `($__internal_12_$__cuda_sm70_shflsync_bfly_p) ;  /* 0x000010a000007944 */ /* 0x000fea0003c00000 */
[----:B------:R-:W-:Y:S01]  /*238c0*/  FADD.FTZ R5, R246, R0 ;  /* 0x00000000f6057221 */ /* 0x000fe20000010000 */
[----:B------:R-:W-:Y:S02]  /*238d0*/  MOV R3, 0x1 ;  /* 0x0000000100037802 */ /* 0x000fe40000000f00 */
[----:B------:R-:W-:-:S02]  /*238e0*/  MOV R2, 0x23910 ;  /* 0x0002391000027802 */ /* 0x000fc40000000f00 */
        /* <DEDUP_REMOVED lines=9> */
[----:B------:R-:W-:Y:S02]  /*23980*/  MOV R2, 0x239b0 ;  /* 0x000239b000027802 */ /* 0x000fe40000000f00 */
[----:B------:R-:W-:-:S02]  /*23990*/  MOV R0, R4 ;  /* 0x0000000400007202 */ /* 0x000fc40000000f00 */
[----:B------:R-:W-:Y:S05]  /*239a0*/  CALL.REL.NOINC `($__internal_12_$__cuda_sm70_shflsync_bfly_p) ;  /* 0x00000fb000007944 */ /* 0x000fea0003c00000 */
[----:B------:R-:W-:Y:S01]  /*239b0*/  MOV R8, R0 ;  /* 0x0000000000087202 */ /* 0x000fe20000000f00 */
[----:B------:R-:W-:Y:S05]  /*239c0*/  BRA `(.L_x_962) ;  /* 0xffffa4d000007947 */ /* 0x000fea000383ffff */
.L_x_889:
[----:B-1234-:R-:W-:Y:S01]  /*239d0*/  IMAD.MOV.U32 R5, RZ, RZ, R12 ;  /* 0x000000ffff057224 */ /* 0x01efe200078e000c */
[----:B------:R-:W-:Y:S01]  /*239e0*/  MOV R3, RZ ;  /* 0x000000ff00037202 */ /* 0x000fe20000000f00 */
[----:B------:R-:W-:Y:S01]  /*239f0*/  IMAD.MOV.U32 R0, RZ, RZ, 0x1c1f ;  /* 0x00001c1fff007424 */ /* 0x000fe200078e00ff */
[----:B------:R-:W-:-:S02]  /*23a00*/  MOV R2, 0x23a20 ;  /* 0x00023a2000027802 */ /* 0x000fc40000000f00 */
[----:B------:R-:W-:Y:S05]  /*23a10*/  CALL.REL.NOINC `($__internal_13_$__cuda_sm70_shflsync_idx_p) ;  /* 0x00000f8000007944 */ /* 0x000fea0003c00000 */
[----:B------:R-:W-:Y:S01]  /*23a20*/  MOV R10, R0 ;  /* 0x00000000000a7202 */ /* 0x000fe20000000f00 */
[----:B------:R-:W-:Y:S05]  /*23a30*/  BRA `(.L_x_963) ;  /* 0xffffbf1000007947 */ /* 0x000fea000383ffff */
.L_x_890:
[----:B------:R-:W-:Y:S01]  /*23a40*/  IMAD.MOV.U32 R5, RZ, RZ, R13 ;  /* 0x000000ffff057224 */ /* 0x000fe200078e000d */
[----:B------:R-:W-:Y:S01]  /*23a50*/  MOV R3, RZ ;  /* 0x000000ff00037202 */ /* 0x000fe20000000f00 */
[----:B------:R-:W-:Y:S01]  /*23a60*/  IMAD.MOV.U32 R0, RZ, RZ, 0x1c1f ;  /* 0x00001c1fff007424 */ /* 0x000fe200078e00ff */
[----:B------:R-:W-:-:S02]  /*23a70*/  MOV R2, 0x23a90 ;  /* 0x00023a9000027802 */ /* 0x000fc40000000f00 */
[----:B-12---:R-:W-:Y:S05]  /*23a80*/  CALL.REL.NOINC `($__internal_13_$__cuda_sm70_shflsync_idx_p) ;  /* 0x00000f1000007944 */ /* 0x006fea0003c00000 */
[----:B------:R-:W-:Y:S05]  /*23a90*/  BRA `(.L_x_964) ;  /* 0xffffbed000007947 */ /* 0x000fea000383ffff */
.L_x_893:
[----:B------:R-:W-:Y:S01]  /*23aa0*/  IMAD.MOV.U32 R5, RZ, RZ, R12 ;  /* 0x000000ffff057224 */ /* 0x000fe200078e000c */
[----:B--2---:R-:W-:Y:S01]  /*23ab0*/  MOV R3, 0x1 ;  /* 0x0000000100037802 */ /* 0x004fe20000000f00 */
[----:B----4-:R-:W-:Y:S01]  /*23ac0*/  IMAD.MOV.U32 R0, RZ, RZ, 0x1c1f ;  /* 0x00001c1fff007424 */ /* 0x010fe200078e00ff */
[----:B------:R-:W-:-:S02]  /*23ad0*/  MOV R2, 0x23af0 ;  /* 0x00023af000027802 */ /* 0x000fc40000000f00 */
[----:B-1-3--:R-:W-:Y:S05]  /*23ae0*/  CALL.REL.NOINC `($__internal_13_$__cuda_sm70_shflsync_idx_p) ;  /* 0x00000eb000007944 */ /* 0x00afea0003c00000 */
[----:B------:R-:W-:Y:S01]  /*23af0*/  IMAD.MOV.U32 R10, RZ, RZ, R0 ;  /* 0x000000ffff0a7224 */ /* 0x000fe200078e0000 */
[----:B------:R-:W-:Y:S01]  /*23b00*/  MOV R3, 0x1 ;  /* 0x0000000100037802 */ /* 0x000fe20000000f00 */
[----:B------:R-:W-:Y:S01]  /*23b10*/  IMAD.MOV.U32 R5, RZ, RZ, R13 ;  /* 0x000000ffff057224 */ /* 0x000fe200078e000d */
[----:B------:R-:W-:-:S02]  /*23b20*/  MOV R0, 0x1c1f ;  /* 0x00001c1f00007802 */ /* 0x000fc40000000f00 */
[----:B------:R-:W-:Y:S02]  /*23b30*/  MOV R2, 0x23b50 ;  /* 0x00023b5000027802 */ /* 0x000fe40000000f00 */
[----:B------:R-:W-:Y:S05]  /*23b40*/  CALL.REL.NOINC `($__internal_13_$__cuda_sm70_shflsync_idx_p) ;  /* 0x00000e5000007944 */ /* 0x000fea0003c00000 */
[----:B------:R-:W-:Y:S05]  /*23b50*/  BRA `(.L_x_965) ;  /* 0xffffbf9000007947 */ /* 0x000fea000383ffff */
.L_x_896:
[----:B------:R-:W-:Y:S01]  /*23b60*/  IMAD.MOV.U32 R5, RZ, RZ, R12 ;  /* 0x000000ffff057224 */ /* 0x000fe200078e000c */
[----:B-1----:R-:W-:Y:S01]  /*23b70*/  MOV R3, 0x2 ;  /* 0x0000000200037802 */ /* 0x002fe20000000f00 */
[----:B----4-:R-:W-:Y:S01]  /*23b80*/  IMAD.MOV.U32 R0, RZ, RZ, 0x1c1f ;  /* 0x00001c1fff007424 */ /* 0x010fe200078e00ff */
[----:B------:R-:W-:Y:S02]  /*23b90*/  MOV R2, 0x23bb0 ;  /* 0x00023bb000027802 */ /* 0x000fe40000000f00 */
[----:B--23--:R-:W-:Y:S05]  /*23ba0*/  CALL.REL.NOINC `($__internal_13_$__cuda_sm70_shflsync_idx_p) ;  /* 0x00000df000007944 */ /* 0x00cfea0003c00000 */
[----:B------:R-:W-:Y:S01]  /*23bb0*/  MOV R10, R0 ;  /* 0x00000000000a7202 */ /* 0x000fe20000000f00 */
[----:B------:R-:W-:Y:S05]  /*23bc0*/  BRA `(.L_x_966) ;  /* 0xffffc0a000007947 */ /* 0x000fea000383ffff */
.L_x_897:
[----:B------:R-:W-:Y:S01]  /*23bd0*/  IMAD.MOV.U32 R5, RZ, RZ, R13 ;  /* 0x000000ffff057224 */ /* 0x000fe200078e000d */
[----:B------:R-:W-:Y:S01]  /*23be0*/  MOV R3, 0x2 ;  /* 0x0000000200037802 */ /* 0x000fe20000000f00 */
[----:B----4-:R-:W-:Y:S01]  /*23bf0*/  IMAD.MOV.U32 R0, RZ, RZ, 0x1c1f ;  /* 0x00001c1fff007424 */ /* 0x010fe200078e00ff */
[----:B------:R-:W-:Y:S02]  /*23c00*/  MOV R2, 0x23c20 ;  /* 0x00023c2000027802 */ /* 0x000fe40000000f00 */
[----:B-123--:R-:W-:Y:S05]  /*23c10*/  CALL.REL.NOINC `($__internal_13_$__cuda_sm70_shflsync_idx_p) ;  /* 0x00000d8000007944 */ /* 0x00efea0003c00000 */
[----:B------:R-:W-:Y:S05]  /*23c20*/  BRA `(.L_x_967) ;  /* 0xffffc06000007947 */ /* 0x000fea000383ffff */
.L_x_900:
[----:B------:R-:W-:Y:S01]  /*23c30*/  IMAD.MOV.U32 R5, RZ, RZ, R12 ;  /* 0x000000ffff057224 */ /* 0x000fe200078e000c */
[----:B-1----:R-:W-:Y:S01]  /*23c40*/  MOV R3, 0x3 ;  /* 0x0000000300037802 */ /* 0x002fe20000000f00 */
[----:B------:R-:W-:Y:S01]  /*23c50*/  IMAD.MOV.U32 R0, RZ, RZ, 0x1c1f ;  /* 0x00001c1fff007424 */ /* 0x000fe200078e00ff */
[----:B------:R-:W-:-:S02]  /*23c60*/  MOV R2, 0x23c80 ;  /* 0x00023c8000027802 */ /* 0x000fc40000000f00 */
[----:B--234-:R-:W-:Y:S05]  /*23c70*/  CALL.REL.NOINC `($__internal_13_$__cuda_sm70_shflsync_idx_p) ;  /* 0x00000d2000007944 */ /* 0x01cfea0003c00000 */
[----:B------:R-:W-:Y:S01]  /*23c80*/  IMAD.MOV.U32 R6, RZ, RZ, R0 ;  /* 0x000000ffff067224 */ /* 0x000fe200078e0000 */
[----:B------:R-:W-:Y:S01]  /*23c90*/  MOV R3, 0x3 ;  /* 0x0000000300037802 */ /* 0x000fe20000000f00 */
[----:B------:R-:W-:Y:S01]  /*23ca0*/  IMAD.MOV.U32 R5, RZ, RZ, R13 ;  /* 0x000000ffff057224 */ /* 0x000fe200078e000d */
[----:B------:R-:W-:-:S02]  /*23cb0*/  MOV R0, 0x1c1f ;  /* 0x00001c1f00007802 */ /* 0x000fc40000000f00 */
[----:B------:R-:W-:Y:S02]  /*23cc0*/  MOV R2, 0x23ce0 ;  /* 0x00023ce000027802 */ /* 0x000fe40000000f00 */
[----:B------:R-:W-:Y:S05]  /*23cd0*/  CALL.REL.NOINC `($__internal_13_$__cuda_sm70_shflsync_idx_p) ;  /* 0x00000cc000007944 */ /* 0x000fea0003c00000 */
[----:B------:R-:W-:Y:S05]  /*23ce0*/  BRA `(.L_x_968) ;  /* 0xffffc13000007947 */ /* 0x000fea000383ffff */
.L_x_902:
[----:B------:R-:W-:Y:S01]  /*23cf0*/  IMAD.MOV.U32 R5, RZ, RZ, R22 ;  /* 0x000000ffff057224 */ /* 0x000fe200078e0016 */
[----:B------:R-:W-:Y:S01]  /*23d00*/  MOV R3, RZ ;  /* 0x000000ff00037202 */ /* 0x000fe20000000f00 */
[----:B------:R-:W-:Y:S01]  /*23d10*/  IMAD.MOV.U32 R0, RZ, RZ, 0x1c1f ;  /* 0x00001c1fff007424 */ /* 0x000fe200078e00ff */
[----:B------:R-:W-:Y:S02]  /*23d20*/  MOV R2, 0x23d40 ;  /* 0x00023d4000027802 */ /* 0x000fe40000000f00 */
[----:B------:R-:W-:Y:S05]  /*23d30*/  CALL.REL.NOINC `($__internal_13_$__cuda_sm70_shflsync_idx_p) ;  /* 0x00000c6000007944 */ /* 0x000fea0003c00000 */
[----:B------:R-:W-:Y:S01]  /*23d40*/  MOV R4, R0 ;  /* 0x0000000000047202 */ /* 0x000fe20000000f00 */
[----:B------:R-:W-:Y:S05]  /*23d50*/  BRA `(.L_x_969) ;  /* 0xffffc44000007947 */ /* 0x000fea000383ffff */
.L_x_903:
[----:B------:R-:W-:Y:S01]  /*23d60*/  IMAD.MOV.U32 R5, RZ, RZ, R24 ;  /* 0x000000ffff057224 */ /* 0x000fe200078e0018 */
[----:B------:R-:W-:Y:S01]  /*23d70*/  MOV R3, RZ ;  /* 0x000000ff00037202 */ /* 0x000fe20000000f00 */
[----:B------:R-:W-:Y:S01]  /*23d80*/  IMAD.MOV.U32 R0, RZ, RZ, 0x1c1f ;  /* 0x00001c1fff007424 */ /* 0x000fe200078e00ff */
[----:B------:R-:W-:Y:S02]  /*23d90*/  MOV R2, 0x23db0 ;  /* 0x00023db000027802 */ /* 0x000fe40000000f00 */
[----:B-12---:R-:W-:Y:S05]  /*23da0*/  CALL.REL.NOINC `($__internal_13_$__cuda_sm70_shflsync_idx_p) ;  /* 0x00000bf000007944 */ /* 0x006fea0003c00000 */
[----:B------:R-:W-:Y:S05]  /*23db0*/  BRA `(.L_x_970) ;  /* 0xffffc40000007947 */ /* 0x000fea000383ffff */
.L_x_906:
[----:B------:R-:W-:Y:S01]  /*23dc0*/  IMAD.MOV.U32 R5, RZ, RZ, R22 ;  /* 0x000000ffff057224 */ /* 0x000fe200078e0016 */
[----:B----4-:R-:W-:Y:S01]  /*23dd0*/  MOV R3, 0x1 ;  /* 0x0000000100037802 */ /* 0x010fe20000000f00 */
[----:B------:R-:W-:Y:S01]  /*23de0*/  IMAD.MOV.U32 R0, RZ, RZ, 0x1c1f ;  /* 0x00001c1fff007424 */ /* 0x000fe200078e00ff */
[----:B------:R-:W-:-:S02]  /*23df0*/  MOV R2, 0x23e10 ;  /* 0x00023e1000027802 */ /* 0x000fc40000000f00 */
[----:B-123--:R-:W-:Y:S05]  /*23e00*/  CALL.REL.NOINC `($__internal_13_$__cuda_sm70_shflsync_idx_p) ;  /* 0x00000b9000007944 */ /* 0x00efea0003c00000 */
[----:B------:R-:W-:Y:S01]  /*23e10*/  IMAD.MOV.U32 R4, RZ, RZ, R0 ;  /* 0x000000ffff047224 */ /* 0x000fe200078e0000 */
[----:B------:R-:W-:Y:S01]  /*23e20*/  MOV R3, 0x1 ;  /* 0x0000000100037802 */ /* 0x000fe20000000f00 */
[----:B------:R-:W-:Y:S01]  /*23e30*/  IMAD.MOV.U32 R5, RZ, RZ, R24 ;  /* 0x000000ffff057224 */ /* 0x000fe200078e0018 */
[----:B------:R-:W-:-:S02]  /*23e40*/  MOV R0, 0x1c1f ;  /* 0x00001c1f00007802 */ /* 0x000fc40000000f00 */
[----:B------:R-:W-:Y:S02]  /*23e50*/  MOV R2, 0x23e70 ;  /* 0x00023e7000027802 */ /* 0x000fe40000000f00 */
[----:B------:R-:W-:Y:S05]  /*23e60*/  CALL.REL.NOINC `($__internal_13_$__cuda_sm70_shflsync_idx_p) ;  /* 0x00000b3000007944 */ /* 0x000fea0003c00000 */
[----:B------:R-:W-:Y:S05]  /*23e70*/  BRA `(.L_x_971) ;  /* 0xffffc82000007947 */ /* 0x000fea000383ffff */
.L_x_909:
[----:B------:R-:W-:Y:S01]  /*23e80*/  IMAD.MOV.U32 R5, RZ, RZ, R22 ;  /* 0x000000ffff057224 */ /* 0x000fe200078e0016 */
[----:B---3--:R-:W-:Y:S01]  /*23e90*/  MOV R3, 0x2 ;  /* 0x0000000200037802 */ /* 0x008fe20000000f00 */
[----:B----4-:R-:W-:Y:S01]  /*23ea0*/  IMAD.MOV.U32 R0, RZ, RZ, 0x1c1f ;  /* 0x00001c1fff007424 */ /* 0x010fe200078e00ff */
[----:B------:R-:W-:Y:S02]  /*23eb0*/  MOV R2, 0x23ed0 ;  /* 0x00023ed000027802 */ /* 0x000fe40000000f00 */
[----:B-12---:R-:W-:Y:S05]  /*23ec0*/  CALL.REL.NOINC `($__internal_13_$__cuda_sm70_shflsync_idx_p) ;  /* 0x00000ad000007944 */ /* 0x006fea0003c00000 */
[----:B------:R-:W-:Y:S01]  /*23ed0*/  MOV R4, R0 ;  /* 0x0000000000047202 */ /* 0x000fe20000000f00 */
[----:B------:R-:W-:Y:S05]  /*23ee0*/  BRA `(.L_x_972) ;  /* 0xffffcb3000007947 */ /* 0x000fea000383ffff */
.L_x_910:
[----:B------:R-:W-:Y:S01]  /*23ef0*/  IMAD.MOV.U32 R5, RZ, RZ, R24 ;  /* 0x000000ffff057224 */ /* 0x000fe200078e0018 */
[----:B---3--:R-:W-:Y:S01]  /*23f00*/  MOV R3, 0x2 ;  /* 0x0000000200037802 */ /* 0x008fe20000000f00 */
[----:B----4-:R-:W-:Y:S01]  /*23f10*/  IMAD.MOV.U32 R0, RZ, RZ, 0x1c1f ;  /* 0x00001c1fff007424 */ /* 0x010fe200078e00ff */
[----:B------:R-:W-:Y:S02]  /*23f20*/  MOV R2, 0x23f40 ;  /* 0x00023f4000027802 */ /* 0x000fe40000000f00 */
[----:B-12---:R-:W-:Y:S05]  /*23f30*/  CALL.REL.NOINC `($__internal_13_$__cuda_sm70_shflsync_idx_p) ;  /* 0x00000a6000007944 */ /* 0x006fea0003c00000 */
[----:B------:R-:W-:Y:S05]  /*23f40*/  BRA `(.L_x_973) ;  /* 0xffffcaf000007947 */ /* 0x000fea000383ffff */
.L_x_913:
[----:B------:R-:W-:Y:S01]  /*23f50*/  IMAD.MOV.U32 R5, RZ, RZ, R22 ;  /* 0x000000ffff057224 */ /* 0x000fe200078e0016 */
[----:B--23--:R-:W-:Y:S01]  /*23f60*/  MOV R3, 0x3 ;  /* 0x0000000300037802 */ /* 0x00cfe20000000f00 */
[----:B-1----:R-:W-:Y:S01]  /*23f70*/  IMAD.MOV.U32 R0, RZ, RZ, 0x1c1f ;  /* 0x00001c1fff007424 */ /* 0x002fe200078e00ff */
[----:B------:R-:W-:-:S02]  /*23f80*/  MOV R2, 0x23fa0 ;  /* 0x00023fa000027802 */ /* 0x000fc40000000f00 */
[----:B----4-:R-:W-:Y:S05]  /*23f90*/  CALL.REL.NOINC `($__internal_13_$__cuda_sm70_shflsync_idx_p) ;  /* 0x00000a0000007944 */ /* 0x010fea0003c00000 */
[----:B------:R-:W-:Y:S01]  /*23fa0*/  IMAD.MOV.U32 R4, RZ, RZ, R0 ;  /* 0x000000ffff047224 */ /* 0x000fe200078e0000 */
[----:B------:R-:W-:Y:S01]  /*23fb0*/  MOV R3, 0x3 ;  /* 0x0000000300037802 */ /* 0x000fe20000000f00 */
[----:B------:R-:W-:Y:S01]  /*23fc0*/  IMAD.MOV.U32 R5, RZ, RZ, R24 ;  /* 0x000000ffff057224 */ /* 0x000fe200078e0018 */
[----:B------:R-:W-:-:S02]  /*23fd0*/  MOV R0, 0x1c1f ;  /* 0x00001c1f00007802 */ /* 0x000fc40000000f00 */
[----:B------:R-:W-:Y:S02]  /*23fe0*/  MOV R2, 0x24000 ;  /* 0x0002400000027802 */ /* 0x000fe40000000f00 */
[----:B------:R-:W-:Y:S05]  /*23ff0*/  CALL.REL.NOINC `($__internal_13_$__cuda_sm70_shflsync_idx_p) ;  /* 0x000009a000007944 */ /* 0x000fea0003c00000 */
[----:B------:R-:W-:Y:S05]  /*24000*/  BRA `(.L_x_974) ;  /* 0xffffcdd000007947 */ /* 0x000fea000383ffff */
.L_x_917:
[----:B------:R-:W-:Y:S01]  /*24010*/  IMAD.MOV.U32 R5, RZ, RZ, R9 ;  /* 0x000000ffff057224 */ /* 0x000fe200078e0009 */
[----:B------:R-:W-:Y:S01]  /*24020*/  MOV R3, RZ ;  /* 0x000000ff00037202 */ /* 0x000fe20000000f00 */
[----:B------:R-:W-:Y:S01]  /*24030*/  IMAD.MOV.U32 R0, RZ, RZ, 0x1c1f ;  /* 0x00001c1fff007424 */ /* 0x000fe200078e00ff */
[----:B------:R-:W-:Y:S02]  /*24040*/  MOV R2, 0x24060 ;  /* 0x0002406000027802 */ /* 0x000fe40000000f00 */
[----:B------:R-:W-:Y:S05]  /*24050*/  CALL.REL.NOINC `($__internal_13_$__cuda_sm70_shflsync_idx_p) ;  /* 0x0000094000007944 */ /* 0x000fea0003c00000 */
[----:B------:R-:W-:Y:S01]  /*24060*/  MOV R8, R0 ;  /* 0x0000000000087202 */ /* 0x000fe20000000f00 */
[----:B------:R-:W-:Y:S05]  /*24070*/  BRA `(.L_x_975) ;  /* 0xffffd8b000007947 */ /* 0x000fea000383ffff */
.L_x_918:
[----:B------:R-:W-:Y:S01]  /*24080*/  IMAD.MOV.U32 R5, RZ, RZ, R12 ;  /* 0x000000ffff057224 */ /* 0x000fe200078e000c */
[----:B------:R-:W-:Y:S01]  /*24090*/  MOV R3, RZ ;  /* 0x000000ff00037202 */ /* 0x000fe20000000f00 */
[----:B------:R-:W-:Y:S01]  /*240a0*/  IMAD.MOV.U32 R0, RZ, RZ, 0x1c1f ;  /* 0x00001c1fff007424 */ /* 0x000fe200078e00ff */
[----:B------:R-:W-:Y:S02]  /*240b0*/  MOV R2, 0x240d0 ;  /* 0x000240d000027802 */ /* 0x000fe40000000f00 */
[----:B-12---:R-:W-:Y:S05]  /*240c0*/  CALL.REL.NOINC `($__internal_13_$__cuda_sm70_shflsync_idx_p) ;  /* 0x000008d000007944 */ /* 0x006fea0003c00000 */
[----:B------:R-:W-:Y:S05]  /*240d0*/  BRA `(.L_x_976) ;  /* 0xffffd87000007947 */ /* 0x000fea000383ffff */
.L_x_921:
[----:B--2---:R-:W-:Y:S01]  /*240e0*/  IMAD.MOV.U32 R5, RZ, RZ, R9 ;  /* 0x000000ffff057224 */ /* 0x004fe200078e0009 */
[----:B------:R-:W-:Y:S01]  /*240f0*/  MOV R3, 0x1 ;  /* 0x0000000100037802 */ /* 0x000fe20000000f00 */
        /* <DEDUP_REMOVED lines=10> */
.L_x_924:
[----:B-1----:R-:W-:Y:S01]  /*241a0*/  IMAD.MOV.U32 R5, RZ, RZ, R9 ;  /* 0x000000ffff057224 */ /* 0x002fe200078e0009 */
[----:B------:R-:W-:Y:S01]  /*241b0*/  MOV R3, 0x2 ;  /* 0x0000000200037802 */ /* 0x000fe20000000f00 */
[----:B----4-:R-:W-:Y:S01]  /*241c0*/  IMAD.MOV.U32 R0, RZ, RZ, 0x1c1f ;  /* 0x00001c1fff007424 */ /* 0x010fe200078e00ff */
[----:B------:R-:W-:Y:S02]  /*241d0*/  MOV R2, 0x241f0 ;  /* 0x000241f000027802 */ /* 0x000fe40000000f00 */
[----:B--23--:R-:W-:Y:S05]  /*241e0*/  CALL.REL.NOINC `($__internal_13_$__cuda_sm70_shflsync_idx_p) ;  /* 0x000007b000007944 */ /* 0x00cfea0003c00000 */
[----:B------:R-:W-:Y:S01]  /*241f0*/  MOV R8, R0 ;  /* 0x0000000000087202 */ /* 0x000fe20000000f00 */
[----:B------:R-:W-:Y:S05]  /*24200*/  BRA `(.L_x_978) ;  /* 0xffffda5000007947 */ /* 0x000fea000383ffff */
.L_x_925:
[----:B------:R-:W-:Y:S01]  /*24210*/  IMAD.MOV.U32 R5, RZ, RZ, R12 ;  /* 0x000000ffff057224 */ /* 0x000fe200078e000c */
[----:B------:R-:W-:Y:S01]  /*24220*/  MOV R3, 0x2 ;  /* 0x0000000200037802 */ /* 0x000fe20000000f00 */
[----:B----4-:R-:W-:Y:S01]  /*24230*/  IMAD.MOV.U32 R0, RZ, RZ, 0x1c1f ;  /* 0x00001c1fff007424 */ /* 0x010fe200078e00ff */
[----:B------:R-:W-:Y:S02]  /*24240*/  MOV R2, 0x24260 ;  /* 0x0002426000027802 */ /* 0x000fe40000000f00 */
[----:B-123--:R-:W-:Y:S05]  /*24250*/  CALL.REL.NOINC `($__internal_13_$__cuda_sm70_shflsync_idx_p) ;  /* 0x0000074000007944 */ /* 0x00efea0003c00000 */
[----:B------:R-:W-:Y:S05]  /*24260*/  BRA `(.L_x_979) ;  /* 0xffffda1000007947 */ /* 0x000fea000383ffff */
.L_x_928:
[----:B-1----:R-:W-:Y:S01]  /*24270*/  IMAD.MOV.U32 R5, RZ, RZ, R9 ;  /* 0x000000ffff057224 */ /* 0x002fe200078e0009 */
[----:B------:R-:W-:Y:S01]  /*24280*/  MOV R3, 0x3 ;  /* 0x0000000300037802 */ /* 0x000fe20000000f00 */
        /* <DEDUP_REMOVED lines=10> */
.L_x_930:
[----:B------:R-:W-:Y:S01]  /*24330*/  IMAD.MOV.U32 R5, RZ, RZ, R74 ;  /* 0x000000ffff057224 */ /* 0x000fe200078e004a */
[----:B------:R-:W-:Y:S01]  /*24340*/  MOV R3, RZ ;  /* 0x000000ff00037202 */ /* 0x000fe20000000f00 */
[----:B------:R-:W-:Y:S01]  /*24350*/  IMAD.MOV.U32 R0, RZ, RZ, 0x1f ;  /* 0x0000001fff007424 */ /* 0x000fe200078e00ff */
[----:B------:R-:W-:Y:S02]  /*24360*/  MOV R2, 0x24380 ;  /* 0x0002438000027802 */ /* 0x000fe40000000f00 */
[----:B--2---:R-:W-:Y:S05]  /*24370*/  CALL.REL.NOINC `($__internal_13_$__cuda_sm70_shflsync_idx_p) ;  /* 0x0000062000007944 */ /* 0x004fea0003c00000 */
[----:B------:R-:W-:Y:S01]  /*24380*/  MOV R9, R0 ;  /* 0x0000000000097202 */ /* 0x000fe20000000f00 */
[----:B------:R-:W-:Y:S05]  /*24390*/  BRA `(.L_x_981) ;  /* 0xffffdcb000007947 */ /* 0x000fea000383ffff */
.L_x_931:
[----:B------:R-:W-:Y:S01]  /*243a0*/  IMAD.MOV.U32 R5, RZ, RZ, R74 ;  /* 0x000000ffff057224 */ /* 0x000fe200078e004a */
[----:B------:R-:W-:Y:S01]  /*243b0*/  MOV R3, 0x1 ;  /* 0x0000000100037802 */ /* 0x000fe20000000f00 */
[----:B------:R-:W-:Y:S01]  /*243c0*/  IMAD.MOV.U32 R0, RZ, RZ, 0x1f ;  /* 0x0000001fff007424 */ /* 0x000fe200078e00ff */
[----:B------:R-:W-:Y:S02]  /*243d0*/  MOV R2, 0x243f0 ;  /* 0x000243f000027802 */ /* 0x000fe40000000f00 */
[----:B-12---:R-:W-:Y:S05]  /*243e0*/  CALL.REL.NOINC `($__internal_13_$__cuda_sm70_shflsync_idx_p) ;  /* 0x000005b000007944 */ /* 0x006fea0003c00000 */
[----:B------:R-:W-:Y:S01]  /*243f0*/  MOV R8, R0 ;  /* 0x0000000000087202 */ /* 0x000fe20000000f00 */
[----:B------:R-:W-:Y:S05]  /*24400*/  BRA `(.L_x_982) ;  /* 0xffffdc6000007947 */ /* 0x000fea000383ffff */
.L_x_932:
[----:B------:R-:W-:Y:S02]  /*24410*/  MOV R2, 0x1 ;  /* 0x0000000100027802 */ /* 0x000fe40000000f00 */
[----:B------:R-:W-:-:S02]  /*24420*/  MOV R3, 0x24440 ;  /* 0x0002444000037802 */ /* 0x000fc40000000f00 */
[----:B-1234-:R-:W-:Y:S05]  /*24430*/  CALL.REL.NOINC `($__internal_14_$__cuda_sm70_shflsync_up_p) ;  /* 0x000005b000007944 */ /* 0x01efea0003c00000 */
[----:B------:R-:W-:Y:S05]  /*24440*/  BRA `(.L_x_983) ;  /* 0xffffdd5000007947 */ /* 0x000fea000383ffff */
.L_x_933:
[----:B------:R-:W-:Y:S02]  /*24450*/  MOV R2, 0x2 ;  /* 0x0000000200027802 */ /* 0x000fe40000000f00 */
[----:B------:R-:W-:-:S02]  /*24460*/  MOV R3, 0x24480 ;  /* 0x0002448000037802 */ /* 0x000fc40000000f00 */
[----:B--2-4-:R-:W-:Y:S05]  /*24470*/  CALL.REL.NOINC `($__internal_14_$__cuda_sm70_shflsync_up_p) ;  /* 0x0000057000007944 */ /* 0x014fea0003c00000 */
        /* <DEDUP_REMOVED lines=23> */
.L_x_937:
[----:B------:R-:W-:Y:S02]  /*245f0*/  MOV R2, 0x1 ;  /* 0x0000000100027802 */ /* 0x000fe40000000f00 */
[----:B------:R-:W-:Y:S02]  /*24600*/  MOV R3, 0x24620 ;  /* 0x0002462000037802 */ /* 0x000fe40000000f00 */
[----:B------:R-:W-:Y:S05]  /*24610*/  CALL.REL.NOINC `($__internal_14_$__cuda_sm70_shflsync_up_p) ;  /* 0x000003d000007944 */ /* 0x000fea0003c00000 */
[----:B------:R-:W-:Y:S01]  /*24620*/  MOV R2, R4 ;  /* 0x0000000400027202 */ /* 0x000fe20000000f00 */
[----:B------:R-:W-:Y:S05]  /*24630*/  BRA `(.L_x_985) ;  /* 0xffffddc000007947 */ /* 0x000fea000383ffff */
.L_x_938:
        /* <DEDUP_REMOVED lines=26> */
.L_x_940:
[----:B------:R-:W-:Y:S02]  /*247e0*/  SEL R0, RZ, 0x1, P0 ;  /* 0x00000001ff007807 */ /* 0x000fe40000000000 */
[----:B------:R-:W-:Y:S02]  /*247f0*/  MOV R2, 0x24810 ;  /* 0x0002481000027802 */ /* 0x000fe40000000f00 */
[----:B-1----:R-:W-:Y:S05]  /*24800*/  CALL.REL.NOINC `($__internal_15_$__cuda_sm70_votesync_ballot) ;  /* 0x0000025000007944 */ /* 0x002fea0003c00000 */
[----:B------:R-:W-:Y:S01]  /*24810*/  MOV R12, R0 ;  /* 0x00000000000c7202 */ /* 0x000fe20000000f00 */
[----:B------:R-:W-:Y:S05]  /*24820*/  BRA `(.L_x_987) ;  /* 0xffffdd6000007947 */ /* 0x000fea000383ffff */
.L_x_941:
[----:B------:R-:W-:Y:S01]  /*24830*/  IMAD.MOV.U32 R5, RZ, RZ, R6 ;  /* 0x000000ffff057224 */ /* 0x000fe200078e0006 */
[----:B------:R-:W-:Y:S01]  /*24840*/  MOV R3, R8 ;  /* 0x0000000800037202 */ /* 0x000fe20000000f00 */
[----:B--2---:R-:W-:Y:S01]  /*24850*/  IMAD.MOV.U32 R0, RZ, RZ, 0x1f ;  /* 0x0000001fff007424 */ /* 0x004fe200078e00ff */
[----:B------:R-:W-:Y:S02]  /*24860*/  MOV R2, 0x24880 ;  /* 0x0002488000027802 */ /* 0x000fe40000000f00 */
[----:B-1----:R-:W-:Y:S05]  /*24870*/  CALL.REL.NOINC `($__internal_13_$__cuda_sm70_shflsync_idx_p) ;  /* 0x0000012000007944 */ /* 0x002fea0003c00000 */
[----:B------:R-:W-:Y:S01]  /*24880*/  IMAD.MOV.U32 R10, RZ, RZ, R0 ;  /* 0x000000ffff0a7224 */ /* 0x000fe200078e0000 */
[----:B------:R-:W-:Y:S01]  /*24890*/  MOV R3, R8 ;  /* 0x0000000800037202 */ /* 0x000fe20000000f00 */
[----:B------:R-:W-:Y:S01]  /*248a0*/  IMAD.MOV.U32 R5, RZ, RZ, R7 ;  /* 0x000000ffff057224 */ /* 0x000fe200078e0007 */
[----:B------:R-:W-:Y:S02]  /*248b0*/  MOV R0, 0x1f ;  /* 0x0000001f00007802 */ /* 0x000fe40000000f00 */
[----:B------:R-:W-:-:S02]  /*248c0*/  MOV R2, 0x248e0 ;  /* 0x000248e000027802 */ /* 0x000fc40000000f00 */
[----:B------:R-:W-:Y:S05]  /*248d0*/  CALL.REL.NOINC `($__internal_13_$__cuda_sm70_shflsync_idx_p) ;  /* 0x000000c000007944 */ /* 0x000fea0003c00000 */
[----:B------:R-:W-:Y:S01]  /*248e0*/  MOV R7, R0 ;  /* 0x0000000000077202 */ /* 0x000fe20000000f00 */
[----:B------:R-:W-:Y:S05]  /*248f0*/  BRA `(.L_x_988) ;  /* 0xffffdd0000007947 */ /* 0x000fea000383ffff */
.L_x_944:
[----:B------:R-:W-:Y:S01]  /*24900*/  IMAD.MOV.U32 R5, RZ, RZ, R4 ;  /* 0x000000ffff057224 */ /* 0x000fe200078e0004 */
[----:B--2---:R-:W-:-:S02]  /*24910*/  MOV R0, 0x1f ;  /* 0x0000001f00007802 */ /* 0x004fc40000000f00 */
[----:B------:R-:W-:Y:S02]  /*24920*/  MOV R2, 0x24940 ;  /* 0x0002494000027802 */ /* 0x000fe40000000f00 */
[----:B-1-34-:R-:W-:Y:S05]  /*24930*/  CALL.REL.NOINC `($__internal_13_$__cuda_sm70_shflsync_idx_p) ;  /* 0x0000006000007944 */ /* 0x01afea0003c00000 */
[----:B------:R-:W-:Y:S01]  /*24940*/  MOV R13, R0 ;  /* 0x00000000000d7202 */ /* 0x000fe20000000f00 */
[----:B------:R-:W-:Y:S05]  /*24950*/  BRA `(.L_x_943) ;  /* 0xffffdd0000007947 */ /* 0x000fea000383ffff */
        .weak           $__internal_12_$__cuda_sm70_shflsync_bfly_p
        .type           $__internal_12_$__cuda_sm70_shflsync_bfly_p,@function
        .size           $__internal_12_$__cuda_sm70_shflsync_bfly_p,($__internal_13_$__cuda_sm70_shflsync_idx_p - $__internal_12_$__cuda_sm70_shflsync_bfly_p)
$__internal_12_$__cuda_sm70_shflsync_bfly_p:
[----:B------:R-:W-:Y:S04]  /*24960*/  WARPSYNC R8 ;  /* 0x0000000800007348 */ /* 0x000fe80003800000 */
[----:B------:R1:W2:Y:S02]  /*24970*/  SHFL.BFLY PT, R0, R0, R3, R9 ;  /* 0x0c00000300007389 */ /* 0x0002a400000e0009 */
[----:B-1----:R-:W-:-:S04]  /*24980*/  MOV R3, 0x0 ;  /* 0x0000000000037802 */ /* 0x002fc80000000f00 */
[----:B--2---:R-:W-:Y:S05]  /*24990*/  RET.REL.NODEC R2 `(_ZN7cutlass13device_kernelIN5flash19enable_sm80_to_sm89INS1_16FlashAttnFwdSm80INS1_25CollectiveMainloopFwdSm80ILi4ELi1ELb0EN4cute5tupleIJNS5_1CILi128EEENS7_ILi48EEENS7_ILi96EEEEEELi96ENS_6half_tEfNS_4arch4Sm80ELb0ELb1ELb0ELb1ELb0ELb1ELb1ELb1EEENS1_21CollectiveEpilogueFwdINS6_IJS8_SA_S9_EEENS6_IJNS7_ILi1EEESI_SI_EEESC_SE_Li128ELb1ELb1ELb1ELb0EEENS1_36VarlenDynamicPersistentTileSchedulerILi128ELi48ELi128ELi128ELb1ELb1ELb0ELb1ELb0ELb1EEEEEEEEEvNT_6ParamsE) ;  /* 0xfffdb66002007950 */ /* 0x004fea0003c3ffff */
        .weak           $__internal_13_$__cuda_sm70_shflsync_idx_p
        .type           $__internal_13_$__cuda_sm70_shflsync_idx_p,@function
        .size           $__internal_13_$__cuda_sm70_shflsync_idx_p,($__internal_14_$__cuda_sm70_shflsync_up_p - $__internal_13_$__cuda_sm70_shflsync_idx_p)
$__internal_13_$__cuda_sm70_shflsync_idx_p:
[----:B------:R-:W-:-:S04]  /*249a0*/  MOV R75, 0xffffffff ;  /* 0xffffffff004b7802 */ /* 0x000fc80000000f00 */
[----:B------:R-:W-:Y:S04]  /*249b0*/  WARPSYNC R75 ;  /* 0x0000004b00007348 */ /* 0x000fe80003800000 */
[----:B------:R1:W2:Y:S02]  /*249c0*/  SHFL.IDX PT, R0, R5, R3, R0 ;  /* 0x0000000305007389 */ /* 0x0002a400000e0000 */
[----:B-1----:R-:W-:-:S04]  /*249d0*/  MOV R3, 0x0 ;  /* 0x0000000000037802 */ /* 0x002fc80000000f00 */
[----:B--2---:R-:W-:Y:S05]  /*249e0*/  RET.REL.NODEC R2 `(_ZN7cutlass13device_kernelIN5flash19enable_sm80_to_sm89INS1_16FlashAttnFwdSm80INS1_25CollectiveMainloopFwdSm80ILi4ELi1ELb0EN4cute5tupleIJNS5_1CILi128EEENS7_ILi48EEENS7_ILi96EEEEEELi96ENS_6half_tEfNS_4arch4Sm80ELb0ELb1ELb0ELb1ELb0ELb1ELb1ELb1EEENS1_21CollectiveEpilogueFwdINS6_IJS8_SA_S9_EEENS6_IJNS7_ILi1EEESI_SI_EEESC_SE_Li128ELb1ELb1ELb1ELb0EEENS1_36VarlenDynamicPersistentTileSchedulerILi128ELi48ELi128ELi128ELb1ELb1ELb0ELb1ELb0ELb1EEEEEEEEEvNT_6ParamsE) ;  /* 0xfffdb61002007950 */ /* 0x004fea0003c3ffff */
        .weak           $__internal_14_$__cuda_sm70_shflsync_up_p
        .type           $__internal_14_$__cuda_sm70_shflsync_up_p,@function
        .size           $__internal_14_$__cuda_sm70_shflsync_up_p,($__internal_15_$__cuda_sm70_votesync_ballot - $__internal_14_$__cuda_sm70_shflsync_up_p)
$__internal_14_$__cuda_sm70_shflsync_up_p:
[----:B------:R-:W-:Y:S02]  /*249f0*/  IMAD.MOV.U32 R4, RZ, RZ, RZ ;  /* 0x000000ffff047224 */ /* 0x000fe400078e00ff */
[----:B------:R-:W-:-:S04]  /*24a00*/  IMAD.MOV.U32 R10, RZ, RZ, -0x1 ;  /* 0xffffffffff0a7424 */ /* 0x000fc800078e00ff */
[----:B------:R-:W-:Y:S04]  /*24a10*/  WARPSYNC R10 ;  /* 0x0000000a00007348 */ /* 0x000fe80003800000 */
[----:B------:R1:W2:Y:S02]  /*24a20*/  SHFL.UP PT, R4, R0, R2, R4 ;  /* 0x0400000200047389 */ /* 0x0002a400000e0004 */
[----:B-1----:R-:W-:Y:S02]  /*24a30*/  MOV R2, R3 ;  /* 0x0000000300027202 */ /* 0x002fe40000000f00 */
[----:B------:R-:W-:-:S04]  /*24a40*/  MOV R3, 0x0 ;  /* 0x0000000000037802 */ /* 0x000fc80000000f00 */
[----:B--2---:R-:W-:Y:S05]  /*24a50*/  RET.REL.NODEC R2 `(_ZN7cutlass13device_kernelIN5flash19enable_sm80_to_sm89INS1_16FlashAttnFwdSm80INS1_25CollectiveMainloopFwdSm80ILi4ELi1ELb0EN4cute5tupleIJNS5_1CILi128EEENS7_ILi48EEENS7_ILi96EEEEEELi96ENS_6half_tEfNS_4arch4Sm80ELb0ELb1ELb0ELb1ELb0ELb1ELb1ELb1EEENS1_21CollectiveEpilogueFwdINS6_IJS8_SA_S9_EEENS6_IJNS7_ILi1EEESI_SI_EEESC_SE_Li128ELb1ELb1ELb1ELb0EEENS1_36VarlenDynamicPersistentTileSchedulerILi128ELi48ELi128ELi128ELb1ELb1ELb0ELb1ELb0ELb1EEEEEEEEEvNT_6ParamsE) ;  /* 0xfffdb5a002007950 */ /* 0x004fea0003c3ffff */
        .weak           $__internal_15_$__cuda_sm70_votesync_ballot
        .type           $__internal_15_$__cuda_sm70_votesync_ballot,@function
        .size           $__internal_15_$__cuda_sm70_votesync_ballot,(.L_x_1441 - $__internal_15_$__cuda_sm70_votesync_ballot)
$__internal_15_$__cuda_sm70_votesync_ballot:
[----:B------:R-:W-:Y:S01]  /*24a60*/  ISETP.NE.U32.AND P0, PT, R0, 0x1, PT ;  /* 0x000000010000780c */ /* 0x000fe20003f05070 */
[----:B------:R-:W-:-:S04]  /*24a70*/  IMAD.MOV.U32 R3, RZ, RZ, -0x1 ;  /* 0xffffffffff037424 */ /* 0x000fc800078e00ff */
[----:B------:R-:W-:Y:S08]  /*24a80*/  WARPSYNC R3 ;  /* 0x0000000300007348 */ /* 0x000ff00003800000 */
[----:B------:R-:W-:-:S04]  /*24a90*/  VOTE.ANY R0, PT, !P0 ;  /* 0x0000000000007806 */ /* 0x000fc800040e0100 */
[----:B------:R-:W-:Y:S01]  /*24aa0*/  LOP3.LUT R0, R0, R3, RZ, 0xc0, !PT ;  /* 0x0000000300007212 */ /* 0x000fe200078ec0ff */
[----:B------:R-:W-:-:S04]  /*24ab0*/  IMAD.MOV.U32 R3, RZ, RZ, 0x0 ;  /* 0x00000000ff037424 */ /* 0x000fc800078e00ff */
[----:B------:R-:W-:Y:S05]  /*24ac0*/  RET.REL.NODEC R2 `(_ZN7cutlass13device_kernelIN5flash19enable_sm80_to_sm89INS1_16FlashAttnFwdSm80INS1_25CollectiveMainloopFwdSm80ILi4ELi1ELb0EN4cute5tupleIJNS5_1CILi128EEENS7_ILi48EEENS7_ILi96EEEEEELi96ENS_6half_tEfNS_4arch4Sm80ELb0ELb1ELb0ELb1ELb0ELb1ELb1ELb1EEENS1_21CollectiveEpilogueFwdINS6_IJS8_SA_S9_EEENS6_IJNS7_ILi1EEESI_SI_EEESC_SE_Li128ELb1ELb1ELb1ELb0EEENS1_36VarlenDynamicPersistentTileSchedulerILi128ELi48ELi128ELi128ELb1ELb1ELb0ELb1ELb0ELb1EEEEEEEEEvNT_6ParamsE) ;  /* 0xfffdb53002007950 */ /* 0x000fea0003c3ffff */
.L_x_989:
        /* <DEDUP_REMOVED lines=11> */
.L_x_1441:


//--------------------- .text._ZN7cutlass13device_kernelIN5flash19enable_sm80_to_sm89INS1_16FlashAttnFwdSm80INS1_25CollectiveMainloopFwdSm80ILi4ELi1ELb0EN4cute5tupleIJNS5_1CILi128EEENS7_ILi64EEENS7_ILi96EEEEEELi96ENS_6half_tEfNS_4arch4Sm80ELb1ELb0ELb0ELb0ELb0ELb0ELb1ELb1EEENS1_21CollectiveEpilogueFwdINS6_IJS8_SA_S9_EEENS6_IJNS7_ILi1EEESI_SI_EEESC_SE_Li128ELb0ELb1ELb1ELb0EEENS1_30DynamicPersistentTileSchedulerILi128ELi128ELb1ELb1ELb0EEEEEEEEEvNT_6ParamsE --------------------------
	.section	.text._ZN7cutlass13device_kernelIN5flash19enable_sm80_to_sm89INS1_16FlashAttnFwdSm80INS1_25CollectiveMainloopFwdSm80ILi4ELi1ELb0EN4cute5tupleIJNS5_1CILi128EEENS7_ILi64EEENS7_ILi96EEEEEELi96ENS_6half_tEfNS_4arch4Sm80ELb1ELb0ELb0ELb0ELb0ELb0ELb1ELb1EEENS1_21CollectiveEpilogueFwdINS6_IJS8_SA_S9_EEENS6_IJNS7_ILi1EEESI_SI_EEESC_SE_Li128ELb0ELb1ELb1ELb0EEENS1_30DynamicPersistentTileSchedulerILi128ELi128ELb1ELb1ELb0EEEEEEEEEvNT_6ParamsE,"ax",@progbits
	.sectioninfo	@"SHI_REGISTERS=255"
	.align	128
.text._ZN7cutlass13device_kernelIN5flash19enable_sm80_to_sm89INS1_16FlashAttnFwdSm80INS1_25CollectiveMainloopFwdSm80ILi4ELi1ELb0EN4cute5tupleIJNS5_1CILi128EEENS7_ILi64EEENS7_ILi96EEEEEELi96ENS_6half_tEfNS_4arch4Sm80ELb1ELb0ELb0ELb0ELb0ELb0ELb1ELb1EEENS1_21CollectiveEpilogueFwdINS6_IJS8_SA_S9_EEENS6_IJNS7_ILi1EEESI_SI_EEESC_SE_Li128ELb0ELb1ELb1ELb0EEENS1_30DynamicPersistentTileSchedulerILi128ELi128ELb1ELb1ELb0EEEEEEEEEvNT_6ParamsE:
        .type           _ZN7cutlass13device_kernelIN5flash19enable_sm80_to_sm89INS1_16FlashAttnFwdSm80INS1_25CollectiveMainloopFwdSm80ILi4ELi1ELb0EN4cute5tupleIJNS5_1CILi128EEENS7_ILi64EEENS7_ILi96EEEEEELi96ENS_6half_tEfNS_4arch4Sm80ELb1ELb0ELb0ELb0ELb0ELb0ELb1ELb1EEENS1_21CollectiveEpilogueFwdINS6_IJS8_SA_S9_EEENS6_IJNS7_ILi1EEESI_SI_EEESC_SE_Li128ELb0ELb1ELb1ELb0EEENS1_30DynamicPersistentTileSchedulerILi128ELi128ELb1ELb1ELb0EEEEEEEEEvNT_6ParamsE,@function
        .size           _ZN7cutlass13device_kernelIN5flash19enable_sm80_to_sm89INS1_16FlashAttnFwdSm80INS1_25CollectiveMainloopFwdSm80ILi4ELi1ELb0EN4cute5tupleIJNS5_1CILi128EEENS7_ILi64EEENS7_ILi96EEEEEELi96ENS_6half_tEfNS_4arch4Sm80ELb1ELb0ELb0ELb0ELb0ELb0ELb1ELb1EEENS1_21CollectiveEpilogueFwdINS6_IJS8_SA_S9_EEENS6_IJNS7_ILi1EEESI_SI_EEESC_SE_Li128ELb0ELb1ELb1ELb0EEENS1_30DynamicPersistentTileSchedulerILi128ELi128ELb1ELb1ELb0EEEEEEEEEvNT_6ParamsE,(.L_x_1446 - _ZN7cutlass13device_kernelIN5flash19enable_sm80_to_sm89INS1_16FlashAttnFwdSm80INS1_25CollectiveMainloopFwdSm80ILi4ELi1ELb0EN4cute5tupleIJNS5_1CILi128EEENS7_ILi64EEENS7_ILi96EEEEEELi96ENS_6half_tEfNS_4arch4Sm80ELb1ELb0ELb0ELb0ELb0ELb0ELb1ELb1EEENS1_21CollectiveEpilogueFwdINS6_IJS8_SA_S9_EEENS6_IJNS7_ILi1EEESI_SI_EEESC_SE_Li128ELb0ELb1ELb1ELb0EEENS1_30DynamicPersistentTileSchedulerILi128ELi128ELb1ELb1ELb0EEEEEEEEEvNT_6ParamsE)
        .other          _ZN7cutlass13device_kernelIN5flash19enable_sm80_to_sm89INS1_16FlashAttnFwdSm80INS1_25CollectiveMainloopFwdSm80ILi4ELi1ELb0EN4cute5tupleIJNS5_1CILi128EEENS7_ILi64EEENS7_ILi96EEEEEELi96ENS_6half_tEfNS_4arch4Sm80ELb1ELb0ELb0ELb0ELb0ELb0ELb1ELb1EEENS1_21CollectiveEpilogueFwdINS6_IJS8_SA_S9_EEENS6_IJNS7_ILi1EEESI_SI_EEESC_SE_Li128ELb0ELb1ELb1ELb0EEENS1_30DynamicPersistentTileSchedulerILi128ELi128ELb1ELb1ELb0EEEEEEEEEvNT_6ParamsE,@"STO_CUDA_ENTRY STV_DEFAULT"
_ZN7cutlass13device_kernelIN5flash19enable_sm80_to_sm89INS1_16FlashAttnFwdSm80INS1_25CollectiveMainloopFwdSm80ILi4ELi1ELb0EN4cute5tupleIJNS5_1CILi128EEENS7_ILi64EEENS7_ILi96EEEEEELi96ENS_6half_tEfNS_4arch4Sm80ELb1ELb0ELb0ELb0ELb0ELb0ELb1ELb1EEENS1_21CollectiveEpilogueFwdINS6_IJS8_SA_S9_EEENS6_IJNS7_ILi1EEESI_SI_EEESC_SE_Li128ELb0ELb1ELb1ELb0EEENS1_30DynamicPersistentTileSchedulerILi128ELi128ELb1ELb1ELb0EEEEEEEEEvNT_6ParamsE:
[----:B------:R-:W-:-:S03]  /*0000*/  MOV R1, c[0x0][0x28] ;  /* 0x00000a0000017a02 */ /* 0x000fc60000000f00 */
[----:B------:R-:W1:Y:S01]  /*0010*/  S2R R13, SR_TID.X ;  /* 0x00000000000d7919 */ /* 0x000e620000002100 */
[----:B------:R-:W-:-:S03]  /*0020*/  IADD3 R1, R1, -0x78, RZ ;  /* 0xffffff8801017810 */ /* 0x000fc60007ffe0ff */
[----:B------:R-:W2:Y:S01]  /*0030*/  S2R R17, SR_CTAID.X ;  /* 0x0000000000117919 */ /* 0x000ea20000002500 */
[----:B-1----:R-:W-:-:S05]  /*0040*/  SHF.R.U32.HI R2, RZ, 0x5, R13 ;  /* 0x00000005ff027819 */ /* 0x002fca000001160d */
[----:B------:R-:W1:Y:S02]  /*0050*/  SHFL.IDX PT, R0, R2, RZ, 0x1f ;  /* 0x00001fff02007589 */ /* 0x000e6400000e0000 */
[----:B-1----:R-:W-:Y:S02]  /*0060*/  ISETP.GE.AND P0, PT, R0, 0x1, PT ;  /* 0x000000010000780c */ /* 0x002fe40003f06270 */
[----:B------:R1:W-:Y:S11]  /*0070*/  STL [R1+0x68], R0 ;  /* 0x0000680001007387 */ /* 0x0003f60000100800 */
[----:B------:R-:W-:Y:S06]  /*0080*/  @P0 BAR.ARV 0x4, 0x80 ;  /* 0x0102000000000b1d */ /* 0x000fec0000002000 */
[----:B--2---:R-:W-:-:S13]  /*0090*/  ISETP.GE.AND P0, PT, R17, c[0x0][0x538], PT ;  /* 0x00014e0011007a0c */ /* 0x004fda0003f06270 */
[----:B------:R-:W-:Y:S05]  /*00a0*/  @P0 EXIT ;  /* 0x000000000000094d */ /* 0x000fea0003800000 */
[----:B-1----:R-:W-:Y:S01]  /*00b0*/  SHF.R.S32.HI R8, RZ, 0x1f, R13 ;  /* 0x0000001fff087819 */ /* 0x002fe2000001140d */
[----:B------:R-:W-:Y:S01]  /*00c0*/  IMAD.MOV.U32 R214, RZ, RZ, 0x20 ;  /* 0x00000020ffd67424 */ /* 0x000fe200078e00ff */
[----:B------:R-:W-:Y:S02]  /*00d0*/  ULDC.64 UR6, c[0x0][0x118] ;  /* 0x0000460000067ab9 */ /* 0x000fe40000000a00 */
[CC--:B------:R-:W-:Y:S02]  /*00e0*/  LEA.HI R16, R8.reuse, R13.reuse, RZ, 0x3 ;  /* 0x0000000d08107211 */ /* 0x0c0fe400078f18ff */
[----:B------:R-:W-:Y:S02]  /*00f0*/  LEA.HI R4, R8, R13, RZ, 0x4 ;  /* 0x0000000d08047211 */ /* 0x000fe400078f20ff */
[----:B------:R-:W-:Y:S02]  /*0100*/  LOP3.LUT R2, R16, 0xfffffff8, RZ, 0xc0, !PT ;  /* 0xfffffff810027812 */ /* 0x000fe400078ec0ff */
[----:B------:R-:W-:-:S02]  /*0110*/  SHF.R.S32.HI R5, RZ, 0x4, R4 ;  /* 0x00000004ff057819 */ /* 0x000fc40000011404 */
        /* <DEDUP_REMOVED lines=12> */
[----:B------:R-:W-:Y:S01]  /*01e0*/  SHF.R.S32.HI R3, RZ, 0x1f, R0 ;  /* 0x0000001fff037819 */ /* 0x000fe20000011400 */
[----:B------:R-:W-:Y:S01]  /*01f0*/  IMAD R11, R12, 0x8, R11 ;  /* 0x000000080c0b7824 */ /* 0x000fe200078e020b */
        /* <DEDUP_REMOVED lines=13> */
[----:B------:R-:W-:Y:S01]  /*02d0*/  SHF.R.U32.HI R5, RZ, 0x3, R0 ;  /* 0x00000003ff057819 */ /* 0x000fe20000011600 */
[----:B------:R-:W-:Y:S01]  /*02e0*/  STL [R1+0x48], R20 ;  /* 0x0000481401007387 */ /* 0x000fe20000100800 */
[----:B------:R-:W-:Y:S02]  /*02f0*/  LOP3.LUT R4, R0, 0x18, R20, 0xf8, !PT ;  /* 0x0000001800047812 */ /* 0x000fe400078ef814 */
[----:B------:R-:W-:-:S02]  /*0300*/  SHF.R.S32.HI R215, RZ, 0x5, R8 ;  /* 0x00000005ffd77819 */ /* 0x000fc40000011408 */
[----:B------:R-:W-:Y:S02]  /*0310*/  SHF.R.S32.HI R0, RZ, 0x1f, R8 ;  /* 0x0000001fff007819 */ /* 0x000fe40000011408 */
[----:B------:R-:W-:Y:S02]  /*0320*/  LOP3.LUT R2, R3, 0x7fffffe, RZ, 0xc0, !PT ;  /* 0x07fffffe03027812 */ /* 0x000fe400078ec0ff */
[----:B------:R-:W-:Y:S02]  /*0330*/  LEA.HI R0, R0, R215, RZ, 0x2 ;  /* 0x000000d700007211 */ /* 0x000fe400078f10ff */
[----:B------:R-:W-:Y:S01]  /*0340*/  LOP3.LUT R8, R4, R5, RZ, 0x3c, !PT ;  /* 0x0000000504087212 */ /* 0x000fe200078e3cff */
[----:B------:R-:W-:Y:S01]  /*0350*/  IMAD.IADD R2, R22, 0x1, -R2 ;  /* 0x0000000116027824 */ /* 0x000fe200078e0a02 */
[--C-:B------:R-:W-:Y:S02]  /*0360*/  SHF.R.S32.HI R6, RZ, 0x1, R7.reuse ;  /* 0x00000001ff067819 */ /* 0x100fe40000011407 */
[----:B------:R-:W-:-:S02]  /*0370*/  SHF.R.S32.HI R4, RZ, 0x1f, R7 ;  /* 0x0000001fff047819 */ /* 0x000fc40000011407 */
[----:B------:R-:W-:Y:S02]  /*0380*/  SHF.R.S32.HI R5, RZ, 0x1f, R19 ;  /* 0x0000001fff057819 */ /* 0x000fe40000011413 */
[----:B------:R-:W-:Y:S01]  /*0390*/  LOP3.LUT R3, R0, 0xffffffc, RZ, 0xc0, !PT ;  /* 0x0ffffffc00037812 */ /* 0x000fe200078ec0ff */
[----:B------:R-:W-:Y:S01]  /*03a0*/  IMAD R0, R215, 0x8, R2 ;  /* 0x00000008d7007824 */ /* 0x000fe200078e0202 */
[----:B------:R-:W-:Y:S02]  /*03b0*/  LEA.HI R2, R4, R6, RZ, 0x2 ;  /* 0x0000000604027211 */ /* 0x000fe400078f10ff */
[----:B------:R-:W-:Y:S01]  /*03c0*/  LEA.HI R13, R5, R19, RZ, 0x2 ;  /* 0x00000013050d7211 */ /* 0x000fe200078f10ff */
[----:B------:R-:W-:Y:S01]  /*03d0*/  IMAD.IADD R5, R215, 0x1, -R3 ;  /* 0x00000001d7057824 */ /* 0x000fe200078e0a03 */
[----:B------:R-:W-:Y:S01]  /*03e0*/  LOP3.LUT R3, R2, 0xfffffffc, RZ, 0xc0, !PT ;  /* 0xfffffffc02037812 */ /* 0x000fe200078ec0ff */
[----:B------:R-:W-:Y:S01]  /*03f0*/  IMAD.U32 R7, R0, 0x20, R8 ;  /* 0x0000002000077824 */ /* 0x000fe200078e0008 */
[----:B------:R-:W-:-:S02]  /*0400*/  SHF.R.S32.HI R4, RZ, 0x2, R13 ;  /* 0x00000002ff047819 */ /* 0x000fc4000001140d */
[----:B------:R-:W-:Y:S01]  /*0410*/  LEA.HI R0, R10, R10, RZ, 0x1 ;  /* 0x0000000a0a007211 */ /* 0x000fe200078f08ff */
[----:B------:R-:W-:Y:S01]  /*0420*/  IMAD.IADD R8, R6, 0x1, -R3 ;  /* 0x0000000106087824 */ /* 0x000fe200078e0a03 */
[----:B------:R-:W-:Y:S01]  /*0430*/  SHF.R.S32.HI R2, RZ, 0x1, R9 ;  /* 0x00000001ff027819 */ /* 0x000fe20000011409 */
[----:B------:R-:W-:Y:S01]  /*0440*/  IMAD R18, R5, 0x10, R4 ;  /* 0x0000001005127824 */ /* 0x000fe200078e0204 */
[C---:B------:R-:W-:Y:S01]  /*0450*/  LOP3.LUT R4, R0.reuse, 0x1ffffffe, RZ, 0xc0, !PT ;  /* 0x1ffffffe00047812 */ /* 0x040fe200078ec0ff */
[----:B------:R-:W-:Y:S01]  /*0460*/  IMAD.SHL.U32 R3, R0, 0x20, RZ ;  /* 0x0000002000037824 */ /* 0x000fe200078e00ff */
[C---:B------:R-:W-:Y:S01]  /*0470*/  LOP3.LUT P0, RZ, R2.reuse, 0x2, RZ, 0xc0, !PT ;  /* 0x0000000202ff7812 */ /* 0x040fe2000780c0ff */
[----:B------:R-:W-:Y:S01]  /*0480*/  IMAD.SHL.U32 R0, R2, 0x40, RZ ;  /* 0x0000004002007824 */ /* 0x000fe200078e00ff */
[----:B------:R1:W-:Y:S01]  /*0490*/  STL [R1+0x34], R7 ;  /* 0x0000340701007387 */ /* 0x0003e20000100800 */
[----:B------:R-:W-:Y:S01]  /*04a0*/  IMAD.SHL.U32 R5, R15, 0x20, RZ ;  /* 0x000000200f057824 */ /* 0x000fe200078e00ff */
[----:B------:R-:W-:Y:S01]  /*04b0*/  LOP3.LUT R6, R3, 0xffffffc0, RZ, 0xc0, !PT ;  /* 0xffffffc003067812 */ /* 0x000fe200078ec0ff */
[----:B------:R-:W-:Y:S01]  /*04c0*/  IMAD.SHL.U32 R2, R8, 0x40, RZ ;  /* 0x0000004008027824 */ /* 0x000fe200078e00ff */
[----:B------:R-:W-:Y:S01]  /*04d0*/  LOP3.LUT R0, R0, 0xc0, RZ, 0xc0, !PT ;  /* 0x000000c000007812 */ /* 0x000fe200078ec0ff */
[----:B------:R-:W-:Y:S01]  /*04e0*/  IMAD.IADD R9, R10, 0x1, -R4 ;  /* 0x000000010a097824 */ /* 0x000fe200078e0a04 */
[----:B------:R-:W-:Y:S01]  /*04f0*/  LOP3.LUT R4, R5, 0xffffff00, RZ, 0xc0, !PT ;  /* 0xffffff0005047812 */ /* 0x000fe200078ec0ff */
[----:B------:R-:W-:Y:S01]  /*0500*/  STL [R1+0x6c], R18 ;  /* 0x00006c1201007387 */ /* 0x000fe20000100800 */
[----:B------:R-:W-:Y:S01]  /*0510*/  LOP3.LUT R2, R2, 0xc0, RZ, 0xc0, !PT ;  /* 0x000000c002027812 */ /* 0x000fe200078ec0ff */
[----:B------:R-:W-:Y:S01]  /*0520*/  IMAD R6, R9, 0x8, R6 ;  /* 0x0000000809067824 */ /* 0x000fe200078e0206 */
[----:B------:R-:W-:Y:S01]  /*0530*/  LOP3.LUT R3, R0, 0x8, R16, 0xf8, !PT ;  /* 0x0000000800037812 */ /* 0x000fe200078ef810 */
[----:B------:R-:W-:Y:S01]  /*0540*/  IMAD R215, R215, 0x200, R4 ;  /* 0x00000200d7d77824 */ /* 0x000fe200078e0204 */
[----:B------:R-:W-:Y:S01]  /*0550*/  SHF.R.U32.HI R212, RZ, 0x3, R0 ;  /* 0x00000003ffd47819 */ /* 0x000fe20000011600 */
[----:B------:R-:W-:Y:S01]  /*0560*/  STL [R1+0x58], R17 ;  /* 0x0000581101007387 */ /* 0x000fe20000100800 */
[----:B------:R-:W-:Y:S01]  /*0570*/  SHF.R.U32.HI R213, RZ, 0x3, R2 ;  /* 0x00000003ffd57819 */ /* 0x000fe20000011602 */
[----:B------:R-:W-:Y:S01]  /*0580*/  IMAD R215, R14, 0x20, R215 ;  /* 0x000000200ed77824 */ /* 0x000fe200078e02d7 */
[----:B------:R-:W-:-:S02]  /*0590*/  LOP3.LUT R212, R3, R212, RZ, 0x3c, !PT ;  /* 0x000000d403d47212 */ /* 0x000fc400078e3cff */
[----:B------:R-:W-:Y:S02]  /*05a0*/  IADD3 R3, R20, 0x20, RZ ;  /* 0x0000002014037810 */ /* 0x000fe40007ffe0ff */
[----:B------:R-:W-:Y:S01]  /*05b0*/  LOP3.LUT P1, RZ, R8, 0x2, RZ, 0xc0, !PT ;  /* 0x0000000208ff7812 */ /* 0x000fe2000782c0ff */
[----:B------:R-:W-:-:S03]  /*05c0*/  IMAD.U32 R212, R11, 0x20, R212 ;  /* 0x000000200bd47824 */ /* 0x000fc600078e00d4 */
[----:B------:R-:W-:Y:S01]  /*05d0*/  SEL R214, R214, 0xffffffe0, !P1 ;  /* 0xffffffe0d6d67807 */ /* 0x000fe20004800000 */
[----:B-1----:R-:W-:Y:S01]  /*05e0*/  IMAD.SHL.U32 R7, R12, 0x8, RZ ;  /* 0x000000080c077824 */ /* 0x002fe200078e00ff */
[----:B------:R-:W-:-:S04]  /*05f0*/  LEA R212, R212, 0x3100, 0x1 ;  /* 0x00003100d4d47811 */ /* 0x000fc800078e08ff */
[----:B------:R-:W-:Y:S01]  /*0600*/  LOP3.LUT R0, R2, 0x8, R7, 0xf8, !PT ;  /* 0x0000000802007812 */ /* 0x000fe200078ef807 */
[----:B------:R-:W-:Y:S01]  /*0610*/  IMAD R2, R10, 0x20, R22 ;  /* 0x000000200a027824 */ /* 0x000fe200078e0216 */
[----:B------:R-:W-:Y:S02]  /*0620*/  IADD3 R217, R212, 0x20, RZ ;  /* 0x00000020d4d97810 */ /* 0x000fe40007ffe0ff */
[----:B------:R-:W-:Y:S01]  /*0630*/  LOP3.LUT R213, R0, R213, RZ, 0x3c, !PT ;  /* 0x000000d500d57212 */ /* 0x000fe200078e3cff */
[----:B------:R-:W-:Y:S01]  /*0640*/  IMAD R0, R14, 0x20, R4 ;  /* 0x000000200e007824 */ /* 0x000fe200078e0204 */
[----:B------:R1:W-:Y:S01]  /*0650*/  STL [R1+0x70], R2 ;  /* 0x0000700201007387 */ /* 0x0003e20000100800 */
[----:B------:R-:W-:Y:S02]  /*0660*/  SHF.R.S32.HI R4, RZ, 0x1f, R3 ;  /* 0x0000001fff047819 */ /* 0x000fe40000011403 */
[C---:B------:R-:W-:Y:S01]  /*0670*/  IMAD.IADD R215, R213.reuse, 0x1, R215 ;  /* 0x00000001d5d77824 */ /* 0x040fe200078e02d7 */
[----:B------:R-:W-:Y:S01]  /*0680*/  @P0 IADD3 R217, R212, -0x20, RZ ;  /* 0xffffffe0d4d90810 */ /* 0x000fe20007ffe0ff */
[----:B------:R-:W-:Y:S01]  /*0690*/  IMAD.IADD R213, R213, 0x1, R0 ;  /* 0x00000001d5d57824 */ /* 0x000fe200078e0200 */
[----:B------:R-:W-:Y:S01]  /*06a0*/  LOP3.LUT R0, R13, 0x7ffffffc, RZ, 0xc0, !PT ;  /* 0x7ffffffc0d007812 */ /* 0x000fe200078ec0ff */
[----:B------:R2:W-:Y:S01]  /*06b0*/  STL [R1+0x60], R4 ;  /* 0x0000600401007387 */ /* 0x0005e20000100800 */
[----:B------:R-:W-:-:S02]  /*06c0*/  LEA R215, R215, 0x6100, 0x1 ;  /* 0x00006100d7d77811 */ /* 0x000fc400078e08ff */
[----:B------:R-:W-:Y:S01]  /*06d0*/  LEA R213, R213, 0x100, 0x1 ;  /* 0x00000100d5d57811 */ /* 0x000fe200078e08ff */
[----:B------:R-:W-:Y:S01]  /*06e0*/  IMAD.IADD R0, R19, 0x1, -R0 ;  /* 0x0000000113007824 */ /* 0x000fe200078e0a00 */
[----:B------:R-:W-:Y:S01]  /*06f0*/  IADD3 R228, R217, 0x400, RZ ;  /* 0x00000400d9e47810 */ /* 0x000fe20007ffe0ff */
[----:B------:R-:W-:Y:S01]  /*0700*/  IMAD.IADD R216, R215, 0x1, R214 ;  /* 0x00000001d7d87824 */ /* 0x000fe200078e02d6 */
[C---:B------:R-:W-:Y:S01]  /*0710*/  IADD3 R227, R217.reuse, 0x800, RZ ;  /* 0x00000800d9e37810 */ /* 0x040fe20007ffe0ff */
[----:B------:R-:W-:Y:S01]  /*0720*/  IMAD.IADD R214, R214, 0x1, R213 ;  /* 0x00000001d6d67824 */ /* 0x000fe200078e02d5 */
[C---:B------:R-:W-:Y:S02]  /*0730*/  IADD3 R226, R217.reuse, 0xc00, RZ ;  /* 0x00000c00d9e27810 */ /* 0x040fe40007ffe0ff */
[C---:B------:R-:W-:Y:S02]  /*0740*/  IADD3 R225, R217.reuse, 0x1000, RZ ;  /* 0x00001000d9e17810 */ /* 0x040fe40007ffe0ff */
[----:B------:R-:W-:-:S02]  /*0750*/  IADD3 R224, R217, 0x1400, RZ ;  /* 0x00001400d9e07810 */ /* 0x000fc40007ffe0ff */
[C---:B------:R-:W-:Y:S02]  /*0760*/  IADD3 R223, R217.reuse, 0x1800, RZ ;  /* 0x00001800d9df7810 */ /* 0x040fe40007ffe0ff */
[C---:B------:R-:W-:Y:S02]  /*0770*/  IADD3 R222, R217.reuse, 0x1c00, RZ ;  /* 0x00001c00d9de7810 */ /* 0x040fe40007ffe0ff */
[----:B-1----:R-:W-:Y:S02]  /*0780*/  IADD3 R2, R20, 0x40, RZ ;  /* 0x0000004014027810 */ /* 0x002fe40007ffe0ff */
[C---:B------:R-:W-:Y:S02]  /*0790*/  IADD3 R221, R217.reuse, 0x2000, RZ ;  /* 0x00002000d9dd7810 */ /* 0x040fe40007ffe0ff */
[----:B------:R-:W-:Y:S01]  /*07a0*/  SHF.R.S32.HI R3, RZ, 0x1f, R2 ;  /* 0x0000001fff037819 */ /* 0x000fe20000011402 */
[----:B------:R-:W-:Y:S01]  /*07b0*/  IMAD.SHL.U32 R2, R0, 0x2, RZ ;  /* 0x0000000200027824 */ /* 0x000fe200078e00ff */
[C---:B------:R-:W-:Y:S01]  /*07c0*/  IADD3 R220, R217.reuse, 0x2400, RZ ;  /* 0x00002400d9dc7810 */ /* 0x040fe20007ffe0ff */
[----:B------:R-:W-:Y:S01]  /*07d0*/  IMAD.IADD R0, R18, 0x1, R6 ;  /* 0x0000000112007824 */ /* 0x000fe200078e0206 */
[C---:B------:R-:W-:Y:S01]  /*07e0*/  IADD3 R219, R217.reuse, 0x2800, RZ ;  /* 0x00002800d9db7810 */ /* 0x040fe20007ffe0ff */
[----:B------:R2:W-:Y:S01]  /*07f0*/  STL [R1+0x5c], R3 ;  /* 0x00005c0301007387 */ /* 0x0005e20000100800 */
[----:B------:R-:W-:-:S03]  /*0800*/  IADD3 R218, R217, 0x2c00, RZ ;  /* 0x00002c00d9da7810 */ /* 0x000fc60007ffe0ff */
[----:B------:R2:W-:Y:S04]  /*0810*/  STL [R1+0x3c], R2 ;  /* 0x00003c0201007387 */ /* 0x0005e80000100800 */
[----:B------:R2:W-:Y:S02]  /*0820*/  STL [R1+0x64], R0 ;  /* 0x0000640001007387 */ /* 0x0005e40000100800 */
.L_x_1031:
[----:B--2---:R-:W2:Y:S01]  /*0830*/  LDL R4, [R1+0x58] ;  /* 0x0000580001047983 */ /* 0x004ea20000100800 */
[----:B------:R-:W-:Y:S01]  /*0840*/  IMAD.MOV.U32 R0, RZ, RZ, c[0x0][0x560] ;  /* 0x00015800ff007624 */ /* 0x000fe200078e00ff */
[----:B------:R-:W-:Y:S01]  /*0850*/  YIELD ;  /* 0x0000000000007946 */ /* 0x000fe20003800000 */
[----:B------:R-:W-:Y:S03]  /*0860*/  BSSY B0, `(.L_x_990) ;  /* 0x0000016000007945 */ /* 0x000fe60003800000 */
[----:B------:R-:W-:-:S13]  /*0870*/  ISETP.NE.AND P0, PT, R0, 0x1, PT ;  /* 0x000000010000780c */ /* 0x000fda0003f05270 */
[----:B--2---:R-:W-:Y:S01]  /*0880*/  @P0 IMAD.HI.U32 R0, R4, c[0x0][0x564], RZ ;  /* 0x0001590004000a27 */ /* 0x004fe200078e00ff */
[----:B------:R-:W-:-:S04]  /*0890*/  MOV R3, R4 ;  /* 0x0000000400037202 */ /* 0x000fc80000000f00 */
[----:B------:R-:W-:-:S04]  /*08a0*/  @P0 SHF.R.U32.HI R3, RZ, c[0x0][0x568], R0 ;  /* 0x00015a00ff030a19 */ /* 0x000fc80000011600 */
[----:B------:R-:W-:Y:S01]  /*08b0*/  ISETP.GE.AND P0, PT, R3, c[0x0][0x578], PT ;  /* 0x00015e0003007a0c */ /* 0x000fe20003f06270 */
[----:B------:R-:W-:-:S04]  /*08c0*/  IMAD.MOV R2, RZ, RZ, -R3 ;  /* 0x000000ffff027224 */ /* 0x000fc800078e0a03 */
[----:B------:R-:W-:-:S08]  /*08d0*/  IMAD R2, R2, c[0x0][0x560], R4 ;  /* 0x0001580002027a24 */ /* 0x000fd000078e0204 */
[----:B------:R-:W-:Y:S05]  /*08e0*/  @!P0 BRA `(.L_x_991) ;  /* 0x0000007000008947 */ /* 0x000fea0003800000 */
[----:B------:R-:W-:-:S04]  /*08f0*/  MOV R0, c[0x0][0x56c] ;  /* 0x00015b0000007a02 */ /* 0x000fc80000000f00 */
[----:B------:R-:W-:Y:S02]  /*0900*/  ISETP.NE.AND P0, PT, R0, 0x1, PT ;  /* 0x000000010000780c */ /* 0x000fe40003f05270 */
[----:B------:R-:W-:-:S11]  /*0910*/  MOV R0, R2 ;  /* 0x0000000200007202 */ /* 0x000fd60000000f00 */
[----:B------:R-:W-:-:S05]  /*0920*/  @P0 IMAD.HI.U32 R4, R2, c[0x0][0x570], RZ ;  /* 0x00015c0002040a27 */ /* 0x000fca00078e00ff */
[----:B------:R-:W-:-:S05]  /*0930*/  @P0 SHF.R.U32.HI R0, RZ, c[0x0][0x574], R4 ;  /* 0x00015d00ff000a19 */ /* 0x000fca0000011604 */
[----:B------:R-:W-:Y:S01]  /*0940*/  IMAD R4, R0, c[0x0][0x56c], RZ ;  /* 0x00015b0000047a24 */ /* 0x000fe200078e02ff */
[----:B------:R-:W-:Y:S05]  /*0950*/  BRA `(.L_x_992) ;  /* 0x0000006000007947 */ /* 0x000fea0003800000 */
.L_x_991:
[----:B------:R-:W-:-:S04]  /*0960*/  MOV R0, c[0x0][0x554] ;  /* 0x0001550000007a02 */ /* 0x000fc80000000f00 */
[----:B------:R-:W-:Y:S02]  /*0970*/  ISETP.NE.AND P0, PT, R0, 0x1, PT ;  /* 0x000000010000780c */ /* 0x000fe40003f05270 */
[----:B------:R-:W-:-:S11]  /*0980*/  MOV R0, R2 ;  /* 0x0000000200007202 */ /* 0x000fd60000000f00 */
[----:B------:R-:W-:-:S05]  /*0990*/  @P0 IMAD.HI.U32 R4, R2, c[0x0][0x558], RZ ;  /* 0x0001560002040a27 */ /* 0x000fca00078e00ff */
[----:B------:R-:W-:-:S05]  /*09a0*/  @P0 SHF.R.U32.HI R0, RZ, c[0x0][0x55c], R4 ;  /* 0x00015700ff000a19 */ /* 0x000fca0000011604 */
[----:B------:R-:W-:Y:S02]  /*09b0*/  IMAD R4, R0, c[0x0][0x554], RZ ;  /* 0x0001550000047a24 */ /* 0x000fe400078e02ff */
.L_x_992:
[----:B------:R-:W-:Y:S05]  /*09c0*/  BSYNC B0 ;  /* 0x0000000000007941 */ /* 0x000fea0003800000 */
.L_x_990:
[----:B------:R-:W-:Y:S01]  /*09d0*/  IMAD.MOV.U32 R5, RZ, RZ, c[0x0][0x53c] ;  /* 0x00014f00ff057624 */ /* 0x000fe200078e00ff */
[----:B------:R-:W-:Y:S01]  /*09e0*/  ULDC UR5, c[0x0][0x1d0] ;  /* 0x0000740000057ab9 */ /* 0x000fe20000000800 */
[----:B------:R-:W-:Y:S01]  /*09f0*/  IMAD.MOV.U32 R11, RZ, RZ, R0 ;  /* 0x000000ffff0b7224 */ /* 0x000fe200078e0000 */
[----:B------:R-:W-:Y:S01]  /*0a00*/  UIADD3 UR5, UR5, 0x3f, URZ ;  /* 0x0000003f05057890 */ /* 0x000fe2000fffe03f */
[----:B------:R-:W-:Y:S01]  /*0a10*/  IMAD.MOV.U32 R7, RZ, RZ, c[0x0][0x548] ;  /* 0x00015200ff077624 */ /* 0x000fe200078e00ff */
[----:B------:R-:W-:Y:S01]  /*0a20*/  ISETP.NE.AND P0, PT, R5, 0x1, PT ;  /* 0x000000010500780c */ /* 0x000fe20003f05270 */
[----:B------:R-:W-:Y:S01]  /*0a30*/  IMAD.IADD R4, R2, 0x1, -R4 ;  /* 0x0000000102047824 */ /* 0x000fe200078e0a04 */
[----:B------:R-:W-:Y:S01]  /*0a40*/  LOP3.LUT R5, RZ, R0, RZ, 0x33, !PT ;  /* 0x00000000ff057212 */ /* 0x000fe200078e33ff */
[----:B------:R-:W-:Y:S01]  /*0a50*/  USHF.R.S32.HI UR4, URZ, 0x1f, UR5 ;  /* 0x0000001f3f047899 */ /* 0x000fe20008011405 */
[----:B------:R-:W-:Y:S01]  /*0a60*/  BSSY B0, `(.L_x_993) ;  /* 0x0000041000007945 */ /* 0x000fe20003800000 */
[----:B------:R-:W-:-:S02]  /*0a70*/  IMAD R3, R3, c[0x0][0x554], R4 ;  /* 0x0001550003037a24 */ /* 0x000fc400078e0204 */
[----:B------:R-:W-:Y:S01]  /*0a80*/  ULEA.HI UR4, UR4, UR5, URZ, 0x6 ;  /* 0x0000000504047291 */ /* 0x000fe2000f8f303f */
[----:B------:R-:W-:Y:S02]  /*0a90*/  IMAD.MOV.U32 R2, RZ, RZ, RZ ;  /* 0x000000ffff027224 */ /* 0x000fe400078e00ff */
[----:B------:R-:W-:Y:S01]  /*0aa0*/  IMAD.MOV.U32 R22, RZ, RZ, R3 ;  /* 0x000000ffff167224 */ /* 0x000fe200078e0003 */
[----:B------:R-:W-:Y:S02]  /*0ab0*/  USHF.R.S32.HI UR4, URZ, 0x6, UR4 ;  /* 0x000000063f047899 */ /* 0x000fe40008011404 */
[----:B------:R-:W-:Y:S01]  /*0ac0*/  @P0 IMAD.HI.U32 R6, R0, c[0x0][0x540], RZ ;  /* 0x0001500000060a27 */ /* 0x000fe200078e00ff */
[----:B------:R-:W-:-:S03]  /*0ad0*/  IADD3 R0, R5, c[0x0][0x53c], RZ ;  /* 0x00014f0005007a10 */ /* 0x000fc60007ffe0ff */
[----:B------:R-:W-:Y:S01]  /*0ae0*/  IMAD.MOV.U32 R5, RZ, RZ, c[0x0][0x2c4] ;  /* 0x0000b100ff057624 */ /* 0x000fe200078e00ff */
[----:B------:R-:W-:Y:S01]  /*0af0*/  @P0 SHF.R.U32.HI R11, RZ, c[0x0][0x544], R6 ;  /* 0x00015100ff0b0a19 */ /* 0x000fe20000011606 */
[----:B------:R-:W-:Y:S01]  /*0b00*/  IMAD.MOV.U32 R6, RZ, RZ, 0x40 ;  /* 0x00000040ff067424 */ /* 0x000fe200078e00ff */
[----:B------:R-:W-:Y:S02]  /*0b10*/  ISETP.NE.AND P0, PT, R7, 0x1, PT ;  /* 0x000000010700780c */ /* 0x000fe40003f05270 */
[----:B------:R-:W-:Y:S01]  /*0b20*/  ISETP.NE.AND P2, PT, R5, 0x1, PT ;  /* 0x000000010500780c */ /* 0x000fe20003f45270 */
[----:B------:R-:W-:Y:S01]  /*0b30*/  IMAD R0, R11, c[0x0][0x53c], R0 ;  /* 0x00014f000b007a24 */ /* 0x000fe200078e0200 */
[----:B------:R1:W-:Y:S03]  /*0b40*/  STL [R1+0x50], R11 ;  /* 0x0000500b01007387 */ /* 0x0003e60000100800 */
[----:B------:R-:W-:-:S05]  /*0b50*/  IMAD.SHL.U32 R24, R0, 0x80, RZ ;  /* 0x0000008000187824 */ /* 0x000fca00078e00ff */
[----:B------:R-:W-:Y:S01]  /*0b60*/  IADD3 R0, R24, 0x7f, RZ ;  /* 0x0000007f18007810 */ /* 0x000fe20007ffe0ff */
[----:B------:R1:W-:Y:S04]  /*0b70*/  STL [R1+0x54], R24 ;  /* 0x0000541801007387 */ /* 0x0003e80000100800 */
[----:B------:R-:W-:-:S05]  /*0b80*/  @P2 IMAD.HI.U32 R5, R0, c[0x0][0x2c8], RZ ;  /* 0x0000b20000052a27 */ /* 0x000fca00078e00ff */
[----:B------:R-:W-:Y:S02]  /*0b90*/  @P2 SHF.R.U32.HI R0, RZ, c[0x0][0x2cc], R5 ;  /* 0x0000b300ff002a19 */ /* 0x000fe40000011605 */
[----:B------:R-:W-:-:S04]  /*0ba0*/  IADD3 R5, R6, -c[0x0][0x168], RZ ;  /* 0x80005a0006057a10 */ /* 0x000fc80007ffe0ff */
[----:B------:R-:W-:-:S04]  /*0bb0*/  IADD3 R0, R0, c[0x0][0x1d0], R5 ;  /* 0x0000740000007a10 */ /* 0x000fc80007ffe005 */
[----:B------:R-:W-:-:S04]  /*0bc0*/  SHF.R.S32.HI R6, RZ, 0x1f, R0 ;  /* 0x0000001fff067819 */ /* 0x000fc80000011400 */
[----:B------:R-:W-:Y:S01]  /*0bd0*/  LEA.HI R6, R6, R0, RZ, 0x6 ;  /* 0x0000000006067211 */ /* 0x000fe200078f30ff */
[----:B------:R-:W-:-:S03]  /*0be0*/  @P0 IMAD.HI.U32 R0, R3, c[0x0][0x54c], RZ ;  /* 0x0001530003000a27 */ /* 0x000fc600078e00ff */
[----:B------:R-:W-:Y:S02]  /*0bf0*/  SHF.R.S32.HI R6, RZ, 0x6, R6 ;  /* 0x00000006ff067819 */ /* 0x000fe40000011406 */
[----:B------:R-:W-:Y:S02]  /*0c00*/  @P0 SHF.R.U32.HI R22, RZ, c[0x0][0x550], R0 ;  /* 0x00015400ff160a19 */ /* 0x000fe40000011600 */
[----:B------:R-:W-:-:S03]  /*0c10*/  IMNMX R6, R6, UR4, PT ;  /* 0x0000000406067c17 */ /* 0x000fc6000b800200 */
[----:B------:R-:W-:Y:S01]  /*0c20*/  IMAD.MOV R0, RZ, RZ, -R22 ;  /* 0x000000ffff007224 */ /* 0x000fe200078e0a16 */
[----:B------:R1:W-:Y:S01]  /*0c30*/  STL [R1+0x44], R22 ;  /* 0x0000441601007387 */ /* 0x0003e20000100800 */
[----:B------:R-:W-:Y:S02]  /*0c40*/  ISETP.GE.AND P0, PT, R6, 0x1, PT ;  /* 0x000000010600780c */ /* 0x000fe40003f06270 */
[----:B------:R-:W-:-:S05]  /*0c50*/  IMAD R14, R0, c[0x0][0x548], R3 ;  /* 0x00015200000e7a24 */ /* 0x000fca00078e0203 */
[----:B------:R1:W-:Y:S06]  /*0c60*/  STL [R1+0x40], R14 ;  /* 0x0000400e01007387 */ /* 0x0003ec0000100800 */
[----:B------:R-:W-:Y:S05]  /*0c70*/  @!P0 BRA `(.L_x_994) ;  /* 0x000001f000008947 */ /* 0x000fea0003800000 */
[----:B------:R-:W-:-:S04]  /*0c80*/  SHF.R.U32.HI R0, RZ, 0x10, R11 ;  /* 0x00000010ff007819 */ /* 0x000fc8000001160b */
[----:B------:R-:W-:-:S04]  /*0c90*/  ISETP.NE.AND P0, PT, R0, RZ, PT ;  /* 0x000000ff0000720c */ /* 0x000fc80003f05270 */
[----:B------:R-:W-:-:S04]  /*0ca0*/  SEL R0, R0, c[0x0][0x338], P0 ;  /* 0x0000ce0000007a07 */ /* 0x000fc80000000000 */
[-C--:B------:R-:W-:Y:S02]  /*0cb0*/  IABS R3, R0.reuse ;  /* 0x0000000000037213 */ /* 0x080fe40000000000 */
[----:B------:R-:W-:Y:S02]  /*0cc0*/  IADD3 R7, R0, -0x1, R6 ;  /* 0xffffffff00077810 */ /* 0x000fe40007ffe006 */
[----:B------:R-:W2:Y:S02]  /*0cd0*/  I2F.RP R4, R3 ;  /* 0x0000000300047306 */ /* 0x000ea40000209400 */
[----:B------:R-:W-:Y:S02]  /*0ce0*/  IABS R10, R7 ;  /* 0x00000007000a7213 */ /* 0x000fe40000000000 */
[----:B------:R-:W-:-:S04]  /*0cf0*/  LOP3.LUT R7, R7, R0, RZ, 0x3c, !PT ;  /* 0x0000000007077212 */ /* 0x000fc800078e3cff */
[----:B------:R-:W-:Y:S01]  /*0d00*/  ISETP.GE.AND P0, PT, R7, RZ, PT ;  /* 0x000000ff0700720c */ /* 0x000fe20003f06270 */
[----:B--2---:R-:W2:Y:S02]  /*0d10*/  MUFU.RCP R4, R4 ;  /* 0x0000000400047308 */ /* 0x004ea40000001000 */
[----:B--2---:R-:W-:-:S06]  /*0d20*/  IADD3 R4, R4, 0xffffffe, RZ ;  /* 0x0ffffffe04047810 */ /* 0x004fcc0007ffe0ff */
[----:B------:R-:W2:Y:S02]  /*0d30*/  F2I.FTZ.U32.TRUNC.NTZ R5, R4 ;  /* 0x0000000400057305 */ /* 0x000ea4000021f000 */
[----:B--2---:R-:W-:Y:S02]  /*0d40*/  IMAD.MOV R2, RZ, RZ, -R5 ;  /* 0x000000ffff027224 */ /* 0x004fe400078e0a05 */
        /* <DEDUP_REMOVED lines=14> */
[----:B------:R-:W-:-:S13]  /*0e30*/  ISETP.GE.U32.AND P3, PT, R4, R3, PT ;  /* 0x000000030400720c */ /* 0x000fda0003f66070 */
[----:B------:R-:W-:-:S05]  /*0e40*/  @P3 IADD3 R2, R2, 0x1, RZ ;  /* 0x0000000102023810 */ /* 0x000fca0007ffe0ff */
[----:B------:R-:W-:Y:S01]  /*0e50*/  @!P0 IMAD.MOV R2, RZ, RZ, -R2 ;  /* 0x000000ffff028224 */ /* 0x000fe200078e0a02 */
[----:B------:R-:W-:Y:S02]  /*0e60*/  @!P1 LOP3.LUT R2, RZ, R0, RZ, 0x33, !PT ;  /* 0x00000000ff029212 */ /* 0x000fe400078e33ff */
.L_x_994:
[----:B------:R-:W-:Y:S05]  /*0e70*/  BSYNC B0 ;  /* 0x0000000000007941 */ /* 0x000fea0003800000 */
.L_x_993:
[----:B------:R-:W-:Y:S01]  /*0e80*/  LOP3.LUT R0, R11, 0xffff, RZ, 0xc0, !PT ;  /* 0x0000ffff0b007812 */ /* 0x000fe200078ec0ff */
[----:B------:R-:W-:Y:S01]  /*0e90*/  CS2R R18, SRZ ;  /* 0x0000000000127805 */ /* 0x000fe2000001ff00 */
[----:B------:R-:W-:Y:S01]  /*0ea0*/  CS2R R20, SRZ ;  /* 0x0000000000147805 */ /* 0x000fe2000001ff00 */
[----:B------:R-:W-:Y:S01]  /*0eb0*/  CS2R R94, SRZ ;  /* 0x00000000005e7805 */ /* 0x000fe2000001ff00 */
[----:B------:R-:W-:Y:S01]  /*0ec0*/  CS2R R92, SRZ ;  /* 0x00000000005c7805 */ /* 0x000fe2000001ff00 */
[----:B------:R-:W-:Y:S01]  /*0ed0*/  IMAD R3, R0, R2, RZ ;  /* 0x0000000200037224 */ /* 0x000fe200078e02ff */
        /* <DEDUP_REMOVED lines=13> */
[----:B------:R2:W-:Y:S01]  /*0fb0*/  STL [R1], R25 ;  /* 0x0000001901007387 */ /* 0x0005e20000100800 */
        /* <DEDUP_REMOVED lines=39> */
[----:B--2---:R-:W2:Y:S01]  /*1230*/  LDL R5, [R1+0x70] ;  /* 0x0000700001057983 */ /* 0x004ea20000100800 */
[----:B------:R-:W-:-:S03]  /*1240*/  ISETP.NE.U32.AND P1, PT, RZ, c[0x0][0x340], PT ;  /* 0x0000d000ff007a0c */ /* 0x000fc60003f25070 */
[----:B-1----:R-:W3:Y:S01]  /*1250*/  LDL.64 R10, [R1+0x48] ;  /* 0x00004800010a7983 */ /* 0x002ee20000100a00 */
[----:B------:R-:W-:-:S03]  /*1260*/  ISETP.NE.AND.EX P1, PT, RZ, c[0x0][0x344], PT, P1 ;  /* 0x0000d100ff007a0c */ /* 0x000fc60003f25310 */
[----:B------:R1:W3:Y:S10]  /*1270*/  LDL.64 R26, [R1+0x48] ;  /* 0x00004800011a7983 */ /* 0x0002f40000100a00 */
[----:B------:R-:W-:-:S05]  /*1280*/  @P1 MOV R2, 0x4 ;  /* 0x0000000400021802 */ /* 0x000fca0000000f00 */
[----:B------:R-:W-:-:S05]  /*1290*/  @P1 IMAD.WIDE R2, R22, R2, c[0x0][0x340] ;  /* 0x0000d00016021625 */ /* 0x000fca00078e0202 */
[----:B------:R4:W5:Y:S01]  /*12a0*/  @P1 LDG.E R18, [R2.64] ;  /* 0x0000000602121981 */ /* 0x000962000c1e1900 */
[----:B------:R-:W-:Y:S02]  /*12b0*/  SHF.R.S32.HI R13, RZ, 0x1f, R14 ;  /* 0x0000001fff0d7819 */ /* 0x000fe4000001140e */
[----:B------:R-:W-:Y:S02]  /*12c0*/  SHF.R.S32.HI R17, RZ, 0x1f, R22 ;  /* 0x0000001fff117819 */ /* 0x000fe40000011416 */
[----:B------:R-:W-:Y:S01]  /*12d0*/  IADD3 R52, R25, -0x1, RZ ;  /* 0xffffffff19347810 */ /* 0x000fe20007ffe0ff */
[----:B------:R-:W-:-:S04]  /*12e0*/  IMAD R4, R13, c[0x0][0x1b8], RZ ;  /* 0x00006e000d047a24 */ /* 0x000fc800078e02ff */
[C---:B------:R-:W-:Y:S02]  /*12f0*/  IMAD R4, R14.reuse, c[0x0][0x1bc], R4 ;  /* 0x00006f000e047a24 */ /* 0x040fe400078e0204 */
[----:B----4-:R-:W-:-:S04]  /*1300*/  IMAD.WIDE.U32 R2, R14, c[0x0][0x1b8], RZ ;  /* 0x00006e000e027a25 */ /* 0x010fc800078e00ff */
[----:B------:R-:W-:Y:S02]  /*1310*/  IMAD.IADD R3, R3, 0x1, R4 ;  /* 0x0000000103037824 */ /* 0x000fe400078e0204 */
[----:B------:R-:W-:Y:S02]  /*1320*/  IMAD R4, R17, c[0x0][0x1c0], RZ ;  /* 0x0000700011047a24 */ /* 0x000fe400078e02ff */
[----:B------:R-:W-:-:S04]  /*1330*/  IMAD.WIDE.U32 R2, R22, c[0x0][0x1c0], R2 ;  /* 0x0000700016027a25 */ /* 0x000fc800078e0002 */
[----:B------:R-:W-:-:S04]  /*1340*/  IMAD R4, R22, c[0x0][0x1c4], R4 ;  /* 0x0000710016047a24 */ /* 0x000fc800078e0204 */
[----:B------:R-:W-:Y:S02]  /*1350*/  IMAD.IADD R3, R3, 0x1, R4 ;  /* 0x0000000103037824 */ /* 0x000fe400078e0204 */
[----:B--2---:R-:W-:Y:S02]  /*1360*/  IMAD.IADD R8, R5, 0x1, R24 ;  /* 0x0000000105087824 */ /* 0x004fe400078e0218 */
[----:B------:R-:W2:Y:S03]  /*1370*/  S2R R5, SR_TID.X ;  /* 0x0000000000057919 */ /* 0x000ea60000002100 */
[----:B------:R-:W-:Y:S02]  /*1380*/  MOV R0, R8 ;  /* 0x0000000800007202 */ /* 0x000fe40000000f00 */
[----:B---3--:R-:W-:-:S04]  /*1390*/  MOV R26, R10 ;  /* 0x0000000a001a7202 */ /* 0x008fc80000000f00 */
[----:B------:R-:W-:Y:S02]  /*13a0*/  SHF.R.S32.HI R27, RZ, 0x1f, R26 ;  /* 0x0000001fff1b7819 */ /* 0x000fe4000001141a */
[----:B------:R-:W-:-:S03]  /*13b0*/  ISETP.GE.AND P5, PT, R26, c[0x0][0x1d4], PT ;  /* 0x000075001a007a0c */ /* 0x000fc60003fa6270 */
[----:B------:R1:W-:Y:S01]  /*13c0*/  STL [R1+0x4c], R27 ;  /* 0x00004c1b01007387 */ /* 0x0003e20000100800 */
[----:B------:R-:W-:Y:S02]  /*13d0*/  SEL R16, RZ, 0x1, P5 ;  /* 0x00000001ff107807 */ /* 0x000fe40002800000 */
[----:B--2---:R-:W-:-:S04]  /*13e0*/  SHF.R.S32.HI R23, RZ, 0x1f, R5 ;  /* 0x0000001fff177819 */ /* 0x004fc80000011405 */
[----:B------:R-:W-:Y:S01]  /*13f0*/  LEA.HI R23, R23, R5, RZ, 0x2 ;  /* 0x0000000517177211 */ /* 0x000fe200078f10ff */
[----:B------:R-:W-:-:S03]  /*1400*/  @P2 IMAD.HI.U32 R5, R8, c[0x0][0x2c8], RZ ;  /* 0x0000b20008052a27 */ /* 0x000fc600078e00ff */
[----:B------:R-:W-:Y:S02]  /*1410*/  SHF.R.S32.HI R23, RZ, 0x2, R23 ;  /* 0x00000002ff177819 */ /* 0x000fe40000011417 */
[----:B------:R-:W-:Y:S02]  /*1420*/  @P2 SHF.R.U32.HI R0, RZ, c[0x0][0x2cc], R5 ;  /* 0x0000b300ff002a19 */ /* 0x000fe40000011605 */
[----:B------:R-:W-:-:S03]  /*1430*/  SHF.R.S32.HI R6, RZ, 0x1f, R23 ;  /* 0x0000001fff067819 */ /* 0x000fc60000011417 */
[----:B------:R-:W-:-:S04]  /*1440*/  IMAD.WIDE.U32 R2, R0, c[0x0][0x1b0], R2 ;  /* 0x00006c0000027a25 */ /* 0x000fc800078e0002 */
[C---:B------:R-:W-:Y:S02]  /*1450*/  IMAD R7, R6.reuse, c[0x0][0x1e0], RZ ;  /* 0x0000780006077a24 */ /* 0x040fe400078e02ff */
[----:B------:R-:W-:Y:S01]  /*1460*/  IMAD R5, R6, c[0x0][0x208], RZ ;  /* 0x0000820006057a24 */ /* 0x000fe200078e02ff */
[----:B------:R-:W-:Y:S01]  /*1470*/  SHF.R.S32.HI R6, RZ, 0x1f, R0 ;  /* 0x0000001fff067819 */ /* 0x000fe20000011400 */
[C---:B------:R-:W-:Y:S02]  /*1480*/  IMAD R12, R23.reuse, c[0x0][0x1e4], R7 ;  /* 0x00007900170c7a24 */ /* 0x040fe400078e0207 */
[C---:B------:R-:W-:Y:S02]  /*1490*/  IMAD R11, R23.reuse, c[0x0][0x20c], R5 ;  /* 0x00008300170b7a24 */ /* 0x040fe400078e0205 */
[----:B------:R-:W-:Y:S02]  /*14a0*/  IMAD R9, R6, c[0x0][0x1b0], RZ ;  /* 0x00006c0006097a24 */ /* 0x000fe400078e02ff */
[----:B------:R-:W-:-:S04]  /*14b0*/  IMAD.WIDE.U32 R6, R23, c[0x0][0x1e0], R26 ;  /* 0x0000780017067a25 */ /* 0x000fc800078e001a */
[C---:B------:R-:W-:Y:S01]  /*14c0*/  IMAD R10, R0.reuse, c[0x0][0x1b4], R9 ;  /* 0x00006d00000a7a24 */ /* 0x040fe200078e0209 */
[----:B------:R-:W-:Y:S01]  /*14d0*/  IADD3 R9, -R0, RZ, RZ ;  /* 0x000000ff00097210 */ /* 0x000fe20007ffe1ff */
[----:B------:R-:W-:Y:S01]  /*14e0*/  IMAD.WIDE.U32 R4, R23, c[0x0][0x208], R26 ;  /* 0x0000820017047a25 */ /* 0x000fe200078e001a */
[----:B------:R-:W-:Y:S02]  /*14f0*/  IADD3 R0, R26, 0x20, RZ ;  /* 0x000000201a007810 */ /* 0x000fe40007ffe0ff */
[----:B------:R-:W-:Y:S01]  /*1500*/  IADD3 R7, R7, R12, RZ ;  /* 0x0000000c07077210 */ /* 0x000fe20007ffe0ff */
[----:B------:R-:W-:Y:S01]  /*1510*/  IMAD R8, R9, c[0x0][0x2c4], R8 ;  /* 0x0000b10009087a24 */ /* 0x000fe200078e0208 */
[----:B------:R-:W-:Y:S01]  /*1520*/  ISETP.GE.AND P4, PT, R0, c[0x0][0x1d4], PT ;  /* 0x0000750000007a0c */ /* 0x000fe20003f86270 */
[----:B------:R-:W-:Y:S02]  /*1530*/  IMAD.IADD R5, R5, 0x1, R11 ;  /* 0x0000000105057824 */ /* 0x000fe400078e020b */
[----:B------:R-:W-:Y:S01]  /*1540*/  IMAD.IADD R3, R3, 0x1, R10 ;  /* 0x0000000103037824 */ /* 0x000fe200078e020a */
[----:B------:R-:W-:Y:S01]  /*1550*/  SHF.R.S32.HI R9, RZ, 0x1f, R8 ;  /* 0x0000001fff097819 */ /* 0x000fe20000011408 */
[C---:B------:R-:W-:Y:S01]  /*1560*/  IMAD R12, R13.reuse, c[0x0][0x1e8], RZ ;  /* 0x00007a000d0c7a24 */ /* 0x040fe200078e02ff */
[----:B------:R-:W-:Y:S01]  /*1570*/  SEL R10, RZ, 0xffffffff, P4 ;  /* 0xffffffffff0a7807 */ /* 0x000fe20002000000 */
[----:B------:R-:W-:-:S02]  /*1580*/  IMAD R11, R13, c[0x0][0x210], RZ ;  /* 0x000084000d0b7a24 */ /* 0x000fc400078e02ff */
[----:B------:R-:W-:Y:S02]  /*1590*/  IMAD R9, R9, c[0x0][0x1a8], RZ ;  /* 0x00006a0009097a24 */ /* 0x000fe400078e02ff */
[----:B------:R-:W-:Y:S01]  /*15a0*/  IMAD R13, R14, c[0x0][0x1ec], R12 ;  /* 0x00007b000e0d7a24 */ /* 0x000fe200078e020c */
[----:B------:R-:W-:Y:S01]  /*15b0*/  SHF.L.U32 R12, R10, 0x1, RZ ;  /* 0x000000010a0c7819 */ /* 0x000fe200000006ff */
[C---:B------:R-:W-:Y:S02]  /*15c0*/  IMAD R15, R14.reuse, c[0x0][0x214], R11 ;  /* 0x000085000e0f7a24 */ /* 0x040fe400078e020b */
[----:B------:R-:W-:Y:S01]  /*15d0*/  IMAD.WIDE.U32 R10, R14, c[0x0][0x1e8], R6 ;  /* 0x00007a000e0a7a25 */ /* 0x000fe200078e0006 */
[----:B------:R-:W-:-:S03]  /*15e0*/  LOP3.LUT R12, R12, 0x2, R16, 0xe2, !PT ;  /* 0x000000020c0c7812 */ /* 0x000fc600078ee210 */
[----:B------:R-:W-:-:S04]  /*15f0*/  IMAD.WIDE.U32 R4, R14, c[0x0][0x210], R4 ;  /* 0x000084000e047a25 */ /* 0x000fc800078e0004 */
[C---:B------:R-:W-:Y:S01]  /*1600*/  IMAD R14, R8.reuse, c[0x0][0x1ac], R9 ;  /* 0x00006b00080e7a24 */ /* 0x040fe200078e0209 */
[----:B------:R-:W-:Y:S01]  /*1610*/  IADD3 R9, R5, R15, RZ ;  /* 0x0000000f05097210 */ /* 0x000fe20007ffe0ff */
[----:B------:R-:W-:Y:S01]  /*1620*/  IMAD.WIDE.U32 R6, R8, c[0x0][0x1a8], R2 ;  /* 0x00006a0008067a25 */ /* 0x000fe200078e0002 */
[----:B-----5:R-:W-:Y:S02]  /*1630*/  @P1 SHF.R.S32.HI R3, RZ, 0x1f, R18 ;  /* 0x0000001fff031819 */ /* 0x020fe40000011412 */
[----:B------:R-:W-:Y:S01]  /*1640*/  @!P1 MOV R3, R17 ;  /* 0x0000001100039202 */ /* 0x000fe20000000f00 */
[----:B------:R-:W-:Y:S01]  /*1650*/  IMAD.IADD R14, R7, 0x1, R14 ;  /* 0x00000001070e7824 */ /* 0x000fe200078e020e */
[C---:B------:R-:W-:Y:S01]  /*1660*/  LEA R16, P0, R6.reuse, c[0x0][0x160], 0x1 ;  /* 0x0000580006107a11 */ /* 0x040fe200078008ff */
[----:B------:R-:W-:Y:S01]  /*1670*/  @P1 IMAD.MOV.U32 R2, RZ, RZ, R18 ;  /* 0x000000ffff021224 */ /* 0x000fe200078e0012 */
[----:B------:R-:W-:Y:S01]  /*1680*/  MOV R8, R4 ;  /* 0x0000000400087202 */ /* 0x000fe20000000f00 */
[----:B------:R-:W-:Y:S01]  /*1690*/  IMAD.IADD R11, R11, 0x1, R13 ;  /* 0x000000010b0b7824 */ /* 0x000fe200078e020d */
[----:B------:R-:W-:Y:S01]  /*16a0*/  @!P1 MOV R2, R22 ;  /* 0x0000001600029202 */ /* 0x000fe20000000f00 */
[C---:B------:R-:W-:Y:S01]  /*16b0*/  IMAD R5, R3.reuse, c[0x0][0x1f0], RZ ;  /* 0x00007c0003057a24 */ /* 0x040fe200078e02ff */
[----:B------:R-:W-:Y:S01]  /*16c0*/  LEA.HI.X R14, R6, c[0x0][0x164], R14, 0x1, P0 ;  /* 0x00005900060e7a11 */ /* 0x000fe200000f0c0e */
[----:B------:R-:W-:Y:S01]  /*16d0*/  IMAD R6, R3, c[0x0][0x218], RZ ;  /* 0x0000860003067a24 */ /* 0x000fe200078e02ff */
[----:B------:R-:W-:Y:S01]  /*16e0*/  IADD3 R4, R26, 0x40, RZ ;  /* 0x000000401a047810 */ /* 0x000fe20007ffe0ff */
[----:B------:R-:W-:Y:S01]  /*16f0*/  IMAD.WIDE.U32 R18, R2, c[0x0][0x1f0], R10 ;  /* 0x00007c0002127a25 */ /* 0x000fe200078e000a */
[----:B------:R-:W-:-:S02]  /*1700*/  ISETP.GE.AND P1, PT, R26, c[0x0][0x198], PT ;  /* 0x000066001a007a0c */ /* 0x000fc40003f26270 */
[----:B------:R-:W-:Y:S01]  /*1710*/  ISETP.GE.AND P3, PT, R4, c[0x0][0x1d4], PT ;  /* 0x0000750004007a0c */ /* 0x000fe20003f66270 */
[----:B------:R-:W-:Y:S01]  /*1720*/  IMAD.WIDE.U32 R8, R2, c[0x0][0x218], R8 ;  /* 0x0000860002087a25 */ /* 0x000fe200078e0008 */
[----:B------:R1:W-:Y:S01]  /*1730*/  STL.64 [R1+0x8], R18 ;  /* 0x0000081201007387 */ /* 0x0003e20000100a00 */
[----:B------:R-:W-:Y:S02]  /*1740*/  ISETP.GE.AND P0, PT, R0, c[0x0][0x198], PT ;  /* 0x0000660000007a0c */ /* 0x000fe40003f06270 */
[C---:B------:R-:W-:Y:S01]  /*1750*/  IMAD R3, R2.reuse, c[0x0][0x1f4], R5 ;  /* 0x00007d0002037a24 */ /* 0x040fe200078e0205 */
[----:B------:R1:W-:Y:S01]  /*1760*/  STL.64 [R1+0x10], R8 ;  /* 0x0000100801007387 */ /* 0x0003e20000100a00 */
[----:B------:R-:W-:Y:S01]  /*1770*/  IMAD R2, R2, c[0x0][0x21c], R6 ;  /* 0x0000870002027a24 */ /* 0x000fe200078e0206 */
[----:B------:R-:W-:Y:S01]  /*1780*/  SEL R7, RZ, 0x4, P3 ;  /* 0x00000004ff077807 */ /* 0x000fe20001800000 */
[----:B------:R-:W-:Y:S01]  /*1790*/  IMAD.IADD R10, R23, 0x1, R24 ;  /* 0x00000001170a7824 */ /* 0x000fe200078e0218 */
[----:B------:R-:W-:-:S02]  /*17a0*/  IADD3 R3, R19, R3, RZ ;  /* 0x0000000313037210 */ /* 0x000fc40007ffe0ff */
[----:B------:R-:W-:Y:S02]  /*17b0*/  IADD3 R2, R9, R2, RZ ;  /* 0x0000000209027210 */ /* 0x000fe40007ffe0ff */
[----:B------:R-:W-:Y:S02]  /*17c0*/  ISETP.GE.AND P6, PT, R4, c[0x0][0x198], PT ;  /* 0x0000660004007a0c */ /* 0x000fe40003fc6270 */
[----:B------:R-:W-:Y:S01]  /*17d0*/  P2R R15, PR, RZ, 0x2 ;  /* 0x00000002ff0f7803 */ /* 0x000fe20000000000 */
[----:B------:R1:W-:Y:S01]  /*17e0*/  STL [R1+0x18], R2 ;  /* 0x0000180201007387 */ /* 0x0003e20000100800 */
[----:B------:R-:W-:Y:S02]  /*17f0*/  P2R R17, PR, RZ, 0x1 ;  /* 0x00000001ff117803 */ /* 0x000fe40000000000 */
[----:B------:R-:W-:Y:S01]  /*1800*/  LOP3.LUT R22, R12, R7, RZ, 0xfc, !PT ;  /* 0x000000070c167212 */ /* 0x000fe200078efcff */
[----:B------:R1:W-:Y:S01]  /*1810*/  STL [R1+0x4], R3 ;  /* 0x0000040301007387 */ /* 0x0003e20000100800 */
[----:B------:R-:W-:Y:S05]  /*1820*/  BRA.DIV ~URZ, `(.L_x_996) ;  /* 0x0000d5f27f007947 */ /* 0x000fea000b800000 */
[----:B------:R2:W3:Y:S02]  /*1830*/  SHFL.IDX PT, R5, R14, RZ, 0x1c1f ;  /* 0x001c1fff0e057589 */ /* 0x0004e400000e0000 */
.L_x_1032:
[----:B------:R-:W-:Y:S05]  /*1840*/  BRA.DIV ~URZ, `(.L_x_997) ;  /* 0x0000d6427f007947 */ /* 0x000fea000b800000 */
[----:B-1----:R1:W4:Y:S02]  /*1850*/  SHFL.IDX PT, R2, R16, RZ, 0x1c1f ;  /* 0x001c1fff10027589 */ /* 0x00232400000e0000 */
.L_x_1033:
[----:B------:R-:W-:Y:S01]  /*1860*/  MOV R18, c[0x0][0x2c4] ;  /* 0x0000b10000127a02 */ /* 0x000fe20000000f00 */
[----:B------:R-:W-:Y:S04]  /*1870*/  BSSY B0, `(.L_x_998) ;  /* 0x0000018000007945 */ /* 0x000fe80003800000 */
[----:B------:R-:W-:-:S05]  /*1880*/  IMAD R18, R18, c[0x0][0x168], RZ ;  /* 0x00005a0012127a24 */ /* 0x000fca00078e02ff */
[----:B------:R-:W-:-:S13]  /*1890*/  ISETP.GE.AND P0, PT, R10, R18, PT ;  /* 0x000000120a00720c */ /* 0x000fda0003f06270 */
[----:B------:R-:W-:Y:S05]  /*18a0*/  @P0 BRA `(.L_x_999) ;  /* 0x0000014000000947 */ /* 0x000fea0003800000 */
[----:B------:R-:W5:Y:S04]  /*18b0*/  LDL R6, [R1+0x60] ;  /* 0x0000600001067983 */ /* 0x000f680000100800 */
[----:B--2---:R-:W2:Y:S04]  /*18c0*/  LDL R11, [R1+0x5c] ;  /* 0x00005c00010b7983 */ /* 0x004ea80000100800 */
[----:B----4-:R-:W4:Y:S04]  /*18d0*/  LDL R3, [R1+0x34] ;  /* 0x0000340001037983 */ /* 0x010f280000100800 */
[----:B---3--:R-:W3:Y:S01]  /*18e0*/  LDL.64 R20, [R1+0x48] ;  /* 0x0000480001147983 */ /* 0x008ee20000100a00 */
[C---:B------:R-:W-:Y:S01]  /*18f0*/  LEA R8, P0, R0.reuse, R2, 0x1 ;  /* 0x0000000200087211 */ /* 0x040fe200078008ff */
[----:B------:R-:W-:Y:S01]  /*1900*/  IMAD.MOV.U32 R12, RZ, RZ, R2 ;  /* 0x000000ffff0c7224 */ /* 0x000fe200078e0002 */
[----:B------:R-:W-:Y:S01]  /*1910*/  ISETP.NE.AND P1, PT, R17, RZ, PT ;  /* 0x000000ff1100720c */ /* 0x000fe20003f25270 */
[----:B------:R-:W-:Y:S01]  /*1920*/  IMAD.MOV.U32 R13, RZ, RZ, R5 ;  /* 0x000000ffff0d7224 */ /* 0x000fe200078e0005 */
[----:B-----5:R-:W-:-:S02]  /*1930*/  LEA.HI.X R9, R0, R5, R6, 0x1, P0 ;  /* 0x0000000500097211 */ /* 0x020fc400000f0c06 */
[----:B------:R-:W-:-:S04]  /*1940*/  LEA R6, P0, R4, R2, 0x1 ;  /* 0x0000000204067211 */ /* 0x000fc800078008ff */
[----:B--2---:R-:W-:Y:S02]  /*1950*/  LEA.HI.X R7, R4, R5, R11, 0x1, P0 ;  /* 0x0000000504077211 */ /* 0x004fe400000f0c0b */
[----:B------:R-:W-:Y:S01]  /*1960*/  ISETP.NE.AND P0, PT, R15, RZ, PT ;  /* 0x000000ff0f00720c */ /* 0x000fe20003f05270 */
[----:B----4-:R-:W-:Y:S02]  /*1970*/  IMAD.SHL.U32 R2, R3, 0x2, RZ ;  /* 0x0000000203027824 */ /* 0x010fe400078e00ff */
[----:B---3--:R-:W-:-:S10]  /*1980*/  IMAD.WIDE R12, R20, 0x2, R12 ;  /* 0x00000002140c7825 */ /* 0x008fd400078e020c */
[----:B------:R-:W-:Y:S01]  /*1990*/  @!PT LDS RZ, [RZ] ;  /* 0x00000000fffff984 */ /* 0x000fe20000000800 */
[----:B------:R-:W-:Y:S01]  /*19a0*/  @!PT LDS RZ, [RZ] ;  /* 0x00000000fffff984 */ /* 0x000fe20000000800 */
[----:B------:R-:W-:Y:S01]  /*19b0*/  @!PT LDS RZ, [RZ] ;  /* 0x00000000fffff984 */ /* 0x000fe20000000800 */
[----:B------:R2:W-:Y:S04]  /*19c0*/  LDGSTS.E.BYPASS.LTC128B.128 [R2+0x6100], [R12.64], !P0 ;  /* 0x061000000c027fae */ /* 0x0005e8000c101d46 */
[----:B------:R2:W-:Y:S04]  /*19d0*/  LDGSTS.E.BYPASS.LTC128B.128 [R2+0x8100], [R8.64], !P1 ;  /* 0x0810000008027fae */ /* 0x0005e8000c901d46 */
[----:B------:R2:W-:Y:S02]  /*19e0*/  LDGSTS.E.BYPASS.LTC128B.128 [R2+0xa100], [R6.64], !P6 ;  /* 0x0a10000006027fae */ /* 0x0005e4000f101d46 */
.L_x_999:
[----:B------:R-:W-:Y:S05]  /*19f0*/  BSYNC B0 ;  /* 0x0000000000007941 */ /* 0x000fea0003800000 */
.L_x_998:
[----:B------:R-:W-:Y:S05]  /*1a00*/  BRA.DIV ~URZ, `(.L_x_1000) ;  /* 0x0000d4f27f007947 */ /* 0x000fea000b800000 */
[----:B---3--:R3:W1:Y:S04]  /*1a10*/  SHFL.IDX PT, R5, R14, 0x1, 0x1c1f ;  /* 0x003c1f000e057f89 */ /* 0x00866800000e0000 */
[----:B--2-4-:R3:W2:Y:S02]  /*1a20*/  SHFL.IDX PT, R2, R16, 0x1, 0x1c1f ;  /* 0x003c1f0010027f89 */ /* 0x0146a400000e0000 */
.L_x_1034:
[----:B------:R-:W-:Y:S01]  /*1a30*/  IADD3 R3, R10, 0x20, RZ ;  /* 0x000000200a037810 */ /* 0x000fe20007ffe0ff */
[----:B------:R-:W-:Y:S03]  /*1a40*/  BSSY B0, `(.L_x_1001) ;  /* 0x0000017000007945 */ /* 0x000fe60003800000 */
[----:B------:R-:W-:-:S13]  /*1a50*/  ISETP.GE.AND P0, PT, R3, R18, PT ;  /* 0x000000120300720c */ /* 0x000fda0003f06270 */
[----:B------:R-:W-:Y:S05]  /*1a60*/  @P0 BRA `(.L_x_1002) ;  /* 0x0000014000000947 */ /* 0x000fea0003800000 */
[----:B------:R-:W4:Y:S04]  /*1a70*/  LDL R6, [R1+0x60] ;  /* 0x0000600001067983 */ /* 0x000f280000100800 */
[----:B------:R-:W5:Y:S04]  /*1a80*/  LDL R12, [R1+0x5c] ;  /* 0x00005c00010c7983 */ /* 0x000f680000100800 */
[----:B---3--:R-:W3:Y:S04]  /*1a90*/  LDL R11, [R1+0x34] ;  /* 0x00003400010b7983 */ /* 0x008ee80000100800 */
[----:B--2---:R-:W2:Y:S01]  /*1aa0*/  LDL.64 R20, [R1+0x48] ;  /* 0x0000480001147983 */ /* 0x004ea20000100a00 */
[----:B------:R-:W-:Y:S01]  /*1ab0*/  LEA R8, P0, R0, R2, 0x1 ;  /* 0x0000000200087211 */ /* 0x000fe200078008ff */
[----:B-1----:R-:W-:Y:S01]  /*1ac0*/  IMAD.MOV.U32 R13, RZ, RZ, R5 ;  /* 0x000000ffff0d7224 */ /* 0x002fe200078e0005 */
[----:B------:R-:W-:-:S02]  /*1ad0*/  ISETP.NE.AND P1, PT, R17, RZ, PT ;  /* 0x000000ff1100720c */ /* 0x000fc40003f25270 */
[----:B----4-:R-:W-:Y:S02]  /*1ae0*/  LEA.HI.X R9, R0, R5, R6, 0x1, P0 ;  /* 0x0000000500097211 */ /* 0x010fe400000f0c06 */
[----:B------:R-:W-:-:S04]  /*1af0*/  LEA R6, P0, R4, R2, 0x1 ;  /* 0x0000000204067211 */ /* 0x000fc800078008ff */
[----:B-----5:R-:W-:Y:S01]  /*1b00*/  LEA.HI.X R7, R4, R5, R12, 0x1, P0 ;  /* 0x0000000504077211 */ /* 0x020fe200000f0c0c */
[----:B------:R-:W-:Y:S01]  /*1b10*/  IMAD.MOV.U32 R12, RZ, RZ, R2 ;  /* 0x000000ffff0c7224 */ /* 0x000fe200078e0002 */
[----:B------:R-:W-:Y:S01]  /*1b20*/  ISETP.NE.AND P0, PT, R15, RZ, PT ;  /* 0x000000ff0f00720c */ /* 0x000fe20003f05270 */
[----:B---3--:R-:W-:Y:S02]  /*1b30*/  IMAD.SHL.U32 R2, R11, 0x2, RZ ;  /* 0x000000020b027824 */ /* 0x008fe400078e00ff */
[----:B--2---:R-:W-:-:S10]  /*1b40*/  IMAD.WIDE R12, R20, 0x2, R12 ;  /* 0x00000002140c7825 */ /* 0x004fd400078e020c */
[----:B------:R-:W-:Y:S01]  /*1b50*/  @!PT LDS RZ, [RZ] ;  /* 0x00000000fffff984 */ /* 0x000fe20000000800 */
[----:B------:R-:W-:Y:S01]  /*1b60*/  @!PT LDS RZ, [RZ] ;  /* 0x00000000fffff984 */ /* 0x000fe20000000800 */
[----:B------:R-:W-:Y:S01]  /*1b70*/  @!PT LDS RZ, [RZ] ;  /* 0x00000000fffff984 */ /* 0x000fe20000000800 */
[----:B------:R1:W-:Y:S04]  /*1b80*/  LDGSTS.E.BYPASS.LTC128B.128 [R2+0x6900], [R12.64], !P0 ;  /* 0x069000000c027fae */ /* 0x0003e8000c101d46 */
[----:B------:R1:W-:Y:S04]  /*1b90*/  LDGSTS.E.BYPASS.LTC128B.128 [R2+0x8900], [R8.64], !P1 ;  /* 0x0890000008027fae */ /* 0x0003e8000c901d46 */
[----:B------:R1:W-:Y:S02]  /*1ba0*/  LDGSTS.E.BYPASS.LTC128B.128 [R2+0xa900], [R6.64], !P6 ;  /* 0x0a90000006027fae */ /* 0x0003e4000f101d46 */
.L_x_1002:
[----:B------:R-:W-:Y:S05]  /*1bb0*/  BSYNC B0 ;  /* 0x0000000000007941 */ /* 0x000fea0003800000 */
.L_x_1001:
[----:B------:R-:W-:Y:S05]  /*1bc0*/  BRA.DIV ~URZ, `(.L_x_1003) ;  /* 0x0000d4027f007947 */ /* 0x000fea000b800000 */
[----:B-1----:R1:W4:Y:S02]  /*1bd0*/  SHFL.IDX PT, R5, R14, 0x2, 0x1c1f ;  /* 0x005c1f000e057f89 */ /* 0x00232400000e0000 */
.L_x_1035:
[----:B------:R-:W-:Y:S05]  /*1be0*/  BRA.DIV ~URZ, `(.L_x_1004) ;  /* 0x0000d4527f007947 */ /* 0x000fea000b800000 */
[----:B--2---:R2:W1:Y:S02]  /*1bf0*/  SHFL.IDX PT, R2, R16, 0x2, 0x1c1f ;  /* 0x005c1f0010027f89 */ /* 0x00446400000e0000 */
.L_x_1036:
[----:B------:R-:W-:Y:S01]  /*1c00*/  IADD3 R3, R10, 0x40, RZ ;  /* 0x000000400a037810 */ /* 0x000fe20007ffe0ff */
[----:B------:R-:W-:Y:S03]  /*1c10*/  BSSY B0, `(.L_x_1005) ;  /* 0x0000017000007945 */ /* 0x000fe60003800000 */
[----:B------:R-:W-:-:S13]  /*1c20*/  ISETP.GE.AND P0, PT, R3, R18, PT ;  /* 0x000000120300720c */ /* 0x000fda0003f06270 */
[----:B------:R-:W-:Y:S05]  /*1c30*/  @P0 BRA `(.L_x_1006) ;  /* 0x0000014000000947 */ /* 0x000fea0003800000 */
[----:B------:R-:W5:Y:S04]  /*1c40*/  LDL R6, [R1+0x60] ;  /* 0x0000600001067983 */ /* 0x000f680000100800 */
[----:B--2---:R-:W2:Y:S04]  /*1c50*/  LDL R12, [R1+0x5c] ;  /* 0x00005c00010c7983 */ /* 0x004ea80000100800 */
[----:B---3--:R-:W3:Y:S04]  /*1c60*/  LDL R11, [R1+0x34] ;  /* 0x00003400010b7983 */ /* 0x008ee80000100800 */
[----:B----4-:R-:W4:Y:S01]  /*1c70*/  LDL.64 R20, [R1+0x48] ;  /* 0x0000480001147983 */ /* 0x010f220000100a00 */
[----:B-1----:R-:W-:Y:S01]  /*1c80*/  LEA R8, P0, R0, R2, 0x1 ;  /* 0x0000000200087211 */ /* 0x002fe200078008ff */
[----:B------:R-:W-:Y:S01]  /*1c90*/  IMAD.MOV.U32 R13, RZ, RZ, R5 ;  /* 0x000000ffff0d7224 */ /* 0x000fe200078e0005 */
[----:B------:R-:W-:-:S02]  /*1ca0*/  ISETP.NE.AND P1, PT, R17, RZ, PT ;  /* 0x000000ff1100720c */ /* 0x000fc40003f25270 */
[----:B-----5:R-:W-:Y:S02]  /*1cb0*/  LEA.HI.X R9, R0, R5, R6, 0x1, P0 ;  /* 0x0000000500097211 */ /* 0x020fe400000f0c06 */
[----:B------:R-:W-:-:S04]  /*1cc0*/  LEA R6, P0, R4, R2, 0x1 ;  /* 0x0000000204067211 */ /* 0x000fc800078008ff */
[----:B--2---:R-:W-:Y:S01]  /*1cd0*/  LEA.HI.X R7, R4, R5, R12, 0x1, P0 ;  /* 0x0000000504077211 */ /* 0x004fe200000f0c0c */
[----:B------:R-:W-:Y:S01]  /*1ce0*/  IMAD.MOV.U32 R12, RZ, RZ, R2 ;  /* 0x000000ffff0c7224 */ /* 0x000fe200078e0002 */
[----:B------:R-:W-:Y:S01]  /*1cf0*/  ISETP.NE.AND P0, PT, R15, RZ, PT ;  /* 0x000000ff0f00720c */ /* 0x000fe20003f05270 */
[----:B---3--:R-:W-:Y:S02]  /*1d00*/  IMAD.SHL.U32 R2, R11, 0x2, RZ ;  /* 0x000000020b027824 */ /* 0x008fe400078e00ff */
[----:B----4-:R-:W-:-:S10]  /*1d10*/  IMAD.WIDE R12, R20, 0x2, R12 ;  /* 0x00000002140c7825 */ /* 0x010fd400078e020c */
[----:B------:R-:W-:Y:S01]  /*1d20*/  @!PT LDS RZ, [RZ] ;  /* 0x00000000fffff984 */ /* 0x000fe20000000800 */
[----:B------:R-:W-:Y:S01]  /*1d30*/  @!PT LDS RZ, [RZ] ;  /* 0x00000000fffff984 */ /* 0x000fe20000000800 */
[----:B------:R-:W-:Y:S01]  /*1d40*/  @!PT LDS RZ, [RZ] ;  /* 0x00000000fffff984 */ /* 0x000fe20000000800 */
[----:B------:R1:W-:Y:S04]  /*1d50*/  LDGSTS.E.BYPASS.LTC128B.128 [R2+0x7100], [R12.64], !P0 ;  /* 0x071000000c027fae */ /* 0x0003e8000c101d46 */
[----:B------:R1:W-:Y:S04]  /*1d60*/  LDGSTS.E.BYPASS.LTC128B.128 [R2+0x9100], [R8.64], !P1 ;  /* 0x0910000008027fae */ /* 0x0003e8000c901d46 */
[----:B------:R1:W-:Y:S02]  /*1d70*/  LDGSTS.E.BYPASS.LTC128B.128 [R2+0xb100], [R6.64], !P6 ;  /* 0x0b10000006027fae */ /* 0x0003e4000f101d46 */
.L_x_1006:
[----:B------:R-:W-:Y:S05]  /*1d80*/  BSYNC B0 ;  /* 0x0000000000007941 */ /* 0x000fea0003800000 */
.L_x_1005:
[----:B------:R-:W-:Y:S05]  /*1d90*/  BRA.DIV ~URZ, `(.L_x_1007) ;  /* 0x0000d3127f007947 */ /* 0x000fea000b800000 */
[----:B----4-:R4:W2:Y:S04]  /*1da0*/  SHFL.IDX PT, R5, R14, 0x3, 0x1c1f ;  /* 0x007c1f000e057f89 */ /* 0x0108a800000e0000 */
[----:B-1----:R4:W1:Y:S02]  /*1db0*/  SHFL.IDX PT, R2, R16, 0x3, 0x1c1f ;  /* 0x007c1f0010027f89 */ /* 0x00286400000e0000 */
.L_x_1037:
[----:B------:R-:W5:Y:S04]  /*1dc0*/  LDL R6, [R1+0x60] ;  /* 0x0000600001067983 */ /* 0x000f680000100800 */
[----:B---3--:R-:W3:Y:S04]  /*1dd0*/  LDL R3, [R1+0x5c] ;  /* 0x00005c0001037983 */ /* 0x008ee80000100800 */
[----:B----4-:R-:W4:Y:S04]  /*1de0*/  LDL R13, [R1+0x34] ;  /* 0x00003400010d7983 */ /* 0x010f280000100800 */
[----:B--2---:R-:W2:Y:S01]  /*1df0*/  LDL.64 R148, [R1+0x48] ;  /* 0x0000480001947983 */ /* 0x004ea20000100a00 */
[----:B------:R-:W-:-:S02]  /*1e00*/  IADD3 R10, R10, 0x60, RZ ;  /* 0x000000600a0a7810 */ /* 0x000fc40007ffe0ff */
[----:B------:R-:W-:Y:S02]  /*1e10*/  P2R R11, PR, RZ, 0x4 ;  /* 0x00000004ff0b7803 */ /* 0x000fe40000000000 */
[----:B------:R-:W-:Y:S02]  /*1e20*/  ISETP.GE.AND P1, PT, R10, R18, PT ;  /* 0x000000120a00720c */ /* 0x000fe40003f26270 */
[----:B------:R-:W-:-:S11]  /*1e30*/  ISETP.NE.AND P2, PT, R15, RZ, PT ;  /* 0x000000ff0f00720c */ /* 0x000fd60003f45270 */
[----:B-1----:R-:W-:-:S04]  /*1e40*/  @!P1 LEA R8, P0, R0, R2, 0x1 ;  /* 0x0000000200089211 */ /* 0x002fc800078008ff */
[----:B-----5:R-:W-:Y:S02]  /*1e50*/  @!P1 LEA.HI.X R9, R0, R5, R6, 0x1, P0 ;  /* 0x0000000500099211 */ /* 0x020fe400000f0c06 */
[----:B------:R-:W-:-:S04]  /*1e60*/  @!P1 LEA R6, P0, R4, R2, 0x1 ;  /* 0x0000000204069211 */ /* 0x000fc800078008ff */
[----:B---3--:R-:W-:Y:S01]  /*1e70*/  @!P1 LEA.HI.X R7, R4, R5, R3, 0x1, P0 ;  /* 0x0000000504079211 */ /* 0x008fe200000f0c03 */
[----:B------:R-:W-:Y:S01]  /*1e80*/  @!P1 IMAD.MOV.U32 R3, RZ, RZ, R5 ;  /* 0x000000ffff039224 */ /* 0x000fe200078e0005 */
[----:B------:R-:W-:Y:S01]  /*1e90*/  ISETP.NE.AND P0, PT, R17, RZ, PT ;  /* 0x000000ff1100720c */ /* 0x000fe20003f05270 */
[----:B----4-:R-:W-:Y:S02]  /*1ea0*/  IMAD.SHL.U32 R54, R13, 0x2, RZ ;  /* 0x000000020d367824 */ /* 0x010fe400078e00ff */
[----:B--2---:R-:W-:-:S05]  /*1eb0*/  @!P1 IMAD.WIDE R2, R148, 0x2, R2 ;  /* 0x0000000294029825 */ /* 0x004fca00078e0202 */
[----:B------:R-:W-:Y:S01]  /*1ec0*/  @!PT LDS RZ, [RZ] ;  /* 0x00000000fffff984 */ /* 0x000fe20000000800 */
[----:B------:R-:W-:Y:S01]  /*1ed0*/  @!PT LDS RZ, [RZ] ;  /* 0x00000000fffff984 */ /* 0x000fe20000000800 */
[----:B------:R-:W-:Y:S01]  /*1ee0*/  @!PT LDS RZ, [RZ] ;  /* 0x00000000fffff984 */ /* 0x000fe20000000800 */
[----:B------:R1:W-:Y:S01]  /*1ef0*/  @!P1 LDGSTS.E.BYPASS.LTC128B.128 [R54+0x7900], [R2.64], !P2 ;  /* 0x0790000002369fae */ /* 0x0003e2000d101d46 */
[----:B------:R-:W-:-:S04]  /*1f00*/  ISETP.NE.AND P2, PT, R11, RZ, PT ;  /* 0x000000ff0b00720c */ /* 0x000fc80003f45270 */
[----:B------:R1:W-:Y:S04]  /*1f10*/  @!P1 LDGSTS.E.BYPASS.LTC128B.128 [R54+0x9900], [R8.64], !P0 ;  /* 0x0990000008369fae */ /* 0x0003e8000c101d46 */
[----:B------:R1:W-:Y:S04]  /*1f20*/  @!P1 LDGSTS.E.BYPASS.LTC128B.128 [R54+0xb900], [R6.64], !P6 ;  /* 0x0b90000006369fae */ /* 0x0003e8000f101d46 */
[----:B------:R-:W0:Y:S01]  /*1f30*/  LDGDEPBAR ;  /* 0x00000000000079af */ /* 0x000e220000000000 */
[----:B------:R-:W-:Y:S02]  /*1f40*/  WARPSYNC 0xffffffff ;  /* 0xffffffff00007948 */ /* 0x000fe40003800000 */
[----:B------:R-:W2:Y:S04]  /*1f50*/  LDL.64 R152, [R1+0x8] ;  /* 0x0000080001987983 */ /* 0x000ea80000100a00 */
[----:B------:R-:W3:Y:S04]  /*1f60*/  LDL R150, [R1+0x4] ;  /* 0x0000040001967983 */ /* 0x000ee80000100800 */
[----:B------:R-:W4:Y:S04]  /*1f70*/  S2R R14, SR_TID.X ;  /* 0x00000000000e7919 */ /* 0x000f280000002100 */
[----:B------:R-:W3:Y:S01]  /*1f80*/  LDL R10, [R1+0x18] ;  /* 0x00001800010a7983 */ /* 0x000ee20000100800 */
[----:B-1----:R-:W-:-:S03]  /*1f90*/  SHF.R.S32.HI R7, RZ, 0x1f, R52 ;  /* 0x0000001fff077819 */ /* 0x002fc60000011434 */
[----:B------:R-:W3:Y:S01]  /*1fa0*/  LDL R181, [R1+0x1c] ;  /* 0x00001c0001b57983 */ /* 0x000ee20000100800 */
[----:B------:R-:W-:-:S03]  /*1fb0*/  IMAD.WIDE.U32 R2, R52, c[0x0][0x1e0], RZ ;  /* 0x0000780034027a25 */ /* 0x000fc600078e00ff */
[----:B------:R1:W5:Y:S01]  /*1fc0*/  LDL R180, [R1] ;  /* 0x0000000001b47983 */ /* 0x0003620000100800 */
[----:B----4-:R-:W-:-:S04]  /*1fd0*/  SHF.R.S32.HI R12, RZ, 0x1f, R14 ;  /* 0x0000001fff0c7819 */ /* 0x010fc8000001140e */
[----:B------:R-:W-:Y:S02]  /*1fe0*/  LEA.HI R12, R12, R14, RZ, 0x2 ;  /* 0x0000000e0c0c7211 */ /* 0x000fe400078f10ff */
[----:B------:R-:W4:Y:S02]  /*1ff0*/  LDL.64 R14, [R1+0x10] ;  /* 0x00001000010e7983 */ /* 0x000f240000100a00 */
[----:B------:R-:W-:-:S04]  /*2000*/  SHF.R.S32.HI R12, RZ, 0x2, R12 ;  /* 0x00000002ff0c7819 */ /* 0x000fc8000001140c */
[----:B------:R-:W-:-:S05]  /*2010*/  IADD3 R0, -R12, c[0x0][0x1d0], RZ ;  /* 0x000074000c007a10 */ /* 0x000fca0007ffe1ff */
[----:B------:R-:W-:Y:S02]  /*2020*/  IMAD R0, R52, -0x40, R0 ;  /* 0xffffffc034007824 */ /* 0x000fe400078e0200 */
[----:B------:R-:W-:Y:S01]  /*2030*/  IMAD R4, R7, c[0x0][0x1e0], RZ ;  /* 0x0000780007047a24 */ /* 0x000fe200078e02ff */
[----:B------:R-:W-:Y:S02]  /*2040*/  BAR.SYNC.DEFER_BLOCKING 0x0 ;  /* 0x0000000000007b1d */ /* 0x000fe40000010000 */
[----:B------:R-:W-:Y:S01]  /*2050*/  ISETP.GE.AND P6, PT, R0, 0x1, PT ;  /* 0x000000010000780c */ /* 0x000fe20003fc6270 */
[----:B------:R-:W-:Y:S01]  /*2060*/  IMAD R4, R52, c[0x0][0x1e4], R4 ;  /* 0x0000790034047a24 */ /* 0x000fe200078e0204 */
[----:B------:R-:W-:-:S03]  /*2070*/  ISETP.GE.AND P1, PT, R0, 0x21, PT ;  /* 0x000000210000780c */ /* 0x000fc60003f26270 */
[----:B------:R-:W-:Y:S02]  /*2080*/  IMAD.IADD R4, R3, 0x1, R4 ;  /* 0x0000000103047824 */ /* 0x000fe400078e0204 */
[----:B------:R-:W-:-:S06]  /*2090*/  IMAD.MOV.U32 R3, RZ, RZ, 0x20 ;  /* 0x00000020ff037424 */ /* 0x000fcc00078e00ff */
[----:B------:R-:W-:Y:S01]  /*20a0*/  @P6 ISETP.GE.AND P5, PT, R148, c[0x0][0x1d4], PT ;  /* 0x0000750094006a0c */ /* 0x000fe20003fa6270 */
[----:B------:R-:W-:-:S04]  /*20b0*/  IMAD.WIDE.U32 R8, R3, c[0x0][0x1e0], RZ ;  /* 0x0000780003087a25 */ /* 0x000fc800078e00ff */
[----:B------:R-:W-:Y:S02]  /*20c0*/  @P6 IMAD.SHL.U32 R6, R13, 0x2, RZ ;  /* 0x000000020d066824 */ /* 0x000fe400078e00ff */
[----:B------:R-:W-:Y:S02]  /*20d0*/  IMAD R3, R3, c[0x0][0x1e4], RZ ;  /* 0x0000790003037a24 */ /* 0x000fe400078e02ff */
[----:B------:R-:W-:Y:S02]  /*20e0*/  IMAD R7, R7, c[0x0][0x208], RZ ;  /* 0x0000820007077a24 */ /* 0x000fe400078e02ff */
[----:B------:R-:W-:-:S04]  /*20f0*/  IMAD.MOV.U32 R55, RZ, RZ, -0x40 ;  /* 0xffffffc0ff377424 */ /* 0x000fc800078e00ff */
[----:B------:R-:W-:Y:S01]  /*2100*/  IMAD R53, R52, R55, c[0x0][0x1d0] ;  /* 0x0000740034357624 */ /* 0x000fe200078e0237 */
[----:B------:R-:W-:Y:S02]  /*2110*/  P2R R23, PR, RZ, 0x4 ;  /* 0x00000004ff177803 */ /* 0x000fe40000000000 */
[----:B--2---:R-:W-:-:S04]  /*2120*/  LEA R0, P0, R2, R152, 0x6 ;  /* 0x0000009802007211 */ /* 0x004fc800078030ff */
[----:B---3--:R-:W-:Y:S02]  /*2130*/  LEA.HI.X R2, R2, R150, R4, 0x6, P0 ;  /* 0x0000009602027211 */ /* 0x008fe400000f3404 */
[----:B------:R-:W-:-:S04]  /*2140*/  @P6 LEA R4, P0, R0, c[0x0][0x1c8], 0x1 ;  /* 0x0000720000046a11 */ /* 0x000fc800078008ff */
[C---:B------:R-:W-:Y:S02]  /*2150*/  @P6 LEA.HI.X R5, R0.reuse, c[0x0][0x1cc], R2, 0x1, P0 ;  /* 0x0000730000056a11 */ /* 0x040fe400000f0c02 */
[----:B------:R-:W-:-:S03]  /*2160*/  @P1 IADD3 R0, P0, R0, R8, RZ ;  /* 0x0000000800001210 */ /* 0x000fc60007f1e0ff */
[----:B------:R-:W-:Y:S01]  /*2170*/  @!PT LDS RZ, [RZ] ;  /* 0x00000000fffff984 */ /* 0x000fe20000000800 */
[----:B------:R-:W-:Y:S01]  /*2180*/  @!PT LDS RZ, [RZ] ;  /* 0x00000000fffff984 */ /* 0x000fe20000000800 */
[----:B------:R-:W-:Y:S01]  /*2190*/  @!PT LDS RZ, [RZ] ;  /* 0x00000000fffff984 */ /* 0x000fe20000000800 */
[----:B------:R2:W-:Y:S01]  /*21a0*/  @P6 LDGSTS.E.BYPASS.LTC128B.128 [R6+0x3100], [R4.64], !P5 ;  /* 0x0310000004066fae */ /* 0x0005e2000e901d46 */
[----:B------:R-:W-:Y:S02]  /*21b0*/  @P1 ISETP.GE.AND P5, PT, R148, c[0x0][0x1d4], PT ;  /* 0x0000750094001a0c */ /* 0x000fe40003fa6270 */
[----:B------:R-:W-:Y:S01]  /*21c0*/  @P1 IADD3.X R3, R2, R9, R3, P0, !PT ;  /* 0x0000000902031210 */ /* 0x000fe200007fe403 */
[----:B------:R2:W-:Y:S01]  /*21d0*/  @P6 LDGSTS.E.BYPASS.LTC128B.128 [R6+0x4100], [R4.64+0x40], !P4 ;  /* 0x0410004004066fae */ /* 0x0005e2000e101d46 */
[----:B------:R-:W-:-:S03]  /*21e0*/  @P1 LEA R2, P0, R0, c[0x0][0x1c8], 0x1 ;  /* 0x0000720000021a11 */ /* 0x000fc600078008ff */
[----:B------:R2:W-:Y:S01]  /*21f0*/  @P6 LDGSTS.E.BYPASS.LTC128B.128 [R6+0x5100], [R4.64+0x80], !P3 ;  /* 0x0510008004066fae */ /* 0x0005e2000d901d46 */
[----:B------:R-:W-:Y:S01]  /*2200*/  @P1 LEA.HI.X R3, R0, c[0x0][0x1cc], R3, 0x1, P0 ;  /* 0x0000730000031a11 */ /* 0x000fe200000f0c03 */
[----:B------:R-:W-:-:S05]  /*2210*/  @P1 IMAD.SHL.U32 R0, R13, 0x2, RZ ;  /* 0x000000020d001824 */ /* 0x000fca00078e00ff */
[----:B------:R4:W-:Y:S04]  /*2220*/  @P1 LDGSTS.E.BYPASS.LTC128B.128 [R0+0x3900], [R2.64], !P5 ;  /* 0x0390000002001fae */ /* 0x0009e8000e901d46 */
[----:B------:R4:W-:Y:S04]  /*2230*/  @P1 LDGSTS.E.BYPASS.LTC128B.128 [R0+0x4900], [R2.64+0x40], !P4 ;  /* 0x0490004002001fae */ /* 0x0009e8000e101d46 */
[----:B------:R4:W-:Y:S04]  /*2240*/  @P1 LDGSTS.E.BYPASS.LTC128B.128 [R0+0x5900], [R2.64+0x80], !P3 ;  /* 0x0590008002001fae */ /* 0x0009e8000d901d46 */
[----:B------:R-:W0:Y:S01]  /*2250*/  LDGDEPBAR ;  /* 0x00000000000079af */ /* 0x000e220000000000 */
[----:B--2---:R-:W-:-:S04]  /*2260*/  IMAD.WIDE.U32 R4, R52, c[0x0][0x208], RZ ;  /* 0x0000820034047a25 */ /* 0x004fc800078e00ff */
[----:B------:R-:W-:Y:S01]  /*2270*/  IMAD R6, R52, c[0x0][0x20c], R7 ;  /* 0x0000830034067a24 */ /* 0x000fe200078e0207 */
[----:B------:R-:W-:-:S04]  /*2280*/  DEPBAR.LE SB0, 0x1 ;  /* 0x000080400000791a */ /* 0x000fc80000000000 */
[----:B------:R-:W-:-:S04]  /*2290*/  DEPBAR.LE SB0, 0x0 ;  /* 0x000080000000791a */ /* 0x000fc80000000000 */
[----:B------:R-:W-:Y:S01]  /*22a0*/  BAR.SYNC.DEFER_BLOCKING 0x0 ;  /* 0x0000000000007b1d */ /* 0x000fe20000010000 */
[----:B------:R-:W-:Y:S01]  /*22b0*/  IMAD.IADD R6, R5, 0x1, R6 ;  /* 0x0000000105067824 */ /* 0x000fe200078e0206 */
[----:B----4-:R-:W-:-:S04]  /*22c0*/  LEA R0, P0, R4, R14, 0x6 ;  /* 0x0000000e04007211 */ /* 0x010fc800078030ff */
[----:B------:R-:W-:Y:S01]  /*22d0*/  LEA.HI.X R4, R4, R10, R6, 0x6, P0 ;  /* 0x0000000a04047211 */ /* 0x000fe200000f3406 */
[----:B------:R-:W-:Y:S01]  /*22e0*/  IMAD.MOV.U32 R6, RZ, RZ, c[0x0][0x208] ;  /* 0x00008200ff067624 */ /* 0x000fe200078e00ff */
[----:B------:R-:W-:Y:S02]  /*22f0*/  LEA R2, P0, R0, c[0x0][0x1f8], 0x1 ;  /* 0x00007e0000027a11 */ /* 0x000fe400078008ff */
[----:B------:R-:W-:Y:S02]  /*2300*/  LOP3.LUT R5, R22, 0x1, RZ, 0xc0, !PT ;  /* 0x0000000116057812 */ /* 0x000fe400078ec0ff */
[----:B------:R-:W-:Y:S01]  /*2310*/  LEA.HI.X R3, R0, c[0x0][0x1fc], R4, 0x1, P0 ;  /* 0x00007f0000037a11 */ /* 0x000fe200000f0c04 */
[----:B------:R-:W-:Y:S01]  /*2320*/  IMAD.MOV.U32 R4, RZ, RZ, c[0x0][0x20c] ;  /* 0x00008300ff047624 */ /* 0x000fe200078e00ff */
[----:B------:R-:W-:Y:S02]  /*2330*/  LEA R20, P0, R6, R2, 0x6 ;  /* 0x0000000206147211 */ /* 0x000fe400078030ff */
[----:B------:R-:W-:-:S02]  /*2340*/  ISETP.NE.U32.AND P6, PT, R5, 0x1, PT ;  /* 0x000000010500780c */ /* 0x000fc40003fc5070 */
[----:B------:R-:W-:Y:S02]  /*2350*/  LEA.HI.X R21, R6, R3, R4, 0x6, P0 ;  /* 0x0000000306157211 */ /* 0x000fe400000f3404 */
[----:B------:R-:W-:Y:S04]  /*2360*/  LDSM.16.M88.4 R4, [R215+0x1000] ;  /* 0x00100000d704783b */ /* 0x000fe80000000200 */
[----:B------:R-:W2:Y:S01]  /*2370*/  LDSM.16.M88.4 R36, [R212] ;  /* 0x00000000d424783b */ /* 0x000ea20000000200 */
[----:B------:R-:W-:-:S03]  /*2380*/  IMAD.IADD R0, R53, 0x1, -R12 ;  /* 0x0000000135007824 */ /* 0x000fc600078e0a0c */
[----:B------:R-:W3:Y:S02]  /*2390*/  LDSM.16.M88.4 R8, [R215] ;  /* 0x00000000d708783b */ /* 0x000ee40000000200 */
[----:B------:R-:W-:Y:S02]  /*23a0*/  ISETP.LT.OR P0, PT, R0, 0x1, P6 ;  /* 0x000000010000780c */ /* 0x000fe40003701670 */
[----:B------:R-:W4:Y:S04]  /*23b0*/  LDSM.16.M88.4 R32, [R212+0x400] ;  /* 0x00040000d420783b */ /* 0x000f280000000200 */
[----:B------:R-:W-:Y:S04]  /*23c0*/  LDSM.16.M88.4 R28, [R212+0x800] ;  /* 0x00080000d41c783b */ /* 0x000fe80000000200 */
[----:B------:R-:W1:Y:S01]  /*23d0*/  LDSM.16.M88.4 R24, [R212+0xc00] ;  /* 0x000c0000d418783b */ /* 0x000e620000000200 */
[----:B------:R-:W-:-:S03]  /*23e0*/  LOP3.LUT P1, RZ, R22, 0x2, RZ, 0xc0, !PT ;  /* 0x0000000216ff7812 */ /* 0x000fc6000782c0ff */
[----:B------:R-:W-:Y:S04]  /*23f0*/  LDSM.16.M88.4 R12, [R216+0x1000] ;  /* 0x00100000d80c783b */ /* 0x000fe80000000200 */
[----:B------:R-:W1:Y:S04]  /*2400*/  LDSM.16.M88.4 R44, [R217] ;  /* 0x00000000d92c783b */ /* 0x000e680000000200 */
[----:B------:R-:W-:Y:S04]  /*2410*/  LDSM.16.M88.4 R16, [R216] ;  /* 0x00000000d810783b */ /* 0x000fe80000000200 */
[----:B------:R-:W-:Y:S04]  /*2420*/  LDSM.16.M88.4 R40, [R228] ;  /* 0x00000000e428783b */ /* 0x000fe80000000200 */
[----:B------:R-:W-:Y:S04]  /*2430*/  LDSM.16.M88.4 R48, [R227] ;  /* 0x00000000e330783b */ /* 0x000fe80000000200 */
[----:B------:R-:W1:Y:S04]  /*2440*/  LDSM.16.M88.4 R64, [R226] ;  /* 0x00000000e240783b */ /* 0x000e680000000200 */
[----:B------:R-:W-:Y:S01]  /*2450*/  @!PT LDS RZ, [RZ] ;  /* 0x00000000fffff984 */ /* 0x000fe20000000800 */
[----:B------:R-:W-:Y:S01]  /*2460*/  @!PT LDS RZ, [RZ] ;  /* 0x00000000fffff984 */ /* 0x000fe20000000800 */
[----:B------:R-:W-:Y:S01]  /*2470*/  @!PT LDS RZ, [RZ] ;  /* 0x00000000fffff984 */ /* 0x000fe20000000800 */
[----:B------:R1:W-:Y:S01]  /*2480*/  LDGSTS.E.BYPASS.LTC128B.128 [R54+0x100], [R2.64], !P0 ;  /* 0x0010000002367fae */ /* 0x0003e2000c101d46 */
[C---:B------:R-:W-:Y:S01]  /*2490*/  ISETP.LT.OR P0, PT, R0.reuse, 0x1, !P1 ;  /* 0x000000010000780c */ /* 0x040fe20004f01670 */
[----:B--2---:R-:W-:Y:S01]  /*24a0*/  HMMA.16816.F32 R56, R4, R36, RZ ;  /* 0x000000240438723c */ /* 0x004fe200000018ff */
[----:B------:R-:W-:-:S02]  /*24b0*/  ISETP.LT.OR P6, PT, R0, 0x21, P6 ;  /* 0x000000210000780c */ /* 0x000fc400037c1670 */
[----:B------:R-:W-:-:S09]  /*24c0*/  ISETP.LT.OR P1, PT, R0, 0x21, !P1 ;  /* 0x000000210000780c */ /* 0x000fd20004f21670 */
[----:B------:R2:W-:Y:S01]  /*24d0*/  LDGSTS.E.BYPASS.LTC128B.128 [R54+0x1100], [R2.64+0x40], !P0 ;  /* 0x0110004002367fae */ /* 0x0005e2000c101d46 */
[----:B------:R-:W-:-:S04]  /*24e0*/  LOP3.LUT P0, RZ, R22, 0x4, RZ, 0xc0, !PT ;  /* 0x0000000416ff7812 */ /* 0x000fc8000780c0ff */
[C---:B------:R-:W-:Y:S02]  /*24f0*/  ISETP.LT.OR P2, PT, R0.reuse, 0x1, !P0 ;  /* 0x000000010000780c */ /* 0x040fe40004741670 */
[----:B------:R-:W-:Y:S01]  /*2500*/  ISETP.LT.OR P0, PT, R0, 0x21, !P0 ;  /* 0x000000210000780c */ /* 0x000fe20004701670 */
[----:B------:R-:W-:Y:S08]  /*2510*/  HMMA.16816.F32 R96, R4, R38, RZ ;  /* 0x000000260460723c */ /* 0x000ff000000018ff */
[C---:B---3--:R-:W-:Y:S02]  /*2520*/  HMMA.16816.F32 R88, R8.reuse, R36, RZ ;  /* 0x000000240858723c */ /* 0x048fe400000018ff */
[----:B------:R2:W-:Y:S04]  /*2530*/  LDGSTS.E.BYPASS.LTC128B.128 [R54+0x2100], [R2.64+0x80], !P2 ;  /* 0x0210008002367fae */ /* 0x0005e8000d101d46 */
[----:B------:R3:W-:Y:S02]  /*2540*/  LDGSTS.E.BYPASS.LTC128B.128 [R54+0x900], [R20.64], !P6 ;  /* 0x0090000014367fae */ /* 0x0007e4000f101d46 */
[----:B------:R-:W-:Y:S02]  /*2550*/  HMMA.16816.F32 R84, R8, R38, RZ ;  /* 0x000000260854723c */ /* 0x000fe400000018ff */
[----:B------:R3:W-:Y:S04]  /*2560*/  LDGSTS.E.BYPASS.LTC128B.128 [R54+0x1900], [R20.64+0x40], !P1 ;  /* 0x0190004014367fae */ /* 0x0007e8000c901d46 */
[----:B------:R3:W-:Y:S02]  /*2570*/  LDGSTS.E.BYPASS.LTC128B.128 [R54+0x2900], [R20.64+0x80], !P0 ;  /* 0x0290008014367fae */ /* 0x0007e4000c101d46 */
[C---:B----4-:R-:W-:Y:S08]  /*2580*/  HMMA.16816.F32 R76, R4.reuse, R32, RZ ;  /* 0x00000020044c723c */ /* 0x050ff000000018ff */
[----:B------:R-:W-:Y:S08]  /*2590*/  HMMA.16816.F32 R104, R4, R34, RZ ;  /* 0x000000220468723c */ /* 0x000ff000000018ff */
[----:B------:R-:W-:Y:S08]  /*25a0*/  HMMA.16816.F32 R80, R8, R32, RZ ;  /* 0x000000200850723c */ /* 0x000ff000000018ff */
[C---:B-1----:R-:W-:Y:S08]  /*25b0*/  HMMA.16816.F32 R60, R4.reuse, R24, RZ ;  /* 0x00000018043c723c */ /* 0x042ff000000018ff */
[C---:B------:R-:W-:Y:S08]  /*25c0*/  HMMA.16816.F32 R72, R4.reuse, R28, RZ ;  /* 0x0000001c0448723c */ /* 0x040ff000000018ff */
[C---:B------:R-:W-:Y:S08]  /*25d0*/  HMMA.16816.F32 R100, R4.reuse, R30, RZ ;  /* 0x0000001e0464723c */ /* 0x040ff000000018ff */
[----:B------:R-:W-:Y:S08]  /*25e0*/  HMMA.16816.F32 R92, R4, R26, RZ ;  /* 0x0000001a045c723c */ /* 0x000ff000000018ff */
[C---:B------:R-:W-:Y:S01]  /*25f0*/  HMMA.16816.F32 R68, R8.reuse, R30, RZ ;  /* 0x0000001e0844723c */ /* 0x040fe200000018ff */
[----:B------:R-:W-:Y:S01]  /*2600*/  ISETP.NE.AND P2, PT, R23, RZ, PT ;  /* 0x000000ff1700720c */ /* 0x000fe20003f45270 */
[----:B------:R-:W0:Y:S06]  /*2610*/  LDGDEPBAR ;  /* 0x00000000000079af */ /* 0x000e2c0000000000 */
[C---:B------:R-:W-:Y:S08]  /*2620*/  HMMA.16816.F32 R36, R8.reuse, R34, RZ ;  /* 0x000000220824723c */ /* 0x040ff000000018ff */
[C---:B------:R-:W-:Y:S08]  /*2630*/  HMMA.16816.F32 R32, R8.reuse, R28, RZ ;  /* 0x0000001c0820723c */ /* 0x040ff000000018ff */
[C---:B------:R-:W-:Y:S08]  /*2640*/  HMMA.16816.F32 R4, R8.reuse, R24, RZ ;  /* 0x000000180804723c */ /* 0x040ff000000018ff */
[----:B------:R-:W-:Y:S01]  /*2650*/  HMMA.16816.F32 R24, R8, R26, RZ ;  /* 0x0000001a0818723c */ /* 0x000fe200000018ff */
[----:B------:R-:W-:Y:S07]  /*2660*/  LDSM.16.M88.4 R8, [R215+0x3000] ;  /* 0x00300000d708783b */ /* 0x000fee0000000200 */
[C---:B------:R-:W-:Y:S01]  /*2670*/  HMMA.16816.F32 R28, R12.reuse, R44, R56 ;  /* 0x0000002c0c1c723c */ /* 0x040fe20000001838 */
[----:B------:R-:W1:Y:S07]  /*2680*/  LDSM.16.M88.4 R56, [R212+0x1400] ;  /* 0x00140000d438783b */ /* 0x000e6e0000000200 */
[----:B------:R-:W-:Y:S01]  /*2690*/  HMMA.16816.F32 R136, R12, R64, R60 ;  /* 0x000000400c88723c */ /* 0x000fe2000000183c */
[----:B------:R-:W4:Y:S07]  /*26a0*/  LDSM.16.M88.4 R60, [R212+0x1000] ;  /* 0x00100000d43c783b */ /* 0x000f2e0000000200 */
[----:B------:R-:W-:Y:S01]  /*26b0*/  HMMA.16816.F32 R124, R16, R48, R32 ;  /* 0x00000030107c723c */ /* 0x000fe20000001820 */
[----:B------:R-:W1:Y:S07]  /*26c0*/  LDSM.16.M88.4 R32, [R212+0x1c00] ;  /* 0x001c0000d420783b */ /* 0x000e6e0000000200 */
[C---:B------:R-:W-:Y:S08]  /*26d0*/  HMMA.16816.F32 R76, R12.reuse, R40, R76 ;  /* 0x000000280c4c723c */ /* 0x040ff0000000184c */
[C---:B------:R-:W-:Y:S08]  /*26e0*/  HMMA.16816.F32 R140, R12.reuse, R48, R72 ;  /* 0x000000300c8c723c */ /* 0x040ff00000001848 */
[C---:B------:R-:W-:Y:S08]  /*26f0*/  HMMA.16816.F32 R96, R12.reuse, R46, R96 ;  /* 0x0000002e0c60723c */ /* 0x040ff00000001860 */
[C---:B---3--:R-:W-:Y:S08]  /*2700*/  HMMA.16816.F32 R20, R12.reuse, R42, R104 ;  /* 0x0000002a0c14723c */ /* 0x048ff00000001868 */
[C---:B------:R-:W-:Y:S08]  /*2710*/  HMMA.16816.F32 R132, R12.reuse, R50, R100 ;  /* 0x000000320c84723c */ /* 0x040ff00000001864 */
[----:B------:R-:W-:Y:S01]  /*2720*/  HMMA.16816.F32 R116, R12, R66, R92 ;  /* 0x000000420c74723c */ /* 0x000fe2000000185c */
[----:B------:R-:W3:Y:S07]  /*2730*/  LDSM.16.M88.4 R12, [R215+0x2000] ;  /* 0x00200000d70c783b */ /* 0x000eee0000000200 */
[C---:B------:R-:W-:Y:S01]  /*2740*/  HMMA.16816.F32 R104, R16.reuse, R42, R36 ;  /* 0x0000002a1068723c */ /* 0x040fe20000001824 */
[----:B------:R-:W1:Y:S07]  /*2750*/  LDSM.16.M88.4 R36, [R212+0x1800] ;  /* 0x00180000d424783b */ /* 0x000e6e0000000200 */
[C---:B------:R-:W-:Y:S08]  /*2760*/  HMMA.16816.F32 R120, R16.reuse, R40, R80 ;  /* 0x000000281078723c */ /* 0x040ff00000001850 */
[C---:B------:R-:W-:Y:S08]  /*2770*/  HMMA.16816.F32 R112, R16.reuse, R44, R88 ;  /* 0x0000002c1070723c */ /* 0x040ff00000001858 */
[C---:B------:R-:W-:Y:S01]  /*2780*/  HMMA.16816.F32 R128, R16.reuse, R64, R4 ;  /* 0x000000401080723c */ /* 0x040fe20000001804 */
[----:B------:R-:W-:Y:S07]  /*2790*/  LDSM.16.M88.4 R4, [R216+0x3000] ;  /* 0x00300000d804783b */ /* 0x000fee0000000200 */
[C---:B------:R-:W-:Y:S01]  /*27a0*/  HMMA.16816.F32 R100, R16.reuse, R46, R84 ;  /* 0x0000002e1064723c */ /* 0x040fe20000001854 */
[----:B------:R-:W-:Y:S07]  /*27b0*/  LDSM.16.M88.4 R44, [R223] ;  /* 0x00000000df2c783b */ /* 0x000fee0000000200 */
[C---:B------:R-:W-:Y:S08]  /*27c0*/  HMMA.16816.F32 R108, R16.reuse, R50, R68 ;  /* 0x00000032106c723c */ /* 0x040ff00000001844 */
[----:B------:R-:W-:Y:S01]  /*27d0*/  HMMA.16816.F32 R88, R16, R66, R24 ;  /* 0x000000421058723c */ /* 0x000fe20000001818 */
[----:B------:R-:W2:Y:S04]  /*27e0*/  LDSM.16.M88.4 R24, [R224] ;  /* 0x00000000e018783b */ /* 0x000ea80000000200 */
[----:B------:R-:W2:Y:S03]  /*27f0*/  LDSM.16.M88.4 R64, [R222] ;  /* 0x00000000de40783b */ /* 0x000ea60000000200 */
[C---:B-1----:R-:W-:Y:S01]  /*2800*/  HMMA.16816.F32 R16, R8.reuse, R58, R20 ;  /* 0x0000003a0810723c */ /* 0x042fe20000001814 */
[----:B------:R-:W1:Y:S07]  /*2810*/  LDSM.16.M88.4 R20, [R216+0x2000] ;  /* 0x00200000d814783b */ /* 0x000e6e0000000200 */
[C---:B----4-:R-:W-:Y:S01]  /*2820*/  HMMA.16816.F32 R72, R8.reuse, R60, R28 ;  /* 0x0000003c0848723c */ /* 0x050fe2000000181c */
[----:B------:R-:W4:Y:S07]  /*2830*/  LDSM.16.M88.4 R28, [R225] ;  /* 0x00000000e11c783b */ /* 0x000f2e0000000200 */
[C---:B------:R-:W-:Y:S08]  /*2840*/  HMMA.16816.F32 R48, R8.reuse, R56, R76 ;  /* 0x000000380830723c */ /* 0x040ff0000000184c */
[----:B------:R-:W-:Y:S08]  /*2850*/  HMMA.16816.F32 R80, R8, R34, R116 ;  /* 0x000000220850723c */ /* 0x000ff00000001874 */
[----:B---3--:R-:W-:Y:S08]  /*2860*/  HMMA.16816.F32 R40, R12, R56, R120 ;  /* 0x000000380c28723c */ /* 0x008ff00000001878 */
[C---:B------:R-:W-:Y:S08]  /*2870*/  HMMA.16816.F32 R68, R8.reuse, R62, R96 ;  /* 0x0000003e0844723c */ /* 0x040ff00000001860 */
[----:B------:R-:W-:Y:S08]  /*2880*/  HMMA.16816.F32 R96, R8, R38, R132 ;  /* 0x000000260860723c */ /* 0x000ff00000001884 */
[C---:B------:R-:W-:Y:S08]  /*2890*/  HMMA.16816.F32 R76, R12.reuse, R60, R112 ;  /* 0x0000003c0c4c723c */ /* 0x040ff00000001870 */
[----:B------:R-:W-:Y:S08]  /*28a0*/  HMMA.16816.F32 R60, R12, R62, R100 ;  /* 0x0000003e0c3c723c */ /* 0x000ff00000001864 */
[C---:B------:R-:W-:Y:S08]  /*28b0*/  HMMA.16816.F32 R84, R8.reuse, R36, R140 ;  /* 0x000000240854723c */ /* 0x040ff0000000188c */
[----:B------:R-:W-:Y:S08]  /*28c0*/  HMMA.16816.F32 R92, R8, R32, R136 ;  /* 0x00000020085c723c */ /* 0x000ff00000001888 */
[C---:B------:R-:W-:Y:S08]  /*28d0*/  HMMA.16816.F32 R56, R12.reuse, R58, R104 ;  /* 0x0000003a0c38723c */ /* 0x040ff00000001868 */
[C---:B------:R-:W-:Y:S08]  /*28e0*/  HMMA.16816.F32 R8, R12.reuse, R36, R124 ;  /* 0x000000240c08723c */ /* 0x040ff0000000187c */
[C---:B------:R-:W-:Y:S01]  /*28f0*/  HMMA.16816.F32 R108, R12.reuse, R38, R108 ;  /* 0x000000260c6c723c */ /* 0x040fe2000000186c */
[----:B------:R-:W-:Y:S07]  /*2900*/  LDSM.16.M88.4 R36, [R212+0x2800] ;  /* 0x00280000d424783b */ /* 0x000fee0000000200 */
[C---:B------:R-:W-:Y:S08]  /*2910*/  HMMA.16816.F32 R100, R12.reuse, R32, R128 ;  /* 0x000000200c64723c */ /* 0x040ff00000001880 */
[----:B------:R-:W-:Y:S01]  /*2920*/  HMMA.16816.F32 R104, R12, R34, R88 ;  /* 0x000000220c68723c */ /* 0x000fe20000001858 */
[----:B------:R-:W-:Y:S04]  /*2930*/  LDSM.16.M88.4 R12, [R215+0x4000] ;  /* 0x00400000d70c783b */ /* 0x000fe80000000200 */
[----:B------:R-:W-:Y:S03]  /*2940*/  LDSM.16.M88.4 R32, [R212+0x2c00] ;  /* 0x002c0000d420783b */ /* 0x000fe60000000200 */
[C---:B--2---:R-:W-:Y:S01]  /*2950*/  HMMA.16816.F32 R136, R4.reuse, R24, R48 ;  /* 0x000000180488723c */ /* 0x044fe20000001830 */
[----:B------:R-:W-:Y:S07]  /*2960*/  LDSM.16.M88.4 R48, [R212+0x2000] ;  /* 0x00200000d430783b */ /* 0x000fee0000000200 */
[C---:B------:R-:W-:Y:S01]  /*2970*/  HMMA.16816.F32 R132, R4.reuse, R26, R16 ;  /* 0x0000001a0484723c */ /* 0x040fe20000001810 */
[----:B------:R-:W2:Y:S07]  /*2980*/  LDSM.16.M88.4 R16, [R215+0x5000] ;  /* 0x00500000d710783b */ /* 0x000eae0000000200 */
[----:B------:R-:W-:Y:S08]  /*2990*/  HMMA.16816.F32 R116, R4, R66, R80 ;  /* 0x000000420474723c */ /* 0x000ff00000001850 */
[----:B-1----:R-:W-:Y:S01]  /*29a0*/  HMMA.16816.F32 R80, R20, R24, R40 ;  /* 0x000000181450723c */ /* 0x002fe20000001828 */
[----:B------:R-:W1:Y:S07]  /*29b0*/  LDSM.16.M88.4 R40, [R212+0x2400] ;  /* 0x00240000d428783b */ /* 0x000e6e0000000200 */
[C---:B------:R-:W-:Y:S08]  /*29c0*/  HMMA.16816.F32 R124, R4.reuse, R46, R96 ;  /* 0x0000002e047c723c */ /* 0x040ff00000001860 */
[C---:B----4-:R-:W-:Y:S08]  /*29d0*/  HMMA.16816.F32 R112, R4.reuse, R28, R72 ;  /* 0x0000001c0470723c */ /* 0x050ff00000001848 */
[----:B------:R-:W-:Y:S08]  /*29e0*/  HMMA.16816.F32 R140, R4, R30, R68 ;  /* 0x0000001e048c723c */ /* 0x000ff00000001844 */
[C---:B------:R-:W-:Y:S08]  /*29f0*/  HMMA.16816.F32 R96, R20.reuse, R28, R76 ;  /* 0x0000001c1460723c */ /* 0x040ff0000000184c */
[C---:B------:R-:W-:Y:S01]  /*2a00*/  HMMA.16816.F32 R88, R20.reuse, R30, R60 ;  /* 0x0000001e1458723c */ /* 0x040fe2000000183c */
[----:B------:R-:W-:Y:S07]  /*2a10*/  LDSM.16.M88.4 R28, [R220] ;  /* 0x00000000dc1c783b */ /* 0x000fee0000000200 */
[----:B------:R-:W-:Y:S01]  /*2a20*/  HMMA.16816.F32 R72, R20, R26, R56 ;  /* 0x0000001a1448723c */ /* 0x000fe20000001838 */
[----:B------:R-:W-:Y:S07]  /*2a30*/  LDSM.16.M88.4 R24, [R219] ;  /* 0x00000000db18783b */ /* 0x000fee0000000200 */
[C---:B------:R-:W-:Y:S08]  /*2a40*/  HMMA.16816.F32 R128, R4.reuse, R44, R84 ;  /* 0x0000002c0480723c */ /* 0x040ff00000001854 */
[----:B------:R-:W-:Y:S01]  /*2a50*/  HMMA.16816.F32 R120, R4, R64, R92 ;  /* 0x000000400478723c */ /* 0x000fe2000000185c */
[----:B------:R-:W-:Y:S07]  /*2a60*/  LDSM.16.M88.4 R4, [R216+0x5000] ;  /* 0x00500000d804783b */ /* 0x000fee0000000200 */
[C---:B------:R-:W-:Y:S01]  /*2a70*/  HMMA.16816.F32 R60, R20.reuse, R44, R8 ;  /* 0x0000002c143c723c */ /* 0x040fe20000001808 */
[----:B------:R-:W-:Y:S07]  /*2a80*/  LDSM.16.M88.4 R8, [R216+0x4000] ;  /* 0x00400000d808783b */ /* 0x000fee0000000200 */
[C---:B------:R-:W-:Y:S01]  /*2a90*/  HMMA.16816.F32 R68, R20.reuse, R46, R108 ;  /* 0x0000002e1444723c */ /* 0x040fe2000000186c */
[----:B------:R-:W3:Y:S07]  /*2aa0*/  LDSM.16.M88.4 R44, [R221] ;  /* 0x00000000dd2c783b */ /* 0x000eee0000000200 */
[C---:B------:R-:W-:Y:S08]  /*2ab0*/  HMMA.16816.F32 R76, R20.reuse, R64, R100 ;  /* 0x00000040144c723c */ /* 0x040ff00000001864 */
[----:B------:R-:W-:Y:S01]  /*2ac0*/  HMMA.16816.F32 R64, R20, R66, R104 ;  /* 0x000000421440723c */ /* 0x000fe20000001868 */
[----:B------:R-:W4:Y:S01]  /*2ad0*/  LDSM.16.M88.4 R20, [R218] ;  /* 0x00000000da14783b */ /* 0x000f220000000200 */
[----:B------:R-:W-:Y:S01]  /*2ae0*/  ISETP.GT.AND P0, PT, R52, R181, PT ;  /* 0x000000b53400720c */ /* 0x000fe20003f04270 */
[----:B------:R-:W-:-:S05]  /*2af0*/  DEPBAR.LE SB0, 0x0 ;  /* 0x000080000000791a */ /* 0x000fca0000000000 */
[C---:B--2---:R-:W-:Y:S08]  /*2b00*/  HMMA.16816.F32 R84, R16.reuse, R48, R112 ;  /* 0x000000301054723c */ /* 0x044ff00000001870 */
[----:B------:R-:W-:Y:S08]  /*2b10*/  HMMA.16816.F32 R92, R16, R50, R140 ;  /* 0x00000032105c723c */ /* 0x000ff0000000188c */
[C---:B------:R-:W-:Y:S08]  /*2b20*/  HMMA.16816.F32 R96, R12.reuse, R48, R96 ;  /* 0x000000300c60723c */ /* 0x040ff00000001860 */
[----:B------:R-:W-:Y:S08]  /*2b30*/  HMMA.16816.F32 R88, R12, R50, R88 ;  /* 0x000000320c58723c */ /* 0x000ff00000001858 */
[C---:B-1----:R-:W-:Y:S08]  /*2b40*/  HMMA.16816.F32 R100, R16.reuse, R40, R136 ;  /* 0x000000281064723c */ /* 0x042ff00000001888 */
[----:B------:R-:W-:Y:S08]  /*2b50*/  HMMA.16816.F32 R104, R16, R42, R132 ;  /* 0x0000002a1068723c */ /* 0x000ff00000001884 */
[C---:B------:R-:W-:Y:S08]  /*2b60*/  HMMA.16816.F32 R56, R12.reuse, R40, R80 ;  /* 0x000000280c38723c */ /* 0x040ff00000001850 */
        /* <DEDUP_REMOVED lines=9> */
[----:B------:R-:W-:Y:S07]  /*2c00*/  BSSY B0, `(.L_x_1008) ;  /* 0x000002c000007945 */ /* 0x000fee0003800000 */
[C---:B---3--:R-:W-:Y:S08]  /*2c10*/  HMMA.16816.F32 R60, R4.reuse, R46, R92 ;  /* 0x0000002e043c723c */ /* 0x048ff0000000185c */
[C---:B------:R-:W-:Y:S08]  /*2c20*/  HMMA.16816.F32 R32, R4.reuse, R44, R84 ;  /* 0x0000002c0420723c */ /* 0x040ff00000001854 */
[C---:B------:R-:W-:Y:S08]  /*2c30*/  HMMA.16816.F32 R64, R4.reuse, R28, R100 ;  /* 0x0000001c0440723c */ /* 0x040ff00000001864 */
[----:B------:R-:W-:Y:S08]  /*2c40*/  HMMA.16816.F32 R68, R4, R30, R104 ;  /* 0x0000001e0444723c */ /* 0x000ff00000001868 */
[C---:B------:R-:W-:Y:S08]  /*2c50*/  HMMA.16816.F32 R56, R8.reuse, R28, R56 ;  /* 0x0000001c0838723c */ /* 0x040ff00000001838 */
[----:B------:R-:W-:Y:S08]  /*2c60*/  HMMA.16816.F32 R92, R8, R30, R48 ;  /* 0x0000001e085c723c */ /* 0x000ff00000001830 */
[C---:B------:R-:W-:Y:S08]  /*2c70*/  HMMA.16816.F32 R72, R4.reuse, R24, R108 ;  /* 0x000000180448723c */ /* 0x040ff0000000186c */
[C---:B------:R-:W-:Y:S08]  /*2c80*/  HMMA.16816.F32 R76, R4.reuse, R26, R112 ;  /* 0x0000001a044c723c */ /* 0x040ff00000001870 */
[C---:B----4-:R-:W-:Y:S08]  /*2c90*/  HMMA.16816.F32 R80, R4.reuse, R20, R120 ;  /* 0x000000140450723c */ /* 0x050ff00000001878 */
[----:B------:R-:W-:Y:S08]  /*2ca0*/  HMMA.16816.F32 R84, R4, R22, R116 ;  /* 0x000000160454723c */ /* 0x000ff00000001874 */
[C---:B------:R-:W-:Y:S08]  /*2cb0*/  HMMA.16816.F32 R96, R8.reuse, R44, R96 ;  /* 0x0000002c0860723c */ /* 0x040ff00000001860 */
[C---:B------:R-:W-:Y:S08]  /*2cc0*/  HMMA.16816.F32 R88, R8.reuse, R46, R88 ;  /* 0x0000002e0858723c */ /* 0x040ff00000001858 */
[C---:B------:R-:W-:Y:S08]  /*2cd0*/  HMMA.16816.F32 R28, R8.reuse, R24, R40 ;  /* 0x00000018081c723c */ /* 0x040ff00000001828 */
[C---:B------:R-:W-:Y:S08]  /*2ce0*/  HMMA.16816.F32 R36, R8.reuse, R26, R36 ;  /* 0x0000001a0824723c */ /* 0x040ff00000001824 */
[C---:B------:R-:W-:Y:S08]  /*2cf0*/  HMMA.16816.F32 R100, R8.reuse, R20, R16 ;  /* 0x000000140864723c */ /* 0x040ff00000001810 */
[----:B------:R-:W-:Y:S01]  /*2d00*/  HMMA.16816.F32 R144, R8, R22, R12 ;  /* 0x000000160890723c */ /* 0x000fe2000000180c */
[----:B------:R-:W-:Y:S06]  /*2d10*/  BAR.SYNC.DEFER_BLOCKING 0x0 ;  /* 0x0000000000007b1d */ /* 0x000fec0000010000 */
[----:B------:R-:W-:Y:S01]  /*2d20*/  @!UPT UIADD3 URZ, URZ, URZ, URZ ;  /* 0x0000003f3f3ff290 */ /* 0x000fe2000fffe03f */
[----:B------:R-:W-:Y:S11]  /*2d30*/  @!P0 BRA `(.L_x_1009) ;  /* 0x0000018000008947 */ /* 0x000ff60003800000 */
[----:B-----5:R-:W-:Y:S02]  /*2d40*/  IADD3 R0, R180, -0x2, RZ ;  /* 0xfffffffeb4007810 */ /* 0x020fe40007ffe0ff */
[----:B------:R-:W-:-:S02]  /*2d50*/  ISETP.GE.AND P5, PT, R148, c[0x0][0x1d4], PT ;  /* 0x0000750094007a0c */ /* 0x000fc40003fa6270 */
[----:B------:R-:W-:Y:S01]  /*2d60*/  SHF.R.S32.HI R2, RZ, 0x1f, R0 ;  /* 0x0000001fff027819 */ /* 0x000fe20000011400 */
[----:B------:R-:W-:-:S04]  /*2d70*/  IMAD.WIDE.U32 R4, R0, c[0x0][0x1e0], RZ ;  /* 0x0000780000047a25 */ /* 0x000fc800078e00ff */
[----:B------:R-:W-:-:S04]  /*2d80*/  IMAD R2, R2, c[0x0][0x1e0], RZ ;  /* 0x0000780002027a24 */ /* 0x000fc800078e02ff */
[----:B------:R-:W-:Y:S01]  /*2d90*/  IMAD R2, R0, c[0x0][0x1e4], R2 ;  /* 0x0000790000027a24 */ /* 0x000fe200078e0202 */
[----:B------:R-:W-:-:S03]  /*2da0*/  LEA R0, P1, R4, R152, 0x6 ;  /* 0x0000009804007211 */ /* 0x000fc600078230ff */
[----:B------:R-:W-:Y:S01]  /*2db0*/  IMAD.IADD R3, R5, 0x1, R2 ;  /* 0x0000000105037824 */ /* 0x000fe200078e0202 */
[----:B------:R-:W-:Y:S01]  /*2dc0*/  LEA R2, P0, R0, c[0x0][0x1c8], 0x1 ;  /* 0x0000720000027a11 */ /* 0x000fe200078008ff */
[----:B------:R-:W-:-:S03]  /*2dd0*/  IMAD.MOV.U32 R5, RZ, RZ, c[0x0][0x1e0] ;  /* 0x00007800ff057624 */ /* 0x000fc600078e00ff */
[----:B------:R-:W-:-:S04]  /*2de0*/  LEA.HI.X R3, R4, R150, R3, 0x6, P1 ;  /* 0x0000009604037211 */ /* 0x000fc800008f3403 */
[----:B------:R-:W-:Y:S01]  /*2df0*/  LEA.HI.X R3, R0, c[0x0][0x1cc], R3, 0x1, P0 ;  /* 0x0000730000037a11 */ /* 0x000fe200000f0c03 */
[----:B------:R-:W-:Y:S01]  /*2e00*/  IMAD.MOV.U32 R0, RZ, RZ, c[0x0][0x1e4] ;  /* 0x00007900ff007624 */ /* 0x000fe200078e00ff */
[----:B------:R-:W-:-:S03]  /*2e10*/  LEA R4, P0, R5, R2, 0x6 ;  /* 0x0000000205047211 */ /* 0x000fc600078030ff */
[----:B------:R-:W-:Y:S01]  /*2e20*/  @!PT LDS RZ, [RZ] ;  /* 0x00000000fffff984 */ /* 0x000fe20000000800 */
[----:B------:R-:W-:Y:S01]  /*2e30*/  @!PT LDS RZ, [RZ] ;  /* 0x00000000fffff984 */ /* 0x000fe20000000800 */
[----:B------:R-:W-:Y:S01]  /*2e40*/  @!PT LDS RZ, [RZ] ;  /* 0x00000000fffff984 */ /* 0x000fe20000000800 */
[----:B------:R1:W-:Y:S01]  /*2e50*/  LDGSTS.E.BYPASS.LTC128B.128 [R54+0x3100], [R2.64], !P5 ;  /* 0x0310000002367fae */ /* 0x0003e2000e901d46 */
[----:B------:R-:W-:-:S03]  /*2e60*/  LEA.HI.X R5, R5, R3, R0, 0x6, P0 ;  /* 0x0000000305057211 */ /* 0x000fc600000f3400 */
[----:B------:R1:W-:Y:S04]  /*2e70*/  LDGSTS.E.BYPASS.LTC128B.128 [R54+0x4100], [R2.64+0x40], !P4 ;  /* 0x0410004002367fae */ /* 0x0003e8000e101d46 */
[----:B------:R1:W-:Y:S04]  /*2e80*/  LDGSTS.E.BYPASS.LTC128B.128 [R54+0x5100], [R2.64+0x80], !P3 ;  /* 0x0510008002367fae */ /* 0x0003e8000d901d46 */
[----:B------:R1:W-:Y:S04]  /*2e90*/  LDGSTS.E.BYPASS.LTC128B.128 [R54+0x3900], [R4.64], !P5 ;  /* 0x0390000004367fae */ /* 0x0003e8000e901d46 */
[----:B------:R1:W-:Y:S04]  /*2ea0*/  LDGSTS.E.BYPASS.LTC128B.128 [R54+0x4900], [R4.64+0x40], !P4 ;  /* 0x0490004004367fae */ /* 0x0003e8000e101d46 */
[----:B------:R1:W-:Y:S02]  /*2eb0*/  LDGSTS.E.BYPASS.LTC128B.128 [R54+0x5900], [R4.64+0x80], !P3 ;  /* 0x0590008004367fae */ /* 0x0003e4000d901d46 */
.L_x_1009:
[----:B------:R-:W-:Y:S05]  /*2ec0*/  BSYNC B0 ;  /* 0x0000000000007941 */ /* 0x000fea0003800000 */
.L_x_1008:
[----:B------:R-:W2:Y:S04]  /*2ed0*/  LDL R0, [R1+0x64] ;  /* 0x0000640001007983 */ /* 0x000ea80000100800 */
[----:B------:R-:W2:Y:S04]  /*2ee0*/  LDL R27, [R1+0x54] ;  /* 0x00005400011b7983 */ /* 0x000ea80000100800 */
[----:B------:R-:W3:Y:S04]  /*2ef0*/  LDL R6, [R1+0x3c] ;  /* 0x00003c0001067983 */ /* 0x000ee80000100800 */
[----:B------:R-:W-:Y:S04]  /*2f00*/  LDSM.16.MT88.4 R108, [R213+0x2000] ;  /* 0x00200000d56c783b */ /* 0x000fe80000004200 */
[----:B------:R-:W-:Y:S04]  /*2f10*/  LDSM.16.MT88.4 R112, [R214+0x2000] ;  /* 0x00200000d670783b */ /* 0x000fe80000004200 */
[----:B------:R-:W0:Y:S01]  /*2f20*/  LDGDEPBAR ;  /* 0x00000000000079af */ /* 0x000e220000000000 */
[----:B-12---:R-:W-:-:S04]  /*2f30*/  IMAD.IADD R2, R0, 0x1, R27 ;  /* 0x0000000100027824 */ /* 0x006fc800078e021b */
[----:B------:R-:W-:-:S04]  /*2f40*/  @P2 IMAD.HI.U32 R0, R2, c[0x0][0x2c8], RZ ;  /* 0x0000b20002002a27 */ /* 0x000fc800078e00ff */
[----:B------:R-:W-:Y:S01]  /*2f50*/  IMAD.MOV.U32 R3, RZ, RZ, R2 ;  /* 0x000000ffff037224 */ /* 0x000fe200078e0002 */
[----:B------:R-:W-:Y:S01]  /*2f60*/  @P2 SHF.R.U32.HI R3, RZ, c[0x0][0x2cc], R0 ;  /* 0x0000b300ff032a19 */ /* 0x000fe20000011600 */
[----:B------:R-:W-:Y:S04]  /*2f70*/  STL [R1+0x30], R2 ;  /* 0x0000300201007387 */ /* 0x000fe80000100800 */
[----:B------:R-:W1:Y:S04]  /*2f80*/  SHFL.IDX PT, R2, R3, 0x2, 0x1c1f ;  /* 0x005c1f0003027f89 */ /* 0x000e6800000e0000 */
[----:B------:R-:W2:Y:S01]  /*2f90*/  SHFL.IDX PT, R5, R3, 0x3, 0x1c1f ;  /* 0x007c1f0003057f89 */ /* 0x000ea200000e0000 */
[----:B------:R-:W-:-:S05]  /*2fa0*/  IMAD R0, R52, R55, 0x1 ;  /* 0x0000000134007424 */ /* 0x000fca00078e0237 */
[----:B---3--:R-:W-:-:S04]  /*2fb0*/  IADD3 R0, -R6, c[0x0][0x1d0], R0 ;  /* 0x0000740006007a10 */ /* 0x008fc80007ffe100 */
[----:B------:R-:W-:Y:S01]  /*2fc0*/  IADD3 R4, R0, -c[0x0][0x168], RZ ;  /* 0x80005a0000047a10 */ /* 0x000fe20007ffe0ff */
[----:B------:R-:W-:Y:S02]  /*2fd0*/  IMAD.IADD R7, R53, 0x1, -R6 ;  /* 0x0000000135077824 */ /* 0x000fe400078e0a06 */
[----:B------:R-:W-:Y:S02]  /*2fe0*/  LDSM.16.MT88.4 R52, [R213] ;  /* 0x00000000d534783b */ /* 0x000fe40000004200 */
[C---:B-1----:R-:W-:Y:S02]  /*2ff0*/  IMAD.IADD R2, R4.reuse, 0x1, R2 ;  /* 0x0000000104027824 */ /* 0x042fe400078e0202 */
[----:B--2---:R-:W-:-:S03]  /*3000*/  IMAD.IADD R0, R4, 0x1, R5 ;  /* 0x0000000104007824 */ /* 0x004fc600078e0205 */
[----:B------:R-:W-:-:S04]  /*3010*/  IMNMX R2, R7, R2, PT ;  /* 0x0000000207027217 */ /* 0x000fc80003800200 */
[C---:B------:R-:W-:Y:S02]  /*3020*/  ISETP.GT.AND P0, PT, R2.reuse, RZ, PT ;  /* 0x000000ff0200720c */ /* 0x040fe40003f04270 */
[----:B------:R-:W-:Y:S02]  /*3030*/  IMNMX R0, R7, R0, PT ;  /* 0x0000000007007217 */ /* 0x000fe40003800200 */
[----:B------:R-:W-:Y:S02]  /*3040*/  ISETP.GT.AND P6, PT, R2, 0x1, PT ;  /* 0x000000010200780c */ /* 0x000fe40003fc4270 */
[----:B------:R-:W-:Y:S02]  /*3050*/  FSEL R10, R32, -INF , P0 ;  /* 0xff800000200a7808 */ /* 0x000fe40000000000 */
[C---:B------:R-:W-:Y:S02]  /*3060*/  ISETP.GT.AND P0, PT, R0.reuse, 0x1, PT ;  /* 0x000000010000780c */ /* 0x040fe40003f04270 */
[----:B------:R-:W-:-:S02]  /*3070*/  ISETP.GT.AND P1, PT, R0, RZ, PT ;  /* 0x000000ff0000720c */ /* 0x000fc40003f24270 */
[----:B------:R-:W-:Y:S02]  /*3080*/  FSEL R11, R33, -INF , P6 ;  /* 0xff800000210b7808 */ /* 0x000fe40003000000 */
[----:B------:R-:W-:Y:S02]  /*3090*/  ISETP.GT.AND P6, PT, R2, 0x8, PT ;  /* 0x000000080200780c */ /* 0x000fe40003fc4270 */
[----:B------:R-:W-:Y:S02]  /*30a0*/  FSEL R16, R35, -INF , P0 ;  /* 0xff80000023107808 */ /* 0x000fe40000000000 */
[----:B------:R-:W-:Y:S02]  /*30b0*/  FSEL R15, R34, -INF , P1 ;  /* 0xff800000220f7808 */ /* 0x000fe40000800000 */
[----:B------:R-:W-:Y:S02]  /*30c0*/  ISETP.GT.AND P0, PT, R0, 0x8, PT ;  /* 0x000000080000780c */ /* 0x000fe40003f04270 */
[----:B------:R-:W-:-:S02]  /*30d0*/  ISETP.GT.AND P1, PT, R2, 0x9, PT ;  /* 0x000000090200780c */ /* 0x000fc40003f24270 */
[----:B------:R-:W-:Y:S02]  /*30e0*/  FSEL R13, R60, -INF , P6 ;  /* 0xff8000003c0d7808 */ /* 0x000fe40003000000 */
[----:B------:R-:W-:Y:S02]  /*30f0*/  FMNMX.FTZ R5, R10, R11, !PT ;  /* 0x0000000b0a057209 */ /* 0x000fe40007810000 */
[----:B------:R-:W-:Y:S02]  /*3100*/  FSEL R17, R62, -INF , P0 ;  /* 0xff8000003e117808 */ /* 0x000fe40000000000 */
[----:B------:R-:W-:Y:S02]  /*3110*/  FSEL R14, R61, -INF , P1 ;  /* 0xff8000003d0e7808 */ /* 0x000fe40000800000 */
[C---:B------:R-:W-:Y:S02]  /*3120*/  ISETP.GT.AND P6, PT, R2.reuse, 0x10, PT ;  /* 0x000000100200780c */ /* 0x040fe40003fc4270 */
[----:B------:R-:W-:-:S02]  /*3130*/  ISETP.GT.AND P0, PT, R2, 0x11, PT ;  /* 0x000000110200780c */ /* 0x000fc40003f04270 */
[----:B------:R-:W-:Y:S02]  /*3140*/  FMNMX.FTZ R5, R13, R5, !PT ;  /* 0x000000050d057209 */ /* 0x000fe40007810000 */
[----:B------:R-:W-:Y:S02]  /*3150*/  FSEL R19, R64, -INF , P6 ;  /* 0xff80000040137808 */ /* 0x000fe40003000000 */
[----:B------:R-:W-:Y:S02]  /*3160*/  FSEL R20, R65, -INF , P0 ;  /* 0xff80000041147808 */ /* 0x000fe40000000000 */
[----:B------:R-:W-:Y:S02]  /*3170*/  FMNMX.FTZ R5, R14, R5, !PT ;  /* 0x000000050e057209 */ /* 0x000fe40007810000 */
[----:B------:R-:W-:Y:S02]  /*3180*/  ISETP.GT.AND P0, PT, R0, 0x11, PT ;  /* 0x000000110000780c */ /* 0x000fe40003f04270 */
[----:B------:R-:W-:-:S02]  /*3190*/  ISETP.GT.AND P6, PT, R2, 0x18, PT ;  /* 0x000000180200780c */ /* 0x000fc40003fc4270 */
[----:B------:R-:W-:Y:S02]  /*31a0*/  FMNMX.FTZ R5, R19, R5, !PT ;  /* 0x0000000513057209 */ /* 0x000fe40007810000 */
[----:B------:R-:W-:Y:S02]  /*31b0*/  ISETP.GT.AND P1, PT, R0, 0x9, PT ;  /* 0x000000090000780c */ /* 0x000fe40003f24270 */
[----:B------:R-:W-:Y:S02]  /*31c0*/  FSEL R24, R67, -INF , P0 ;  /* 0xff80000043187808 */ /* 0x000fe40000000000 */
[----:B------:R-:W-:Y:S02]  /*31d0*/  ISETP.GT.AND P0, PT, R2, 0x19, PT ;  /* 0x000000190200780c */ /* 0x000fe40003f04270 */
[----:B------:R-:W-:Y:S02]  /*31e0*/  FSEL R21, R68, -INF , P6 ;  /* 0xff80000044157808 */ /* 0x000fe40003000000 */
[----:B------:R-:W-:-:S02]  /*31f0*/  FMNMX.FTZ R5, R20, R5, !PT ;  /* 0x0000000514057209 */ /* 0x000fc40007810000 */
[----:B------:R-:W-:Y:S02]  /*3200*/  FSEL R18, R63, -INF , P1 ;  /* 0xff8000003f127808 */ /* 0x000fe40000800000 */
[C---:B------:R-:W-:Y:S01]  /*3210*/  ISETP.GT.AND P1, PT, R0.reuse, 0x10, PT ;  /* 0x000000100000780c */ /* 0x040fe20003f24270 */
[----:B------:R-:W-:Y:S01]  /*3220*/  LDSM.16.MT88.4 R60, [R213+0x1400] ;  /* 0x00140000d53c783b */ /* 0x000fe20000004200 */
[----:B------:R-:W-:Y:S02]  /*3230*/  FSEL R22, R69, -INF , P0 ;  /* 0xff80000045167808 */ /* 0x000fe40000000000 */
[----:B------:R-:W-:Y:S02]  /*3240*/  ISETP.GT.AND P0, PT, R0, 0x19, PT ;  /* 0x000000190000780c */ /* 0x000fe40003f04270 */
[----:B------:R-:W-:Y:S02]  /*3250*/  ISETP.GT.AND P6, PT, R2, 0x20, PT ;  /* 0x000000200200780c */ /* 0x000fe40003fc4270 */
[----:B------:R-:W-:-:S02]  /*3260*/  FMNMX.FTZ R5, R21, R5, !PT ;  /* 0x0000000515057209 */ /* 0x000fc40007810000 */
[----:B------:R-:W-:Y:S02]  /*3270*/  FMNMX.FTZ R6, R15, R16, !PT ;  /* 0x000000100f067209 */ /* 0x000fe40007810000 */
[----:B------:R-:W-:Y:S02]  /*3280*/  FSEL R23, R66, -INF , P1 ;  /* 0xff80000042177808 */ /* 0x000fe40000800000 */
[----:B------:R-:W-:Y:S01]  /*3290*/  ISETP.GT.AND P1, PT, R0, 0x18, PT ;  /* 0x000000180000780c */ /* 0x000fe20003f24270 */
[----:B------:R-:W-:Y:S01]  /*32a0*/  LDSM.16.MT88.4 R64, [R213+0x400] ;  /* 0x00040000d540783b */ /* 0x000fe20000004200 */
[----:B------:R-:W-:Y:S02]  /*32b0*/  FSEL R26, R71, -INF , P0 ;  /* 0xff800000471a7808 */ /* 0x000fe40000000000 */
[----:B------:R-:W-:Y:S02]  /*32c0*/  ISETP.GT.AND P0, PT, R2, 0x21, PT ;  /* 0x000000210200780c */ /* 0x000fe40003f04270 */
[----:B------:R-:W-:-:S02]  /*32d0*/  FSEL R136, R72, -INF , P6 ;  /* 0xff80000048887808 */ /* 0x000fc40003000000 */
[----:B------:R-:W-:Y:S02]  /*32e0*/  FMNMX.FTZ R5, R22, R5, !PT ;  /* 0x0000000516057209 */ /* 0x000fe40007810000 */
[----:B------:R-:W-:Y:S02]  /*32f0*/  FMNMX.FTZ R6, R17, R6, !PT ;  /* 0x0000000611067209 */ /* 0x000fe40007810000 */
[----:B------:R-:W-:Y:S02]  /*3300*/  FSEL R25, R70, -INF , P1 ;  /* 0xff80000046197808 */ /* 0x000fe40000800000 */
[----:B------:R-:W-:Y:S01]  /*3310*/  ISETP.GT.AND P1, PT, R2, 0x28, PT ;  /* 0x000000280200780c */ /* 0x000fe20003f24270 */
[----:B------:R-:W-:Y:S01]  /*3320*/  LDSM.16.MT88.4 R68, [R214+0x1400] ;  /* 0x00140000d644783b */ /* 0x000fe20000004200 */
[----:B------:R-:W-:Y:S02]  /*3330*/  FSEL R137, R73, -INF , P0 ;  /* 0xff80000049897808 */ /* 0x000fe40000000000 */
[----:B------:R-:W-:-:S02]  /*3340*/  FMNMX.FTZ R5, R136, R5, !PT ;  /* 0x0000000588057209 */ /* 0x000fc40007810000 */
[----:B------:R-:W-:Y:S02]  /*3350*/  FMNMX.FTZ R6, R18, R6, !PT ;  /* 0x0000000612067209 */ /* 0x000fe40007810000 */
[----:B------:R-:W-:Y:S02]  /*3360*/  ISETP.GT.AND P0, PT, R2, 0x29, PT ;  /* 0x000000290200780c */ /* 0x000fe40003f04270 */
[----:B------:R-:W-:Y:S02]  /*3370*/  FSEL R140, R76, -INF , P1 ;  /* 0xff8000004c8c7808 */ /* 0x000fe40000800000 */
[----:B------:R-:W-:Y:S02]  /*3380*/  FMNMX.FTZ R5, R137, R5, !PT ;  /* 0x0000000589057209 */ /* 0x000fe40007810000 */
[----:B------:R-:W-:Y:S02]  /*3390*/  ISETP.GT.AND P1, PT, R2, 0x30, PT ;  /* 0x000000300200780c */ /* 0x000fe40003f24270 */
[----:B------:R-:W-:-:S02]  /*33a0*/  FMNMX.FTZ R6, R23, R6, !PT ;  /* 0x0000000617067209 */ /* 0x000fc40007810000 */
[----:B------:R-:W-:Y:S02]  /*33b0*/  FSEL R141, R77, -INF , P0 ;  /* 0xff8000004d8d7808 */ /* 0x000fe40000000000 */
[----:B------:R-:W-:Y:S02]  /*33c0*/  FMNMX.FTZ R5, R140, R5, !PT ;  /* 0x000000058c057209 */ /* 0x000fe40007810000 */
[----:B------:R-:W-:Y:S02]  /*33d0*/  FSEL R235, R80, -INF , P1 ;  /* 0xff80000050eb7808 */ /* 0x000fe40000800000 */
[----:B------:R-:W-:Y:S02]  /*33e0*/  FMNMX.FTZ R6, R24, R6, !PT ;  /* 0x0000000618067209 */ /* 0x000fe40007810000 */
[----:B------:R-:W-:Y:S02]  /*33f0*/  ISETP.GT.AND P1, PT, R0, 0x20, PT ;  /* 0x000000200000780c */ /* 0x000fe40003f24270 */
[----:B------:R-:W-:-:S02]  /*3400*/  ISETP.GT.AND P0, PT, R2, 0x31, PT ;  /* 0x000000310200780c */ /* 0x000fc40003f04270 */
[----:B------:R-:W-:Y:S02]  /*3410*/  FMNMX.FTZ R5, R141, R5, !PT ;  /* 0x000000058d057209 */ /* 0x000fe40007810000 */
[----:B------:R-:W-:Y:S02]  /*3420*/  FMNMX.FTZ R6, R25, R6, !PT ;  /* 0x0000000619067209 */ /* 0x000fe40007810000 */
[----:B------:R-:W-:Y:S02]  /*3430*/  FSEL R138, R74, -INF , P1 ;  /* 0xff8000004a8a7808 */ /* 0x000fe40000800000 */
[C---:B------:R-:W-:Y:S02]  /*3440*/  ISETP.GT.AND P6, PT, R2.reuse, 0x38, PT ;  /* 0x000000380200780c */ /* 0x040fe40003fc4270 */
[----:B------:R-:W-:Y:S02]  /*3450*/  FSEL R237, R81, -INF , P0 ;  /* 0xff80000051ed7808 */ /* 0x000fe40000000000 */
[----:B------:R-:W-:-:S02]  /*3460*/  ISETP.GT.AND P1, PT, R2, 0x39, PT ;  /* 0x000000390200780c */ /* 0x000fc40003f24270 */
[----:B------:R-:W-:Y:S02]  /*3470*/  ISETP.GT.AND P0, PT, R0, 0x21, PT ;  /* 0x000000210000780c */ /* 0x000fe40003f04270 */
[----:B------:R-:W-:Y:S02]  /*3480*/  FMNMX.FTZ R2, R235, R5, !PT ;  /* 0x00000005eb027209 */ /* 0x000fe40007810000 */
[----:B------:R-:W-:Y:S02]  /*3490*/  FMNMX.FTZ R5, R26, R6, !PT ;  /* 0x000000061a057209 */ /* 0x000fe40007810000 */
[----:B------:R-:W-:Y:S02]  /*34a0*/  FSEL R139, R75, -INF , P0 ;  /* 0xff8000004b8b7808 */ /* 0x000fe40000000000 */
[----:B------:R-:W-:Y:S02]  /*34b0*/  ISETP.GT.AND P0, PT, R0, 0x28, PT ;  /* 0x000000280000780c */ /* 0x000fe40003f04270 */
[----:B------:R-:W-:-:S02]  /*34c0*/  FSEL R236, R85, -INF , P1 ;  /* 0xff80000055ec7808 */ /* 0x000fc40000800000 */
[----:B------:R-:W-:Y:S02]  /*34d0*/  FSEL R233, R84, -INF , P6 ;  /* 0xff80000054e97808 */ /* 0x000fe40003000000 */
[----:B------:R-:W-:Y:S01]  /*34e0*/  FMNMX.FTZ R2, R237, R2, !PT ;  /* 0x00000002ed027209 */ /* 0x000fe20007810000 */
[----:B------:R-:W-:Y:S01]  /*34f0*/  SHFL.IDX PT, R6, R3, RZ, 0x1c1f ;  /* 0x001c1fff03067589 */ /* 0x000fe200000e0000 */
[----:B------:R-:W-:Y:S02]  /*3500*/  FMNMX.FTZ R5, R138, R5, !PT ;  /* 0x000000058a057209 */ /* 0x000fe40007810000 */
[----:B------:R-:W-:Y:S01]  /*3510*/  ISETP.GT.AND P1, PT, R0, 0x29, PT ;  /* 0x000000290000780c */ /* 0x000fe20003f24270 */
[----:B------:R-:W-:Y:S01]  /*3520*/  LDSM.16.MT88.4 R72, [R213+0x2400] ;  /* 0x00240000d548783b */ /* 0x000fe20000004200 */
[----:B------:R-:W-:Y:S02]  /*3530*/  FSEL R148, R78, -INF , P0 ;  /* 0xff8000004e947808 */ /* 0x000fe40000000000 */
[----:B------:R-:W-:-:S02]  /*3540*/  FMNMX.FTZ R5, R139, R5, !PT ;  /* 0x000000058b057209 */ /* 0x000fc40007810000 */
[----:B------:R-:W-:Y:S02]  /*3550*/  ISETP.GT.AND P0, PT, R0, 0x30, PT ;  /* 0x000000300000780c */ /* 0x000fe40003f04270 */
[----:B------:R-:W-:Y:S02]  /*3560*/  FSEL R149, R79, -INF , P1 ;  /* 0xff8000004f957808 */ /* 0x000fe40000800000 */
[----:B------:R-:W-:Y:S02]  /*3570*/  FMNMX.FTZ R5, R148, R5, !PT ;  /* 0x0000000594057209 */ /* 0x000fe40007810000 */
[----:B------:R-:W-:Y:S01]  /*3580*/  FMNMX.FTZ R2, R233, R2, !PT ;  /* 0x00000002e9027209 */ /* 0x000fe20007810000 */
[----:B------:R-:W-:Y:S01]  /*3590*/  SHFL.IDX PT, R3, R3, 0x1, 0x1c1f ;  /* 0x003c1f0003037f89 */ /* 0x000fe200000e0000 */
[----:B------:R-:W-:Y:S02]  /*35a0*/  ISETP.GT.AND P1, PT, R0, 0x31, PT ;  /* 0x000000310000780c */ /* 0x000fe40003f24270 */
[----:B------:R-:W-:Y:S01]  /*35b0*/  FSEL R234, R82, -INF , P0 ;  /* 0xff80000052ea7808 */ /* 0x000fe20000000000 */
[----:B------:R-:W-:Y:S01]  /*35c0*/  LDSM.16.MT88.4 R76, [R214] ;  /* 0x00000000d64c783b */ /* 0x000fe20000004200 */
[----:B------:R-:W-:-:S02]  /*35d0*/  FMNMX.FTZ R5, R149, R5, !PT ;  /* 0x0000000595057209 */ /* 0x000fc40007810000 */
[----:B------:R-:W-:Y:S02]  /*35e0*/  FMNMX.FTZ R2, R236, R2, !PT ;  /* 0x00000002ec027209 */ /* 0x000fe40007810000 */
[----:B------:R-:W-:Y:S02]  /*35f0*/  FSEL R238, R83, -INF , P1 ;  /* 0xff80000053ee7808 */ /* 0x000fe40000800000 */
[----:B------:R-:W-:Y:S02]  /*3600*/  ISETP.GT.AND P1, PT, R0, 0x38, PT ;  /* 0x000000380000780c */ /* 0x000fe40003f24270 */
[----:B------:R-:W-:Y:S01]  /*3610*/  FMNMX.FTZ R5, R234, R5, !PT ;  /* 0x00000005ea057209 */ /* 0x000fe20007810000 */
[----:B------:R-:W1:Y:S01]  /*3620*/  SHFL.BFLY PT, R9, R2, 0x2, 0x1f ;  /* 0x0c401f0002097f89 */ /* 0x000e6200000e0000 */
[----:B------:R-:W-:Y:S02]  /*3630*/  ISETP.GT.AND P0, PT, R0, 0x39, PT ;  /* 0x000000390000780c */ /* 0x000fe40003f04270 */
[----:B------:R-:W-:-:S02]  /*3640*/  FSEL R240, R86, -INF , P1 ;  /* 0xff80000056f07808 */ /* 0x000fc40000800000 */
[----:B------:R-:W-:Y:S02]  /*3650*/  FMNMX.FTZ R0, R238, R5, !PT ;  /* 0x00000005ee007209 */ /* 0x000fe40007810000 */
[----:B------:R-:W-:Y:S02]  /*3660*/  FSEL R243, R87, -INF , P0 ;  /* 0xff80000057f37808 */ /* 0x000fe40000000000 */
[----:B------:R-:W-:Y:S01]  /*3670*/  FMNMX.FTZ R0, R240, R0, !PT ;  /* 0x00000000f0007209 */ /* 0x000fe20007810000 */
[----:B------:R-:W-:Y:S03]  /*3680*/  LDSM.16.MT88.4 R84, [R213+0x1000] ;  /* 0x00100000d554783b */ /* 0x000fe60000004200 */
[----:B------:R-:W-:-:S05]  /*3690*/  FMNMX.FTZ R0, R243, R0, !PT ;  /* 0x00000000f3007209 */ /* 0x000fca0007810000 */
[----:B------:R-:W2:Y:S01]  /*36a0*/  SHFL.BFLY PT, R8, R0, 0x2, 0x1f ;  /* 0x0c401f0000087f89 */ /* 0x000ea200000e0000 */
[----:B-1----:R-:W-:-:S05]  /*36b0*/  FMNMX.FTZ R5, R2, R9, !PT ;  /* 0x0000000902057209 */ /* 0x002fca0007810000 */
[----:B------:R-:W1:Y:S01]  /*36c0*/  SHFL.BFLY PT, R9, R5, 0x1, 0x1f ;  /* 0x0c201f0005097f89 */ /* 0x000e6200000e0000 */
[C---:B------:R-:W-:Y:S02]  /*36d0*/  IMAD.IADD R2, R4.reuse, 0x1, R6 ;  /* 0x0000000104027824 */ /* 0x040fe400078e0206 */
[----:B------:R-:W-:Y:S01]  /*36e0*/  IMAD.IADD R4, R4, 0x1, R3 ;  /* 0x0000000104047824 */ /* 0x000fe200078e0203 */
[----:B--2---:R-:W-:-:S05]  /*36f0*/  FMNMX.FTZ R3, R0, R8, !PT ;  /* 0x0000000800037209 */ /* 0x004fca0007810000 */
[----:B------:R-:W2:Y:S01]  /*3700*/  SHFL.BFLY PT, R6, R3, 0x1, 0x1f ;  /* 0x0c201f0003067f89 */ /* 0x000ea200000e0000 */
[C---:B------:R-:W-:Y:S02]  /*3710*/  IMNMX R2, R7.reuse, R2, PT ;  /* 0x0000000207027217 */ /* 0x040fe40003800200 */
[----:B------:R-:W-:Y:S02]  /*3720*/  IMNMX R0, R7, R4, PT ;  /* 0x0000000407007217 */ /* 0x000fe40003800200 */
[C---:B------:R-:W-:Y:S02]  /*3730*/  ISETP.GT.AND P1, PT, R2.reuse, 0x1, PT ;  /* 0x000000010200780c */ /* 0x040fe40003f24270 */
[----:B-1----:R-:W-:Y:S02]  /*3740*/  FMNMX.FTZ R143, R5, R9, !PT ;  /* 0x00000009058f7209 */ /* 0x002fe40007810000 */
[----:B------:R-:W-:Y:S02]  /*3750*/  ISETP.GT.AND P0, PT, R2, 0x8, PT ;  /* 0x000000080200780c */ /* 0x000fe40003f04270 */
[----:B------:R-:W-:Y:S01]  /*3760*/  FSEL R41, R97, -INF , P1 ;  /* 0xff80000061297808 */ /* 0x000fe20000800000 */
[----:B------:R-:W-:Y:S01]  /*3770*/  FMUL.FTZ R4, R143, c[0x0][0x2d0] ;  /* 0x0000b4008f047a20 */ /* 0x000fe20000410000 */
[----:B------:R-:W-:-:S02]  /*3780*/  FSEL R42, R88, -INF , P0 ;  /* 0xff800000582a7808 */ /* 0x000fc40000000000 */
[----:B------:R-:W-:Y:S02]  /*3790*/  FSETP.NEU.FTZ.AND P1, PT, R143, -INF , PT ;  /* 0xff8000008f00780b */ /* 0x000fe40003f3d000 */
[----:B------:R-:W-:Y:S02]  /*37a0*/  ISETP.GT.AND P0, PT, R0, RZ, PT ;  /* 0x000000ff0000720c */ /* 0x000fe40003f04270 */
[----:B------:R-:W-:Y:S02]  /*37b0*/  FSEL R12, R4, RZ, P1 ;  /* 0x000000ff040c7208 */ /* 0x000fe40000800000 */
[----:B------:R-:W-:Y:S02]  /*37c0*/  FSEL R45, R98, -INF , P0 ;  /* 0xff800000622d7808 */ /* 0x000fe40000000000 */
[----:B------:R-:W-:Y:S02]  /*37d0*/  ISETP.GT.AND P0, PT, R0, 0x9, PT ;  /* 0x000000090000780c */ /* 0x000fe40003f04270 */
[----:B--2---:R-:W-:Y:S01]  /*37e0*/  FMNMX.FTZ R142, R3, R6, !PT ;  /* 0x00000006038e7209 */ /* 0x004fe20007810000 */
[----:B------:R-:W-:Y:S01]  /*37f0*/  FFMA.FTZ R3, R11, c[0x0][0x2d0], -R12 ;  /* 0x0000b4000b037a23 */ /* 0x000fe2000001080c */
[----:B------:R-:W-:-:S02]  /*3800*/  ISETP.GT.AND P6, PT, R2, RZ, PT ;  /* 0x000000ff0200720c */ /* 0x000fc40003fc4270 */
[----:B------:R-:W-:Y:S02]  /*3810*/  FSEL R48, R91, -INF , P0 ;  /* 0xff8000005b307808 */ /* 0x000fe40000000000 */
[----:B------:R-:W-:Y:S01]  /*3820*/  ISETP.GT.AND P0, PT, R2, 0x11, PT ;  /* 0x000000110200780c */ /* 0x000fe20003f04270 */
[----:B------:R1:W-:Y:S01]  /*3830*/  MUFU.EX2 R32, R3 ;  /* 0x0000000300207308 */ /* 0x0003e20000000800 */
[----:B------:R-:W-:Y:S02]  /*3840*/  FSEL R40, R96, -INF , P6 ;  /* 0xff80000060287808 */ /* 0x000fe40003000000 */
[----:B------:R-:W-:Y:S02]  /*3850*/  ISETP.GT.AND P6, PT, R2, 0x9, PT ;  /* 0x000000090200780c */ /* 0x000fe40003fc4270 */
[----:B------:R-:W-:Y:S02]  /*3860*/  FSEL R49, R57, -INF , P0 ;  /* 0xff80000039317808 */ /* 0x000fe40000000000 */
[----:B------:R-:W-:Y:S01]  /*3870*/  ISETP.GT.AND P0, PT, R0, 0x11, PT ;  /* 0x000000110000780c */ /* 0x000fe20003f04270 */
[----:B------:R-:W-:Y:S01]  /*3880*/  FFMA.FTZ R4, R10, c[0x0][0x2d0], -R12 ;  /* 0x0000b4000a047a23 */ /* 0x000fe2000001080c */
[----:B------:R-:W-:-:S02]  /*3890*/  FSEL R46, R89, -INF , P6 ;  /* 0xff800000592e7808 */ /* 0x000fc40003000000 */
[----:B------:R-:W-:Y:S01]  /*38a0*/  ISETP.GT.AND P1, PT, R0, 0x8, PT ;  /* 0x000000080000780c */ /* 0x000fe20003f24270 */
[----:B-1----:R-:W-:Y:S01]  /*38b0*/  FFMA.FTZ R3, R13, c[0x0][0x2d0], -R12 ;  /* 0x0000b4000d037a23 */ /* 0x002fe2000001080c */
[----:B------:R-:W-:-:S03]  /*38c0*/  FSEL R89, R59, -INF , P0 ;  /* 0xff8000003b597808 */ /* 0x000fc60000000000 */
[----:B------:R1:W-:Y:S01]  /*38d0*/  MUFU.EX2 R7, R3 ;  /* 0x0000000300077308 */ /* 0x0003e20000000800 */
[----:B------:R-:W-:Y:S02]  /*38e0*/  FSETP.NEU.FTZ.AND P0, PT, R142, -INF , PT ;  /* 0xff8000008e00780b */ /* 0x000fe40003f1d000 */
[----:B------:R-:W-:-:S05]  /*38f0*/  FSEL R47, R90, -INF , P1 ;  /* 0xff8000005a2f7808 */ /* 0x000fca0000800000 */
[----:B------:R2:W3:Y:S01]  /*3900*/  MUFU.EX2 R90, R4 ;  /* 0x00000004005a7308 */ /* 0x0004e20000000800 */
[----:B-1----:R-:W-:-:S05]  /*3910*/  FMUL.FTZ R3, R142, c[0x0][0x2d0] ;  /* 0x0000b4008e037a20 */ /* 0x002fca0000410000 */
[----:B------:R-:W-:Y:S01]  /*3920*/  FSEL R3, R3, RZ, P0 ;  /* 0x000000ff03037208 */ /* 0x000fe20000000000 */
[----:B--2---:R-:W-:-:S04]  /*3930*/  FFMA.FTZ R4, R14, c[0x0][0x2d0], -R12 ;  /* 0x0000b4000e047a23 */ /* 0x004fc8000001080c */
[----:B------:R1:W2:Y:S01]  /*3940*/  MUFU.EX2 R183, R4 ;  /* 0x0000000400b77308 */ /* 0x0002a20000000800 */
[----:B------:R-:W-:Y:S02]  /*3950*/  FMNMX.FTZ R5, R40, R41, !PT ;  /* 0x0000002928057209 */ /* 0x000fe40007810000 */
[----:B------:R-:W-:Y:S01]  /*3960*/  ISETP.GT.AND P1, PT, R2, 0x10, PT ;  /* 0x000000100200780c */ /* 0x000fe20003f24270 */
[----:B-1----:R-:W-:-:S04]  /*3970*/  FFMA.FTZ R4, R15, c[0x0][0x2d0], -R3 ;  /* 0x0000b4000f047a23 */ /* 0x002fc80000010803 */
[----:B------:R1:W-:Y:S01]  /*3980*/  MUFU.EX2 R151, R4 ;  /* 0x0000000400977308 */ /* 0x0003e20000000800 */
[----:B------:R-:W-:Y:S02]  /*3990*/  ISETP.GT.AND P6, PT, R0, 0x1, PT ;  /* 0x000000010000780c */ /* 0x000fe40003fc4270 */
[----:B------:R-:W-:Y:S02]  /*39a0*/  FSEL R43, R56, -INF , P1 ;  /* 0xff800000382b7808 */ /* 0x000fe40000800000 */
[----:B------:R-:W-:Y:S01]  /*39b0*/  ISETP.GT.AND P1, PT, R0, 0x10, PT ;  /* 0x000000100000780c */ /* 0x000fe20003f24270 */
[----:B-1----:R-:W-:-:S04]  /*39c0*/  FFMA.FTZ R4, R16, c[0x0][0x2d0], -R3 ;  /* 0x0000b40010047a23 */ /* 0x002fc80000010803 */
[----:B------:R1:W4:Y:S01]  /*39d0*/  MUFU.EX2 R150, R4 ;  /* 0x0000000400967308 */ /* 0x0003220000000800 */
[----:B------:R-:W-:Y:S01]  /*39e0*/  FSEL R44, R99, -INF , P6 ;  /* 0xff800000632c7808 */ /* 0x000fe20003000000 */
[----:B------:R-:W-:Y:S01]  /*39f0*/  IMAD.MOV.U32 R91, RZ, RZ, R27 ;  /* 0x000000ffff5b7224 */ /* 0x000fe200078e001b */
[----:B------:R-:W-:Y:S01]  /*3a00*/  ISETP.GT.AND P6, PT, R2, 0x18, PT ;  /* 0x000000180200780c */ /* 0x000fe20003fc4270 */
[----:B------:R-:W-:Y:S01]  /*3a10*/  LDSM.16.MT88.4 R96, [R214+0x1000] ;  /* 0x00100000d660783b */ /* 0x000fe20000004200 */
[----:B------:R-:W-:Y:S02]  /*3a20*/  FSEL R88, R58, -INF , P1 ;  /* 0xff8000003a587808 */ /* 0x000fe40000800000 */
[----:B------:R-:W-:Y:S01]  /*3a30*/  ISETP.GT.AND P1, PT, R2, 0x19, PT ;  /* 0x000000190200780c */ /* 0x000fe20003f24270 */
[----:B------:R-:W-:Y:S01]  /*3a40*/  LDSM.16.MT88.4 R56, [R214+0x400] ;  /* 0x00040000d638783b */ /* 0x000fe20000004200 */
[----:B-1----:R-:W-:Y:S01]  /*3a50*/  FMNMX.FTZ R4, R42, R5, !PT ;  /* 0x000000052a047209 */ /* 0x002fe20007810000 */
[----:B------:R-:W-:-:S03]  /*3a60*/  FFMA.FTZ R5, R17, c[0x0][0x2d0], -R3 ;  /* 0x0000b40011057a23 */ /* 0x000fc60000010803 */
[----:B------:R-:W-:Y:S01]  /*3a70*/  FMNMX.FTZ R4, R46, R4, !PT ;  /* 0x000000042e047209 */ /* 0x000fe20007810000 */
[----:B------:R1:W-:Y:S03]  /*3a80*/  MUFU.EX2 R27, R5 ;  /* 0x00000005001b7308 */ /* 0x0003e60000000800 */
[----:B------:R-:W-:Y:S02]  /*3a90*/  FMNMX.FTZ R4, R43, R4, !PT ;  /* 0x000000042b047209 */ /* 0x000fe40007810000 */
[----:B------:R-:W-:Y:S02]  /*3aa0*/  FSEL R50, R92, -INF , P6 ;  /* 0xff8000005c327808 */ /* 0x000fe40003000000 */
[----:B------:R-:W-:Y:S02]  /*3ab0*/  FMNMX.FTZ R4, R49, R4, !PT ;  /* 0x0000000431047209 */ /* 0x000fe40007810000 */
[----:B------:R-:W-:-:S02]  /*3ac0*/  FSEL R51, R93, -INF , P1 ;  /* 0xff8000005d337808 */ /* 0x000fc40000800000 */
[----:B------:R-:W-:Y:S01]  /*3ad0*/  ISETP.GT.AND P1, PT, R2, 0x21, PT ;  /* 0x000000210200780c */ /* 0x000fe20003f24270 */
[----:B-1----:R-:W-:Y:S01]  /*3ae0*/  FFMA.FTZ R5, R18, c[0x0][0x2d0], -R3 ;  /* 0x0000b40012057a23 */ /* 0x002fe20000010803 */
[----:B------:R-:W-:Y:S02]  /*3af0*/  ISETP.GT.AND P6, PT, R2, 0x20, PT ;  /* 0x000000200200780c */ /* 0x000fe40003fc4270 */
[----:B------:R-:W-:Y:S01]  /*3b00*/  FMNMX.FTZ R4, R50, R4, !PT ;  /* 0x0000000432047209 */ /* 0x000fe20007810000 */
[----:B------:R1:W1:Y:S01]  /*3b10*/  MUFU.EX2 R182, R5 ;  /* 0x0000000500b67308 */ /* 0x0002620000000800 */
[C---:B------:R-:W-:Y:S02]  /*3b20*/  ISETP.GT.AND P0, PT, R0.reuse, 0x18, PT ;  /* 0x000000180000780c */ /* 0x040fe40003f04270 */
[----:B------:R-:W-:Y:S02]  /*3b30*/  FSEL R131, R29, -INF , P1 ;  /* 0xff8000001d837808 */ /* 0x000fe40000800000 */
[----:B------:R-:W-:-:S02]  /*3b40*/  ISETP.GT.AND P1, PT, R0, 0x20, PT ;  /* 0x000000200000780c */ /* 0x000fc40003f24270 */
[----:B------:R-:W-:Y:S02]  /*3b50*/  FSEL R128, R28, -INF , P6 ;  /* 0xff8000001c807808 */ /* 0x000fe40003000000 */
[----:B------:R-:W-:Y:S02]  /*3b60*/  FMNMX.FTZ R4, R51, R4, !PT ;  /* 0x0000000433047209 */ /* 0x000fe40007810000 */
[----:B-1----:R-:W-:Y:S02]  /*3b70*/  FMNMX.FTZ R5, R45, R44, !PT ;  /* 0x0000002c2d057209 */ /* 0x002fe40007810000 */
[----:B------:R-:W-:Y:S02]  /*3b80*/  FSEL R14, R94, -INF , P0 ;  /* 0xff8000005e0e7808 */ /* 0x000fe40000000000 */
[----:B------:R-:W-:Y:S02]  /*3b90*/  FMNMX.FTZ R5, R47, R5, !PT ;  /* 0x000000052f057209 */ /* 0x000fe40007810000 */
[----:B------:R-:W-:-:S02]  /*3ba0*/  ISETP.GT.AND P0, PT, R0, 0x21, PT ;  /* 0x000000210000780c */ /* 0x000fc40003f04270 */
[----:B------:R-:W-:Y:S02]  /*3bb0*/  FSEL R134, R30, -INF , P1 ;  /* 0xff8000001e867808 */ /* 0x000fe40000800000 */
[----:B------:R-:W-:Y:S02]  /*3bc0*/  ISETP.GT.AND P1, PT, R2, 0x28, PT ;  /* 0x000000280200780c */ /* 0x000fe40003f24270 */
[----:B------:R-:W-:Y:S02]  /*3bd0*/  FMNMX.FTZ R5, R48, R5, !PT ;  /* 0x0000000530057209 */ /* 0x000fe40007810000 */
[----:B------:R-:W-:Y:S02]  /*3be0*/  FMNMX.FTZ R4, R128, R4, !PT ;  /* 0x0000000480047209 */ /* 0x000fe40007810000 */
[----:B------:R-:W-:Y:S02]  /*3bf0*/  FSEL R135, R31, -INF , P0 ;  /* 0xff8000001f877808 */ /* 0x000fe40000000000 */
[----:B------:R-:W-:-:S02]  /*3c00*/  ISETP.GT.AND P0, PT, R2, 0x29, PT ;  /* 0x000000290200780c */ /* 0x000fc40003f04270 */
[----:B------:R-:W-:Y:S02]  /*3c10*/  FSEL R129, R36, -INF , P1 ;  /* 0xff80000024817808 */ /* 0x000fe40000800000 */
[----:B------:R-:W-:Y:S02]  /*3c20*/  FMNMX.FTZ R4, R131, R4, !PT ;  /* 0x0000000483047209 */ /* 0x000fe40007810000 */
[----:B------:R-:W-:Y:S02]  /*3c30*/  FMNMX.FTZ R5, R88, R5, !PT ;  /* 0x0000000558057209 */ /* 0x000fe40007810000 */
[----:B------:R-:W-:Y:S02]  /*3c40*/  ISETP.GT.AND P1, PT, R2, 0x30, PT ;  /* 0x000000300200780c */ /* 0x000fe40003f24270 */
[----:B------:R-:W-:Y:S02]  /*3c50*/  ISETP.GT.AND P6, PT, R0, 0x19, PT ;  /* 0x000000190000780c */ /* 0x000fe40003fc4270 */
[----:B------:R-:W-:-:S02]  /*3c60*/  FSEL R130, R37, -INF , P0 ;  /* 0xff80000025827808 */ /* 0x000fc40000000000 */
[----:B------:R-:W-:Y:S02]  /*3c70*/  FMNMX.FTZ R4, R129, R4, !PT ;  /* 0x0000000481047209 */ /* 0x000fe40007810000 */
[----:B------:R-:W-:Y:S02]  /*3c80*/  FMNMX.FTZ R5, R89, R5, !PT ;  /* 0x0000000559057209 */ /* 0x000fe40007810000 */
[----:B------:R-:W-:Y:S02]  /*3c90*/  FSEL R194, R100, -INF , P1 ;  /* 0xff80000064c27808 */ /* 0x000fe40000800000 */
[----:B------:R-:W-:Y:S02]  /*3ca0*/  ISETP.GT.AND P1, PT, R0, 0x28, PT ;  /* 0x000000280000780c */ /* 0x000fe40003f24270 */
[----:B------:R-:W-:Y:S02]  /*3cb0*/  FSEL R15, R95, -INF , P6 ;  /* 0xff8000005f0f7808 */ /* 0x000fe40003000000 */
[----:B------:R-:W-:Y:S01]  /*3cc0*/  ISETP.GT.AND P0, PT, R2, 0x31, PT ;  /* 0x000000310200780c */ /* 0x000fe20003f04270 */
[----:B------:R-:W-:Y:S01]  /*3cd0*/  LDSM.16.MT88.4 R92, [R214+0x2400] ;  /* 0x00240000d65c783b */ /* 0x000fe20000004200 */
[----:B------:R-:W-:-:S02]  /*3ce0*/  FMNMX.FTZ R4, R130, R4, !PT ;  /* 0x0000000482047209 */ /* 0x000fc40007810000 */
[----:B------:R-:W-:Y:S02]  /*3cf0*/  FMNMX.FTZ R5, R14, R5, !PT ;  /* 0x000000050e057209 */ /* 0x000fe40007810000 */
[----:B------:R-:W-:Y:S02]  /*3d00*/  FSEL R133, R38, -INF , P1 ;  /* 0xff80000026857808 */ /* 0x000fe40000800000 */
[C---:B------:R-:W-:Y:S02]  /*3d10*/  ISETP.GT.AND P6, PT, R2.reuse, 0x38, PT ;  /* 0x000000380200780c */ /* 0x040fe40003fc4270 */
[----:B------:R-:W-:Y:S02]  /*3d20*/  ISETP.GT.AND P1, PT, R2, 0x39, PT ;  /* 0x000000390200780c */ /* 0x000fe40003f24270 */
[----:B------:R-:W-:Y:S02]  /*3d30*/  FSEL R192, R101, -INF , P0 ;  /* 0xff80000065c07808 */ /* 0x000fe40000000000 */
[----:B------:R-:W-:-:S02]  /*3d40*/  FMNMX.FTZ R2, R194, R4, !PT ;  /* 0x00000004c2027209 */ /* 0x000fc40007810000 */
[----:B------:R-:W-:Y:S02]  /*3d50*/  FMNMX.FTZ R5, R15, R5, !PT ;  /* 0x000000050f057209 */ /* 0x000fe40007810000 */
[----:B------:R-:W-:Y:S01]  /*3d60*/  FMNMX.FTZ R4, R192, R2, !PT ;  /* 0x00000002c0047209 */ /* 0x000fe20007810000 */
[----:B------:R-:W-:Y:S01]  /*3d70*/  FFMA.FTZ R2, R19, c[0x0][0x2d0], -R12 ;  /* 0x0000b40013027a23 */ /* 0x000fe2000001080c */
[----:B------:R-:W-:Y:S02]  /*3d80*/  FMNMX.FTZ R5, R134, R5, !PT ;  /* 0x0000000586057209 */ /* 0x000fe40007810000 */
[----:B------:R-:W-:Y:S01]  /*3d90*/  ISETP.GT.AND P0, PT, R0, 0x29, PT ;  /* 0x000000290000780c */ /* 0x000fe20003f04270 */
[----:B------:R1:W-:Y:S01]  /*3da0*/  MUFU.EX2 R250, R2 ;  /* 0x0000000200fa7308 */ /* 0x0003e20000000800 */
[----:B------:R-:W-:Y:S02]  /*3db0*/  FMNMX.FTZ R5, R135, R5, !PT ;  /* 0x0000000587057209 */ /* 0x000fe40007810000 */
[----:B------:R-:W-:-:S02]  /*3dc0*/  FSEL R193, R144, -INF , P6 ;  /* 0xff80000090c17808 */ /* 0x000fc40003000000 */
[----:B------:R-:W-:Y:S02]  /*3dd0*/  FSEL R195, R145, -INF , P1 ;  /* 0xff80000091c37808 */ /* 0x000fe40000800000 */
[----:B------:R-:W-:Y:S02]  /*3de0*/  FSEL R132, R39, -INF , P0 ;  /* 0xff80000027847808 */ /* 0x000fe40000000000 */
[----:B------:R-:W-:Y:S02]  /*3df0*/  ISETP.GT.AND P1, PT, R0, 0x30, PT ;  /* 0x000000300000780c */ /* 0x000fe40003f24270 */
[----:B------:R-:W-:Y:S01]  /*3e00*/  FMNMX.FTZ R5, R133, R5, !PT ;  /* 0x0000000585057209 */ /* 0x000fe20007810000 */
[----:B-1----:R-:W-:Y:S01]  /*3e10*/  FFMA.FTZ R2, R20, c[0x0][0x2d0], -R12 ;  /* 0x0000b40014027a23 */ /* 0x002fe2000001080c */
[----:B------:R-:W-:-:S03]  /*3e20*/  FMNMX.FTZ R4, R193, R4, !PT ;  /* 0x00000004c1047209 */ /* 0x000fc60007810000 */
[----:B------:R1:W1:Y:S01]  /*3e30*/  MUFU.EX2 R252, R2 ;  /* 0x0000000200fc7308 */ /* 0x0002620000000800 */
[----:B------:R-:W-:Y:S02]  /*3e40*/  ISETP.GT.AND P0, PT, R0, 0x31, PT ;  /* 0x000000310000780c */ /* 0x000fe40003f04270 */
[----:B------:R-:W-:Y:S02]  /*3e50*/  FSEL R204, R102, -INF , P1 ;  /* 0xff80000066cc7808 */ /* 0x000fe40000800000 */
[----:B------:R-:W-:Y:S02]  /*3e60*/  FMNMX.FTZ R5, R132, R5, !PT ;  /* 0x0000000584057209 */ /* 0x000fe40007810000 */
[----:B------:R-:W-:Y:S02]  /*3e70*/  FMNMX.FTZ R4, R195, R4, !PT ;  /* 0x00000004c3047209 */ /* 0x000fe40007810000 */
[----:B------:R-:W-:Y:S02]  /*3e80*/  FSEL R206, R103, -INF , P0 ;  /* 0xff80000067ce7808 */ /* 0x000fe40000000000 */
[----:B------:R-:W-:Y:S01]  /*3e90*/  ISETP.GT.AND P1, PT, R0, 0x38, PT ;  /* 0x000000380000780c */ /* 0x000fe20003f24270 */
[----:B-1----:R-:W-:-:S04]  /*3ea0*/  FFMA.FTZ R2, R21, c[0x0][0x2d0], -R12 ;  /* 0x0000b40015027a23 */ /* 0x002fc8000001080c */
[----:B------:R1:W-:Y:S01]  /*3eb0*/  MUFU.EX2 R251, R2 ;  /* 0x0000000200fb7308 */ /* 0x0003e20000000800 */
[----:B------:R-:W2:Y:S01]  /*3ec0*/  SHFL.BFLY PT, R6, R4, 0x2, 0x1f ;  /* 0x0c401f0004067f89 */ /* 0x000ea200000e0000 */
[----:B------:R-:W-:Y:S02]  /*3ed0*/  ISETP.GT.AND P0, PT, R0, 0x39, PT ;  /* 0x000000390000780c */ /* 0x000fe40003f04270 */
[----:B------:R-:W-:Y:S02]  /*3ee0*/  FSEL R205, R146, -INF , P1 ;  /* 0xff80000092cd7808 */ /* 0x000fe40000800000 */
[----:B------:R-:W-:Y:S02]  /*3ef0*/  FSEL R208, R147, -INF , P0 ;  /* 0xff80000093d07808 */ /* 0x000fe40000000000 */
[----:B-1----:R-:W-:-:S04]  /*3f00*/  FMNMX.FTZ R2, R204, R5, !PT ;  /* 0x00000005cc027209 */ /* 0x002fc80007810000 */
[----:B------:R-:W-:-:S04]  /*3f10*/  FMNMX.FTZ R2, R206, R2, !PT ;  /* 0x00000002ce027209 */ /* 0x000fc80007810000 */
[----:B------:R-:W-:-:S04]  /*3f20*/  FMNMX.FTZ R2, R205, R2, !PT ;  /* 0x00000002cd027209 */ /* 0x000fc80007810000 */
[----:B------:R-:W-:Y:S01]  /*3f30*/  FMNMX.FTZ R2, R208, R2, !PT ;  /* 0x00000002d0027209 */ /* 0x000fe20007810000 */
[----:B------:R-:W-:-:S04]  /*3f40*/  FFMA.FTZ R0, R22, c[0x0][0x2d0], -R12 ;  /* 0x0000b40016007a23 */ /* 0x000fc8000001080c */
[----:B------:R-:W1:Y:S01]  /*3f50*/  SHFL.BFLY PT, R5, R2, 0x2, 0x1f ;  /* 0x0c401f0002057f89 */ /* 0x000e6200000e0000 */
[----:B------:R2:W-:Y:S02]  /*3f60*/  MUFU.EX2 R249, R0 ;  /* 0x0000000000f97308 */ /* 0x0005e40000000800 */
[----:B--2---:R-:W-:-:S06]  /*3f70*/  FFMA.FTZ R0, R23, c[0x0][0x2d0], -R3 ;  /* 0x0000b40017007a23 */ /* 0x004fcc0000010803 */
[----:B------:R2:W-:Y:S02]  /*3f80*/  MUFU.EX2 R245, R0 ;  /* 0x0000000000f57308 */ /* 0x0005e40000000800 */
[----:B--2---:R-:W-:-:S05]  /*3f90*/  FMNMX.FTZ R0, R4, R6, !PT ;  /* 0x0000000604007209 */ /* 0x004fca0007810000 */
[----:B------:R-:W2:Y:S01]  /*3fa0*/  SHFL.BFLY PT, R6, R0, 0x1, 0x1f ;  /* 0x0c201f0000067f89 */ /* 0x000ea200000e0000 */
[----:B-1----:R-:W-:-:S05]  /*3fb0*/  FMNMX.FTZ R2, R2, R5, !PT ;  /* 0x0000000502027209 */ /* 0x002fca0007810000 */
[----:B------:R-:W1:Y:S01]  /*3fc0*/  SHFL.BFLY PT, R13, R2, 0x1, 0x1f ;  /* 0x0c201f00020d7f89 */ /* 0x000e6200000e0000 */
[----:B------:R-:W-:Y:S01]  /*3fd0*/  FFMA.FTZ R4, R24, c[0x0][0x2d0], -R3 ;  /* 0x0000b40018047a23 */ /* 0x000fe20000010803 */
[----:B---3--:R-:W-:Y:S02]  /*3fe0*/  F2FP.PACK_AB R8, R32, R90 ;  /* 0x0000005a2008723e */ /* 0x008fe400000000ff */
[----:B------:R-:W-:Y:S01]  /*3ff0*/  F2FP.PACK_AB R10, R183, R7 ;  /* 0x00000007b70a723e */ /* 0x000fe200000000ff */
[----:B------:R3:W1:Y:S01]  /*4000*/  MUFU.EX2 R246, R4 ;  /* 0x0000000400f67308 */ /* 0x0006620000000800 */
[----:B----4-:R-:W-:Y:S02]  /*4010*/  F2FP.PACK_AB R9, R150, R151 ;  /* 0x000000979609723e */ /* 0x010fe400000000ff */
[----:B------:R-:W-:Y:S02]  /*4020*/  F2FP.PACK_AB R11, R182, R27 ;  /* 0x0000001bb60b723e */ /* 0x000fe400000000ff */
[----:B--2---:R-:W-:-:S04]  /*4030*/  FMNMX.FTZ R145, R0, R6, !PT ;  /* 0x0000000600917209 */ /* 0x004fc80007810000 */
[C---:B------:R-:W-:Y:S01]  /*4040*/  FSETP.NEU.FTZ.AND P0, PT, R145.reuse, -INF , PT ;  /* 0xff8000009100780b */ /* 0x040fe20003f1d000 */
[----:B------:R-:W-:Y:S02]  /*4050*/  FMUL.FTZ R0, R145, c[0x0][0x2d0] ;  /* 0x0000b40091007a20 */ /* 0x000fe40000410000 */
[----:B---3--:R-:W-:-:S03]  /*4060*/  FFMA.FTZ R4, R25, c[0x0][0x2d0], -R3 ;  /* 0x0000b40019047a23 */ /* 0x008fc60000010803 */
[----:B------:R-:W-:Y:S01]  /*4070*/  FSEL R0, R0, RZ, P0 ;  /* 0x000000ff00007208 */ /* 0x000fe20000000000 */
[----:B------:R2:W-:Y:S01]  /*4080*/  MUFU.EX2 R247, R4 ;  /* 0x0000000400f77308 */ /* 0x0005e20000000800 */
[----:B------:R-:W-:Y:S01]  /*4090*/  IMAD.MOV.U32 R146, RZ, RZ, R32 ;  /* 0x000000ffff927224 */ /* 0x000fe200078e0020 */
[----:B------:R-:W-:Y:S01]  /*40a0*/  HMMA.16816.F32 R124, R8, R52, RZ ;  /* 0x00000034087c723c */ /* 0x000fe200000018ff */
[----:B------:R-:W-:Y:S01]  /*40b0*/  IMAD.MOV.U32 R147, RZ, RZ, R27 ;  /* 0x000000ffff937224 */ /* 0x000fe200078e001b */
[----:B-1----:R-:W-:Y:S01]  /*40c0*/  FMNMX.FTZ R144, R2, R13, !PT ;  /* 0x0000000d02907209 */ /* 0x002fe20007810000 */
[----:B------:R-:W-:-:S05]  /*40d0*/  FFMA.FTZ R2, R41, c[0x0][0x2d0], -R0 ;  /* 0x0000b40029027a23 */ /* 0x000fca0000010800 */
[----:B------:R-:W-:Y:S01]  /*40e0*/  HMMA.16816.F32 R120, R8, R76, RZ ;  /* 0x0000004c0878723c */ /* 0x000fe200000018ff */
[----:B--2---:R-:W-:-:S07]  /*40f0*/  FFMA.FTZ R4, R26, c[0x0][0x2d0], -R3 ;  /* 0x0000b4001a047a23 */ /* 0x004fce0000010803 */
[C---:B------:R-:W-:Y:S01]  /*4100*/  HMMA.16816.F32 R116, R8.reuse, R84, RZ ;  /* 0x000000540874723c */ /* 0x040fe200000018ff */
[----:B------:R1:W-:Y:S07]  /*4110*/  MUFU.EX2 R241, R2 ;  /* 0x0000000200f17308 */ /* 0x0003ee0000000800 */
[----:B------:R-:W-:Y:S01]  /*4120*/  HMMA.16816.F32 R104, R8, R96, RZ ;  /* 0x000000600868723c */ /* 0x000fe200000018ff */
[----:B------:R-:W-:-:S07]  /*4130*/  FSETP.NEU.FTZ.AND P0, PT, R144, -INF , PT ;  /* 0xff8000009000780b */ /* 0x000fce0003f1d000 */
[----:B------:R-:W-:Y:S01]  /*4140*/  HMMA.16816.F32 R100, R8, R108, RZ ;  /* 0x0000006c0864723c */ /* 0x000fe200000018ff */
[----:B-1----:R-:W-:-:S07]  /*4150*/  FMUL.FTZ R2, R144, c[0x0][0x2d0] ;  /* 0x0000b40090027a20 */ /* 0x002fce0000410000 */
[C---:B------:R-:W-:Y:S08]  /*4160*/  HMMA.16816.F32 R80, R8.reuse, R112, RZ ;  /* 0x000000700850723c */ /* 0x040ff000000018ff */
[C---:B------:R-:W-:Y:S08]  /*4170*/  HMMA.16816.F32 R36, R8.reuse, R54, RZ ;  /* 0x000000360824723c */ /* 0x040ff000000018ff */
[C---:B------:R-:W-:Y:S08]  /*4180*/  HMMA.16816.F32 R32, R8.reuse, R78, RZ ;  /* 0x0000004e0820723c */ /* 0x040ff000000018ff */
[C---:B------:R-:W-:Y:S08]  /*4190*/  HMMA.16816.F32 R28, R8.reuse, R86, RZ ;  /* 0x00000056081c723c */ /* 0x040ff000000018ff */
[C---:B------:R-:W-:Y:S08]  /*41a0*/  HMMA.16816.F32 R24, R8.reuse, R98, RZ ;  /* 0x000000620818723c */ /* 0x040ff000000018ff */
[C---:B------:R-:W-:Y:S08]  /*41b0*/  HMMA.16816.F32 R20, R8.reuse, R110, RZ ;  /* 0x0000006e0814723c */ /* 0x040ff000000018ff */
[----:B------:R-:W-:Y:S07]  /*41c0*/  HMMA.16816.F32 R16, R8, R114, RZ ;  /* 0x000000720810723c */ /* 0x000fee00000018ff */
[----:B------:R-:W-:-:S04]  /*41d0*/  FFMA.FTZ R8, R40, c[0x0][0x2d0], -R0 ;  /* 0x0000b40028087a23 */ /* 0x000fc80000010800 */
[----:B------:R1:W-:Y:S01]  /*41e0*/  MUFU.EX2 R244, R8 ;  /* 0x0000000800f47308 */ /* 0x0003e20000000800 */
[----:B------:R-:W-:Y:S01]  /*41f0*/  FSEL R2, R2, RZ, P0 ;  /* 0x000000ff02027208 */ /* 0x000fe20000000000 */
[----:B-1----:R-:W-:-:S06]  /*4200*/  FFMA.FTZ R8, R42, c[0x0][0x2d0], -R0 ;  /* 0x0000b4002a087a23 */ /* 0x002fcc0000010800 */
[----:B------:R1:W-:Y:S02]  /*4210*/  MUFU.EX2 R242, R8 ;  /* 0x0000000800f27308 */ /* 0x0003e40000000800 */
        /* <DEDUP_REMOVED lines=9> */
[----:B------:R1:W-:Y:S08]  /*42b0*/  MUFU.EX2 R231, R8 ;  /* 0x0000000800e77308 */ /* 0x0003f00000000800 */
[----:B------:R-:W2:Y:S01]  /*42c0*/  MUFU.EX2 R248, R4 ;  /* 0x0000000400f87308 */ /* 0x000ea20000000800 */
[----:B-1----:R-:W-:-:S07]  /*42d0*/  FFMA.FTZ R8, R43, c[0x0][0x2d0], -R0 ;  /* 0x0000b4002b087a23 */ /* 0x002fce0000010800 */
[----:B------:R1:W-:Y:S02]  /*42e0*/  MUFU.EX2 R207, R8 ;  /* 0x0000000800cf7308 */ /* 0x0003e40000000800 */
[----:B-1----:R-:W-:-:S06]  /*42f0*/  FFMA.FTZ R8, R49, c[0x0][0x2d0], -R0 ;  /* 0x0000b40031087a23 */ /* 0x002fcc0000010800 */
[----:B------:R1:W3:Y:S01]  /*4300*/  MUFU.EX2 R211, R8 ;  /* 0x0000000800d37308 */ /* 0x0002e20000000800 */
[----:B------:R-:W-:Y:S01]  /*4310*/  IMAD.MOV.U32 R11, RZ, RZ, R7 ;  /* 0x000000ffff0b7224 */ /* 0x000fe200078e0007 */
[----:B------:R-:W-:Y:S02]  /*4320*/  F2FP.PACK_AB R4, R252, R250 ;  /* 0x000000fafc04723e */ /* 0x000fe400000000ff */
[----:B------:R-:W-:Y:S01]  /*4330*/  F2FP.PACK_AB R5, R246, R245 ;  /* 0x000000f5f605723e */ /* 0x000fe200000000ff */
[----:B-1----:R-:W-:-:S04]  /*4340*/  FFMA.FTZ R8, R50, c[0x0][0x2d0], -R0 ;  /* 0x0000b40032087a23 */ /* 0x002fc80000010800 */
[----:B------:R1:W-:Y:S01]  /*4350*/  MUFU.EX2 R210, R8 ;  /* 0x0000000800d27308 */ /* 0x0003e20000000800 */
[----:B------:R-:W-:Y:S02]  /*4360*/  F2FP.PACK_AB R6, R249, R251 ;  /* 0x000000fbf906723e */ /* 0x000fe400000000ff */
[----:B--2---:R-:W-:Y:S01]  /*4370*/  F2FP.PACK_AB R7, R248, R247 ;  /* 0x000000f7f807723e */ /* 0x004fe200000000ff */
[----:B-1----:R-:W-:-:S04]  /*4380*/  FFMA.FTZ R8, R51, c[0x0][0x2d0], -R0 ;  /* 0x0000b40033087a23 */ /* 0x002fc80000010800 */
[----:B------:R1:W-:Y:S02]  /*4390*/  MUFU.EX2 R209, R8 ;  /* 0x0000000800d17308 */ /* 0x0003e40000000800 */
[----:B------:R-:W-:Y:S01]  /*43a0*/  HMMA.16816.F32 R156, R4, R64, R124 ;  /* 0x00000040049c723c */ /* 0x000fe2000000187c */
[----:B-1----:R-:W-:-:S05]  /*43b0*/  FFMA.FTZ R8, R88, c[0x0][0x2d0], -R2 ;  /* 0x0000b40058087a23 */ /* 0x002fca0000010802 */
[----:B------:R1:W-:Y:S02]  /*43c0*/  MUFU.EX2 R200, R8 ;  /* 0x0000000800c87308 */ /* 0x0003e40000000800 */
[C---:B------:R-:W-:Y:S08]  /*43d0*/  HMMA.16816.F32 R120, R4.reuse, R56, R120 ;  /* 0x000000380478723c */ /* 0x040ff00000001878 */
[----:B------:R-:W-:Y:S01]  /*43e0*/  HMMA.16816.F32 R196, R4, R60, R116 ;  /* 0x0000003c04c4723c */ /* 0x000fe20000001874 */
[----:B-1----:R-:W-:-:S07]  /*43f0*/  FFMA.FTZ R8, R89, c[0x0][0x2d0], -R2 ;  /* 0x0000b40059087a23 */ /* 0x002fce0000010802 */
[C---:B------:R-:W-:Y:S01]  /*4400*/  HMMA.16816.F32 R188, R4.reuse, R68, R104 ;  /* 0x0000004404bc723c */ /* 0x040fe20000001868 */
[----:B------:R1:W2:Y:S07]  /*4410*/  MUFU.EX2 R203, R8 ;  /* 0x0000000800cb7308 */ /* 0x0002ae0000000800 */
[C---:B------:R-:W-:Y:S08]  /*4420*/  HMMA.16816.F32 R176, R4.reuse, R72, R100 ;  /* 0x0000004804b0723c */ /* 0x040ff00000001864 */
[----:B------:R-:W-:Y:S01]  /*4430*/  HMMA.16816.F32 R184, R4, R92, R80 ;  /* 0x0000005c04b8723c */ /* 0x000fe20000001850 */
[----:B-1----:R-:W-:-:S07]  /*4440*/  FFMA.FTZ R8, R14, c[0x0][0x2d0], -R2 ;  /* 0x0000b4000e087a23 */ /* 0x002fce0000010802 */
[C---:B------:R-:W-:Y:S01]  /*4450*/  HMMA.16816.F32 R160, R4.reuse, R66, R36 ;  /* 0x0000004204a0723c */ /* 0x040fe20000001824 */
[----:B------:R1:W-:Y:S07]  /*4460*/  MUFU.EX2 R202, R8 ;  /* 0x0000000800ca7308 */ /* 0x0003ee0000000800 */
[C---:B------:R-:W-:Y:S08]  /*4470*/  HMMA.16816.F32 R168, R4.reuse, R58, R32 ;  /* 0x0000003a04a8723c */ /* 0x040ff00000001820 */
[----:B------:R-:W-:Y:S01]  /*4480*/  HMMA.16816.F32 R124, R4, R62, R28 ;  /* 0x0000003e047c723c */ /* 0x000fe2000000181c */
[----:B-1----:R-:W-:-:S07]  /*4490*/  FFMA.FTZ R8, R15, c[0x0][0x2d0], -R2 ;  /* 0x0000b4000f087a23 */ /* 0x002fce0000010802 */
[C---:B------:R-:W-:Y:S08]  /*44a0*/  HMMA.16816.F32 R172, R4.reuse, R70, R24 ;  /* 0x0000004604ac723c */ /* 0x040ff00000001818 */
[C---:B------:R-:W-:Y:S08]  /*44b0*/  HMMA.16816.F32 R164, R4.reuse, R74, R20 ;  /* 0x0000004a04a4723c */ /* 0x040ff00000001814 */
[----:B------:R-:W-:Y:S07]  /*44c0*/  HMMA.16816.F32 R152, R4, R94, R16 ;  /* 0x0000005e0498723c */ /* 0x000fee0000001810 */
[----:B------:R-:W-:-:S02]  /*44d0*/  F2FP.PACK_AB R4, R241, R244 ;  /* 0x000000f4f104723e */ /* 0x000fc400000000ff */
[----:B------:R-:W-:Y:S02]  /*44e0*/  F2FP.PACK_AB R6, R239, R242 ;  /* 0x000000f2ef06723e */ /* 0x000fe400000000ff */
[----:B------:R-:W-:Y:S02]  /*44f0*/  F2FP.PACK_AB R5, R229, R232 ;  /* 0x000000e8e505723e */ /* 0x000fe400000000ff */
[----:B------:R-:W-:Y:S01]  /*4500*/  F2FP.PACK_AB R7, R231, R230 ;  /* 0x000000e6e707723e */ /* 0x000fe200000000ff */
[----:B------:R1:W4:Y:S06]  /*4510*/  MUFU.EX2 R201, R8 ;  /* 0x0000000800c97308 */ /* 0x00032c0000000800 */
[C---:B------:R-:W-:Y:S08]  /*4520*/  HMMA.16816.F32 R44, R4.reuse, R52, RZ ;  /* 0x00000034042c723c */ /* 0x040ff000000018ff */
[----:B------:R-:W-:Y:S01]  /*4530*/  HMMA.16816.F32 R28, R4, R84, RZ ;  /* 0x00000054041c723c */ /* 0x000fe200000018ff */
[----:B-1----:R-:W-:-:S07]  /*4540*/  FFMA.FTZ R8, R128, c[0x0][0x2d0], -R0 ;  /* 0x0000b40080087a23 */ /* 0x002fce0000010800 */
        /* <DEDUP_REMOVED lines=8> */
[----:B------:R-:W-:Y:S01]  /*45d0*/  HMMA.16816.F32 R24, R4, R112, RZ ;  /* 0x000000700418723c */ /* 0x000fe200000018ff */
[----:B------:R-:W-:-:S02]  /*45e0*/  IMAD.MOV.U32 R110, RZ, RZ, R183 ;  /* 0x000000ffff6e7224 */ /* 0x000fc400078e00b7 */
[----:B------:R1:W-:Y:S05]  /*45f0*/  MUFU.EX2 R183, R8 ;  /* 0x0000000800b77308 */ /* 0x0003ea0000000800 */
[----:B------:R-:W-:Y:S07]  /*4600*/  HMMA.16816.F32 R80, R4, R114, RZ ;  /* 0x000000720450723c */ /* 0x000fee00000018ff */
[----:B---3--:R-:W-:-:S02]  /*4610*/  F2FP.PACK_AB R4, R211, R207 ;  /* 0x000000cfd304723e */ /* 0x008fc400000000ff */
[----:B--2---:R-:W-:Y:S02]  /*4620*/  F2FP.PACK_AB R5, R203, R200 ;  /* 0x000000c8cb05723e */ /* 0x004fe400000000ff */
[----:B------:R-:W-:Y:S02]  /*4630*/  F2FP.PACK_AB R6, R209, R210 ;  /* 0x000000d2d106723e */ /* 0x000fe400000000ff */
[----:B----4-:R-:W-:Y:S01]  /*4640*/  F2FP.PACK_AB R7, R201, R202 ;  /* 0x000000cac907723e */ /* 0x010fe200000000ff */
[----:B-1----:R-:W-:-:S06]  /*4650*/  FFMA.FTZ R8, R136, c[0x0][0x2d0], -R12 ;  /* 0x0000b40088087a23 */ /* 0x002fcc000001080c */
[C---:B------:R-:W-:Y:S07]  /*4660*/  HMMA.16816.F32 R116, R4.reuse, R64, R44 ;  /* 0x000000400474723c */ /* 0x040fee000000182c */
[----:B------:R-:W-:Y:S02]  /*4670*/  IMAD.MOV.U32 R64, RZ, RZ, R182 ;  /* 0x000000ffff407224 */ /* 0x000fe400078e00b6 */
[----:B------:R1:W-:Y:S01]  /*4680*/  MUFU.EX2 R182, R8 ;  /* 0x0000000800b67308 */ /* 0x0003e20000000800 */
[----:B------:R-:W-:Y:S01]  /*4690*/  HMMA.16816.F32 R100, R4, R60, R28 ;  /* 0x0000003c0464723c */ /* 0x000fe2000000181c */
[----:B------:R-:W-:Y:S01]  /*46a0*/  IMAD.MOV.U32 R108, RZ, RZ, R147 ;  /* 0x000000ffff6c7224 */ /* 0x000fe200078e0093 */
[----:B------:R-:W2:Y:S05]  /*46b0*/  LDSM.16.MT88.4 R28, [R214+0x800] ;  /* 0x00080000d61c783b */ /* 0x000eaa0000004200 */
[----:B------:R-:W-:-:S02]  /*46c0*/  IMAD.MOV.U32 R61, RZ, RZ, R181 ;  /* 0x000000ffff3d7224 */ /* 0x000fc400078e00b5 */
[----:B-1----:R-:W-:-:S04]  /*46d0*/  FFMA.FTZ R8, R137, c[0x0][0x2d0], -R12 ;  /* 0x0000b40089087a23 */ /* 0x002fc8000001080c */
[----:B------:R1:W-:Y:S01]  /*46e0*/  MUFU.EX2 R181, R8 ;  /* 0x0000000800b57308 */ /* 0x0003e20000000800 */
[----:B-----5:R-:W-:Y:S01]  /*46f0*/  IMAD.MOV.U32 R60, RZ, RZ, R180 ;  /* 0x000000ffff3c7224 */ /* 0x020fe200078e00b4 */
[----:B------:R-:W-:Y:S01]  /*4700*/  HMMA.16816.F32 R84, R4, R92, R24 ;  /* 0x0000005c0454723c */ /* 0x000fe20000001818 */
[----:B------:R-:W-:Y:S01]  /*4710*/  IMAD.MOV.U32 R15, RZ, RZ, R146 ;  /* 0x000000ffff0f7224 */ /* 0x000fe200078e0092 */
[----:B------:R-:W3:Y:S01]  /*4720*/  LDSM.16.MT88.4 R24, [R213+0x1800] ;  /* 0x00180000d518783b */ /* 0x000ee20000004200 */
[----:B-1----:R-:W-:-:S04]  /*4730*/  FFMA.FTZ R8, R140, c[0x0][0x2d0], -R12 ;  /* 0x0000b4008c087a23 */ /* 0x002fc8000001080c */
[----:B------:R1:W-:Y:S02]  /*4740*/  MUFU.EX2 R180, R8 ;  /* 0x0000000800b47308 */ /* 0x0003e40000000800 */
[----:B-1----:R-:W-:-:S06]  /*4750*/  FFMA.FTZ R8, R141, c[0x0][0x2d0], -R12 ;  /* 0x0000b4008d087a23 */ /* 0x002fcc000001080c */
[----:B------:R1:W-:Y:S01]  /*4760*/  MUFU.EX2 R147, R8 ;  /* 0x0000000800937308 */ /* 0x0003e20000000800 */
[----:B------:R-:W-:Y:S01]  /*4770*/  HMMA.16816.F32 R52, R4, R66, R52 ;  /* 0x000000420434723c */ /* 0x000fe20000001834 */
[----:B-1----:R-:W-:-:S06]  /*4780*/  FFMA.FTZ R8, R138, c[0x0][0x2d0], -R3 ;  /* 0x0000b4008a087a23 */ /* 0x002fcc0000010803 */
[----:B------:R1:W-:Y:S02]  /*4790*/  MUFU.EX2 R146, R8 ;  /* 0x0000000800927308 */ /* 0x0003e40000000800 */
[----:B-1----:R-:W-:Y:S01]  /*47a0*/  FFMA.FTZ R8, R139, c[0x0][0x2d0], -R3 ;  /* 0x0000b4008b087a23 */ /* 0x002fe20000010803 */
[----:B------:R-:W-:Y:S01]  /*47b0*/  HMMA.16816.F32 R112, R4, R56, R32 ;  /* 0x000000380470723c */ /* 0x000fe20000001820 */
[----:B------:R-:W-:Y:S01]  /*47c0*/  IMAD.MOV.U32 R14, RZ, RZ, R91 ;  /* 0x000000ffff0e7224 */ /* 0x000fe200078e005b */
[----:B------:R-:W-:Y:S03]  /*47d0*/  LDSM.16.MT88.4 R32, [R213+0x800] ;  /* 0x00080000d520783b */ /* 0x000fe60000004200 */
[----:B------:R1:W4:Y:S01]  /*47e0*/  MUFU.EX2 R141, R8 ;  /* 0x00000008008d7308 */ /* 0x0003220000000800 */
[----:B------:R-:W-:Y:S02]  /*47f0*/  IMAD.MOV.U32 R111, RZ, RZ, R90 ;  /* 0x000000ffff6f7224 */ /* 0x000fe400078e005a */
[----:B------:R-:W-:Y:S01]  /*4800*/  FFMA.FTZ R13, R129, c[0x0][0x2d0], -R0 ;  /* 0x0000b400810d7a23 */ /* 0x000fe20000010800 */
[----:B------:R-:W-:Y:S01]  /*4810*/  LDSM.16.MT88.4 R136, [R214+0x1c00] ;  /* 0x001c0000d688783b */ /* 0x000fe20000004200 */
[----:B-1----:R-:W-:-:S04]  /*4820*/  FFMA.FTZ R8, R148, c[0x0][0x2d0], -R3 ;  /* 0x0000b40094087a23 */ /* 0x002fc80000010803 */
[----:B------:R1:W-:Y:S01]  /*4830*/  MUFU.EX2 R67, R8 ;  /* 0x0000000800437308 */ /* 0x0003e20000000800 */
[----:B------:R-:W-:Y:S01]  /*4840*/  HMMA.16816.F32 R56, R4, R58, R48 ;  /* 0x0000003a0438723c */ /* 0x000fe20000001830 */
[----:B-1----:R-:W-:-:S06]  /*4850*/  FFMA.FTZ R8, R149, c[0x0][0x2d0], -R3 ;  /* 0x0000b40095087a23 */ /* 0x002fcc0000010803 */
[----:B------:R1:W1:Y:S01]  /*4860*/  MUFU.EX2 R140, R8 ;  /* 0x00000008008c7308 */ /* 0x0002620000000800 */
[----:B------:R-:W-:Y:S01]  /*4870*/  HMMA.16816.F32 R88, R4, R68, R20 ;  /* 0x000000440458723c */ /* 0x000fe20000001814 */
[----:B------:R-:W2:Y:S01]  /*4880*/  LDSM.16.MT88.4 R20, [R214+0x1800] ;  /* 0x00180000d614783b */ /* 0x000ea20000004200 */
[----:B------:R-:W-:-:S06]  /*4890*/  IMAD.MOV.U32 R109, RZ, RZ, R11 ;  /* 0x000000ffff6d7224 */ /* 0x000fcc00078e000b */
[C---:B------:R-:W-:Y:S01]  /*48a0*/  HMMA.16816.F32 R96, R4.reuse, R72, R16 ;  /* 0x000000480460723c */ /* 0x040fe20000001810 */
[----:B------:R-:W2:Y:S01]  /*48b0*/  LDSM.16.MT88.4 R16, [R213+0x2800] ;  /* 0x00280000d510783b */ /* 0x000ea20000004200 */
[----:B------:R3:W-:Y:S03]  /*48c0*/  MUFU.EX2 R65, R13 ;  /* 0x0000000d00417308 */ /* 0x0007e60000000800 */
[----:B-1----:R-:W1:Y:S03]  /*48d0*/  LDSM.16.MT88.4 R8, [R214+0x2800] ;  /* 0x00280000d608783b */ /* 0x002e660000004200 */
[C---:B------:R-:W-:Y:S08]  /*48e0*/  HMMA.16816.F32 R40, R4.reuse, R62, R40 ;  /* 0x0000003e0428723c */ /* 0x040ff00000001828 */
[C---:B------:R-:W-:Y:S08]  /*48f0*/  HMMA.16816.F32 R36, R4.reuse, R70, R36 ;  /* 0x000000460424723c */ /* 0x040ff00000001824 */
[----:B------:R-:W-:Y:S01]  /*4900*/  HMMA.16816.F32 R44, R4, R74, R76 ;  /* 0x0000004a042c723c */ /* 0x000fe2000000184c */
[----:B---3--:R-:W-:-:S07]  /*4910*/  FFMA.FTZ R13, R130, c[0x0][0x2d0], -R0 ;  /* 0x0000b400820d7a23 */ /* 0x008fce0000010800 */
[----:B------:R-:W-:Y:S01]  /*4920*/  HMMA.16816.F32 R48, R4, R94, R80 ;  /* 0x0000005e0430723c */ /* 0x000fe20000001850 */
[----:B------:R3:W-:Y:S01]  /*4930*/  MUFU.EX2 R66, R13 ;  /* 0x0000000d00427308 */ /* 0x0007e20000000800 */
[----:B------:R-:W-:Y:S01]  /*4940*/  IMAD.MOV.U32 R69, RZ, RZ, R111 ;  /* 0x000000ffff457224 */ /* 0x000fe200078e006f */
[----:B------:R-:W-:Y:S04]  /*4950*/  LDSM.16.MT88.4 R80, [R213+0x2c00] ;  /* 0x002c0000d550783b */ /* 0x000fe80000004200 */
[----:B------:R-:W-:Y:S01]  /*4960*/  FFMA.FTZ R4, R131, c[0x0][0x2d0], -R0 ;  /* 0x0000b40083047a23 */ /* 0x000fe20000010800 */
[----:B----4-:R-:W-:Y:S01]  /*4970*/  F2FP.PACK_AB R5, R141, R146 ;  /* 0x000000928d05723e */ /* 0x010fe200000000ff */
[----:B------:R-:W-:Y:S01]  /*4980*/  LDSM.16.MT88.4 R128, [R213+0x1c00] ;  /* 0x001c0000d580783b */ /* 0x000fe20000004200 */
[----:B------:R-:W-:Y:S01]  /*4990*/  F2FP.PACK_AB R6, R147, R180 ;  /* 0x000000b49306723e */ /* 0x000fe200000000ff */
[----:B------:R4:W1:Y:S01]  /*49a0*/  MUFU.EX2 R63, R4 ;  /* 0x00000004003f7308 */ /* 0x0008620000000800 */
[----:B------:R-:W-:Y:S01]  /*49b0*/  F2FP.PACK_AB R7, R140, R67 ;  /* 0x000000438c07723e */ /* 0x000fe200000000ff */
[----:B---3--:R-:W-:Y:S01]  /*49c0*/  FFMA.FTZ R13, R134, c[0x0][0x2d0], -R2 ;  /* 0x0000b400860d7a23 */ /* 0x008fe20000010802 */
[----:B----4-:R-:W-:-:S07]  /*49d0*/  F2FP.PACK_AB R4, R181, R182 ;  /* 0x000000b6b504723e */ /* 0x010fce00000000ff */
[C---:B--2---:R-:W-:Y:S08]  /*49e0*/  HMMA.16816.F32 R104, R4.reuse, R28, R120 ;  /* 0x0000001c0468723c */ /* 0x044ff00000001878 */
[----:B------:R-:W-:Y:S07]  /*49f0*/  HMMA.16816.F32 R120, R4, R24, R196 ;  /* 0x000000180478723c */ /* 0x000fee00000018c4 */
[----:B------:R-:W-:-:S02]  /*4a00*/  IMAD.MOV.U32 R198, RZ, RZ, R60 ;  /* 0x000000ffffc67224 */ /* 0x000fc400078e003c */
[----:B------:R2:W-:Y:S01]  /*4a10*/  MUFU.EX2 R60, R13 ;  /* 0x0000000d003c7308 */ /* 0x0005e20000000800 */
[----:B------:R-:W-:Y:S02]  /*4a20*/  IMAD.MOV.U32 R199, RZ, RZ, R61 ;  /* 0x000000ffffc77224 */ /* 0x000fe400078e003d */
[----:B------:R-:W-:Y:S02]  /*4a30*/  IMAD.MOV.U32 R197, RZ, RZ, R64 ;  /* 0x000000ffffc57224 */ /* 0x000fe400078e0040 */
[----:B--2---:R-:W-:-:S04]  /*4a40*/  FFMA.FTZ R13, R135, c[0x0][0x2d0], -R2 ;  /* 0x0000b400870d7a23 */ /* 0x004fc80000010802 */
[----:B------:R2:W3:Y:S02]  /*4a50*/  MUFU.EX2 R61, R13 ;  /* 0x0000000d003d7308 */ /* 0x0004e40000000800 */
[----:B--2---:R-:W-:-:S06]  /*4a60*/  FFMA.FTZ R13, R133, c[0x0][0x2d0], -R2 ;  /* 0x0000b400850d7a23 */ /* 0x004fcc0000010802 */
[----:B------:R2:W-:Y:S02]  /*4a70*/  MUFU.EX2 R62, R13 ;  /* 0x0000000d003e7308 */ /* 0x0005e40000000800 */
[----:B--2---:R-:W-:-:S06]  /*4a80*/  FFMA.FTZ R13, R132, c[0x0][0x2d0], -R2 ;  /* 0x0000b400840d7a23 */ /* 0x004fcc0000010802 */
[----:B------:R2:W4:Y:S01]  /*4a90*/  MUFU.EX2 R64, R13 ;  /* 0x0000000d00407308 */ /* 0x0005220000000800 */
[----:B------:R-:W-:Y:S01]  /*4aa0*/  HMMA.16816.F32 R72, R4, R20, R188 ;  /* 0x000000140448723c */ /* 0x000fe200000018bc */
[----:B------:R-:W-:-:S06]  /*4ab0*/  IMAD.MOV.U32 R196, RZ, RZ, R110 ;  /* 0x000000ffffc47224 */ /* 0x000fcc00078e006e */
[----:B------:R-:W-:Y:S01]  /*4ac0*/  IMAD.MOV.U32 R191, RZ, RZ, R108 ;  /* 0x000000ffffbf7224 */ /* 0x000fe200078e006c */
[----:B------:R-:W-:Y:S01]  /*4ad0*/  HMMA.16816.F32 R156, R4, R32, R156 ;  /* 0x00000020049c723c */ /* 0x000fe2000000189c */
[----:B------:R-:W-:Y:S02]  /*4ae0*/  IMAD.MOV.U32 R190, RZ, RZ, R109 ;  /* 0x000000ffffbe7224 */ /* 0x000fe400078e006d */
[----:B------:R-:W-:Y:S02]  /*4af0*/  IMAD.MOV.U32 R189, RZ, RZ, R151 ;  /* 0x000000ffffbd7224 */ /* 0x000fe400078e0097 */
[----:B------:R-:W-:-:S03]  /*4b00*/  IMAD.MOV.U32 R188, RZ, RZ, R150 ;  /* 0x000000ffffbc7224 */ /* 0x000fc600078e0096 */
[----:B------:R-:W-:Y:S01]  /*4b10*/  HMMA.16816.F32 R76, R4, R16, R176 ;  /* 0x00000010044c723c */ /* 0x000fe200000018b0 */
[----:B--2---:R-:W-:-:S07]  /*4b20*/  FFMA.FTZ R13, R235, c[0x0][0x2d0], -R12 ;  /* 0x0000b400eb0d7a23 */ /* 0x004fce000001080c */
[C---:B-1----:R-:W-:Y:S08]  /*4b30*/  HMMA.16816.F32 R184, R4.reuse, R8, R184 ;  /* 0x0000000804b8723c */ /* 0x042ff000000018b8 */
[C---:B------:R-:W-:Y:S08]  /*4b40*/  HMMA.16816.F32 R160, R4.reuse, R34, R160 ;  /* 0x0000002204a0723c */ /* 0x040ff000000018a0 */
[C---:B------:R-:W-:Y:S08]  /*4b50*/  HMMA.16816.F32 R108, R4.reuse, R30, R168 ;  /* 0x0000001e046c723c */ /* 0x040ff000000018a8 */
[C---:B------:R-:W-:Y:S08]  /*4b60*/  HMMA.16816.F32 R124, R4.reuse, R26, R124 ;  /* 0x0000001a047c723c */ /* 0x040ff0000000187c */
[C---:B------:R-:W-:Y:S08]  /*4b70*/  HMMA.16816.F32 R172, R4.reuse, R22, R172 ;  /* 0x0000001604ac723c */ /* 0x040ff000000018ac */
[C---:B------:R-:W-:Y:S08]  /*4b80*/  HMMA.16816.F32 R148, R4.reuse, R18, R164 ;  /* 0x000000120494723c */ /* 0x040ff000000018a4 */
[----:B------:R-:W-:Y:S01]  /*4b90*/  HMMA.16816.F32 R152, R4, R10, R152 ;  /* 0x0000000a0498723c */ /* 0x000fe20000001898 */
[----:B------:R-:W-:Y:S01]  /*4ba0*/  IMAD.MOV.U32 R235, RZ, RZ, R69 ;  /* 0x000000ffffeb7224 */ /* 0x000fe200078e0045 */
[----:B------:R-:W-:Y:S05]  /*4bb0*/  LDSM.16.MT88.4 R164, [R213+0xc00] ;  /* 0x000c0000d5a4783b */ /* 0x000fea0000004200 */
[----:B------:R-:W-:-:S02]  /*4bc0*/  F2FP.PACK_AB R4, R63, R183 ;  /* 0x000000b73f04723e */ /* 0x000fc400000000ff */
[----:B---3--:R-:W-:Y:S02]  /*4bd0*/  F2FP.PACK_AB R5, R61, R60 ;  /* 0x0000003c3d05723e */ /* 0x008fe400000000ff */
[----:B------:R-:W-:Y:S02]  /*4be0*/  F2FP.PACK_AB R6, R66, R65 ;  /* 0x000000414206723e */ /* 0x000fe400000000ff */
[----:B----4-:R-:W-:-:S07]  /*4bf0*/  F2FP.PACK_AB R7, R64, R62 ;  /* 0x0000003e4007723e */ /* 0x010fce00000000ff */
[C---:B------:R-:W-:Y:S08]  /*4c00*/  HMMA.16816.F32 R176, R4.reuse, R32, R116 ;  /* 0x0000002004b0723c */ /* 0x040ff00000001874 */
[C---:B------:R-:W-:Y:S08]  /*4c10*/  HMMA.16816.F32 R52, R4.reuse, R34, R52 ;  /* 0x000000220434723c */ /* 0x040ff00000001834 */
[C---:B------:R-:W-:Y:S01]  /*4c20*/  HMMA.16816.F32 R32, R4.reuse, R28, R112 ;  /* 0x0000001c0420723c */ /* 0x040fe20000001870 */
[----:B------:R1:W-:Y:S01]  /*4c30*/  MUFU.EX2 R28, R13 ;  /* 0x0000000d001c7308 */ /* 0x0003e20000000800 */
[----:B------:R-:W-:Y:S06]  /*4c40*/  LDSM.16.MT88.4 R112, [R214+0xc00] ;  /* 0x000c0000d670783b */ /* 0x000fec0000004200 */
[----:B------:R-:W-:Y:S01]  /*4c50*/  HMMA.16816.F32 R56, R4, R30, R56 ;  /* 0x0000001e0438723c */ /* 0x000fe20000001838 */
[----:B-1----:R-:W-:-:S04]  /*4c60*/  FFMA.FTZ R13, R237, c[0x0][0x2d0], -R12 ;  /* 0x0000b400ed0d7a23 */ /* 0x002fc8000001080c */
[----:B------:R1:W2:Y:S03]  /*4c70*/  MUFU.EX2 R30, R13 ;  /* 0x0000000d001e7308 */ /* 0x0002a60000000800 */
[----:B------:R-:W-:Y:S01]  /*4c80*/  HMMA.16816.F32 R116, R4, R24, R100 ;  /* 0x000000180474723c */ /* 0x000fe20000001864 */
[--C-:B-1----:R-:W-:Y:S02]  /*4c90*/  FFMA.FTZ R13, R233, c[0x0][0x2d0], -R12.reuse ;  /* 0x0000b400e90d7a23 */ /* 0x102fe4000001080c */
[----:B------:R-:W-:-:S04]  /*4ca0*/  FFMA.FTZ R12, R236, c[0x0][0x2d0], -R12 ;  /* 0x0000b400ec0c7a23 */ /* 0x000fc8000001080c */
[----:B------:R1:W-:Y:S01]  /*4cb0*/  MUFU.EX2 R25, R12 ;  /* 0x0000000c00197308 */ /* 0x0003e20000000800 */
[----:B------:R-:W-:Y:S01]  /*4cc0*/  HMMA.16816.F32 R168, R4, R20, R88 ;  /* 0x0000001404a8723c */ /* 0x000fe20000001858 */
[----:B-1----:R-:W-:-:S06]  /*4cd0*/  FFMA.FTZ R12, R234, c[0x0][0x2d0], -R3 ;  /* 0x0000b400ea0c7a23 */ /* 0x002fcc0000010803 */
[----:B------:R1:W-:Y:S01]  /*4ce0*/  MUFU.EX2 R24, R12 ;  /* 0x0000000c00187308 */ /* 0x0003e20000000800 */
[----:B------:R-:W-:Y:S01]  /*4cf0*/  HMMA.16816.F32 R44, R4, R18, R44 ;  /* 0x00000012042c723c */ /* 0x000fe2000000182c */
[----:B-1----:R-:W-:-:S06]  /*4d00*/  FFMA.FTZ R12, R238, c[0x0][0x2d0], -R3 ;  /* 0x0000b400ee0c7a23 */ /* 0x002fcc0000010803 */
[----:B------:R1:W3:Y:S01]  /*4d10*/  MUFU.EX2 R21, R12 ;  /* 0x0000000c00157308 */ /* 0x0002e20000000800 */
[----:B------:R-:W-:Y:S01]  /*4d20*/  HMMA.16816.F32 R68, R4, R16, R96 ;  /* 0x000000100444723c */ /* 0x000fe20000001860 */
[--C-:B-1----:R-:W-:Y:S02]  /*4d30*/  FFMA.FTZ R12, R240, c[0x0][0x2d0], -R3.reuse ;  /* 0x0000b400f00c7a23 */ /* 0x102fe40000010803 */
[----:B------:R-:W-:-:S04]  /*4d40*/  FFMA.FTZ R3, R243, c[0x0][0x2d0], -R3 ;  /* 0x0000b400f3037a23 */ /* 0x000fc80000010803 */
[----:B------:R1:W-:Y:S02]  /*4d50*/  MUFU.EX2 R20, R3 ;  /* 0x0000000300147308 */ /* 0x0003e40000000800 */
[----:B-1----:R-:W-:-:S06]  /*4d60*/  FFMA.FTZ R3, R194, c[0x0][0x2d0], -R0 ;  /* 0x0000b400c2037a23 */ /* 0x002fcc0000010800 */
[----:B------:R1:W-:Y:S01]  /*4d70*/  MUFU.EX2 R19, R3 ;  /* 0x0000000300137308 */ /* 0x0003e20000000800 */
[----:B------:R-:W-:Y:S01]  /*4d80*/  HMMA.16816.F32 R36, R4, R22, R36 ;  /* 0x000000160424723c */ /* 0x000fe20000001824 */
[----:B-1----:R-:W-:-:S06]  /*4d90*/  FFMA.FTZ R3, R192, c[0x0][0x2d0], -R0 ;  /* 0x0000b400c0037a23 */ /* 0x002fcc0000010800 */
[----:B------:R1:W-:Y:S01]  /*4da0*/  MUFU.EX2 R16, R3 ;  /* 0x0000000300107308 */ /* 0x0003e20000000800 */
[----:B------:R-:W-:Y:S01]  /*4db0*/  HMMA.16816.F32 R40, R4, R26, R40 ;  /* 0x0000001a0428723c */ /* 0x000fe20000001828 */
[--C-:B-1----:R-:W-:Y:S02]  /*4dc0*/  FFMA.FTZ R3, R193, c[0x0][0x2d0], -R0.reuse ;  /* 0x0000b400c1037a23 */ /* 0x102fe40000010800 */
[----:B------:R-:W-:-:S04]  /*4dd0*/  FFMA.FTZ R0, R195, c[0x0][0x2d0], -R0 ;  /* 0x0000b400c3007a23 */ /* 0x000fc80000010800 */
[----:B------:R1:W-:Y:S01]  /*4de0*/  MUFU.EX2 R17, R0 ;  /* 0x0000000000117308 */ /* 0x0003e20000000800 */
[C---:B------:R-:W-:Y:S07]  /*4df0*/  HMMA.16816.F32 R84, R4.reuse, R8, R84 ;  /* 0x000000080454723c */ /* 0x040fee0000001854 */
[----:B------:R-:W-:Y:S01]  /*4e00*/  MUFU.EX2 R22, R12 ;  /* 0x0000000c00167308 */ /* 0x000fe20000000800 */
[----:B------:R-:W-:Y:S01]  /*4e10*/  HMMA.16816.F32 R48, R4, R10, R48 ;  /* 0x0000000a0430723c */ /* 0x000fe20000001830 */
[----:B------:R-:W4:Y:S01]  /*4e20*/  LDSM.16.MT88.4 R4, [R214+0x2c00] ;  /* 0x002c0000d604783b */ /* 0x000f220000004200 */
[----:B-1----:R-:W-:-:S05]  /*4e30*/  FFMA.FTZ R0, R204, c[0x0][0x2d0], -R2 ;  /* 0x0000b400cc007a23 */ /* 0x002fca0000010802 */
[----:B------:R1:W-:Y:S01]  /*4e40*/  MUFU.EX2 R12, R0 ;  /* 0x00000000000c7308 */ /* 0x0003e20000000800 */
[----:B------:R-:W-:-:S07]  /*4e50*/  IMAD.MOV.U32 R237, RZ, RZ, R14 ;  /* 0x000000ffffed7224 */ /* 0x000fce00078e000e */
[----:B------:R-:W2:Y:S01]  /*4e60*/  MUFU.EX2 R29, R13 ;  /* 0x0000000d001d7308 */ /* 0x000ea20000000800 */
[----:B-1----:R-:W-:-:S07]  /*4e70*/  FFMA.FTZ R0, R206, c[0x0][0x2d0], -R2 ;  /* 0x0000b400ce007a23 */ /* 0x002fce0000010802 */
[----:B------:R1:W1:Y:S01]  /*4e80*/  MUFU.EX2 R13, R0 ;  /* 0x00000000000d7308 */ /* 0x0002620000000800 */
[----:B------:R-:W-:Y:S02]  /*4e90*/  IMAD.MOV.U32 R31, RZ, RZ, R15 ;  /* 0x000000ffff1f7224 */ /* 0x000fe400078e000f */
[--C-:B-1----:R-:W-:Y:S02]  /*4ea0*/  FFMA.FTZ R0, R205, c[0x0][0x2d0], -R2.reuse ;  /* 0x0000b400cd007a23 */ /* 0x102fe40000010802 */
[----:B------:R-:W-:-:S04]  /*4eb0*/  FFMA.FTZ R2, R208, c[0x0][0x2d0], -R2 ;  /* 0x0000b400d0027a23 */ /* 0x000fc80000010802 */
[----:B------:R1:W-:Y:S08]  /*4ec0*/  MUFU.EX2 R15, R2 ;  /* 0x00000002000f7308 */ /* 0x0003f00000000800 */
[----:B------:R2:W-:Y:S01]  /*4ed0*/  MUFU.EX2 R14, R0 ;  /* 0x00000000000e7308 */ /* 0x0005e20000000800 */
[----:B-1----:R-:W-:-:S07]  /*4ee0*/  @P2 IMAD.HI.U32 R2, R237, c[0x0][0x2c8], RZ ;  /* 0x0000b200ed022a27 */ /* 0x002fce00078e00ff */
[----:B------:R1:W1:Y:S01]  /*4ef0*/  MUFU.EX2 R18, R3 ;  /* 0x0000000300127308 */ /* 0x0002620000000800 */
[----:B--2---:R-:W-:Y:S01]  /*4f00*/  IMAD.MOV.U32 R0, RZ, RZ, R237 ;  /* 0x000000ffff007224 */ /* 0x004fe200078e00ed */
[----:B------:R-:W-:Y:S01]  /*4f10*/  @P2 SHF.R.U32.HI R0, RZ, c[0x0][0x2cc], R2 ;  /* 0x0000b300ff002a19 */ /* 0x000fe20000011602 */
[----:B------:R-:W-:-:S05]  /*4f20*/  IMAD.MOV.U32 R2, RZ, RZ, c[0x0][0x168] ;  /* 0x00005a00ff027624 */ /* 0x000fca00078e00ff */
[----:B------:R-:W-:-:S04]  /*4f30*/  IADD3 R0, R0, c[0x0][0x1d0], -R2 ;  /* 0x0000740000007a10 */ /* 0x000fc80007ffe802 */
[----:B------:R-:W-:Y:S01]  /*4f40*/  SHF.R.S32.HI R2, RZ, 0x1f, R0 ;  /* 0x0000001fff027819 */ /* 0x000fe20000011400 */
[----:B------:R-:W-:-:S03]  /*4f50*/  FADD.FTZ R8, R232, R229 ;  /* 0x000000e5e8087221 */ /* 0x000fc60000010000 */
[----:B------:R-:W-:Y:S01]  /*4f60*/  LEA.HI R23, R2, R0, RZ, 0x6 ;  /* 0x0000000002177211 */ /* 0x000fe200078f30ff */
[----:B------:R-:W-:Y:S02]  /*4f70*/  FADD.FTZ R0, R244, R241 ;  /* 0x000000f1f4007221 */ /* 0x000fe40000010000 */
[----:B-1----:R-:W-:Y:S01]  /*4f80*/  FADD.FTZ R3, R235, R31 ;  /* 0x0000001feb037221 */ /* 0x002fe20000010000 */
[----:B------:R-:W-:Y:S01]  /*4f90*/  F2FP.PACK_AB R92, R30, R28 ;  /* 0x0000001c1e5c723e */ /* 0x000fe200000000ff */
[----:B------:R-:W-:Y:S01]  /*4fa0*/  FADD.FTZ R2, R189, R188 ;  /* 0x000000bcbd027221 */ /* 0x000fe20000010000 */
[----:B---3--:R-:W-:Y:S01]  /*4fb0*/  F2FP.PACK_AB R93, R21, R24 ;  /* 0x00000018155d723e */ /* 0x008fe200000000ff */
[----:B------:R-:W-:Y:S01]  /*4fc0*/  FADD.FTZ R0, R242, R0 ;  /* 0x00000000f2007221 */ /* 0x000fe20000010000 */
[----:B------:R-:W-:Y:S01]  /*4fd0*/  F2FP.PACK_AB R94, R25, R29 ;  /* 0x0000001d195e723e */ /* 0x000fe200000000ff */
[----:B------:R-:W-:Y:S01]  /*4fe0*/  FADD.FTZ R11, R230, R8 ;  /* 0x00000008e60b7221 */ /* 0x000fe20000010000 */
[----:B------:R-:W-:-:S02]  /*4ff0*/  F2FP.PACK_AB R95, R20, R22 ;  /* 0x00000016145f723e */ /* 0x000fc400000000ff */
[----:B------:R-:W-:Y:S02]  /*5000*/  F2FP.PACK_AB R96, R16, R19 ;  /* 0x000000131060723e */ /* 0x000fe400000000ff */
[----:B------:R-:W-:Y:S02]  /*5010*/  F2FP.PACK_AB R97, R13, R12 ;  /* 0x0000000c0d61723e */ /* 0x000fe400000000ff */
[----:B------:R-:W-:Y:S02]  /*5020*/  F2FP.PACK_AB R98, R17, R18 ;  /* 0x000000121162723e */ /* 0x000fe400000000ff */
[----:B------:R-:W-:Y:S01]  /*5030*/  F2FP.PACK_AB R99, R15, R14 ;  /* 0x0000000e0f63723e */ /* 0x000fe200000000ff */
[----:B------:R-:W-:Y:S02]  /*5040*/  FADD.FTZ R10, R190, R3 ;  /* 0x00000003be0a7221 */ /* 0x000fe40000010000 */
[----:B------:R-:W-:Y:S02]  /*5050*/  FADD.FTZ R9, R191, R2 ;  /* 0x00000002bf097221 */ /* 0x000fe40000010000 */
[----:B------:R-:W-:-:S02]  /*5060*/  FADD.FTZ R8, R239, R0 ;  /* 0x00000000ef087221 */ /* 0x000fc40000010000 */
[----:B------:R-:W-:Y:S01]  /*5070*/  FADD.FTZ R3, R231, R11 ;  /* 0x0000000be7037221 */ /* 0x000fe20000010000 */
[----:B----4-:R-:W-:Y:S01]  /*5080*/  HMMA.16816.F32 R88, R92, R4, R184 ;  /* 0x000000045c58723c */ /* 0x010fe200000018b8 */
[----:B------:R-:W-:Y:S02]  /*5090*/  FADD.FTZ R2, R196, R10 ;  /* 0x0000000ac4027221 */ /* 0x000fe40000010000 */
[----:B------:R-:W-:Y:S02]  /*50a0*/  FADD.FTZ R0, R197, R9 ;  /* 0x00000009c5007221 */ /* 0x000fe40000010000 */
[----:B------:R-:W-:-:S03]  /*50b0*/  FADD.FTZ R3, R200, R3 ;  /* 0x00000003c8037221 */ /* 0x000fc60000010000 */
[----:B------:R-:W-:Y:S01]  /*50c0*/  HMMA.16816.F32 R84, R96, R4, R84 ;  /* 0x000000046054723c */ /* 0x000fe20000001854 */
[----:B------:R-:W-:-:S06]  /*50d0*/  FADD.FTZ R3, R203, R3 ;  /* 0x00000003cb037221 */ /* 0x000fcc0000010000 */
        /* <DEDUP_REMOVED lines=33> */
[----:B------:R-:W-:Y:S01]  /*52f0*/  FADD.FTZ R4, R24, R5 ;  /* 0x0000000518047221 */ /* 0x000fe20000010000 */
[----:B------:R-:W-:Y:S01]  /*5300*/  SHF.R.S32.HI R5, RZ, 0x6, R23 ;  /* 0x00000006ff057819 */ /* 0x000fe20000011417 */
[----:B------:R-:W-:Y:S02]  /*5310*/  FADD.FTZ R3, R16, R3 ;  /* 0x0000000310037221 */ /* 0x000fe40000010000 */
[----:B------:R-:W-:Y:S01]  /*5320*/  FADD.FTZ R2, R13, R2 ;  /* 0x000000020d027221 */ /* 0x000fe20000010000 */
[----:B------:R-:W-:Y:S01]  /*5330*/  IMNMX R5, R199, R5, !PT ;  /* 0x00000005c7057217 */ /* 0x000fe20007800200 */
[----:B------:R-:W-:Y:S01]  /*5340*/  FADD.FTZ R0, R30, R0 ;  /* 0x000000001e007221 */ /* 0x000fe20000010000 */
[----:B------:R-:W-:Y:S01]  /*5350*/  IADD3 R204, R198, -0x2, RZ ;  /* 0xfffffffec6cc7810 */ /* 0x000fe20007ffe0ff */
[----:B------:R-:W-:-:S02]  /*5360*/  FADD.FTZ R4, R21, R4 ;  /* 0x0000000415047221 */ /* 0x000fc40000010000 */
[----:B------:R-:W-:Y:S02]  /*5370*/  FADD.FTZ R3, R18, R3 ;  /* 0x0000000312037221 */ /* 0x000fe40000010000 */
[----:B------:R-:W-:Y:S01]  /*5380*/  FADD.FTZ R2, R14, R2 ;  /* 0x000000020e027221 */ /* 0x000fe20000010000 */
[----:B------:R1:W-:Y:S01]  /*5390*/  STL [R1+0x38], R5 ;  /* 0x0000380501007387 */ /* 0x0003e20000100800 */
[----:B------:R-:W-:Y:S01]  /*53a0*/  FADD.FTZ R0, R29, R0 ;  /* 0x000000001d007221 */ /* 0x000fe20000010000 */
[----:B------:R-:W-:Y:S01]  /*53b0*/  ISETP.GE.AND P0, PT, R204, R5, PT ;  /* 0x00000005cc00720c */ /* 0x000fe20003f06270 */
[----:B------:R-:W-:Y:S01]  /*53c0*/  FADD.FTZ R4, R22, R4 ;  /* 0x0000000416047221 */ /* 0x000fe20000010000 */
[----:B------:R-:W-:Y:S01]  /*53d0*/  HMMA.16816.F32 R132, R92, R136, R72 ;  /* 0x000000885c84723c */ /* 0x000fe20000001848 */
[----:B-1----:R-:W-:Y:S02]  /*53e0*/  FADD.FTZ R5, R17, R3 ;  /* 0x0000000311057221 */ /* 0x002fe40000010000 */
[----:B------:R-:W-:-:S02]  /*53f0*/  FADD.FTZ R3, R15, R2 ;  /* 0x000000020f037221 */ /* 0x000fc40000010000 */
[----:B------:R-:W-:Y:S02]  /*5400*/  FADD.FTZ R2, R25, R0 ;  /* 0x0000000019027221 */ /* 0x000fe40000010000 */
[----:B------:R-:W-:Y:S01]  /*5410*/  FADD.FTZ R0, R20, R4 ;  /* 0x0000000414007221 */ /* 0x000fe20000010000 */
[----:B------:R1:W-:Y:S04]  /*5420*/  STL [R1+0x20], R5 ;  /* 0x0000200501007387 */ /* 0x0003e80000100800 */
[----:B------:R1:W-:Y:S04]  /*5430*/  STL [R1+0x24], R3 ;  /* 0x0000240301007387 */ /* 0x0003e80000100800 */
[----:B------:R1:W-:Y:S04]  /*5440*/  STL [R1+0x2c], R0 ;  /* 0x00002c0001007387 */ /* 0x0003e80000100800 */
[----:B------:R1:W-:Y:S01]  /*5450*/  STL [R1+0x28], R2 ;  /* 0x0000280201007387 */ /* 0x0003e20000100800 */
        /* <DEDUP_REMOVED lines=21> */
[----:B------:R-:W-:Y:S01]  /*55b0*/  @!UPT UIADD3 URZ, URZ, URZ, URZ ;  /* 0x0000003f3f3ff290 */ /* 0x000fe2000fffe03f */
[----:B------:R-:W-:Y:S11]  /*55c0*/  @!P0 BRA `(.L_x_1010) ;  /* 0x0000411000008947 */ /* 0x000ff60003800000 */
[----:B-1----:R-:W-:Y:S01]  /*55d0*/  MOV R146, R144 ;  /* 0x0000009000927202 */ /* 0x002fe20000000f00 */
[----:B------:R-:W-:Y:S01]  /*55e0*/  IMAD.MOV.U32 R148, RZ, RZ, R142 ;  /* 0x000000ffff947224 */ /* 0x000fe200078e008e */
[----:B------:R-:W-:Y:S01]  /*55f0*/  MOV R140, R145 ;  /* 0x00000091008c7202 */ /* 0x000fe20000000f00 */
[----:B------:R-:W-:Y:S01]  /*5600*/  IMAD.MOV.U32 R229, RZ, RZ, R204 ;  /* 0x000000ffffe57224 */ /* 0x000fe200078e00cc */
[----:B------:R-:W-:-:S07]  /*5610*/  MOV R147, R143 ;  /* 0x0000008f00937202 */ /* 0x000fce0000000f00 */
.L_x_1011:
[----:B------:R-:W2:Y:S01]  /*5620*/  LDL R232, [R1+0x1c] ;  /* 0x00001c0001e87983 */ /* 0x000ea20000100800 */
[----:B------:R-:W-:Y:S04]  /*5630*/  DEPBAR.LE SB0, 0x0 ;  /* 0x000080000000791a */ /* 0x000fe80000000000 */
[----:B------:R-:W3:Y:S01]  /*5640*/  LDL.64 R142, [R1+0x10] ;  /* 0x00001000018e7983 */ /* 0x000ee20000100a00 */
[----:B------:R-:W-:Y:S05]  /*5650*/  WARPSYNC 0xffffffff ;  /* 0xffffffff00007948 */ /* 0x000fea0003800000 */
[----:B------:R-:W4:Y:S04]  /*5660*/  LDL R47, [R1+0x18] ;  /* 0x00001800012f7983 */ /* 0x000f280000100800 */
[----:B------:R-:W5:Y:S04]  /*5670*/  LDL R252, [R1+0x34] ;  /* 0x0000340001fc7983 */ /* 0x000f680000100800 */
[----:B------:R-:W-:Y:S08]  /*5680*/  BAR.SYNC.DEFER_BLOCKING 0x0 ;  /* 0x0000000000007b1d */ /* 0x000ff00000010000 */
[----:B------:R-:W-:Y:S08]  /*5690*/  LDSM.16.M88.4 R64, [R215] ;  /* 0x00000000d740783b */ /* 0x000ff00000000200 */
[----:B-1----:R-:W1:Y:S08]  /*56a0*/  LDSM.16.M88.4 R16, [R212] ;  /* 0x00000000d410783b */ /* 0x002e700000000200 */
[----:B------:R-:W1:Y:S08]  /*56b0*/  LDSM.16.M88.4 R60, [R215+0x1000] ;  /* 0x00100000d73c783b */ /* 0x000e700000000200 */
[----:B------:R-:W1:Y:S08]  /*56c0*/  LDSM.16.M88.4 R32, [R212+0x400] ;  /* 0x00040000d420783b */ /* 0x000e700000000200 */
[----:B------:R-:W5:Y:S04]  /*56d0*/  LDL R231, [R1+0x30] ;  /* 0x0000300001e77983 */ /* 0x000f680000100800 */
[----:B------:R-:W2:Y:S08]  /*56e0*/  LDSM.16.M88.4 R48, [R212+0x800] ;  /* 0x00080000d430783b */ /* 0x000eb00000000200 */
[----:B------:R-:W5:Y:S01]  /*56f0*/  LDL R230, [R1+0x4] ;  /* 0x0000040001e67983 */ /* 0x000f620000100800 */
[-C--:B-1----:R-:W-:Y:S03]  /*5700*/  HMMA.16816.F32 R4, R64, R16.reuse, RZ ;  /* 0x000000104004723c */ /* 0x082fe600000018ff */
[----:B------:R-:W1:Y:S05]  /*5710*/  LDSM.16.M88.4 R176, [R212+0xc00] ;  /* 0x000c0000d4b0783b */ /* 0x000e6a0000000200 */
[C---:B------:R-:W-:Y:S03]  /*5720*/  HMMA.16816.F32 R8, R60.reuse, R16, RZ ;  /* 0x000000103c08723c */ /* 0x040fe600000018ff */
[----:B------:R-:W-:Y:S05]  /*5730*/  LDSM.16.M88.4 R180, [R216] ;  /* 0x00000000d8b4783b */ /* 0x000fea0000000200 */
[-C--:B------:R-:W-:Y:S03]  /*5740*/  HMMA.16816.F32 R12, R60, R18.reuse, RZ ;  /* 0x000000123c0c723c */ /* 0x080fe600000018ff */
[----:B------:R-:W1:Y:S05]  /*5750*/  LDSM.16.M88.4 R184, [R217] ;  /* 0x00000000d9b8783b */ /* 0x000e6a0000000200 */
[C---:B------:R-:W-:Y:S03]  /*5760*/  HMMA.16816.F32 R16, R64.reuse, R18, RZ ;  /* 0x000000124010723c */ /* 0x040fe600000018ff */
[----:B------:R-:W1:Y:S05]  /*5770*/  LDSM.16.M88.4 R188, [R216+0x1000] ;  /* 0x00100000d8bc783b */ /* 0x000e6a0000000200 */
[-C--:B------:R-:W-:Y:S03]  /*5780*/  HMMA.16816.F32 R20, R64, R32.reuse, RZ ;  /* 0x000000204014723c */ /* 0x080fe600000018ff */
[----:B------:R-:W1:Y:S05]  /*5790*/  LDSM.16.M88.4 R192, [R228] ;  /* 0x00000000e4c0783b */ /* 0x000e6a0000000200 */
[C---:B------:R-:W-:Y:S03]  /*57a0*/  HMMA.16816.F32 R24, R60.reuse, R32, RZ ;  /* 0x000000203c18723c */ /* 0x040fe600000018ff */
[----:B------:R-:W1:Y:S08]  /*57b0*/  LDSM.16.M88.4 R196, [R227] ;  /* 0x00000000e3c4783b */ /* 0x000e700000000200 */
[----:B------:R-:W1:Y:S08]  /*57c0*/  LDSM.16.M88.4 R200, [R226] ;  /* 0x00000000e2c8783b */ /* 0x000e700000000200 */
[----:B------:R-:W5:Y:S01]  /*57d0*/  LDL.64 R234, [R1+0x8] ;  /* 0x0000080001ea7983 */ /* 0x000f620000100a00 */
[----:B--2---:R-:W-:Y:S11]  /*57e0*/  ISETP.GT.AND P6, PT, R232, R229, PT ;  /* 0x000000e5e800720c */ /* 0x004ff60003fc4270 */
[----:B------:R-:W-:Y:S02]  /*57f0*/  @!UPT UIADD3 URZ, URZ, URZ, URZ ;  /* 0x0000003f3f3ff290 */ /* 0x000fe4000fffe03f */
[----:B------:R-:W-:Y:S01]  /*5800*/  @!P6 SHF.R.S32.HI R0, RZ, 0x1f, R229 ;  /* 0x0000001fff00e819 */ /* 0x000fe200000114e5 */
[C---:B------:R-:W-:Y:S01]  /*5810*/  @!P6 IMAD.WIDE.U32 R28, R229.reuse, c[0x0][0x208], RZ ;  /* 0x00008200e51cea25 */ /* 0x040fe200078e00ff */
[----:B------:R-:W-:Y:S03]  /*5820*/  @!P6 MOV R32, c[0x0][0x20c] ;  /* 0x000083000020ea02 */ /* 0x000fe60000000f00 */
[----:B------:R-:W-:Y:S02]  /*5830*/  @!P6 IMAD R0, R0, c[0x0][0x208], RZ ;  /* 0x000082000000ea24 */ /* 0x000fe400078e02ff */
[----:B------:R-:W-:Y:S02]  /*5840*/  @!P6 IMAD.MOV.U32 R3, RZ, RZ, c[0x0][0x208] ;  /* 0x00008200ff03e624 */ /* 0x000fe400078e00ff */
[----:B------:R-:W-:Y:S02]  /*5850*/  @!P6 IMAD R0, R229, c[0x0][0x20c], R0 ;  /* 0x00008300e500ea24 */ /* 0x000fe400078e0200 */
[C---:B------:R-:W-:Y:S02]  /*5860*/  @!P6 IMAD.SHL.U32 R2, R28.reuse, 0x40, RZ ;  /* 0x000000401c02e824 */ /* 0x040fe400078e00ff */
[----:B------:R-:W-:Y:S03]  /*5870*/  @!P6 IMAD.IADD R0, R29, 0x1, R0 ;  /* 0x000000011d00e824 */ /* 0x000fe600078e0200 */
[C---:B------:R-:W-:Y:S02]  /*5880*/  @!P6 LEA R44, P1, R3.reuse, R2, 0x5 ;  /* 0x00000002032ce211 */ /* 0x040fe400078228ff */
[----:B------:R-:W-:Y:S02]  /*5890*/  @!P6 SHF.L.U64.HI R0, R28, 0x6, R0 ;  /* 0x000000061c00e819 */ /* 0x000fe40000010200 */
[-C--:B------:R-:W-:Y:S01]  /*58a0*/  HMMA.16816.F32 R28, R60, R34.reuse, RZ ;  /* 0x000000223c1c723c */ /* 0x080fe200000018ff */
[----:B---3--:R-:W-:Y:S02]  /*58b0*/  @!P6 IADD3 R36, P0, R2, R142, RZ ;  /* 0x0000008e0224e210 */ /* 0x008fe40007f1e0ff */
[----:B------:R-:W-:Y:S02]  /*58c0*/  @!P6 LEA.HI.X R3, R3, R0, R32, 0x5, P1 ;  /* 0x000000000303e211 */ /* 0x000fe400008f2c20 */
[----:B------:R-:W-:Y:S01]  /*58d0*/  @!P6 IADD3 R43, P1, R142, 0x20, RZ ;  /* 0x000000208e2be810 */ /* 0x000fe20007f3e0ff */
[--C-:B----4-:R-:W-:Y:S01]  /*58e0*/  @!P6 IMAD.X R37, R0, 0x1, R47.reuse, P0 ;  /* 0x000000010025e824 */ /* 0x110fe200000e062f */
[----:B------:R-:W-:Y:S01]  /*58f0*/  @!P6 LEA R52, P0, R36, c[0x0][0x1f8], 0x1 ;  /* 0x00007e002434ea11 */ /* 0x000fe200078008ff */
[C---:B------:R-:W-:Y:S04]  /*5900*/  HMMA.16816.F32 R32, R64.reuse, R34, RZ ;  /* 0x000000224020723c */ /* 0x040fe800000018ff */
[----:B------:R-:W-:Y:S01]  /*5910*/  @!P6 IMAD.X R42, RZ, RZ, R47, P1 ;  /* 0x000000ffff2ae224 */ /* 0x000fe200008e062f */
[----:B------:R-:W-:Y:S02]  /*5920*/  @!P6 IADD3 R41, P1, R2, R43, RZ ;  /* 0x0000002b0229e210 */ /* 0x000fe40007f3e0ff */
[----:B------:R-:W-:Y:S02]  /*5930*/  @!P6 LEA.HI.X R53, R36, c[0x0][0x1fc], R37, 0x1, P0 ;  /* 0x00007f002435ea11 */ /* 0x000fe400000f0c25 */
[-C--:B------:R-:W-:Y:S03]  /*5940*/  HMMA.16816.F32 R36, R64, R48.reuse, RZ ;  /* 0x000000304024723c */ /* 0x080fe600000018ff */
[----:B------:R-:W-:Y:S01]  /*5950*/  @!P6 IADD3 R40, P0, R142, 0x40, RZ ;  /* 0x000000408e28e810 */ /* 0x000fe20007f1e0ff */
[----:B------:R-:W-:Y:S01]  /*5960*/  @!P6 IMAD.X R46, R0, 0x1, R42, P1 ;  /* 0x00000001002ee824 */ /* 0x000fe200008e062a */
[C---:B------:R-:W-:Y:S02]  /*5970*/  @!P6 LEA R56, P1, R41.reuse, c[0x0][0x1f8], 0x1 ;  /* 0x00007e002938ea11 */ /* 0x040fe400078208ff */
[----:B------:R-:W-:Y:S02]  /*5980*/  @!P6 IADD3.X R45, RZ, R47, RZ, P0, !PT ;  /* 0x0000002fff2de210 */ /* 0x000fe400007fe4ff */
[-C--:B------:R-:W-:Y:S03]  /*5990*/  @!P6 IADD3 R2, P0, R2, R40.reuse, RZ ;  /* 0x000000280202e210 */ /* 0x080fe60007f1e0ff */
[----:B------:R-:W-:Y:S02]  /*59a0*/  @!P6 LEA.HI.X R57, R41, c[0x0][0x1fc], R46, 0x1, P1 ;  /* 0x00007f002939ea11 */ /* 0x000fe400008f0c2e */
[----:B------:R-:W-:Y:S01]  /*59b0*/  @!P6 IADD3 R58, P1, R44, R43, RZ ;  /* 0x0000002b2c3ae210 */ /* 0x000fe20007f3e0ff */
[--C-:B------:R-:W-:Y:S01]  /*59c0*/  @!P6 IMAD.X R54, R0, 0x1, R45.reuse, P0 ;  /* 0x000000010036e824 */ /* 0x100fe200000e062d */
[C---:B------:R-:W-:Y:S03]  /*59d0*/  @!P6 IADD3 R141, P0, R44.reuse, R40, RZ ;  /* 0x000000282c8de210 */ /* 0x040fe60007f1e0ff */
[C---:B------:R-:W-:Y:S01]  /*59e0*/  @!P6 IMAD.X R59, R3.reuse, 0x1, R42, P1 ;  /* 0x00000001033be824 */ /* 0x040fe200008e062a */
[----:B------:R-:W-:Y:S01]  /*59f0*/  @!P6 IADD3 R0, P1, R44, R142, RZ ;  /* 0x0000008e2c00e210 */ /* 0x000fe20007f3e0ff */
[C---:B------:R-:W-:Y:S02]  /*5a00*/  HMMA.16816.F32 R40, R60.reuse, R48, RZ ;  /* 0x000000303c28723c */ /* 0x040fe400000018ff */
[C---:B------:R-:W-:Y:S01]  /*5a10*/  @!P6 IMAD.X R149, R3.reuse, 0x1, R45, P0 ;  /* 0x000000010395e824 */ /* 0x040fe200000e062d */
[----:B------:R-:W-:Y:S02]  /*5a20*/  @!P6 IADD3.X R3, R3, R47, RZ, P1, !PT ;  /* 0x0000002f0303e210 */ /* 0x000fe40000ffe4ff */
[----:B------:R-:W-:Y:S02]  /*5a30*/  @!P6 LEA R150, P1, R0, c[0x0][0x1f8], 0x1 ;  /* 0x00007e000096ea11 */ /* 0x000fe400078208ff */
[----:B------:R-:W-:Y:S01]  /*5a40*/  @!P6 LEA R144, P0, R2, c[0x0][0x1f8], 0x1 ;  /* 0x00007e000290ea11 */ /* 0x000fe200078008ff */
[-C--:B------:R-:W-:Y:S01]  /*5a50*/  HMMA.16816.F32 R44, R60, R50.reuse, RZ ;  /* 0x000000323c2c723c */ /* 0x080fe200000018ff */
[----:B------:R-:W-:Y:S03]  /*5a60*/  @!P6 LEA.HI.X R151, R0, c[0x0][0x1fc], R3, 0x1, P1 ;  /* 0x00007f000097ea11 */ /* 0x000fe600008f0c03 */
[----:B-----5:R-:W-:Y:S01]  /*5a70*/  @!P6 IMAD.SHL.U32 R0, R252, 0x2, RZ ;  /* 0x00000002fc00e824 */ /* 0x020fe200078e00ff */
[----:B------:R-:W-:Y:S02]  /*5a80*/  @!P6 LEA.HI.X R145, R2, c[0x0][0x1fc], R54, 0x1, P0 ;  /* 0x00007f000291ea11 */ /* 0x000fe400000f0c36 */
[C---:B------:R-:W-:Y:S01]  /*5a90*/  @!P6 LEA R142, P0, R58.reuse, c[0x0][0x1f8], 0x1 ;  /* 0x00007e003a8eea11 */ /* 0x040fe200078008ff */
[C---:B------:R-:W-:Y:S01]  /*5aa0*/  HMMA.16816.F32 R48, R64.reuse, R50, RZ ;  /* 0x000000324030723c */ /* 0x040fe200000018ff */
[----:B------:R-:W-:Y:S01]  /*5ab0*/  @!PT LDS RZ, [RZ] ;  /* 0x00000000fffff984 */ /* 0x000fe20000000800 */
[----:B------:R-:W-:Y:S01]  /*5ac0*/  @!PT LDS RZ, [RZ] ;  /* 0x00000000fffff984 */ /* 0x000fe20000000800 */
[----:B------:R-:W-:Y:S01]  /*5ad0*/  @!PT LDS RZ, [RZ] ;  /* 0x00000000fffff984 */ /* 0x000fe20000000800 */
[----:B------:R1:W-:Y:S03]  /*5ae0*/  @!P6 LDGSTS.E.BYPASS.LTC128B.128 [R0+0x100], [R52.64], !P5 ;  /* 0x001000003400efae */ /* 0x0003e6000e901d46 */
[----:B------:R-:W-:Y:S02]  /*5af0*/  @!P6 LEA.HI.X R143, R58, c[0x0][0x1fc], R59, 0x1, P0 ;  /* 0x00007f003a8fea11 */ /* 0x000fe400000f0c3b */
[C---:B------:R-:W-:Y:S03]  /*5b00*/  @!P6 LEA R2, P0, R141.reuse, c[0x0][0x1f8], 0x1 ;  /* 0x00007e008d02ea11 */ /* 0x040fe600078008ff */
[----:B------:R2:W-:Y:S03]  /*5b10*/  @!P6 LDGSTS.E.BYPASS.LTC128B.128 [R0+0x1100], [R56.64], !P4 ;  /* 0x011000003800efae */ /* 0x0005e6000e101d46 */
[----:B------:R-:W-:Y:S05]  /*5b20*/  @!P6 LEA.HI.X R3, R141, c[0x0][0x1fc], R149, 0x1, P0 ;  /* 0x00007f008d03ea11 */ /* 0x000fea00000f0c95 */
[----:B------:R3:W-:Y:S08]  /*5b30*/  @!P6 LDGSTS.E.BYPASS.LTC128B.128 [R0+0x2100], [R144.64], !P3 ;  /* 0x021000009000efae */ /* 0x0007f0000d901d46 */
[----:B------:R4:W-:Y:S01]  /*5b40*/  @!P6 LDGSTS.E.BYPASS.LTC128B.128 [R0+0x900], [R150.64], !P5 ;  /* 0x009000009600efae */ /* 0x0009e2000e901d46 */
[-C--:B-1----:R-:W-:Y:S07]  /*5b50*/  HMMA.16816.F32 R52, R64, R176.reuse, RZ ;  /* 0x000000b04034723c */ /* 0x082fee00000018ff */
[----:B------:R1:W-:Y:S01]  /*5b60*/  @!P6 LDGSTS.E.BYPASS.LTC128B.128 [R0+0x1900], [R142.64], !P4 ;  /* 0x019000008e00efae */ /* 0x0003e2000e101d46 */
[C---:B--2---:R-:W-:Y:S07]  /*5b70*/  HMMA.16816.F32 R56, R60.reuse, R176, RZ ;  /* 0x000000b03c38723c */ /* 0x044fee00000018ff */
[----:B------:R2:W-:Y:S01]  /*5b80*/  @!P6 LDGSTS.E.BYPASS.LTC128B.128 [R0+0x2900], [R2.64], !P3 ;  /* 0x029000000200efae */ /* 0x0005e2000d901d46 */
[----:B------:R-:W-:Y:S01]  /*5b90*/  ISETP.GT.AND P6, PT, R229, R232, PT ;  /* 0x000000e8e500720c */ /* 0x000fe20003fc4270 */
[-C--:B------:R-:W-:Y:S06]  /*5ba0*/  HMMA.16816.F32 R60, R60, R178.reuse, RZ ;  /* 0x000000b23c3c723c */ /* 0x080fec00000018ff */
[----:B------:R-:W-:Y:S02]  /*5bb0*/  LDSM.16.M88.4 R204, [R215+0x2000] ;  /* 0x00200000d7cc783b */ /* 0x000fe40000000200 */
[----:B------:R-:W-:Y:S04]  /*5bc0*/  HMMA.16816.F32 R64, R64, R178, RZ ;  /* 0x000000b24040723c */ /* 0x000fe800000018ff */
[----:B---3--:R-:W-:Y:S02]  /*5bd0*/  @P6 IMAD.MOV.U32 R144, RZ, RZ, c[0x0][0x1e4] ;  /* 0x00007900ff906624 */ /* 0x008fe400078e00ff */
[----:B------:R-:W0:Y:S02]  /*5be0*/  LDGDEPBAR ;  /* 0x00000000000079af */ /* 0x000e240000000000 */
[-C--:B------:R-:W-:Y:S01]  /*5bf0*/  HMMA.16816.F32 R4, R180, R184.reuse, R4 ;  /* 0x000000b8b404723c */ /* 0x080fe20000001804 */
[----:B-1----:R-:W-:Y:S05]  /*5c00*/  @P6 MOV R143, c[0x0][0x1e0] ;  /* 0x00007800008f6a02 */ /* 0x002fea0000000f00 */
[----:B------:R-:W1:Y:S01]  /*5c10*/  LDSM.16.M88.4 R208, [R212+0x1000] ;  /* 0x00100000d4d0783b */ /* 0x000e620000000200 */
[----:B------:R-:W-:Y:S01]  /*5c20*/  @P6 IADD3 R149, P1, R234, 0x20, RZ ;  /* 0x00000020ea956810 */ /* 0x000fe20007f3e0ff */
[----:B------:R-:W-:Y:S01]  /*5c30*/  @P2 IMAD.HI.U32 R142, R231, c[0x0][0x2c8], RZ ;  /* 0x0000b200e78e2a27 */ /* 0x000fe200078e00ff */
[C---:B------:R-:W-:Y:S04]  /*5c40*/  HMMA.16816.F32 R8, R188.reuse, R184, R8 ;  /* 0x000000b8bc08723c */ /* 0x040fe80000001808 */
[----:B------:R-:W-:Y:S01]  /*5c50*/  @P6 IMAD.X R145, RZ, RZ, R230, P1 ;  /* 0x000000ffff916224 */ /* 0x000fe200008e06e6 */
[----:B------:R-:W3:Y:S03]  /*5c60*/  LDSM.16.M88.4 R176, [R215+0x3000] ;  /* 0x00300000d7b0783b */ /* 0x000ee60000000200 */
[-C--:B------:R-:W-:Y:S08]  /*5c70*/  HMMA.16816.F32 R12, R188, R186.reuse, R12 ;  /* 0x000000babc0c723c */ /* 0x080ff0000000180c */
[C---:B------:R-:W-:Y:S01]  /*5c80*/  HMMA.16816.F32 R16, R180.reuse, R186, R16 ;  /* 0x000000bab410723c */ /* 0x040fe20000001810 */
[----:B------:R-:W5:Y:S07]  /*5c90*/  LDSM.16.M88.4 R184, [R212+0x1400] ;  /* 0x00140000d4b8783b */ /* 0x000f6e0000000200 */
[-C--:B------:R-:W-:Y:S08]  /*5ca0*/  HMMA.16816.F32 R20, R180, R192.reuse, R20 ;  /* 0x000000c0b414723c */ /* 0x080ff00000001814 */
[C---:B------:R-:W-:Y:S08]  /*5cb0*/  HMMA.16816.F32 R24, R188.reuse, R192, R24 ;  /* 0x000000c0bc18723c */ /* 0x040ff00000001818 */
[-C--:B------:R-:W-:Y:S08]  /*5cc0*/  HMMA.16816.F32 R28, R188, R194.reuse, R28 ;  /* 0x000000c2bc1c723c */ /* 0x080ff0000000181c */
[C---:B------:R-:W-:Y:S01]  /*5cd0*/  HMMA.16816.F32 R32, R180.reuse, R194, R32 ;  /* 0x000000c2b420723c */ /* 0x040fe20000001820 */
[----:B------:R-:W-:Y:S07]  /*5ce0*/  LDSM.16.M88.4 R192, [R216+0x2000] ;  /* 0x00200000d8c0783b */ /* 0x000fee0000000200 */
[-C--:B------:R-:W-:Y:S08]  /*5cf0*/  HMMA.16816.F32 R36, R180, R196.reuse, R36 ;  /* 0x000000c4b424723c */ /* 0x080ff00000001824 */
[C---:B------:R-:W-:Y:S08]  /*5d00*/  HMMA.16816.F32 R40, R188.reuse, R196, R40 ;  /* 0x000000c4bc28723c */ /* 0x040ff00000001828 */
[-C--:B------:R-:W-:Y:S08]  /*5d10*/  HMMA.16816.F32 R44, R188, R198.reuse, R44 ;  /* 0x000000c6bc2c723c */ /* 0x080ff0000000182c */
[C---:B------:R-:W-:Y:S01]  /*5d20*/  HMMA.16816.F32 R48, R180.reuse, R198, R48 ;  /* 0x000000c6b430723c */ /* 0x040fe20000001830 */
[----:B------:R-:W-:Y:S07]  /*5d30*/  LDSM.16.M88.4 R196, [R225] ;  /* 0x00000000e1c4783b */ /* 0x000fee0000000200 */
[-C--:B------:R-:W-:Y:S08]  /*5d40*/  HMMA.16816.F32 R52, R180, R200.reuse, R52 ;  /* 0x000000c8b434723c */ /* 0x080ff00000001834 */
[C---:B------:R-:W-:Y:S08]  /*5d50*/  HMMA.16816.F32 R56, R188.reuse, R200, R56 ;  /* 0x000000c8bc38723c */ /* 0x040ff00000001838 */
[-C--:B------:R-:W-:Y:S01]  /*5d60*/  HMMA.16816.F32 R60, R188, R202.reuse, R60 ;  /* 0x000000cabc3c723c */ /* 0x080fe2000000183c */
[----:B------:R-:W2:Y:S07]  /*5d70*/  LDSM.16.M88.4 R188, [R212+0x1800] ;  /* 0x00180000d4bc783b */ /* 0x000eae0000000200 */
[----:B------:R-:W-:Y:S01]  /*5d80*/  HMMA.16816.F32 R64, R180, R202, R64 ;  /* 0x000000cab440723c */ /* 0x000fe20000001840 */
[----:B------:R-:W2:Y:S07]  /*5d90*/  LDSM.16.M88.4 R180, [R212+0x1c00] ;  /* 0x001c0000d4b4783b */ /* 0x000eae0000000200 */
[-C--:B-1----:R-:W-:Y:S01]  /*5da0*/  HMMA.16816.F32 R4, R204, R208.reuse, R4 ;  /* 0x000000d0cc04723c */ /* 0x082fe20000001804 */
[----:B------:R-:W1:Y:S07]  /*5db0*/  LDSM.16.M88.4 R200, [R216+0x3000] ;  /* 0x00300000d8c8783b */ /* 0x000e6e0000000200 */
[C---:B---3--:R-:W-:Y:S08]  /*5dc0*/  HMMA.16816.F32 R8, R176.reuse, R208, R8 ;  /* 0x000000d0b008723c */ /* 0x048ff00000001808 */
[-C--:B------:R-:W-:Y:S08]  /*5dd0*/  HMMA.16816.F32 R12, R176, R210.reuse, R12 ;  /* 0x000000d2b00c723c */ /* 0x080ff0000000180c */
[C---:B------:R-:W-:Y:S01]  /*5de0*/  HMMA.16816.F32 R16, R204.reuse, R210, R16 ;  /* 0x000000d2cc10723c */ /* 0x040fe20000001810 */
[----:B------:R-:W3:Y:S07]  /*5df0*/  LDSM.16.M88.4 R208, [R224] ;  /* 0x00000000e0d0783b */ /* 0x000eee0000000200 */
[-C--:B-----5:R-:W-:Y:S08]  /*5e00*/  HMMA.16816.F32 R20, R204, R184.reuse, R20 ;  /* 0x000000b8cc14723c */ /* 0x0a0ff00000001814 */
[C---:B------:R-:W-:Y:S08]  /*5e10*/  HMMA.16816.F32 R24, R176.reuse, R184, R24 ;  /* 0x000000b8b018723c */ /* 0x040ff00000001818 */
[-C--:B------:R-:W-:Y:S08]  /*5e20*/  HMMA.16816.F32 R28, R176, R186.reuse, R28 ;  /* 0x000000bab01c723c */ /* 0x080ff0000000181c */
[C---:B------:R-:W-:Y:S01]  /*5e30*/  HMMA.16816.F32 R32, R204.reuse, R186, R32 ;  /* 0x000000bacc20723c */ /* 0x040fe20000001820 */
[----:B------:R-:W5:Y:S07]  /*5e40*/  LDSM.16.M88.4 R184, [R223] ;  /* 0x00000000dfb8783b */ /* 0x000f6e0000000200 */
[-C--:B--2---:R-:W-:Y:S08]  /*5e50*/  HMMA.16816.F32 R36, R204, R188.reuse, R36 ;  /* 0x000000bccc24723c */ /* 0x084ff00000001824 */
[C---:B------:R-:W-:Y:S08]  /*5e60*/  HMMA.16816.F32 R40, R176.reuse, R188, R40 ;  /* 0x000000bcb028723c */ /* 0x040ff00000001828 */
[-C--:B------:R-:W-:Y:S08]  /*5e70*/  HMMA.16816.F32 R44, R176, R190.reuse, R44 ;  /* 0x000000beb02c723c */ /* 0x080ff0000000182c */
[C---:B------:R-:W-:Y:S01]  /*5e80*/  HMMA.16816.F32 R48, R204.reuse, R190, R48 ;  /* 0x000000becc30723c */ /* 0x040fe20000001830 */
[----:B------:R-:W-:Y:S07]  /*5e90*/  LDSM.16.M88.4 R188, [R212+0x2000] ;  /* 0x00200000d4bc783b */ /* 0x000fee0000000200 */
[-C--:B------:R-:W-:Y:S08]  /*5ea0*/  HMMA.16816.F32 R52, R204, R180.reuse, R52 ;  /* 0x000000b4cc34723c */ /* 0x080ff00000001834 */
[C---:B------:R-:W-:Y:S08]  /*5eb0*/  HMMA.16816.F32 R56, R176.reuse, R180, R56 ;  /* 0x000000b4b038723c */ /* 0x040ff00000001838 */
[-C--:B------:R-:W-:Y:S01]  /*5ec0*/  HMMA.16816.F32 R60, R176, R182.reuse, R60 ;  /* 0x000000b6b03c723c */ /* 0x080fe2000000183c */
[----:B------:R-:W2:Y:S07]  /*5ed0*/  LDSM.16.M88.4 R176, [R222] ;  /* 0x00000000deb0783b */ /* 0x000eae0000000200 */
[----:B------:R-:W-:Y:S01]  /*5ee0*/  HMMA.16816.F32 R64, R204, R182, R64 ;  /* 0x000000b6cc40723c */ /* 0x000fe20000001840 */
[----:B------:R-:W2:Y:S07]  /*5ef0*/  LDSM.16.M88.4 R180, [R215+0x4000] ;  /* 0x00400000d7b4783b */ /* 0x000eae0000000200 */
[-C--:B------:R-:W-:Y:S01]  /*5f00*/  HMMA.16816.F32 R4, R192, R196.reuse, R4 ;  /* 0x000000c4c004723c */ /* 0x080fe20000001804 */
[----:B------:R-:W-:Y:S07]  /*5f10*/  LDSM.16.M88.4 R204, [R212+0x2400] ;  /* 0x00240000d4cc783b */ /* 0x000fee0000000200 */
[C---:B-1----:R-:W-:Y:S08]  /*5f20*/  HMMA.16816.F32 R8, R200.reuse, R196, R8 ;  /* 0x000000c4c808723c */ /* 0x042ff00000001808 */
[-C--:B------:R-:W-:Y:S08]  /*5f30*/  HMMA.16816.F32 R12, R200, R198.reuse, R12 ;  /* 0x000000c6c80c723c */ /* 0x080ff0000000180c */
[C---:B------:R-:W-:Y:S01]  /*5f40*/  HMMA.16816.F32 R16, R192.reuse, R198, R16 ;  /* 0x000000c6c010723c */ /* 0x040fe20000001810 */
[----:B------:R-:W1:Y:S07]  /*5f50*/  LDSM.16.M88.4 R196, [R215+0x5000] ;  /* 0x00500000d7c4783b */ /* 0x000e6e0000000200 */
[-C--:B---3--:R-:W-:Y:S08]  /*5f60*/  HMMA.16816.F32 R20, R192, R208.reuse, R20 ;  /* 0x000000d0c014723c */ /* 0x088ff00000001814 */
[C---:B------:R-:W-:Y:S08]  /*5f70*/  HMMA.16816.F32 R24, R200.reuse, R208, R24 ;  /* 0x000000d0c818723c */ /* 0x040ff00000001818 */
[-C--:B------:R-:W-:Y:S08]  /*5f80*/  HMMA.16816.F32 R28, R200, R210.reuse, R28 ;  /* 0x000000d2c81c723c */ /* 0x080ff0000000181c */
[C---:B------:R-:W-:Y:S01]  /*5f90*/  HMMA.16816.F32 R32, R192.reuse, R210, R32 ;  /* 0x000000d2c020723c */ /* 0x040fe20000001820 */
[----:B------:R-:W3:Y:S07]  /*5fa0*/  LDSM.16.M88.4 R208, [R212+0x2800] ;  /* 0x00280000d4d0783b */ /* 0x000eee0000000200 */
[-C--:B-----5:R-:W-:Y:S08]  /*5fb0*/  HMMA.16816.F32 R36, R192, R184.reuse, R36 ;  /* 0x000000b8c024723c */ /* 0x0a0ff00000001824 */
[C---:B------:R-:W-:Y:S08]  /*5fc0*/  HMMA.16816.F32 R40, R200.reuse, R184, R40 ;  /* 0x000000b8c828723c */ /* 0x040ff00000001828 */
[-C--:B------:R-:W-:Y:S08]  /*5fd0*/  HMMA.16816.F32 R44, R200, R186.reuse, R44 ;  /* 0x000000bac82c723c */ /* 0x080ff0000000182c */
[C---:B------:R-:W-:Y:S01]  /*5fe0*/  HMMA.16816.F32 R48, R192.reuse, R186, R48 ;  /* 0x000000bac030723c */ /* 0x040fe20000001830 */
[----:B------:R-:W5:Y:S07]  /*5ff0*/  LDSM.16.M88.4 R184, [R212+0x2c00] ;  /* 0x002c0000d4b8783b */ /* 0x000f6e0000000200 */
[-C--:B--2---:R-:W-:Y:S08]  /*6000*/  HMMA.16816.F32 R52, R192, R176.reuse, R52 ;  /* 0x000000b0c034723c */ /* 0x084ff00000001834 */
[C---:B------:R-:W-:Y:S08]  /*6010*/  HMMA.16816.F32 R56, R200.reuse, R176, R56 ;  /* 0x000000b0c838723c */ /* 0x040ff00000001838 */
[-C--:B------:R-:W-:Y:S01]  /*6020*/  HMMA.16816.F32 R60, R200, R178.reuse, R60 ;  /* 0x000000b2c83c723c */ /* 0x080fe2000000183c */
[----:B------:R-:W2:Y:S07]  /*6030*/  LDL R200, [R1+0x3c] ;  /* 0x00003c0001c87983 */ /* 0x000eae0000100800 */
[----:B------:R-:W-:Y:S01]  /*6040*/  HMMA.16816.F32 R64, R192, R178, R64 ;  /* 0x000000b2c040723c */ /* 0x000fe20000001840 */
[----:B------:R-:W-:Y:S07]  /*6050*/  LDSM.16.M88.4 R176, [R216+0x4000] ;  /* 0x00400000d8b0783b */ /* 0x000fee0000000200 */
[-C--:B------:R-:W-:Y:S01]  /*6060*/  HMMA.16816.F32 R4, R180, R188.reuse, R4 ;  /* 0x000000bcb404723c */ /* 0x080fe20000001804 */
[----:B------:R-:W-:Y:S07]  /*6070*/  LDSM.16.M88.4 R192, [R216+0x5000] ;  /* 0x00500000d8c0783b */ /* 0x000fee0000000200 */
[C---:B-1----:R-:W-:Y:S08]  /*6080*/  HMMA.16816.F32 R8, R196.reuse, R188, R8 ;  /* 0x000000bcc408723c */ /* 0x042ff00000001808 */
[-C--:B------:R-:W-:Y:S08]  /*6090*/  HMMA.16816.F32 R12, R196, R190.reuse, R12 ;  /* 0x000000bec40c723c */ /* 0x080ff0000000180c */
[C---:B------:R-:W-:Y:S01]  /*60a0*/  HMMA.16816.F32 R16, R180.reuse, R190, R16 ;  /* 0x000000beb410723c */ /* 0x040fe20000001810 */
[----:B------:R-:W1:Y:S07]  /*60b0*/  LDSM.16.M88.4 R188, [R221] ;  /* 0x00000000ddbc783b */ /* 0x000e6e0000000200 */
[-C--:B------:R-:W-:Y:S08]  /*60c0*/  HMMA.16816.F32 R20, R180, R204.reuse, R20 ;  /* 0x000000ccb414723c */ /* 0x080ff00000001814 */
[C---:B------:R-:W-:Y:S07]  /*60d0*/  HMMA.16816.F32 R24, R196.reuse, R204, R24 ;  /* 0x000000ccc418723c */ /* 0x040fee0000001818 */
[----:B------:R-:W-:Y:S01]  /*60e0*/  IADD3 R204, R229, -0x1, RZ ;  /* 0xffffffffe5cc7810 */ /* 0x000fe20007ffe0ff */
[-C--:B------:R-:W-:Y:S04]  /*60f0*/  HMMA.16816.F32 R28, R196, R206.reuse, R28 ;  /* 0x000000cec41c723c */ /* 0x080fe8000000181c */
[----:B------:R-:W-:Y:S01]  /*6100*/  @P6 IMAD.WIDE.U32 R2, R204, c[0x0][0x1e0], RZ ;  /* 0x00007800cc026a25 */ /* 0x000fe200078e00ff */
[----:B----4-:R-:W-:Y:S03]  /*6110*/  @P6 SHF.R.S32.HI R0, RZ, 0x1f, R204 ;  /* 0x0000001fff006819 */ /* 0x010fe600000114cc */
[C---:B------:R-:W-:Y:S04]  /*6120*/  HMMA.16816.F32 R32, R180.reuse, R206, R32 ;  /* 0x000000ceb420723c */ /* 0x040fe80000001820 */
[----:B------:R-:W-:Y:S04]  /*6130*/  @P6 IMAD R0, R0, c[0x0][0x1e0], RZ ;  /* 0x0000780000006a24 */ /* 0x000fe800078e02ff */
[-C--:B---3--:R-:W-:Y:S04]  /*6140*/  HMMA.16816.F32 R36, R180, R208.reuse, R36 ;  /* 0x000000d0b424723c */ /* 0x088fe80000001824 */
[----:B------:R-:W-:Y:S04]  /*6150*/  @P6 IMAD R0, R204, c[0x0][0x1e4], R0 ;  /* 0x00007900cc006a24 */ /* 0x000fe800078e0200 */
[C---:B------:R-:W-:Y:S04]  /*6160*/  HMMA.16816.F32 R40, R196.reuse, R208, R40 ;  /* 0x000000d0c428723c */ /* 0x040fe80000001828 */
[----:B------:R-:W-:Y:S02]  /*6170*/  @P6 IMAD.IADD R0, R3, 0x1, R0 ;  /* 0x0000000103006824 */ /* 0x000fe400078e0200 */
[C---:B------:R-:W-:Y:S02]  /*6180*/  @P6 IMAD.SHL.U32 R3, R2.reuse, 0x40, RZ ;  /* 0x0000004002036824 */ /* 0x040fe400078e00ff */
[-C--:B------:R-:W-:Y:S04]  /*6190*/  HMMA.16816.F32 R44, R196, R210.reuse, R44 ;  /* 0x000000d2c42c723c */ /* 0x080fe8000000182c */
[----:B------:R-:W-:Y:S01]  /*61a0*/  @P6 SHF.L.U64.HI R2, R2, 0x6, R0 ;  /* 0x0000000602026819 */ /* 0x000fe20000010200 */
[----:B------:R-:W-:Y:S01]  /*61b0*/  IMAD.MOV.U32 R0, RZ, RZ, R231 ;  /* 0x000000ffff007224 */ /* 0x000fe200078e00e7 */
[C---:B------:R-:W-:Y:S02]  /*61c0*/  @P6 LEA R141, P0, R143.reuse, R3, 0x5 ;  /* 0x000000038f8d6211 */ /* 0x040fe400078028ff */
[C---:B------:R-:W-:Y:S04]  /*61d0*/  HMMA.16816.F32 R48, R180.reuse, R210, R48 ;  /* 0x000000d2b430723c */ /* 0x040fe80000001830 */
[----:B------:R-:W-:Y:S02]  /*61e0*/  @P2 SHF.R.U32.HI R0, RZ, c[0x0][0x2cc], R142 ;  /* 0x0000b300ff002a19 */ /* 0x000fe4000001168e */
[----:B------:R-:W-:Y:S02]  /*61f0*/  @P6 LEA.HI.X R142, R143, R2, R144, 0x5, P0 ;  /* 0x000000028f8e6211 */ /* 0x000fe400000f2c90 */
[-C--:B-----5:R-:W-:Y:S04]  /*6200*/  HMMA.16816.F32 R52, R180, R184.reuse, R52 ;  /* 0x000000b8b434723c */ /* 0x0a0fe80000001834 */
[CC--:B------:R-:W-:Y:S02]  /*6210*/  @P6 IADD3 R144, P1, R3.reuse, R149.reuse, RZ ;  /* 0x0000009503906210 */ /* 0x0c0fe40007f3e0ff */
[----:B------:R-:W-:Y:S02]  /*6220*/  @P6 IADD3 R143, P0, R3, R234, RZ ;  /* 0x000000ea038f6210 */ /* 0x000fe40007f1e0ff */
[C---:B------:R-:W-:Y:S04]  /*6230*/  HMMA.16816.F32 R56, R196.reuse, R184, R56 ;  /* 0x000000b8c438723c */ /* 0x040fe80000001838 */
[----:B------:R-:W-:Y:S01]  /*6240*/  @P6 IMAD.X R151, R2, 0x1, R145, P1 ;  /* 0x0000000102976824 */ /* 0x000fe200008e0691 */
[----:B------:R-:W-:Y:S01]  /*6250*/  @P6 LEA R202, P1, R144, c[0x0][0x1c8], 0x1 ;  /* 0x0000720090ca6a11 */ /* 0x000fe200078208ff */
[----:B------:R-:W-:Y:S01]  /*6260*/  @P6 IMAD.X R150, R2, 0x1, R230, P0 ;  /* 0x0000000102966824 */ /* 0x000fe200000e06e6 */
[----:B------:R-:W-:Y:S01]  /*6270*/  MOV R184, 0xffffffc0 ;  /* 0xffffffc000b87802 */ /* 0x000fe20000000f00 */
[-C--:B------:R-:W-:Y:S01]  /*6280*/  HMMA.16816.F32 R60, R196, R186.reuse, R60 ;  /* 0x000000bac43c723c */ /* 0x080fe2000000183c */
[----:B------:R-:W-:Y:S03]  /*6290*/  SHFL.IDX PT, R196, R0, 0x2, 0x1c1f ;  /* 0x005c1f0000c47f89 */ /* 0x000fe600000e0000 */
[----:B------:R-:W-:Y:S02]  /*62a0*/  @P6 LEA.HI.X R203, R144, c[0x0][0x1cc], R151, 0x1, P1 ;  /* 0x0000730090cb6a11 */ /* 0x000fe400008f0c97 */
[C---:B------:R-:W-:Y:S02]  /*62b0*/  @P6 LEA R206, P0, R143.reuse, c[0x0][0x1c8], 0x1 ;  /* 0x000072008fce6a11 */ /* 0x040fe400078008ff */
[----:B------:R-:W-:Y:S01]  /*62c0*/  HMMA.16816.F32 R64, R180, R186, R64 ;  /* 0x000000bab440723c */ /* 0x000fe20000001840 */
[----:B------:R-:W3:Y:S03]  /*62d0*/  LDSM.16.M88.4 R180, [R220] ;  /* 0x00000000dcb4783b */ /* 0x000ee60000000200 */
[----:B------:R-:W-:Y:S01]  /*62e0*/  @P6 LEA.HI.X R207, R143, c[0x0][0x1cc], R150, 0x1, P0 ;  /* 0x000073008fcf6a11 */ /* 0x000fe200000f0c96 */
[----:B------:R-:W-:Y:S01]  /*62f0*/  IMAD R150, R229, R184, 0x1 ;  /* 0x00000001e5967424 */ /* 0x000fe200078e02b8 */
[----:B------:R-:W-:Y:S02]  /*6300*/  @P6 IADD3 R144, P0, R234, 0x40, RZ ;  /* 0x00000040ea906810 */ /* 0x000fe40007f1e0ff */
[-C--:B-1----:R-:W-:Y:S01]  /*6310*/  HMMA.16816.F32 R4, R176, R188.reuse, R4 ;  /* 0x000000bcb004723c */ /* 0x082fe20000001804 */
[----:B------:R-:W1:Y:S04]  /*6320*/  LDSM.16.M88.4 R184, [R219] ;  /* 0x00000000dbb8783b */ /* 0x000e680000000200 */
[--C-:B------:R-:W-:Y:S01]  /*6330*/  @P6 IMAD.X R143, RZ, RZ, R230.reuse, P0 ;  /* 0x000000ffff8f6224 */ /* 0x100fe200000e06e6 */
[-C--:B------:R-:W-:Y:S02]  /*6340*/  @P6 IADD3 R3, P0, R3, R144.reuse, RZ ;  /* 0x0000009003036210 */ /* 0x080fe40007f1e0ff */
[C---:B------:R-:W-:Y:S01]  /*6350*/  HMMA.16816.F32 R8, R192.reuse, R188, R8 ;  /* 0x000000bcc008723c */ /* 0x040fe20000001808 */
[----:B------:R-:W4:Y:S07]  /*6360*/  SHFL.IDX PT, R188, R0, RZ, 0x1c1f ;  /* 0x001c1fff00bc7589 */ /* 0x000f2e00000e0000 */
[-C--:B------:R-:W-:Y:S01]  /*6370*/  HMMA.16816.F32 R12, R192, R190.reuse, R12 ;  /* 0x000000bec00c723c */ /* 0x080fe2000000180c */
[----:B------:R-:W5:Y:S07]  /*6380*/  SHFL.IDX PT, R189, R0, 0x1, 0x1c1f ;  /* 0x003c1f0000bd7f89 */ /* 0x000f6e00000e0000 */
[C---:B------:R-:W-:Y:S01]  /*6390*/  HMMA.16816.F32 R16, R176.reuse, R190, R16 ;  /* 0x000000beb010723c */ /* 0x040fe20000001810 */
[----:B------:R1:W1:Y:S06]  /*63a0*/  SHFL.IDX PT, R151, R0, 0x3, 0x1c1f ;  /* 0x007c1f0000977f89 */ /* 0x00026c00000e0000 */
[C---:B------:R-:W-:Y:S01]  /*63b0*/  @P6 IADD3 R190, P1, R141.reuse, R149, RZ ;  /* 0x000000958dbe6210 */ /* 0x040fe20007f3e0ff */
[-C--:B---3--:R-:W-:Y:S04]  /*63c0*/  HMMA.16816.F32 R20, R176, R180.reuse, R20 ;  /* 0x000000b4b014723c */ /* 0x088fe80000001814 */
[----:B------:R-:W-:Y:S01]  /*63d0*/  @P6 IADD3.X R149, R2, R143, RZ, P0, !PT ;  /* 0x0000008f02956210 */ /* 0x000fe200007fe4ff */
[C---:B------:R-:W-:Y:S01]  /*63e0*/  @P6 IMAD.X R233, R142.reuse, 0x1, R145, P1 ;  /* 0x000000018ee96824 */ /* 0x040fe200008e0691 */
[C---:B------:R-:W-:Y:S02]  /*63f0*/  @P6 IADD3 R191, P0, R141.reuse, R144, RZ ;  /* 0x000000908dbf6210 */ /* 0x040fe40007f1e0ff */
[----:B------:R-:W-:Y:S01]  /*6400*/  @P6 IADD3 R2, P1, R141, R234, RZ ;  /* 0x000000ea8d026210 */ /* 0x000fe20007f3e0ff */
[C---:B------:R-:W-:Y:S04]  /*6410*/  HMMA.16816.F32 R24, R192.reuse, R180, R24 ;  /* 0x000000b4c018723c */ /* 0x040fe80000001818 */
[C---:B------:R-:W-:Y:S01]  /*6420*/  @P6 IMAD.X R234, R142.reuse, 0x1, R143, P0 ;  /* 0x000000018eea6824 */ /* 0x040fe200000e068f */
[C---:B------:R-:W-:Y:S01]  /*6430*/  @P6 LEA R198, P0, R3.reuse, c[0x0][0x1c8], 0x1 ;  /* 0x0000720003c66a11 */ /* 0x040fe200078008ff */
[----:B------:R-:W-:Y:S02]  /*6440*/  @P6 IMAD.X R142, R142, 0x1, R230, P1 ;  /* 0x000000018e8e6824 */ /* 0x000fe400008e06e6 */
[-C--:B------:R-:W-:Y:S04]  /*6450*/  HMMA.16816.F32 R28, R192, R182.reuse, R28 ;  /* 0x000000b6c01c723c */ /* 0x080fe8000000181c */
[----:B------:R-:W-:Y:S04]  /*6460*/  @P6 LEA.HI.X R199, R3, c[0x0][0x1cc], R149, 0x1, P0 ;  /* 0x0000730003c76a11 */ /* 0x000fe800000f0c95 */
[C---:B------:R-:W-:Y:S08]  /*6470*/  HMMA.16816.F32 R32, R176.reuse, R182, R32 ;  /* 0x000000b6b020723c */ /* 0x040ff00000001820 */
[-C--:B-1----:R-:W-:Y:S08]  /*6480*/  HMMA.16816.F32 R36, R176, R184.reuse, R36 ;  /* 0x000000b8b024723c */ /* 0x082ff00000001824 */
[C---:B------:R-:W-:Y:S08]  /*6490*/  HMMA.16816.F32 R40, R192.reuse, R184, R40 ;  /* 0x000000b8c028723c */ /* 0x040ff00000001828 */
[-C--:B------:R-:W-:Y:S08]  /*64a0*/  HMMA.16816.F32 R44, R192, R186.reuse, R44 ;  /* 0x000000bac02c723c */ /* 0x080ff0000000182c */
[C---:B------:R-:W-:Y:S04]  /*64b0*/  HMMA.16816.F32 R48, R176.reuse, R186, R48 ;  /* 0x000000bab030723c */ /* 0x040fe80000001830 */
[----:B--2---:R-:W-:Y:S02]  /*64c0*/  IADD3 R150, R150, c[0x0][0x1d0], -R200 ;  /* 0x0000740096967a10 */ /* 0x004fe40007ffe8c8 */
[----:B------:R-:W-:Y:S02]  /*64d0*/  @P6 LEA R200, P1, R2, c[0x0][0x1c8], 0x1 ;  /* 0x0000720002c86a11 */ /* 0x000fe400078208ff */
[----:B------:R-:W-:Y:S04]  /*64e0*/  IADD3 R0, R150, -c[0x0][0x168], RZ ;  /* 0x80005a0096007a10 */ /* 0x000fe80007ffe0ff */
[----:B------:R-:W-:Y:S02]  /*64f0*/  @P6 LEA.HI.X R201, R2, c[0x0][0x1cc], R142, 0x1, P1 ;  /* 0x0000730002c96a11 */ /* 0x000fe400008f0c8e */
[C---:B----4-:R-:W-:Y:S01]  /*6500*/  IADD3 R141, R0.reuse, R188, RZ ;  /* 0x000000bc008d7210 */ /* 0x050fe20007ffe0ff */
[C---:B-----5:R-:W-:Y:S02]  /*6510*/  IMAD.IADD R3, R0.reuse, 0x1, R189 ;  /* 0x0000000100037824 */ /* 0x060fe400078e02bd */
[C---:B------:R-:W-:Y:S01]  /*6520*/  IMAD.IADD R2, R0.reuse, 0x1, R196 ;  /* 0x0000000100027824 */ /* 0x040fe200078e02c4 */
[C---:B------:R-:W-:Y:S01]  /*6530*/  ISETP.GT.AND P1, PT, R141.reuse, RZ, PT ;  /* 0x000000ff8d00720c */ /* 0x040fe20003f24270 */
[----:B------:R-:W-:Y:S01]  /*6540*/  IMAD.IADD R0, R0, 0x1, R151 ;  /* 0x0000000100007824 */ /* 0x000fe200078e0297 */
[----:B------:R-:W-:Y:S02]  /*6550*/  ISETP.GT.AND P0, PT, R141, 0x1, PT ;  /* 0x000000018d00780c */ /* 0x000fe40003f04270 */
[----:B------:R-:W-:Y:S02]  /*6560*/  FSEL R149, R4, -INF , P1 ;  /* 0xff80000004957808 */ /* 0x000fe40000800000 */
[----:B------:R-:W-:Y:S02]  /*6570*/  FSEL R142, R5, -INF , P0 ;  /* 0xff800000058e7808 */ /* 0x000fe40000000000 */
[C---:B------:R-:W-:Y:S02]  /*6580*/  ISETP.GT.AND P1, PT, R3.reuse, RZ, PT ;  /* 0x000000ff0300720c */ /* 0x040fe40003f24270 */
[----:B------:R-:W-:Y:S02]  /*6590*/  ISETP.GT.AND P0, PT, R3, 0x1, PT ;  /* 0x000000010300780c */ /* 0x000fe40003f04270 */
[----:B------:R-:W-:Y:S02]  /*65a0*/  FSEL R181, R6, -INF , P1 ;  /* 0xff80000006b57808 */ /* 0x000fe40000800000 */
[----:B------:R-:W-:Y:S02]  /*65b0*/  FSEL R180, R7, -INF , P0 ;  /* 0xff80000007b47808 */ /* 0x000fe40000000000 */
[----:B------:R-:W1:Y:S01]  /*65c0*/  LDSM.16.M88.4 R4, [R218] ;  /* 0x00000000da04783b */ /* 0x000e620000000200 */
[C---:B------:R-:W-:Y:S01]  /*65d0*/  ISETP.GT.AND P1, PT, R2.reuse, RZ, PT ;  /* 0x000000ff0200720c */ /* 0x040fe20003f24270 */
[----:B------:R-:W-:Y:S06]  /*65e0*/  DEPBAR.LE SB0, 0x0 ;  /* 0x000080000000791a */ /* 0x000fec0000000000 */
[----:B------:R-:W-:Y:S01]  /*65f0*/  BAR.SYNC.DEFER_BLOCKING 0x0 ;  /* 0x0000000000007b1d */ /* 0x000fe20000010000 */
[----:B------:R-:W-:Y:S02]  /*6600*/  ISETP.GT.AND P0, PT, R2, 0x1, PT ;  /* 0x000000010200780c */ /* 0x000fe40003f04270 */
[----:B------:R-:W-:Y:S02]  /*6610*/  FSEL R182, R8, -INF , P1 ;  /* 0xff80000008b67808 */ /* 0x000fe40000800000 */
[----:B------:R-:W-:Y:S02]  /*6620*/  FSEL R9, R9, -INF , P0 ;  /* 0xff80000009097808 */ /* 0x000fe40000000000 */
[C---:B------:R-:W-:Y:S02]  /*6630*/  ISETP.GT.AND P1, PT, R0.reuse, RZ, PT ;  /* 0x000000ff0000720c */ /* 0x040fe40003f24270 */
[----:B------:R-:W-:Y:S02]  /*6640*/  ISETP.GT.AND P0, PT, R0, 0x1, PT ;  /* 0x000000010000780c */ /* 0x000fe40003f04270 */
[----:B------:R-:W-:Y:S02]  /*6650*/  FSEL R10, R10, -INF , P1 ;  /* 0xff8000000a0a7808 */ /* 0x000fe40000800000 */
[----:B------:R-:W-:Y:S02]  /*6660*/  FSEL R11, R11, -INF , P0 ;  /* 0xff8000000b0b7808 */ /* 0x000fe40000000000 */
[C---:B------:R-:W-:Y:S02]  /*6670*/  ISETP.GT.AND P1, PT, R2.reuse, 0x8, PT ;  /* 0x000000080200780c */ /* 0x040fe40003f24270 */
[----:B------:R-:W-:Y:S02]  /*6680*/  ISETP.GT.AND P0, PT, R2, 0x9, PT ;  /* 0x000000090200780c */ /* 0x000fe40003f04270 */
[----:B------:R-:W-:Y:S02]  /*6690*/  FSEL R12, R12, -INF , P1 ;  /* 0xff8000000c0c7808 */ /* 0x000fe40000800000 */
[----:B------:R-:W-:Y:S02]  /*66a0*/  FSEL R13, R13, -INF , P0 ;  /* 0xff8000000d0d7808 */ /* 0x000fe40000000000 */
[C---:B------:R-:W-:Y:S02]  /*66b0*/  ISETP.GT.AND P1, PT, R0.reuse, 0x8, PT ;  /* 0x000000080000780c */ /* 0x040fe40003f24270 */
[----:B------:R-:W-:Y:S02]  /*66c0*/  ISETP.GT.AND P0, PT, R0, 0x9, PT ;  /* 0x000000090000780c */ /* 0x000fe40003f04270 */
[----:B------:R-:W-:Y:S02]  /*66d0*/  FSEL R14, R14, -INF , P1 ;  /* 0xff8000000e0e7808 */ /* 0x000fe40000800000 */
[----:B------:R-:W-:Y:S02]  /*66e0*/  ISETP.GT.AND P1, PT, R141, 0x8, PT ;  /* 0x000000088d00780c */ /* 0x000fe40003f24270 */
[----:B------:R-:W-:Y:S01]  /*66f0*/  FSEL R15, R15, -INF , P0 ;  /* 0xff8000000f0f7808 */ /* 0x000fe20000000000 */
[-C--:B-1----:R-:W-:Y:S05]  /*6700*/  HMMA.16816.F32 R52, R176, R4.reuse, R52 ;  /* 0x00000004b034723c */ /* 0x082fea0000001834 */
[----:B------:R-:W-:Y:S02]  /*6710*/  ISETP.GT.AND P0, PT, R141, 0x9, PT ;  /* 0x000000098d00780c */ /* 0x000fe40003f04270 */
[----:B------:R-:W-:Y:S01]  /*6720*/  FSEL R16, R16, -INF , P1 ;  /* 0xff80000010107808 */ /* 0x000fe20000800000 */
[C---:B------:R-:W-:Y:S04]  /*6730*/  HMMA.16816.F32 R56, R192.reuse, R4, R56 ;  /* 0x00000004c038723c */ /* 0x040fe80000001838 */
[----:B------:R-:W-:Y:S02]  /*6740*/  FSEL R17, R17, -INF , P0 ;  /* 0xff80000011117808 */ /* 0x000fe40000000000 */
[C---:B------:R-:W-:Y:S02]  /*6750*/  ISETP.GT.AND P1, PT, R3.reuse, 0x8, PT ;  /* 0x000000080300780c */ /* 0x040fe40003f24270 */
[-C--:B------:R-:W-:Y:S03]  /*6760*/  HMMA.16816.F32 R60, R192, R6.reuse, R60 ;  /* 0x00000006c03c723c */ /* 0x080fe6000000183c */
[----:B------:R-:W-:Y:S02]  /*6770*/  ISETP.GT.AND P0, PT, R3, 0x9, PT ;  /* 0x000000090300780c */ /* 0x000fe40003f04270 */
[----:B------:R-:W-:Y:S02]  /*6780*/  FSEL R18, R18, -INF , P1 ;  /* 0xff80000012127808 */ /* 0x000fe40000800000 */
[----:B------:R-:W-:Y:S01]  /*6790*/  ISETP.GT.AND P1, PT, R141, 0x10, PT ;  /* 0x000000108d00780c */ /* 0x000fe20003f24270 */
[----:B------:R-:W-:Y:S04]  /*67a0*/  HMMA.16816.F32 R64, R176, R6, R64 ;  /* 0x00000006b040723c */ /* 0x000fe80000001840 */
[----:B------:R-:W-:Y:S02]  /*67b0*/  FSEL R19, R19, -INF , P0 ;  /* 0xff80000013137808 */ /* 0x000fe40000000000 */
[----:B------:R-:W-:Y:S02]  /*67c0*/  ISETP.GT.AND P0, PT, R141, 0x11, PT ;  /* 0x000000118d00780c */ /* 0x000fe40003f04270 */
[----:B------:R-:W-:Y:S02]  /*67d0*/  FSEL R189, R20, -INF , P1 ;  /* 0xff80000014bd7808 */ /* 0x000fe40000800000 */
[----:B------:R-:W-:Y:S02]  /*67e0*/  ISETP.GT.AND P1, PT, R3, 0x10, PT ;  /* 0x000000100300780c */ /* 0x000fe40003f24270 */
[----:B------:R-:W-:Y:S02]  /*67f0*/  FSEL R188, R21, -INF , P0 ;  /* 0xff80000015bc7808 */ /* 0x000fe40000000000 */
[----:B------:R-:W-:Y:S02]  /*6800*/  ISETP.GT.AND P0, PT, R3, 0x11, PT ;  /* 0x000000110300780c */ /* 0x000fe40003f04270 */
[----:B------:R-:W-:Y:S02]  /*6810*/  FSEL R196, R22, -INF , P1 ;  /* 0xff80000016c47808 */ /* 0x000fe40000800000 */
[----:B------:R-:W-:Y:S02]  /*6820*/  FSEL R197, R23, -INF , P0 ;  /* 0xff80000017c57808 */ /* 0x000fe40000000000 */
[----:B------:R-:W-:Y:S02]  /*6830*/  FMNMX.FTZ R4, R149, R140, !PT ;  /* 0x0000008c95047209 */ /* 0x000fe40007810000 */
[C---:B------:R-:W-:Y:S02]  /*6840*/  ISETP.GT.AND P1, PT, R2.reuse, 0x10, PT ;  /* 0x000000100200780c */ /* 0x040fe40003f24270 */
[----:B------:R-:W-:Y:S02]  /*6850*/  ISETP.GT.AND P0, PT, R2, 0x11, PT ;  /* 0x000000110200780c */ /* 0x000fe40003f04270 */
[----:B------:R-:W-:Y:S02]  /*6860*/  FSEL R208, R24, -INF , P1 ;  /* 0xff80000018d07808 */ /* 0x000fe40000800000 */
[----:B------:R-:W-:Y:S02]  /*6870*/  FSEL R205, R25, -INF , P0 ;  /* 0xff80000019cd7808 */ /* 0x000fe40000000000 */
[C---:B------:R-:W-:Y:S02]  /*6880*/  ISETP.GT.AND P1, PT, R0.reuse, 0x10, PT ;  /* 0x000000100000780c */ /* 0x040fe40003f24270 */
[----:B------:R-:W-:Y:S02]  /*6890*/  ISETP.GT.AND P0, PT, R0, 0x11, PT ;  /* 0x000000110000780c */ /* 0x000fe40003f04270 */
[----:B------:R-:W-:Y:S02]  /*68a0*/  FMNMX.FTZ R4, R142, R4, !PT ;  /* 0x000000048e047209 */ /* 0x000fe40007810000 */
[----:B------:R-:W-:Y:S02]  /*68b0*/  FSEL R211, R26, -INF , P1 ;  /* 0xff8000001ad37808 */ /* 0x000fe40000800000 */
[----:B------:R-:W-:Y:S02]  /*68c0*/  FSEL R230, R27, -INF , P0 ;  /* 0xff8000001be67808 */ /* 0x000fe40000000000 */
[C---:B------:R-:W-:Y:S02]  /*68d0*/  ISETP.GT.AND P1, PT, R2.reuse, 0x18, PT ;  /* 0x000000180200780c */ /* 0x040fe40003f24270 */
[----:B------:R-:W-:Y:S02]  /*68e0*/  ISETP.GT.AND P0, PT, R2, 0x19, PT ;  /* 0x000000190200780c */ /* 0x000fe40003f04270 */
[----:B------:R-:W-:Y:S02]  /*68f0*/  FMNMX.FTZ R4, R16, R4, !PT ;  /* 0x0000000410047209 */ /* 0x000fe40007810000 */
[----:B------:R-:W-:Y:S02]  /*6900*/  FSEL R209, R28, -INF , P1 ;  /* 0xff8000001cd17808 */ /* 0x000fe40000800000 */
[----:B------:R-:W-:Y:S02]  /*6910*/  FSEL R210, R29, -INF , P0 ;  /* 0xff8000001dd27808 */ /* 0x000fe40000000000 */
[----:B------:R-:W-:Y:S02]  /*6920*/  FMNMX.FTZ R4, R17, R4, !PT ;  /* 0x0000000411047209 */ /* 0x000fe40007810000 */
[C---:B------:R-:W-:Y:S02]  /*6930*/  ISETP.GT.AND P1, PT, R0.reuse, 0x18, PT ;  /* 0x000000180000780c */ /* 0x040fe40003f24270 */
[----:B------:R-:W-:Y:S02]  /*6940*/  ISETP.GT.AND P0, PT, R0, 0x19, PT ;  /* 0x000000190000780c */ /* 0x000fe40003f04270 */
[----:B------:R-:W-:Y:S02]  /*6950*/  FMNMX.FTZ R4, R189, R4, !PT ;  /* 0x00000004bd047209 */ /* 0x000fe40007810000 */
[----:B------:R-:W-:Y:S02]  /*6960*/  FSEL R231, R30, -INF , P1 ;  /* 0xff8000001ee77808 */ /* 0x000fe40000800000 */
[----:B------:R-:W-:Y:S02]  /*6970*/  ISETP.GT.AND P1, PT, R141, 0x18, PT ;  /* 0x000000188d00780c */ /* 0x000fe40003f24270 */
[----:B------:R-:W-:Y:S02]  /*6980*/  FSEL R232, R31, -INF , P0 ;  /* 0xff8000001fe87808 */ /* 0x000fe40000000000 */
[----:B------:R-:W-:Y:S02]  /*6990*/  ISETP.GT.AND P0, PT, R141, 0x19, PT ;  /* 0x000000198d00780c */ /* 0x000fe40003f04270 */
[----:B------:R-:W-:Y:S01]  /*69a0*/  FSEL R186, R32, -INF , P1 ;  /* 0xff80000020ba7808 */ /* 0x000fe20000800000 */
[----:B------:R-:W-:Y:S01]  /*69b0*/  IMAD.MOV.U32 R32, RZ, RZ, R252 ;  /* 0x000000ffff207224 */ /* 0x000fe200078e00fc */
        /* <DEDUP_REMOVED lines=16> */
[----:B------:R-:W-:Y:S02]  /*6ac0*/  ISETP.GT.AND P1, PT, R2, 0x20, PT ;  /* 0x000000200200780c */ /* 0x000fe40003f24270 */
[C---:B------:R-:W-:Y:S02]  /*6ad0*/  ISETP.GT.AND P0, PT, R141.reuse, 0x28, PT ;  /* 0x000000288d00780c */ /* 0x040fe40003f04270 */
[----:B------:R-:W-:Y:S02]  /*6ae0*/  FMNMX.FTZ R145, R194, R145, !PT ;  /* 0x00000091c2917209 */ /* 0x000fe40007810000 */
[----:B------:R-:W-:Y:S02]  /*6af0*/  FSEL R247, R40, -INF , P1 ;  /* 0xff80000028f77808 */ /* 0x000fe40000800000 */
[----:B------:R-:W-:Y:S02]  /*6b00*/  FSEL R195, R48, -INF , P0 ;  /* 0xff80000030c37808 */ /* 0x000fe40000000000 */
[----:B------:R-:W-:Y:S02]  /*6b10*/  ISETP.GT.AND P1, PT, R141, 0x29, PT ;  /* 0x000000298d00780c */ /* 0x000fe40003f24270 */
[----:B------:R-:W-:Y:S02]  /*6b20*/  FMNMX.FTZ R145, R235, R145, !PT ;  /* 0x00000091eb917209 */ /* 0x000fe40007810000 */
[----:B------:R-:W-:Y:S02]  /*6b30*/  ISETP.GT.AND P0, PT, R141, 0x30, PT ;  /* 0x000000308d00780c */ /* 0x000fe40003f04270 */
[----:B------:R-:W-:Y:S02]  /*6b40*/  FSEL R237, R49, -INF , P1 ;  /* 0xff80000031ed7808 */ /* 0x000fe40000800000 */
[----:B------:R-:W-:Y:S02]  /*6b50*/  FMNMX.FTZ R145, R195, R145, !PT ;  /* 0x00000091c3917209 */ /* 0x000fe40007810000 */
[----:B------:R-:W-:Y:S02]  /*6b60*/  FSEL R243, R52, -INF , P0 ;  /* 0xff80000034f37808 */ /* 0x000fe40000000000 */
[----:B------:R-:W-:Y:S02]  /*6b70*/  ISETP.GT.AND P1, PT, R141, 0x31, PT ;  /* 0x000000318d00780c */ /* 0x000fe40003f24270 */
[----:B------:R-:W-:Y:S02]  /*6b80*/  FMNMX.FTZ R145, R237, R145, !PT ;  /* 0x00000091ed917209 */ /* 0x000fe40007810000 */
[----:B------:R-:W-:Y:S02]  /*6b90*/  FSEL R48, R53, -INF , P1 ;  /* 0xff80000035307808 */ /* 0x000fe40000800000 */
[----:B------:R-:W-:Y:S02]  /*6ba0*/  ISETP.GT.AND P0, PT, R141, 0x38, PT ;  /* 0x000000388d00780c */ /* 0x000fe40003f04270 */
[----:B------:R-:W-:Y:S02]  /*6bb0*/  FMNMX.FTZ R145, R243, R145, !PT ;  /* 0x00000091f3917209 */ /* 0x000fe40007810000 */
[----:B------:R-:W-:Y:S02]  /*6bc0*/  FMNMX.FTZ R4, R181, R146, !PT ;  /* 0x00000092b5047209 */ /* 0x000fe40007810000 */
[----:B------:R-:W-:Y:S02]  /*6bd0*/  FSEL R26, R64, -INF , P0 ;  /* 0xff800000401a7808 */ /* 0x000fe40000000000 */
[----:B------:R-:W-:Y:S02]  /*6be0*/  ISETP.GT.AND P1, PT, R141, 0x39, PT ;  /* 0x000000398d00780c */ /* 0x000fe40003f24270 */
[----:B------:R-:W-:Y:S02]  /*6bf0*/  FMNMX.FTZ R145, R48, R145, !PT ;  /* 0x0000009130917209 */ /* 0x000fe40007810000 */
[----:B------:R-:W-:Y:S02]  /*6c00*/  FMNMX.FTZ R4, R180, R4, !PT ;  /* 0x00000004b4047209 */ /* 0x000fe40007810000 */
[----:B------:R-:W-:Y:S02]  /*6c10*/  FMNMX.FTZ R145, R26, R145, !PT ;  /* 0x000000911a917209 */ /* 0x000fe40007810000 */
[----:B------:R-:W-:Y:S02]  /*6c20*/  FSEL R245, R65, -INF , P1 ;  /* 0xff80000041f57808 */ /* 0x000fe40000800000 */
[----:B------:R-:W-:Y:S02]  /*6c30*/  FMNMX.FTZ R4, R18, R4, !PT ;  /* 0x0000000412047209 */ /* 0x000fe40007810000 */
[----:B------:R-:W-:Y:S02]  /*6c40*/  FMNMX.FTZ R145, R245, R145, !PT ;  /* 0x00000091f5917209 */ /* 0x000fe40007810000 */
[----:B------:R-:W-:Y:S02]  /*6c50*/  FMNMX.FTZ R4, R19, R4, !PT ;  /* 0x0000000413047209 */ /* 0x000fe40007810000 */
[----:B------:R-:W-:Y:S01]  /*6c60*/  ISETP.GT.AND P1, PT, R0, 0x20, PT ;  /* 0x000000200000780c */ /* 0x000fe20003f24270 */
[----:B------:R-:W1:Y:S01]  /*6c70*/  SHFL.BFLY PT, R6, R145, 0x2, 0x1f ;  /* 0x0c401f0091067f89 */ /* 0x000e6200000e0000 */
[----:B------:R-:W-:Y:S02]  /*6c80*/  FMNMX.FTZ R4, R196, R4, !PT ;  /* 0x00000004c4047209 */ /* 0x000fe40007810000 */
[----:B------:R-:W-:Y:S02]  /*6c90*/  FSEL R249, R42, -INF , P1 ;  /* 0xff8000002af97808 */ /* 0x000fe40000800000 */
[----:B------:R-:W-:Y:S02]  /*6ca0*/  FMNMX.FTZ R4, R197, R4, !PT ;  /* 0x00000004c5047209 */ /* 0x000fe40007810000 */
[----:B------:R-:W-:Y:S02]  /*6cb0*/  ISETP.GT.AND P1, PT, R3, 0x28, PT ;  /* 0x000000280300780c */ /* 0x000fe40003f24270 */
[----:B------:R-:W-:Y:S02]  /*6cc0*/  FMNMX.FTZ R4, R192, R4, !PT ;  /* 0x00000004c0047209 */ /* 0x000fe40007810000 */
[----:B------:R-:W-:Y:S02]  /*6cd0*/  FSEL R236, R50, -INF , P1 ;  /* 0xff80000032ec7808 */ /* 0x000fe40000800000 */
[----:B------:R-:W-:Y:S02]  /*6ce0*/  FMNMX.FTZ R4, R193, R4, !PT ;  /* 0x00000004c1047209 */ /* 0x000fe40007810000 */
[----:B------:R-:W-:Y:S02]  /*6cf0*/  ISETP.GT.AND P0, PT, R2, 0x21, PT ;  /* 0x000000210200780c */ /* 0x000fe40003f04270 */
[----:B------:R-:W-:Y:S02]  /*6d00*/  FMNMX.FTZ R4, R241, R4, !PT ;  /* 0x00000004f1047209 */ /* 0x000fe40007810000 */
[----:B------:R-:W-:Y:S02]  /*6d10*/  ISETP.GT.AND P1, PT, R3, 0x30, PT ;  /* 0x000000300300780c */ /* 0x000fe40003f24270 */
[----:B------:R-:W-:Y:S02]  /*6d20*/  FMNMX.FTZ R4, R242, R4, !PT ;  /* 0x00000004f2047209 */ /* 0x000fe40007810000 */
[----:B------:R-:W-:Y:S02]  /*6d30*/  FSEL R244, R41, -INF , P0 ;  /* 0xff80000029f47808 */ /* 0x000fe40000000000 */
[----:B-1----:R-:W-:Y:S02]  /*6d40*/  FMNMX.FTZ R145, R145, R6, !PT ;  /* 0x0000000691917209 */ /* 0x002fe40007810000 */
[----:B------:R-:W-:Y:S02]  /*6d50*/  FMNMX.FTZ R144, R236, R4, !PT ;  /* 0x00000004ec907209 */ /* 0x000fe40007810000 */
[----:B------:R-:W-:Y:S01]  /*6d60*/  ISETP.GT.AND P0, PT, R0, 0x21, PT ;  /* 0x000000210000780c */ /* 0x000fe20003f04270 */
[----:B------:R-:W1:Y:S01]  /*6d70*/  SHFL.BFLY PT, R4, R145, 0x1, 0x1f ;  /* 0x0c201f0091047f89 */ /* 0x000e6200000e0000 */
[----:B------:R-:W-:Y:S02]  /*6d80*/  FSEL R64, R54, -INF , P1 ;  /* 0xff80000036407808 */ /* 0x000fe40000800000 */
[----:B------:R-:W-:Y:S02]  /*6d90*/  ISETP.GT.AND P1, PT, R3, 0x38, PT ;  /* 0x000000380300780c */ /* 0x000fe40003f24270 */
        /* <DEDUP_REMOVED lines=10> */
[----:B------:R-:W-:Y:S02]  /*6e40*/  FMNMX.FTZ R3, R10, R148, !PT ;  /* 0x000000940a037209 */ /* 0x000fe40007810000 */
[----:B------:R-:W-:Y:S02]  /*6e50*/  FMNMX.FTZ R5, R182, R147, !PT ;  /* 0x00000093b6057209 */ /* 0x000fe40007810000 */
[----:B------:R-:W-:Y:S02]  /*6e60*/  FSEL R246, R46, -INF , P1 ;  /* 0xff8000002ef67808 */ /* 0x000fe40000800000 */
[----:B------:R-:W-:Y:S02]  /*6e70*/  ISETP.GT.AND P1, PT, R2, 0x30, PT ;  /* 0x000000300200780c */ /* 0x000fe40003f24270 */
[----:B------:R-:W-:Y:S02]  /*6e80*/  FMNMX.FTZ R3, R11, R3, !PT ;  /* 0x000000030b037209 */ /* 0x000fe40007810000 */
[----:B-1----:R-:W-:Y:S02]  /*6e90*/  FMNMX.FTZ R145, R145, R4, !PT ;  /* 0x0000000491917209 */ /* 0x002fe40007810000 */
[----:B------:R-:W-:Y:S02]  /*6ea0*/  FMNMX.FTZ R5, R9, R5, !PT ;  /* 0x0000000509057209 */ /* 0x000fe40007810000 */
[----:B------:R-:W-:Y:S01]  /*6eb0*/  FSEL R65, R56, -INF , P1 ;  /* 0xff80000038417808 */ /* 0x000fe20000800000 */
[----:B------:R-:W-:Y:S01]  /*6ec0*/  FMUL.FTZ R150, R145, c[0x0][0x2d0] ;  /* 0x0000b40091967a20 */ /* 0x000fe20000410000 */
[----:B------:R-:W-:Y:S02]  /*6ed0*/  ISETP.GT.AND P1, PT, R2, 0x38, PT ;  /* 0x000000380200780c */ /* 0x000fe40003f24270 */
[----:B------:R-:W-:Y:S02]  /*6ee0*/  FSEL R183, R67, -INF , P0 ;  /* 0xff80000043b77808 */ /* 0x000fe40000000000 */
[----:B------:R-:W-:Y:S02]  /*6ef0*/  FMNMX.FTZ R3, R14, R3, !PT ;  /* 0x000000030e037209 */ /* 0x000fe40007810000 */
[----:B------:R-:W-:Y:S02]  /*6f00*/  ISETP.GT.AND P0, PT, R2, 0x29, PT ;  /* 0x000000290200780c */ /* 0x000fe40003f04270 */
[----:B------:R-:W-:Y:S02]  /*6f10*/  FMNMX.FTZ R143, R12, R5, !PT ;  /* 0x000000050c8f7209 */ /* 0x000fe40007810000 */
[----:B------:R-:W-:Y:S02]  /*6f20*/  FSEL R27, R60, -INF , P1 ;  /* 0xff8000003c1b7808 */ /* 0x000fe40000800000 */
[----:B------:R-:W-:Y:S02]  /*6f30*/  FSETP.NEU.FTZ.AND P1, PT, R145, -INF , PT ;  /* 0xff8000009100780b */ /* 0x000fe40003f3d000 */
[----:B------:R-:W-:Y:S02]  /*6f40*/  FSEL R240, R45, -INF , P0 ;  /* 0xff8000002df07808 */ /* 0x000fe40000000000 */
[----:B------:R-:W-:Y:S02]  /*6f50*/  FMNMX.FTZ R3, R15, R3, !PT ;  /* 0x000000030f037209 */ /* 0x000fe40007810000 */
[----:B------:R-:W-:Y:S02]  /*6f60*/  ISETP.GT.AND P0, PT, R0, 0x29, PT ;  /* 0x000000290000780c */ /* 0x000fe40003f04270 */
[----:B------:R-:W-:Y:S02]  /*6f70*/  FMNMX.FTZ R143, R13, R143, !PT ;  /* 0x0000008f0d8f7209 */ /* 0x000fe40007810000 */
[----:B------:R-:W-:Y:S02]  /*6f80*/  FMNMX.FTZ R144, R238, R144, !PT ;  /* 0x00000090ee907209 */ /* 0x000fe40007810000 */
[----:B------:R-:W-:Y:S02]  /*6f90*/  FSEL R150, R150, RZ, P1 ;  /* 0x000000ff96967208 */ /* 0x000fe40000800000 */
[----:B------:R-:W-:Y:S02]  /*6fa0*/  FSEL R248, R47, -INF , P0 ;  /* 0xff8000002ff87808 */ /* 0x000fe40000000000 */
[----:B------:R-:W-:Y:S02]  /*6fb0*/  ISETP.GT.AND P0, PT, R2, 0x31, PT ;  /* 0x000000310200780c */ /* 0x000fe40003f04270 */
[----:B------:R-:W-:Y:S02]  /*6fc0*/  FMNMX.FTZ R3, R211, R3, !PT ;  /* 0x00000003d3037209 */ /* 0x000fe40007810000 */
[----:B------:R-:W-:Y:S02]  /*6fd0*/  FMNMX.FTZ R143, R208, R143, !PT ;  /* 0x0000008fd08f7209 */ /* 0x000fe40007810000 */
[----:B------:R-:W-:Y:S02]  /*6fe0*/  FMNMX.FTZ R144, R64, R144, !PT ;  /* 0x0000009040907209 */ /* 0x000fe40007810000 */
[----:B------:R-:W-:Y:S01]  /*6ff0*/  FSEL R250, R57, -INF , P0 ;  /* 0xff80000039fa7808 */ /* 0x000fe20000000000 */
[----:B------:R-:W-:Y:S01]  /*7000*/  IMAD.MOV.U32 R57, RZ, RZ, R55 ;  /* 0x000000ffff397224 */ /* 0x000fe200078e0037 */
[----:B------:R-:W-:Y:S01]  /*7010*/  ISETP.GT.AND P0, PT, R2, 0x39, PT ;  /* 0x000000390200780c */ /* 0x000fe20003f04270 */
[--C-:B------:R-:W-:Y:S01]  /*7020*/  FFMA.FTZ R2, R149, c[0x0][0x2d0], -R150.reuse ;  /* 0x0000b40095027a23 */ /* 0x100fe20000010896 */
[----:B------:R-:W-:Y:S02]  /*7030*/  FMNMX.FTZ R3, R230, R3, !PT ;  /* 0x00000003e6037209 */ /* 0x000fe40007810000 */
[----:B------:R-:W-:Y:S01]  /*7040*/  FMNMX.FTZ R143, R205, R143, !PT ;  /* 0x0000008fcd8f7209 */ /* 0x000fe20007810000 */
[----:B------:R1:W2:Y:S01]  /*7050*/  MUFU.EX2 R151, R2 ;  /* 0x0000000200977308 */ /* 0x0002a20000000800 */
        /* <DEDUP_REMOVED lines=9> */
[----:B------:R-:W3:Y:S01]  /*70f0*/  SHFL.BFLY PT, R5, R144, 0x2, 0x1f ;  /* 0x0c401f0090057f89 */ /* 0x000ee200000e0000 */
[----:B------:R-:W-:Y:S02]  /*7100*/  FMNMX.FTZ R3, R251, R3, !PT ;  /* 0x00000003fb037209 */ /* 0x000fe40007810000 */
[----:B------:R-:W-:Y:S02]  /*7110*/  FMNMX.FTZ R143, R244, R143, !PT ;  /* 0x0000008ff48f7209 */ /* 0x000fe40007810000 */
[----:B------:R-:W-:Y:S02]  /*7120*/  FSEL R56, R61, -INF , P0 ;  /* 0xff8000003d387808 */ /* 0x000fe40000000000 */
[----:B------:R-:W-:Y:S02]  /*7130*/  FMNMX.FTZ R3, R246, R3, !PT ;  /* 0x00000003f6037209 */ /* 0x000fe40007810000 */
[----:B------:R-:W-:Y:S02]  /*7140*/  ISETP.GT.AND P0, PT, R0, 0x30, PT ;  /* 0x000000300000780c */ /* 0x000fe40003f04270 */
[----:B------:R-:W-:Y:S02]  /*7150*/  FMNMX.FTZ R143, R239, R143, !PT ;  /* 0x0000008fef8f7209 */ /* 0x000fe40007810000 */
[----:B------:R-:W-:Y:S01]  /*7160*/  FSEL R24, R58, -INF , P0 ;  /* 0xff8000003a187808 */ /* 0x000fe20000000000 */
[----:B------:R-:W-:Y:S01]  /*7170*/  IMAD.MOV.U32 R58, RZ, RZ, R27 ;  /* 0x000000ffff3a7224 */ /* 0x000fe200078e001b */
[----:B------:R-:W-:Y:S02]  /*7180*/  FMNMX.FTZ R3, R248, R3, !PT ;  /* 0x00000003f8037209 */ /* 0x000fe40007810000 */
[----:B------:R-:W-:Y:S02]  /*7190*/  FMNMX.FTZ R143, R240, R143, !PT ;  /* 0x0000008ff08f7209 */ /* 0x000fe40007810000 */
[----:B-1----:R-:W-:Y:S01]  /*71a0*/  FMNMX.FTZ R2, R24, R3, !PT ;  /* 0x0000000318027209 */ /* 0x002fe20007810000 */
[--C-:B------:R-:W-:Y:S01]  /*71b0*/  FFMA.FTZ R3, R142, c[0x0][0x2d0], -R150.reuse ;  /* 0x0000b4008e037a23 */ /* 0x100fe20000010896 */
[----:B------:R-:W-:Y:S02]  /*71c0*/  FMNMX.FTZ R143, R65, R143, !PT ;  /* 0x0000008f418f7209 */ /* 0x000fe40007810000 */
[----:B------:R-:W-:Y:S01]  /*71d0*/  ISETP.GT.AND P0, PT, R0, 0x31, PT ;  /* 0x000000310000780c */ /* 0x000fe20003f04270 */
[----:B------:R1:W4:Y:S01]  /*71e0*/  MUFU.EX2 R67, R3 ;  /* 0x0000000300437308 */ /* 0x0003220000000800 */
[----:B------:R-:W-:Y:S02]  /*71f0*/  FMNMX.FTZ R143, R250, R143, !PT ;  /* 0x0000008ffa8f7209 */ /* 0x000fe40007810000 */
[----:B---3--:R-:W-:Y:S02]  /*7200*/  FMNMX.FTZ R144, R144, R5, !PT ;  /* 0x0000000590907209 */ /* 0x008fe40007810000 */
[----:B------:R-:W-:Y:S02]  /*7210*/  FMNMX.FTZ R143, R27, R143, !PT ;  /* 0x0000008f1b8f7209 */ /* 0x000fe40007810000 */
[----:B------:R-:W-:Y:S01]  /*7220*/  FSEL R59, R59, -INF , P0 ;  /* 0xff8000003b3b7808 */ /* 0x000fe20000000000 */
[----:B------:R-:W3:Y:S01]  /*7230*/  SHFL.BFLY PT, R5, R144, 0x1, 0x1f ;  /* 0x0c201f0090057f89 */ /* 0x000ee200000e0000 */
[----:B------:R-:W-:Y:S02]  /*7240*/  FMNMX.FTZ R143, R56, R143, !PT ;  /* 0x0000008f388f7209 */ /* 0x000fe40007810000 */
[----:B------:R-:W-:Y:S02]  /*7250*/  ISETP.GT.AND P0, PT, R0, 0x38, PT ;  /* 0x000000380000780c */ /* 0x000fe40003f04270 */
[----:B------:R-:W-:Y:S02]  /*7260*/  MOV R61, R48 ;  /* 0x00000030003d7202 */ /* 0x000fe40000000f00 */
[----:B------:R-:W-:Y:S01]  /*7270*/  FSEL R62, R62, -INF , P0 ;  /* 0xff8000003e3e7808 */ /* 0x000fe20000000000 */
[----:B------:R-:W5:Y:S01]  /*7280*/  SHFL.BFLY PT, R4, R143, 0x2, 0x1f ;  /* 0x0c401f008f047f89 */ /* 0x000f6200000e0000 */
[----:B------:R-:W-:Y:S02]  /*7290*/  ISETP.GT.AND P0, PT, R0, 0x39, PT ;  /* 0x000000390000780c */ /* 0x000fe40003f04270 */
[----:B------:R-:W-:Y:S01]  /*72a0*/  FMNMX.FTZ R0, R59, R2, !PT ;  /* 0x000000023b007209 */ /* 0x000fe20007810000 */
[----:B------:R-:W-:Y:S01]  /*72b0*/  FFMA.FTZ R2, R16, c[0x0][0x2d0], -R150 ;  /* 0x0000b40010027a23 */ /* 0x000fe20000010896 */
[----:B------:R-:W-:Y:S01]  /*72c0*/  FSEL R149, R63, -INF , P0 ;  /* 0xff8000003f957808 */ /* 0x000fe20000000000 */
[----:B------:R-:W-:Y:S01]  /*72d0*/  IMAD.MOV.U32 R63, RZ, RZ, R26 ;  /* 0x000000ffff3f7224 */ /* 0x000fe200078e001a */
[----:B------:R-:W-:Y:S01]  /*72e0*/  FMNMX.FTZ R0, R62, R0, !PT ;  /* 0x000000003e007209 */ /* 0x000fe20007810000 */
[----:B------:R2:W-:Y:S01]  /*72f0*/  MUFU.EX2 R22, R2 ;  /* 0x0000000200167308 */ /* 0x0005e20000000800 */
[----:B-1----:R-:W-:Y:S01]  /*7300*/  FFMA.FTZ R3, R17, c[0x0][0x2d0], -R150 ;  /* 0x0000b40011037a23 */ /* 0x002fe20000010896 */
[C---:B------:R-:W-:Y:S02]  /*7310*/  @P6 LEA R6, P0, R190.reuse, c[0x0][0x1c8], 0x1 ;  /* 0x00007200be066a11 */ /* 0x040fe400078008ff */
[----:B------:R-:W-:Y:S02]  /*7320*/  FMNMX.FTZ R0, R149, R0, !PT ;  /* 0x0000000095007209 */ /* 0x000fe40007810000 */
[----:B------:R-:W-:Y:S02]  /*7330*/  @P6 LEA.HI.X R7, R190, c[0x0][0x1cc], R233, 0x1, P0 ;  /* 0x00007300be076a11 */ /* 0x000fe400000f0ce9 */
[----:B---3--:R-:W-:Y:S02]  /*7340*/  FMNMX.FTZ R144, R144, R5, !PT ;  /* 0x0000000590907209 */ /* 0x008fe40007810000 */
[----:B------:R1:W-:Y:S01]  /*7350*/  MUFU.EX2 R21, R3 ;  /* 0x0000000300157308 */ /* 0x0003e20000000800 */
[----:B------:R-:W-:Y:S02]  /*7360*/  MOV R233, R25 ;  /* 0x0000001900e97202 */ /* 0x000fe40000000f00 */
[----:B-----5:R-:W-:Y:S02]  /*7370*/  FMNMX.FTZ R143, R143, R4, !PT ;  /* 0x000000048f8f7209 */ /* 0x020fe40007810000 */
[C---:B------:R-:W-:Y:S03]  /*7380*/  @P6 LEA R4, P0, R191.reuse, c[0x0][0x1c8], 0x1 ;  /* 0x00007200bf046a11 */ /* 0x040fe600078008ff */
[----:B------:R-:W3:Y:S01]  /*7390*/  SHFL.BFLY PT, R8, R143, 0x1, 0x1f ;  /* 0x0c201f008f087f89 */ /* 0x000ee200000e0000 */
[----:B------:R-:W-:Y:S01]  /*73a0*/  @P6 LEA.HI.X R5, R191, c[0x0][0x1cc], R234, 0x1, P0 ;  /* 0x00007300bf056a11 */ /* 0x000fe200000f0cea */
[----:B------:R-:W-:Y:S01]  /*73b0*/  IMAD.MOV.U32 R191, RZ, RZ, R24 ;  /* 0x000000ffffbf7224 */ /* 0x000fe200078e0018 */
[----:B--2---:R-:W-:Y:S01]  /*73c0*/  MOV R234, R151 ;  /* 0x0000009700ea7202 */ /* 0x004fe20000000f00 */
[C---:B------:R-:W-:Y:S01]  /*73d0*/  FMUL.FTZ R151, R144.reuse, c[0x0][0x2d0] ;  /* 0x0000b40090977a20 */ /* 0x040fe20000410000 */
[----:B------:R-:W-:Y:S02]  /*73e0*/  FSETP.NEU.FTZ.AND P0, PT, R144, -INF , PT ;  /* 0xff8000009000780b */ /* 0x000fe40003f1d000 */
[----:B----4-:R-:W-:Y:S01]  /*73f0*/  F2FP.PACK_AB R176, R67, R234 ;  /* 0x000000ea43b0723e */ /* 0x010fe200000000ff */
[----:B------:R-:W2:Y:S01]  /*7400*/  SHFL.BFLY PT, R2, R0, 0x2, 0x1f ;  /* 0x0c401f0000027f89 */ /* 0x000ea200000e0000 */
[----:B------:R-:W-:Y:S05]  /*7410*/  FSEL R151, R151, RZ, P0 ;  /* 0x000000ff97977208 */ /* 0x000fea0000000000 */
[--C-:B-1----:R-:W-:Y:S04]  /*7420*/  FFMA.FTZ R3, R181, c[0x0][0x2d0], -R151.reuse ;  /* 0x0000b400b5037a23 */ /* 0x102fe80000010897 */
[----:B------:R1:W4:Y:S01]  /*7430*/  MUFU.EX2 R31, R3 ;  /* 0x00000003001f7308 */ /* 0x0003220000000800 */
[----:B---3--:R-:W-:Y:S01]  /*7440*/  FMNMX.FTZ R143, R143, R8, !PT ;  /* 0x000000088f8f7209 */ /* 0x008fe20007810000 */
[--C-:B------:R-:W-:Y:S04]  /*7450*/  FFMA.FTZ R8, R19, c[0x0][0x2d0], -R151.reuse ;  /* 0x0000b40013087a23 */ /* 0x100fe80000010897 */
[----:B------:R-:W-:Y:S04]  /*7460*/  FMUL.FTZ R184, R143, c[0x0][0x2d0] ;  /* 0x0000b4008fb87a20 */ /* 0x000fe80000410000 */
[----:B------:R-:W-:Y:S01]  /*7470*/  MUFU.EX2 R23, R8 ;  /* 0x0000000800177308 */ /* 0x000fe20000000800 */
[----:B--2---:R-:W-:Y:S01]  /*7480*/  FMNMX.FTZ R0, R0, R2, !PT ;  /* 0x0000000200007209 */ /* 0x004fe20007810000 */
[--C-:B------:R-:W-:Y:S08]  /*7490*/  FFMA.FTZ R2, R18, c[0x0][0x2d0], -R151.reuse ;  /* 0x0000b40012027a23 */ /* 0x100ff00000010897 */
[----:B------:R2:W-:Y:S01]  /*74a0*/  MUFU.EX2 R190, R2 ;  /* 0x0000000200be7308 */ /* 0x0005e20000000800 */
[----:B-1----:R-:W-:Y:S09]  /*74b0*/  FFMA.FTZ R3, R180, c[0x0][0x2d0], -R151 ;  /* 0x0000b400b4037a23 */ /* 0x002ff20000010897 */
[----:B------:R1:W-:Y:S01]  /*74c0*/  MUFU.EX2 R60, R3 ;  /* 0x00000003003c7308 */ /* 0x0003e20000000800 */
[----:B--2---:R-:W2:Y:S01]  /*74d0*/  SHFL.BFLY PT, R2, R0, 0x1, 0x1f ;  /* 0x0c201f0000027f89 */ /* 0x004ea200000e0000 */
[----:B-1----:R-:W-:Y:S02]  /*74e0*/  FSEL R3, R145, RZ, P1 ;  /* 0x000000ff91037208 */ /* 0x002fe40000800000 */
[----:B------:R-:W-:Y:S04]  /*74f0*/  FSETP.NEU.FTZ.AND P1, PT, R143, -INF , PT ;  /* 0xff8000008f00780b */ /* 0x000fe80003f3d000 */
[----:B------:R-:W-:Y:S05]  /*7500*/  FSEL R184, R184, RZ, P1 ;  /* 0x000000ffb8b87208 */ /* 0x000fea0000800000 */
[--C-:B------:R-:W-:Y:S01]  /*7510*/  FFMA.FTZ R8, R182, c[0x0][0x2d0], -R184.reuse ;  /* 0x0000b400b6087a23 */ /* 0x100fe200000108b8 */
[----:B--2---:R-:W-:Y:S01]  /*7520*/  FMNMX.FTZ R142, R0, R2, !PT ;  /* 0x00000002008e7209 */ /* 0x004fe20007810000 */
[--C-:B------:R-:W-:Y:S01]  /*7530*/  FFMA.FTZ R0, R12, c[0x0][0x2d0], -R184.reuse ;  /* 0x0000b4000c007a23 */ /* 0x100fe200000108b8 */
[----:B------:R-:W-:Y:S01]  /*7540*/  FSEL R2, R144, RZ, P0 ;  /* 0x000000ff90027208 */ /* 0x000fe20000000000 */
[----:B------:R1:W2:Y:S01]  /*7550*/  MUFU.EX2 R30, R8 ;  /* 0x00000008001e7308 */ /* 0x0002a20000000800 */
[C---:B------:R-:W-:Y:S01]  /*7560*/  FSETP.NEU.FTZ.AND P0, PT, R142.reuse, -INF , PT ;  /* 0xff8000008e00780b */ /* 0x040fe20003f1d000 */
[----:B------:R-:W-:Y:S05]  /*7570*/  FMUL.FTZ R185, R142, c[0x0][0x2d0] ;  /* 0x0000b4008eb97a20 */ /* 0x000fea0000410000 */
[----:B------:R-:W-:Y:S03]  /*7580*/  FSEL R185, R185, RZ, P0 ;  /* 0x000000ffb9b97208 */ /* 0x000fe60000000000 */
[----:B------:R3:W-:Y:S01]  /*7590*/  MUFU.EX2 R252, R0 ;  /* 0x0000000000fc7308 */ /* 0x0007e20000000800 */
[--C-:B-1----:R-:W-:Y:S09]  /*75a0*/  FFMA.FTZ R8, R9, c[0x0][0x2d0], -R184.reuse ;  /* 0x0000b40009087a23 */ /* 0x102ff200000108b8 */
[----:B------:R1:W-:Y:S01]  /*75b0*/  MUFU.EX2 R29, R8 ;  /* 0x00000008001d7308 */ /* 0x0003e20000000800 */
[----:B---3--:R-:W-:Y:S09]  /*75c0*/  FFMA.FTZ R0, R13, c[0x0][0x2d0], -R184 ;  /* 0x0000b4000d007a23 */ /* 0x008ff200000108b8 */
[----:B------:R3:W-:Y:S01]  /*75d0*/  MUFU.EX2 R28, R0 ;  /* 0x00000000001c7308 */ /* 0x0007e20000000800 */
[--C-:B-1----:R-:W-:Y:S09]  /*75e0*/  FFMA.FTZ R8, R15, c[0x0][0x2d0], -R185.reuse ;  /* 0x0000b4000f087a23 */ /* 0x102ff200000108b9 */
[----:B------:R-:W1:Y:S01]  /*75f0*/  MUFU.EX2 R8, R8 ;  /* 0x0000000800087308 */ /* 0x000e620000000800 */
[--C-:B---3--:R-:W-:Y:S09]  /*7600*/  FFMA.FTZ R0, R10, c[0x0][0x2d0], -R185.reuse ;  /* 0x0000b4000a007a23 */ /* 0x108ff200000108b9 */
[----:B------:R3:W-:Y:S02]  /*7610*/  MUFU.EX2 R66, R0 ;  /* 0x0000000000427308 */ /* 0x0007e40000000800 */
[--C-:B---3--:R-:W-:Y:S08]  /*7620*/  FFMA.FTZ R0, R11, c[0x0][0x2d0], -R185.reuse ;  /* 0x0000b4000b007a23 */ /* 0x108ff000000108b9 */
[----:B------:R3:W-:Y:S02]  /*7630*/  MUFU.EX2 R20, R0 ;  /* 0x0000000000147308 */ /* 0x0007e40000000800 */
[----:B---3--:R-:W-:Y:S08]  /*7640*/  FFMA.FTZ R0, R14, c[0x0][0x2d0], -R185 ;  /* 0x0000b4000e007a23 */ /* 0x008ff000000108b9 */
[----:B------:R3:W-:Y:S02]  /*7650*/  MUFU.EX2 R16, R0 ;  /* 0x0000000000107308 */ /* 0x0007e40000000800 */
[----:B---3--:R-:W-:Y:S02]  /*7660*/  FADD.FTZ R0, -R3, R140 ;  /* 0x0000008c03007221 */ /* 0x008fe40000010100 */
[----:B------:R-:W-:Y:S02]  /*7670*/  @P6 IMAD.SHL.U32 R3, R32, 0x2, RZ ;  /* 0x0000000220036824 */ /* 0x000fe400078e00ff */
[----:B------:R-:W-:Y:S03]  /*7680*/  FMUL.FTZ R0, R0, c[0x0][0x2d0] ;  /* 0x0000b40000007a20 */ /* 0x000fe60000410000 */
[----:B------:R4:W-:Y:S01]  /*7690*/  @P6 LDGSTS.E.BYPASS.LTC128B.128 [R3+0x3100], [R206.64], !P5 ;  /* 0x03100000ce036fae */ /* 0x0009e2000e901d46 */
[----:B------:R3:W5:Y:S07]  /*76a0*/  MUFU.EX2 R141, R0 ;  /* 0x00000000008d7308 */ /* 0x00076e0000000800 */
[----:B------:R5:W-:Y:S08]  /*76b0*/  @P6 LDGSTS.E.BYPASS.LTC128B.128 [R3+0x4100], [R202.64], !P4 ;  /* 0x04100000ca036fae */ /* 0x000bf0000e101d46 */
[----:B------:R5:W-:Y:S08]  /*76c0*/  @P6 LDGSTS.E.BYPASS.LTC128B.128 [R3+0x5100], [R198.64], !P3 ;  /* 0x05100000c6036fae */ /* 0x000bf0000d901d46 */
[----:B------:R5:W-:Y:S01]  /*76d0*/  @P6 LDGSTS.E.BYPASS.LTC128B.128 [R3+0x3900], [R200.64], !P5 ;  /* 0x03900000c8036fae */ /* 0x000be2000e901d46 */
[----:B---3--:R-:W-:Y:S01]  /*76e0*/  FADD.FTZ R0, -R2, R146 ;  /* 0x0000009202007221 */ /* 0x008fe20000010100 */
[----:B------:R-:W-:Y:S01]  /*76f0*/  FSEL R2, R143, RZ, P1 ;  /* 0x000000ff8f027208 */ /* 0x000fe20000800000 */
[----:B----4-:R-:W-:Y:S01]  /*7700*/  IMAD.MOV.U32 R206, RZ, RZ, R31 ;  /* 0x000000ffffce7224 */ /* 0x010fe200078e001f */
[----:B--2---:R-:W-:Y:S01]  /*7710*/  MOV R207, R30 ;  /* 0x0000001e00cf7202 */ /* 0x004fe20000000f00 */
[----:B------:R-:W-:Y:S02]  /*7720*/  FMUL.FTZ R0, R0, c[0x0][0x2d0] ;  /* 0x0000b40000007a20 */ /* 0x000fe40000410000 */
[----:B-1----:R-:W-:Y:S01]  /*7730*/  IMAD.MOV.U32 R146, RZ, RZ, R8 ;  /* 0x000000ffff927224 */ /* 0x002fe200078e0008 */
[----:B------:R1:W-:Y:S01]  /*7740*/  @P6 LDGSTS.E.BYPASS.LTC128B.128 [R3+0x4900], [R6.64], !P4 ;  /* 0x0490000006036fae */ /* 0x0003e2000e101d46 */
[----:B------:R2:W1:Y:S01]  /*7750*/  MUFU.EX2 R140, R0 ;  /* 0x00000000008c7308 */ /* 0x0004620000000800 */
[----:B------:R-:W-:Y:S01]  /*7760*/  F2FP.PACK_AB R177, R60, R206 ;  /* 0x000000ce3cb1723e */ /* 0x000fe200000000ff */
[----:B-----5:R-:W-:Y:S02]  /*7770*/  IMAD.MOV.U32 R202, RZ, RZ, R23 ;  /* 0x000000ffffca7224 */ /* 0x020fe400078e0017 */
[----:B------:R-:W-:Y:S02]  /*7780*/  IMAD.MOV.U32 R203, RZ, RZ, R22 ;  /* 0x000000ffffcb7224 */ /* 0x000fe400078e0016 */
[C---:B------:R-:W-:Y:S01]  /*7790*/  FMUL.FTZ R17, R141.reuse, R165 ;  /* 0x000000a58d117220 */ /* 0x040fe20000410000 */
[----:B------:R3:W-:Y:S01]  /*77a0*/  @P6 LDGSTS.E.BYPASS.LTC128B.128 [R3+0x5900], [R4.64], !P3 ;  /* 0x0590000004036fae */ /* 0x0007e2000d901d46 */
[----:B------:R-:W-:Y:S01]  /*77b0*/  F2FP.PACK_AB R179, R202, R190 ;  /* 0x000000becab3723e */ /* 0x000fe200000000ff */
[C---:B------:R-:W-:Y:S01]  /*77c0*/  FMUL.FTZ R32, R141.reuse, R112 ;  /* 0x000000708d207220 */ /* 0x040fe20000410000 */
[----:B------:R-:W-:Y:S01]  /*77d0*/  MOV R198, R21 ;  /* 0x0000001500c67202 */ /* 0x000fe20000000f00 */
[----:B------:R-:W-:Y:S02]  /*77e0*/  IMAD.MOV.U32 R199, RZ, RZ, R183 ;  /* 0x000000ffffc77224 */ /* 0x000fe400078e00b7 */
[C---:B------:R-:W-:Y:S01]  /*77f0*/  FMUL.FTZ R33, R141.reuse, R113 ;  /* 0x000000718d217220 */ /* 0x040fe20000410000 */
[----:B------:R-:W-:Y:S01]  /*7800*/  F2FP.PACK_AB R178, R198, R203 ;  /* 0x000000cbc6b2723e */ /* 0x000fe200000000ff */
[----:B------:R-:W-:Y:S01]  /*7810*/  LDSM.16.MT88.4 R36, [R214] ;  /* 0x00000000d624783b */ /* 0x000fe20000004200 */
[C---:B------:R-:W-:Y:S02]  /*7820*/  FMUL.FTZ R48, R141.reuse, R128 ;  /* 0x000000808d307220 */ /* 0x040fe40000410000 */
[C---:B------:R-:W-:Y:S01]  /*7830*/  FMUL.FTZ R49, R141.reuse, R129 ;  /* 0x000000818d317220 */ /* 0x040fe20000410000 */
[----:B------:R-:W-:Y:S01]  /*7840*/  MOV R129, R65 ;  /* 0x0000004100817202 */ /* 0x000fe20000000f00 */
[----:B------:R-:W-:Y:S02]  /*7850*/  IMAD.MOV.U32 R165, RZ, RZ, R191 ;  /* 0x000000ffffa57224 */ /* 0x000fe400078e00bf */
[----:B------:R-:W-:Y:S01]  /*7860*/  IMAD.MOV.U32 R191, RZ, RZ, R56 ;  /* 0x000000ffffbf7224 */ /* 0x000fe200078e0038 */
[----:B------:R-:W-:Y:S01]  /*7870*/  LDSM.16.MT88.4 R52, [R213+0x1000] ;  /* 0x00100000d534783b */ /* 0x000fe20000004200 */
[----:B--2---:R-:W-:Y:S01]  /*7880*/  FADD.FTZ R0, -R2, R147 ;  /* 0x0000009302007221 */ /* 0x004fe20000010100 */
[----:B------:R-:W-:Y:S01]  /*7890*/  FSEL R2, R142, RZ, P0 ;  /* 0x000000ff8e027208 */ /* 0x000fe20000000000 */
[----:B------:R-:W-:Y:S02]  /*78a0*/  IMAD.MOV.U32 R147, RZ, RZ, R20 ;  /* 0x000000ffff937224 */ /* 0x000fe400078e0014 */
[----:B------:R-:W-:Y:S02]  /*78b0*/  FMUL.FTZ R0, R0, c[0x0][0x2d0] ;  /* 0x0000b40000007a20 */ /* 0x000fe40000410000 */
[C---:B-1----:R-:W-:Y:S01]  /*78c0*/  FMUL.FTZ R6, R140.reuse, R154 ;  /* 0x0000009a8c067220 */ /* 0x042fe20000410000 */
[----:B------:R-:W1:Y:S01]  /*78d0*/  LDSM.16.MT88.4 R20, [R213] ;  /* 0x00000000d514783b */ /* 0x000e620000004200 */
[----:B------:R-:W-:Y:S01]  /*78e0*/  FMUL.FTZ R7, R140, R155 ;  /* 0x0000009b8c077220 */ /* 0x000fe20000410000 */
[----:B------:R-:W-:Y:S01]  /*78f0*/  MOV R155, R16 ;  /* 0x00000010009b7202 */ /* 0x000fe20000000f00 */
[----:B---3--:R2:W3:Y:S01]  /*7900*/  MUFU.EX2 R3, R0 ;  /* 0x0000000000037308 */ /* 0x0084e20000000800 */
[----:B------:R-:W-:Y:S01]  /*7910*/  FMUL.FTZ R4, R141, R152 ;  /* 0x000000988d047220 */ /* 0x000fe20000410000 */
[----:B------:R-:W-:Y:S01]  /*7920*/  F2FP.PACK_AB R181, R147, R66 ;  /* 0x0000004293b5723e */ /* 0x000fe200000000ff */
[C---:B------:R-:W-:Y:S01]  /*7930*/  FMUL.FTZ R5, R141.reuse, R153 ;  /* 0x000000998d057220 */ /* 0x040fe20000410000 */
[----:B------:R-:W-:Y:S01]  /*7940*/  F2FP.PACK_AB R183, R146, R155 ;  /* 0x0000009b92b7723e */ /* 0x000fe200000000ff */
[----:B------:R-:W-:Y:S01]  /*7950*/  IMAD.MOV.U32 R154, RZ, RZ, R28 ;  /* 0x000000ffff9a7224 */ /* 0x000fe200078e001c */
[----:B------:R-:W0:Y:S01]  /*7960*/  LDGDEPBAR ;  /* 0x00000000000079af */ /* 0x000e220000000000 */
[C---:B------:R-:W-:Y:S02]  /*7970*/  FMUL.FTZ R34, R140.reuse, R114 ;  /* 0x000000728c227220 */ /* 0x040fe40000410000 */
[----:B------:R-:W-:Y:S01]  /*7980*/  FMUL.FTZ R35, R140, R115 ;  /* 0x000000738c237220 */ /* 0x000fe20000410000 */
[----:B------:R-:W-:Y:S01]  /*7990*/  F2FP.PACK_AB R182, R154, R252 ;  /* 0x000000fc9ab6723e */ /* 0x000fe200000000ff */
[----:B------:R-:W-:Y:S02]  /*79a0*/  IMAD.MOV.U32 R128, RZ, RZ, R66 ;  /* 0x000000ffff807224 */ /* 0x000fe400078e0042 */
[C---:B------:R-:W-:Y:S01]  /*79b0*/  FMUL.FTZ R65, R141.reuse, R137 ;  /* 0x000000898d417220 */ /* 0x040fe20000410000 */
[----:B------:R-:W-:Y:S01]  /*79c0*/  LDSM.16.MT88.4 R112, [R214+0x400] ;  /* 0x00040000d670783b */ /* 0x000fe20000004200 */
[----:B------:R-:W-:Y:S02]  /*79d0*/  FMUL.FTZ R66, R140, R138 ;  /* 0x0000008a8c427220 */ /* 0x000fe40000410000 */
[C---:B------:R-:W-:Y:S02]  /*79e0*/  FMUL.FTZ R16, R141.reuse, R164 ;  /* 0x000000a48d107220 */ /* 0x040fe40000410000 */
[----:B------:R-:W-:Y:S02]  /*79f0*/  IMAD.MOV.U32 R164, RZ, RZ, R206 ;  /* 0x000000ffffa47224 */ /* 0x000fe400078e00ce */
[C---:B------:R-:W-:Y:S02]  /*7a00*/  FMUL.FTZ R68, R141.reuse, R68 ;  /* 0x000000448d447220 */ /* 0x040fe40000410000 */
[----:B------:R-:W-:Y:S02]  /*7a10*/  FMUL.FTZ R69, R141, R69 ;  /* 0x000000458d457220 */ /* 0x000fe40000410000 */
[----:B--2---:R-:W-:Y:S02]  /*7a20*/  FADD.FTZ R0, -R2, R148 ;  /* 0x0000009402007221 */ /* 0x004fe40000010100 */
[--C-:B------:R-:W-:Y:S01]  /*7a30*/  FFMA.FTZ R2, R189, c[0x0][0x2d0], -R150.reuse ;  /* 0x0000b400bd027a23 */ /* 0x100fe20000010896 */
[----:B------:R-:W-:Y:S01]  /*7a40*/  MOV R189, R250 ;  /* 0x000000fa00bd7202 */ /* 0x000fe20000000f00 */
[----:B------:R-:W-:Y:S02]  /*7a50*/  FMUL.FTZ R0, R0, c[0x0][0x2d0] ;  /* 0x0000b40000007a20 */ /* 0x000fe40000410000 */
[----:B------:R-:W-:Y:S02]  /*7a60*/  IMAD.MOV.U32 R148, RZ, RZ, R29 ;  /* 0x000000ffff947224 */ /* 0x000fe400078e001d */
[C---:B---3--:R-:W-:Y:S02]  /*7a70*/  FMUL.FTZ R25, R3.reuse, R105 ;  /* 0x0000006903197220 */ /* 0x048fe40000410000 */
[----:B------:R-:W2:Y:S01]  /*7a80*/  MUFU.EX2 R0, R0 ;  /* 0x0000000000007308 */ /* 0x000ea20000000800 */
[----:B------:R-:W-:Y:S01]  /*7a90*/  F2FP.PACK_AB R180, R148, R207 ;  /* 0x000000cf94b4723e */ /* 0x000fe200000000ff */
[-C--:B-1----:R-:W-:Y:S03]  /*7aa0*/  HMMA.16816.F32 R4, R176, R20.reuse, R4 ;  /* 0x00000014b004723c */ /* 0x082fe60000001804 */
[C---:B------:R-:W-:Y:S02]  /*7ab0*/  FMUL.FTZ R8, R3.reuse, R156 ;  /* 0x0000009c03087220 */ /* 0x040fe40000410000 */
[C---:B------:R-:W-:Y:S02]  /*7ac0*/  FMUL.FTZ R9, R3.reuse, R157 ;  /* 0x0000009d03097220 */ /* 0x040fe40000410000 */
[C---:B------:R-:W-:Y:S02]  /*7ad0*/  FMUL.FTZ R24, R3.reuse, R104 ;  /* 0x0000006803187220 */ /* 0x040fe40000410000 */
[C---:B------:R-:W-:Y:S03]  /*7ae0*/  FMUL.FTZ R12, R3.reuse, R160 ;  /* 0x000000a0030c7220 */ /* 0x040fe60000410000 */
[C---:B------:R-:W-:Y:S01]  /*7af0*/  FMUL.FTZ R13, R3.reuse, R161 ;  /* 0x000000a1030d7220 */ /* 0x040fe20000410000 */
[----:B------:R-:W-:Y:S01]  /*7b00*/  MOV R161, R199 ;  /* 0x000000c700a17202 */ /* 0x000fe20000000f00 */
[C---:B------:R-:W-:Y:S02]  /*7b10*/  FMUL.FTZ R18, R140.reuse, R166 ;  /* 0x000000a68c127220 */ /* 0x040fe40000410000 */
[----:B------:R-:W-:Y:S02]  /*7b20*/  FMUL.FTZ R19, R140, R167 ;  /* 0x000000a78c137220 */ /* 0x000fe40000410000 */
[C---:B------:R-:W-:Y:S02]  /*7b30*/  FMUL.FTZ R28, R3.reuse, R108 ;  /* 0x0000006c031c7220 */ /* 0x040fe40000410000 */
[C---:B------:R-:W-:Y:S02]  /*7b40*/  FMUL.FTZ R29, R3.reuse, R109 ;  /* 0x0000006d031d7220 */ /* 0x040fe40000410000 */
[C---:B--2---:R-:W-:Y:S02]  /*7b50*/  FMUL.FTZ R10, R0.reuse, R158 ;  /* 0x0000009e000a7220 */ /* 0x044fe40000410000 */
[----:B------:R1:W-:Y:S01]  /*7b60*/  MUFU.EX2 R158, R2 ;  /* 0x00000002009e7308 */ /* 0x0003e20000000800 */
[C---:B------:R-:W-:Y:S02]  /*7b70*/  FMUL.FTZ R11, R0.reuse, R159 ;  /* 0x0000009f000b7220 */ /* 0x040fe40000410000 */
[C---:B------:R-:W-:Y:S02]  /*7b80*/  FMUL.FTZ R26, R0.reuse, R106 ;  /* 0x0000006a001a7220 */ /* 0x040fe40000410000 */
[C---:B------:R-:W-:Y:S02]  /*7b90*/  FMUL.FTZ R27, R0.reuse, R107 ;  /* 0x0000006b001b7220 */ /* 0x040fe40000410000 */
[----:B------:R-:W-:Y:S01]  /*7ba0*/  FMUL.FTZ R41, R3, R121 ;  /* 0x0000007903297220 */ /* 0x000fe20000410000 */
[C---:B------:R-:W-:Y:S04]  /*7bb0*/  HMMA.16816.F32 R8, R180.reuse, R20, R8 ;  /* 0x00000014b408723c */ /* 0x040fe80000001808 */
[C---:B------:R-:W-:Y:S02]  /*7bc0*/  FMUL.FTZ R14, R0.reuse, R162 ;  /* 0x000000a2000e7220 */ /* 0x040fe40000410000 */
[----:B------:R-:W-:Y:S01]  /*7bd0*/  FMUL.FTZ R15, R0, R163 ;  /* 0x000000a3000f7220 */ /* 0x000fe20000410000 */
[----:B------:R-:W-:Y:S01]  /*7be0*/  MOV R163, R207 ;  /* 0x000000cf00a37202 */ /* 0x000fe20000000f00 */
[C---:B------:R-:W-:Y:S04]  /*7bf0*/  FMUL.FTZ R20, R141.reuse, R100 ;  /* 0x000000648d147220 */ /* 0x040fe80000410000 */
[----:B------:R-:W-:Y:S01]  /*7c00*/  FMUL.FTZ R21, R141, R101 ;  /* 0x000000658d157220 */ /* 0x000fe20000410000 */
[-C--:B------:R-:W-:Y:S03]  /*7c10*/  HMMA.16816.F32 R12, R180, R22.reuse, R12 ;  /* 0x00000016b40c723c */ /* 0x080fe6000000180c */
[--C-:B-1----:R-:W-:Y:S02]  /*7c20*/  FFMA.FTZ R2, R188, c[0x0][0x2d0], -R150.reuse ;  /* 0x0000b400bc027a23 */ /* 0x102fe40000010896 */
[C---:B------:R-:W-:Y:S02]  /*7c30*/  FMUL.FTZ R42, R0.reuse, R122 ;  /* 0x0000007a002a7220 */ /* 0x040fe40000410000 */
[----:B------:R1:W2:Y:S01]  /*7c40*/  MUFU.EX2 R46, R2 ;  /* 0x00000002002e7308 */ /* 0x0002a20000000800 */
[C---:B------:R-:W-:Y:S04]  /*7c50*/  HMMA.16816.F32 R16, R176.reuse, R22, R16 ;  /* 0x00000016b010723c */ /* 0x040fe80000001810 */
[C---:B------:R-:W-:Y:S02]  /*7c60*/  FMUL.FTZ R30, R0.reuse, R110 ;  /* 0x0000006e001e7220 */ /* 0x040fe40000410000 */
[----:B------:R-:W-:Y:S02]  /*7c70*/  FMUL.FTZ R31, R0, R111 ;  /* 0x0000006f001f7220 */ /* 0x000fe40000410000 */
[C---:B------:R-:W-:Y:S04]  /*7c80*/  FMUL.FTZ R22, R140.reuse, R102 ;  /* 0x000000668c167220 */ /* 0x040fe80000410000 */
[----:B------:R-:W-:Y:S02]  /*7c90*/  FMUL.FTZ R23, R140, R103 ;  /* 0x000000678c177220 */ /* 0x000fe40000410000 */
[----:B------:R-:W3:Y:S01]  /*7ca0*/  LDSM.16.MT88.4 R100, [R214+0x1000] ;  /* 0x00100000d664783b */ /* 0x000ee20000004200 */
[----:B------:R-:W-:Y:S02]  /*7cb0*/  FMUL.FTZ R43, R0, R123 ;  /* 0x0000007b002b7220 */ /* 0x000fe40000410000 */
[C---:B------:R-:W-:Y:S02]  /*7cc0*/  FMUL.FTZ R45, R3.reuse, R125 ;  /* 0x0000007d032d7220 */ /* 0x040fe40000410000 */
[-C--:B------:R-:W-:Y:S03]  /*7cd0*/  HMMA.16816.F32 R20, R176, R36.reuse, R20 ;  /* 0x00000024b014723c */ /* 0x080fe60000001814 */
[C---:B------:R-:W-:Y:S02]  /*7ce0*/  FMUL.FTZ R40, R3.reuse, R120 ;  /* 0x0000007803287220 */ /* 0x040fe40000410000 */
[----:B-1----:R-:W-:Y:S01]  /*7cf0*/  FFMA.FTZ R2, R186, c[0x0][0x2d0], -R150 ;  /* 0x0000b400ba027a23 */ /* 0x002fe20000010896 */
[----:B------:R-:W-:Y:S01]  /*7d00*/  MOV R186, R59 ;  /* 0x0000003b00ba7202 */ /* 0x000fe20000000f00 */
[C---:B------:R-:W-:Y:S01]  /*7d10*/  FMUL.FTZ R44, R3.reuse, R124 ;  /* 0x0000007c032c7220 */ /* 0x040fe20000410000 */
[C---:B------:R-:W-:Y:S01]  /*7d20*/  HMMA.16816.F32 R24, R180.reuse, R36, R24 ;  /* 0x00000024b418723c */ /* 0x040fe20000001818 */
[----:B------:R1:W-:Y:S03]  /*7d30*/  MUFU.EX2 R152, R2 ;  /* 0x0000000200987308 */ /* 0x0003e60000000800 */
[C---:B------:R-:W-:Y:S02]  /*7d40*/  FMUL.FTZ R47, R0.reuse, R127 ;  /* 0x0000007f002f7220 */ /* 0x040fe40000410000 */
[----:B------:R-:W-:Y:S02]  /*7d50*/  FMUL.FTZ R56, R3, R132 ;  /* 0x0000008403387220 */ /* 0x000fe40000410000 */
[-C--:B------:R-:W-:Y:S04]  /*7d60*/  HMMA.16816.F32 R28, R180, R38.reuse, R28 ;  /* 0x00000026b41c723c */ /* 0x080fe8000000181c */
[C---:B------:R-:W-:Y:S02]  /*7d70*/  FMUL.FTZ R36, R141.reuse, R116 ;  /* 0x000000748d247220 */ /* 0x040fe40000410000 */
[----:B------:R-:W-:Y:S02]  /*7d80*/  FMUL.FTZ R37, R141, R117 ;  /* 0x000000758d257220 */ /* 0x000fe40000410000 */
[C---:B------:R-:W-:Y:S04]  /*7d90*/  HMMA.16816.F32 R32, R176.reuse, R38, R32 ;  /* 0x00000026b020723c */ /* 0x040fe80000001820 */
[----:B--2---:R-:W-:Y:S02]  /*7da0*/  IMAD.MOV.U32 R125, RZ, RZ, R46 ;  /* 0x000000ffff7d7224 */ /* 0x004fe400078e002e */
[----:B------:R-:W-:Y:S02]  /*7db0*/  FMUL.FTZ R46, R0, R126 ;  /* 0x0000007e002e7220 */ /* 0x000fe40000410000 */
[C---:B------:R-:W-:Y:S04]  /*7dc0*/  FMUL.FTZ R38, R140.reuse, R118 ;  /* 0x000000768c267220 */ /* 0x040fe80000410000 */
[----:B-1----:R-:W-:Y:S02]  /*7dd0*/  FFMA.FTZ R2, R187, c[0x0][0x2d0], -R150 ;  /* 0x0000b400bb027a23 */ /* 0x002fe40000010896 */
[----:B------:R-:W-:Y:S02]  /*7de0*/  FMUL.FTZ R39, R140, R119 ;  /* 0x000000778c277220 */ /* 0x000fe40000410000 */
[----:B------:R1:W2:Y:S01]  /*7df0*/  MUFU.EX2 R104, R2 ;  /* 0x0000000200687308 */ /* 0x0002a20000000800 */
[----:B------:R-:W-:Y:S01]  /*7e00*/  LDSM.16.MT88.4 R116, [R213+0x1400] ;  /* 0x00140000d574783b */ /* 0x000fe20000004200 */
[----:B------:R-:W-:Y:S02]  /*7e10*/  IMAD.MOV.U32 R166, RZ, RZ, R58 ;  /* 0x000000ffffa67224 */ /* 0x000fe400078e003a */
[----:B------:R-:W-:Y:S01]  /*7e20*/  IMAD.MOV.U32 R167, RZ, RZ, R57 ;  /* 0x000000ffffa77224 */ /* 0x000fe200078e0039 */
[-C--:B------:R-:W-:Y:S03]  /*7e30*/  HMMA.16816.F32 R36, R176, R52.reuse, R36 ;  /* 0x00000034b024723c */ /* 0x080fe60000001824 */
[----:B------:R-:W-:Y:S01]  /*7e40*/  FMUL.FTZ R57, R3, R133 ;  /* 0x0000008503397220 */ /* 0x000fe20000410000 */
[----:B------:R-:W-:Y:S01]  /*7e50*/  MOV R133, R61 ;  /* 0x0000003d00857202 */ /* 0x000fe20000000f00 */
[C---:B------:R-:W-:Y:S02]  /*7e60*/  FMUL.FTZ R58, R0.reuse, R134 ;  /* 0x00000086003a7220 */ /* 0x040fe40000410000 */
[----:B------:R-:W-:Y:S01]  /*7e70*/  IMAD.MOV.U32 R134, RZ, RZ, R128 ;  /* 0x000000ffff867224 */ /* 0x000fe200078e0080 */
[C---:B------:R-:W-:Y:S04]  /*7e80*/  HMMA.16816.F32 R40, R180.reuse, R52, R40 ;  /* 0x00000034b428723c */ /* 0x040fe80000001828 */
[----:B------:R-:W-:Y:S02]  /*7e90*/  FMUL.FTZ R59, R0, R135 ;  /* 0x00000087003b7220 */ /* 0x000fe40000410000 */
[----:B------:R-:W-:Y:S02]  /*7ea0*/  IMAD.MOV.U32 R135, RZ, RZ, R164 ;  /* 0x000000ffff877224 */ /* 0x000fe400078e00a4 */
[-C--:B------:R-:W-:Y:S04]  /*7eb0*/  HMMA.16816.F32 R44, R180, R54.reuse, R44 ;  /* 0x00000036b42c723c */ /* 0x080fe8000000182c */
[----:B-1----:R-:W-:Y:S01]  /*7ec0*/  FFMA.FTZ R2, R196, c[0x0][0x2d0], -R151 ;  /* 0x0000b400c4027a23 */ /* 0x002fe20000010897 */
[----:B------:R-:W-:Y:S01]  /*7ed0*/  MOV R196, R63 ;  /* 0x0000003f00c47202 */ /* 0x000fe20000000f00 */
[C---:B------:R-:W-:Y:S02]  /*7ee0*/  FMUL.FTZ R53, R141.reuse, R169 ;  /* 0x000000a98d357220 */ /* 0x040fe40000410000 */
[----:B------:R1:W-:Y:S01]  /*7ef0*/  MUFU.EX2 R159, R2 ;  /* 0x00000002009f7308 */ /* 0x0003e20000000800 */
[C---:B------:R-:W-:Y:S03]  /*7f00*/  FMUL.FTZ R50, R140.reuse, R130 ;  /* 0x000000828c327220 */ /* 0x040fe60000410000 */
[C---:B------:R-:W-:Y:S02]  /*7f10*/  FMUL.FTZ R51, R140.reuse, R131 ;  /* 0x000000838c337220 */ /* 0x040fe40000410000 */
[----:B------:R-:W-:Y:S02]  /*7f20*/  IMAD.MOV.U32 R130, RZ, RZ, R233 ;  /* 0x000000ffff827224 */ /* 0x000fe400078e00e9 */
[----:B------:R-:W-:Y:S02]  /*7f30*/  FMUL.FTZ R52, R141, R168 ;  /* 0x000000a88d347220 */ /* 0x000fe40000410000 */
[----:B------:R-:W-:Y:S01]  /*7f40*/  IMAD.MOV.U32 R188, RZ, RZ, R60 ;  /* 0x000000ffffbc7224 */ /* 0x000fe200078e003c */
[C---:B------:R-:W-:Y:S04]  /*7f50*/  HMMA.16816.F32 R48, R176.reuse, R54, R48 ;  /* 0x00000036b030723c */ /* 0x040fe80000001830 */
[----:B------:R-:W-:Y:S02]  /*7f60*/  IMAD.MOV.U32 R156, RZ, RZ, R252 ;  /* 0x000000ffff9c7224 */ /* 0x000fe400078e00fc */
[----:B------:R-:W-:Y:S02]  /*7f70*/  IMAD.MOV.U32 R132, RZ, RZ, R243 ;  /* 0x000000ffff847224 */ /* 0x000fe400078e00f3 */
[C---:B------:R-:W-:Y:S04]  /*7f80*/  FMUL.FTZ R55, R140.reuse, R171 ;  /* 0x000000ab8c377220 */ /* 0x040fe80000410000 */
[----:B------:R-:W-:Y:S02]  /*7f90*/  IMAD.MOV.U32 R162, RZ, RZ, R234 ;  /* 0x000000ffffa27224 */ /* 0x000fe400078e00ea */
[----:B-1----:R-:W-:Y:S02]  /*7fa0*/  FFMA.FTZ R2, R197, c[0x0][0x2d0], -R151 ;  /* 0x0000b400c5027a23 */ /* 0x002fe40000010897 */
[----:B------:R-:W-:Y:S02]  /*7fb0*/  IMAD.MOV.U32 R197, RZ, RZ, R245 ;  /* 0x000000ffffc57224 */ /* 0x000fe400078e00f5 */
[----:B------:R1:W4:Y:S01]  /*7fc0*/  MUFU.EX2 R126, R2 ;  /* 0x00000002007e7308 */ /* 0x0003220000000800 */
[----:B------:R-:W-:Y:S02]  /*7fd0*/  FMUL.FTZ R54, R140, R170 ;  /* 0x000000aa8c367220 */ /* 0x000fe40000410000 */
[----:B--2---:R-:W-:Y:S02]  /*7fe0*/  IMAD.MOV.U32 R170, RZ, RZ, R104 ;  /* 0x000000ffffaa7224 */ /* 0x004fe400078e0068 */
[----:B------:R-:W2:Y:S01]  /*7ff0*/  LDSM.16.MT88.4 R104, [R213+0x2000] ;  /* 0x00200000d568783b */ /* 0x000ea20000004200 */
[C---:B------:R-:W-:Y:S01]  /*8000*/  FMUL.FTZ R60, R3.reuse, R172 ;  /* 0x000000ac033c7220 */ /* 0x040fe20000410000 */
[----:B------:R-:W-:Y:S01]  /*8010*/  MOV R172, R162 ;  /* 0x000000a200ac7202 */ /* 0x000fe20000000f00 */
[-C--:B---3--:R-:W-:Y:S03]  /*8020*/  HMMA.16816.F32 R52, R176, R100.reuse, R52 ;  /* 0x00000064b034723c */ /* 0x088fe60000001834 */
[----:B------:R-:W-:Y:S02]  /*8030*/  FMUL.FTZ R61, R3, R173 ;  /* 0x000000ad033d7220 */ /* 0x000fe40000410000 */
[C---:B------:R-:W-:Y:S02]  /*8040*/  FMUL.FTZ R63, R0.reuse, R175 ;  /* 0x000000af003f7220 */ /* 0x040fe40000410000 */
[----:B------:R-:W-:Y:S01]  /*8050*/  IMAD.MOV.U32 R187, RZ, RZ, R67 ;  /* 0x000000ffffbb7224 */ /* 0x000fe200078e0043 */
[C---:B------:R-:W-:Y:S04]  /*8060*/  HMMA.16816.F32 R56, R180.reuse, R100, R56 ;  /* 0x00000064b438723c */ /* 0x040fe80000001838 */
[----:B------:R-:W-:Y:S02]  /*8070*/  IMAD.MOV.U32 R157, RZ, RZ, R62 ;  /* 0x000000ffff9d7224 */ /* 0x000fe400078e003e */
[----:B------:R-:W-:Y:S02]  /*8080*/  FMUL.FTZ R62, R0, R174 ;  /* 0x000000ae003e7220 */ /* 0x000fe40000410000 */
[--C-:B-1----:R-:W-:Y:S04]  /*8090*/  FFMA.FTZ R2, R192, c[0x0][0x2d0], -R151.reuse ;  /* 0x0000b400c0027a23 */ /* 0x102fe80000010897 */
[----:B------:R1:W3:Y:S01]  /*80a0*/  MUFU.EX2 R169, R2 ;  /* 0x0000000200a97308 */ /* 0x0002e20000000800 */
[-C--:B------:R-:W-:Y:S03]  /*80b0*/  HMMA.16816.F32 R60, R180, R102.reuse, R60 ;  /* 0x00000066b43c723c */ /* 0x080fe6000000183c */
[C---:B------:R-:W-:Y:S02]  /*80c0*/  FMUL.FTZ R67, R140.reuse, R139 ;  /* 0x0000008b8c437220 */ /* 0x040fe40000410000 */
[----:B------:R-:W-:Y:S02]  /*80d0*/  IMAD.MOV.U32 R131, RZ, RZ, R64 ;  /* 0x000000ffff837224 */ /* 0x000fe400078e0040 */
[----:B------:R-:W-:Y:S02]  /*80e0*/  FMUL.FTZ R64, R141, R136 ;  /* 0x000000888d407220 */ /* 0x000fe40000410000 */
[----:B------:R-:W-:Y:S03]  /*80f0*/  LDSM.16.MT88.4 R136, [R214+0x1c00] ;  /* 0x001c0000d688783b */ /* 0x000fe60000004200 */
[C---:B------:R-:W-:Y:S02]  /*8100*/  FMUL.FTZ R70, R140.reuse, R70 ;  /* 0x000000468c467220 */ /* 0x040fe40000410000 */
[C---:B------:R-:W-:Y:S03]  /*8110*/  HMMA.16816.F32 R64, R176.reuse, R102, R64 ;  /* 0x00000066b040723c */ /* 0x040fe60000001840 */
[----:B------:R-:W5:Y:S01]  /*8120*/  LDSM.16.MT88.4 R100, [R214+0x2000] ;  /* 0x00200000d664783b */ /* 0x000f620000004200 */
[----:B------:R-:W-:Y:S02]  /*8130*/  FMUL.FTZ R71, R140, R71 ;  /* 0x000000478c477220 */ /* 0x000fe40000410000 */
[C---:B------:R-:W-:Y:S02]  /*8140*/  FMUL.FTZ R72, R3.reuse, R72 ;  /* 0x0000004803487220 */ /* 0x040fe40000410000 */
[----:B------:R-:W-:Y:S03]  /*8150*/  FMUL.FTZ R73, R3, R73 ;  /* 0x0000004903497220 */ /* 0x000fe60000410000 */
[-C--:B--2---:R-:W-:Y:S03]  /*8160*/  HMMA.16816.F32 R68, R176, R104.reuse, R68 ;  /* 0x00000068b044723c */ /* 0x084fe60000001844 */
[--C-:B-1----:R-:W-:Y:S02]  /*8170*/  FFMA.FTZ R2, R193, c[0x0][0x2d0], -R151.reuse ;  /* 0x0000b400c1027a23 */ /* 0x102fe40000010897 */
[C---:B------:R-:W-:Y:S02]  /*8180*/  FMUL.FTZ R74, R0.reuse, R74 ;  /* 0x0000004a004a7220 */ /* 0x040fe40000410000 */
[----:B------:R1:W-:Y:S01]  /*8190*/  MUFU.EX2 R171, R2 ;  /* 0x0000000200ab7308 */ /* 0x0003e20000000800 */
[C---:B------:R-:W-:Y:S04]  /*81a0*/  FMUL.FTZ R75, R0.reuse, R75 ;  /* 0x0000004b004b7220 */ /* 0x040fe80000410000 */
[C---:B------:R-:W-:Y:S02]  /*81b0*/  FMUL.FTZ R76, R3.reuse, R76 ;  /* 0x0000004c034c7220 */ /* 0x040fe40000410000 */
[----:B------:R-:W-:Y:S01]  /*81c0*/  FMUL.FTZ R77, R3, R77 ;  /* 0x0000004d034d7220 */ /* 0x000fe20000410000 */
[C---:B------:R-:W-:Y:S04]  /*81d0*/  HMMA.16816.F32 R72, R180.reuse, R104, R72 ;  /* 0x00000068b448723c */ /* 0x040fe80000001848 */
[C---:B------:R-:W-:Y:S02]  /*81e0*/  FMUL.FTZ R78, R0.reuse, R78 ;  /* 0x0000004e004e7220 */ /* 0x040fe40000410000 */
[----:B------:R-:W-:Y:S02]  /*81f0*/  FMUL.FTZ R79, R0, R79 ;  /* 0x0000004f004f7220 */ /* 0x000fe40000410000 */
[C---:B------:R-:W-:Y:S04]  /*8200*/  FMUL.FTZ R80, R141.reuse, R80 ;  /* 0x000000508d507220 */ /* 0x040fe80000410000 */
[----:B------:R-:W-:Y:S01]  /*8210*/  FMUL.FTZ R81, R141, R81 ;  /* 0x000000518d517220 */ /* 0x000fe20000410000 */
[-C--:B------:R-:W-:Y:S03]  /*8220*/  HMMA.16816.F32 R76, R180, R106.reuse, R76 ;  /* 0x0000006ab44c723c */ /* 0x080fe6000000184c */
[--C-:B-1----:R-:W-:Y:S02]  /*8230*/  FFMA.FTZ R2, R208, c[0x0][0x2d0], -R184.reuse ;  /* 0x0000b400d0027a23 */ /* 0x102fe400000108b8 */
[C---:B------:R-:W-:Y:S02]  /*8240*/  FMUL.FTZ R82, R140.reuse, R82 ;  /* 0x000000528c527220 */ /* 0x040fe40000410000 */
[----:B------:R1:W-:Y:S01]  /*8250*/  MUFU.EX2 R124, R2 ;  /* 0x00000002007c7308 */ /* 0x0003e20000000800 */
[C---:B------:R-:W-:Y:S04]  /*8260*/  FMUL.FTZ R83, R140.reuse, R83 ;  /* 0x000000538c537220 */ /* 0x040fe80000410000 */
[C---:B------:R-:W-:Y:S02]  /*8270*/  FMUL.FTZ R88, R3.reuse, R88 ;  /* 0x0000005803587220 */ /* 0x040fe40000410000 */
[----:B------:R-:W-:Y:S01]  /*8280*/  FMUL.FTZ R89, R3, R89 ;  /* 0x0000005903597220 */ /* 0x000fe20000410000 */
[C---:B------:R-:W-:Y:S01]  /*8290*/  HMMA.16816.F32 R80, R176.reuse, R106, R80 ;  /* 0x0000006ab050723c */ /* 0x040fe20000001850 */
[----:B------:R-:W2:Y:S03]  /*82a0*/  LDSM.16.MT88.4 R104, [R213+0x400] ;  /* 0x00040000d568783b */ /* 0x000ea60000004200 */
[C---:B------:R-:W-:Y:S02]  /*82b0*/  FMUL.FTZ R84, R141.reuse, R84 ;  /* 0x000000548d547220 */ /* 0x040fe40000410000 */
[----:B------:R-:W-:Y:S02]  /*82c0*/  FMUL.FTZ R85, R141, R85 ;  /* 0x000000558d557220 */ /* 0x000fe40000410000 */
[C---:B------:R-:W-:Y:S04]  /*82d0*/  FMUL.FTZ R86, R140.reuse, R86 ;  /* 0x000000568c567220 */ /* 0x040fe80000410000 */
[----:B------:R-:W-:Y:S02]  /*82e0*/  FMUL.FTZ R87, R140, R87 ;  /* 0x000000578c577220 */ /* 0x000fe40000410000 */
[C---:B------:R-:W-:Y:S02]  /*82f0*/  FMUL.FTZ R90, R0.reuse, R90 ;  /* 0x0000005a005a7220 */ /* 0x040fe40000410000 */
[----:B-1----:R-:W-:Y:S02]  /*8300*/  FFMA.FTZ R2, R205, c[0x0][0x2d0], -R184 ;  /* 0x0000b400cd027a23 */ /* 0x002fe400000108b8 */
[C---:B------:R-:W-:Y:S01]  /*8310*/  FMUL.FTZ R91, R0.reuse, R91 ;  /* 0x0000005b005b7220 */ /* 0x040fe20000410000 */
[-C--:B-----5:R-:W-:Y:S01]  /*8320*/  HMMA.16816.F32 R84, R176, R100.reuse, R84 ;  /* 0x00000064b054723c */ /* 0x0a0fe20000001854 */
[----:B------:R-:W1:Y:S02]  /*8330*/  MUFU.EX2 R127, R2 ;  /* 0x00000002007f7308 */ /* 0x000e640000000800 */
[C---:B------:R-:W-:Y:S02]  /*8340*/  FMUL.FTZ R92, R3.reuse, R92 ;  /* 0x0000005c035c7220 */ /* 0x040fe40000410000 */
[----:B------:R-:W-:Y:S02]  /*8350*/  FMUL.FTZ R93, R3, R93 ;  /* 0x0000005d035d7220 */ /* 0x000fe40000410000 */
[C---:B------:R-:W-:Y:S01]  /*8360*/  FMUL.FTZ R94, R0.reuse, R94 ;  /* 0x0000005e005e7220 */ /* 0x040fe20000410000 */
[C---:B------:R-:W-:Y:S04]  /*8370*/  HMMA.16816.F32 R88, R180.reuse, R100, R88 ;  /* 0x00000064b458723c */ /* 0x040fe80000001858 */
[----:B------:R-:W-:Y:S02]  /*8380*/  FMUL.FTZ R95, R0, R95 ;  /* 0x0000005f005f7220 */ /* 0x000fe40000410000 */
[----:B------:R-:W-:Y:S01]  /*8390*/  FFMA.FTZ R120, R241, c[0x0][0x2d0], -R151 ;  /* 0x0000b400f1787a23 */ /* 0x000fe20000010897 */
[----:B------:R-:W-:Y:S01]  /*83a0*/  F2FP.PACK_AB R100, R125, R158 ;  /* 0x0000009e7d64723e */ /* 0x000fe200000000ff */
[----:B------:R-:W-:Y:S01]  /*83b0*/  IMAD.MOV.U32 R153, RZ, RZ, R198 ;  /* 0x000000ffff997224 */ /* 0x000fe200078e00c6 */
[----:B----4-:R-:W-:Y:S02]  /*83c0*/  F2FP.PACK_AB R101, R126, R159 ;  /* 0x0000009f7e65723e */ /* 0x010fe400000000ff */
[-C--:B------:R-:W-:Y:S01]  /*83d0*/  HMMA.16816.F32 R92, R180, R102.reuse, R92 ;  /* 0x00000066b45c723c */ /* 0x080fe2000000185c */
[----:B------:R-:W-:Y:S02]  /*83e0*/  LDSM.16.MT88.4 R180, [R213+0x2c00] ;  /* 0x002c0000d5b4783b */ /* 0x000fe40000004200 */
[C---:B------:R-:W-:Y:S01]  /*83f0*/  FMUL.FTZ R96, R141.reuse, R96 ;  /* 0x000000608d607220 */ /* 0x040fe20000410000 */
[----:B---3--:R-:W-:Y:S01]  /*8400*/  MOV R241, R169 ;  /* 0x000000a900f17202 */ /* 0x008fe20000000f00 */
[----:B------:R-:W-:Y:S01]  /*8410*/  FMUL.FTZ R97, R141, R97 ;  /* 0x000000618d617220 */ /* 0x000fe20000410000 */
[----:B-1----:R-:W-:Y:S01]  /*8420*/  F2FP.PACK_AB R108, R127, R124 ;  /* 0x0000007c7f6c723e */ /* 0x002fe200000000ff */
[----:B------:R-:W-:Y:S02]  /*8430*/  FFMA.FTZ R2, R209, c[0x0][0x2d0], -R184 ;  /* 0x0000b400d1027a23 */ /* 0x000fe400000108b8 */
[C---:B------:R-:W-:Y:S02]  /*8440*/  FMUL.FTZ R98, R140.reuse, R98 ;  /* 0x000000628c627220 */ /* 0x040fe40000410000 */
[----:B------:R1:W-:Y:S01]  /*8450*/  MUFU.EX2 R252, R2 ;  /* 0x0000000200fc7308 */ /* 0x0003e20000000800 */
[----:B------:R-:W-:Y:S02]  /*8460*/  FMUL.FTZ R99, R140, R99 ;  /* 0x000000638c637220 */ /* 0x000fe40000410000 */
[----:B------:R-:W-:Y:S02]  /*8470*/  IMAD.MOV.U32 R168, RZ, RZ, R152 ;  /* 0x000000ffffa87224 */ /* 0x000fe400078e0098 */
[----:B------:R-:W-:Y:S02]  /*8480*/  IMAD.MOV.U32 R152, RZ, RZ, R202 ;  /* 0x000000ffff987224 */ /* 0x000fe400078e00ca */
[----:B------:R-:W-:Y:S01]  /*8490*/  IMAD.MOV.U32 R162, RZ, RZ, R147 ;  /* 0x000000ffffa27224 */ /* 0x000fe200078e0093 */
[----:B------:R-:W-:Y:S04]  /*84a0*/  HMMA.16816.F32 R96, R176, R102, R96 ;  /* 0x00000066b060723c */ /* 0x000fe80000001860 */
[----:B------:R-:W-:Y:S03]  /*84b0*/  IMAD.MOV.U32 R160, RZ, RZ, R203 ;  /* 0x000000ffffa07224 */ /* 0x000fe600078e00cb */
[----:B------:R-:W-:Y:S02]  /*84c0*/  F2FP.PACK_AB R102, R170, R168 ;  /* 0x000000a8aa66723e */ /* 0x000fe400000000ff */
[----:B------:R-:W-:Y:S07]  /*84d0*/  F2FP.PACK_AB R103, R171, R169 ;  /* 0x000000a9ab67723e */ /* 0x000fee00000000ff */
[-C--:B--2---:R-:W-:Y:S05]  /*84e0*/  HMMA.16816.F32 R4, R100, R104.reuse, R4 ;  /* 0x000000686404723c */ /* 0x084fea0000001804 */
[--C-:B-1----:R-:W-:Y:S02]  /*84f0*/  FFMA.FTZ R2, R210, c[0x0][0x2d0], -R184.reuse ;  /* 0x0000b400d2027a23 */ /* 0x102fe400000108b8 */
[----:B------:R1:W-:Y:S10]  /*8500*/  MUFU.EX2 R210, R120 ;  /* 0x0000007800d27308 */ /* 0x0003f40000000800 */
[----:B------:R2:W3:Y:S01]  /*8510*/  MUFU.EX2 R250, R2 ;  /* 0x0000000200fa7308 */ /* 0x0004e20000000800 */
[----:B-1----:R-:W-:Y:S02]  /*8520*/  FFMA.FTZ R120, R247, c[0x0][0x2d0], -R184 ;  /* 0x0000b400f7787a23 */ /* 0x002fe400000108b8 */
[----:B------:R-:W-:Y:S07]  /*8530*/  IMAD.MOV.U32 R247, RZ, RZ, R125 ;  /* 0x000000fffff77224 */ /* 0x000fee00078e007d */
[----:B------:R1:W-:Y:S01]  /*8540*/  MUFU.EX2 R206, R120 ;  /* 0x0000007800ce7308 */ /* 0x0003e20000000800 */
[--C-:B--2---:R-:W-:Y:S01]  /*8550*/  FFMA.FTZ R2, R211, c[0x0][0x2d0], -R185.reuse ;  /* 0x0000b400d3027a23 */ /* 0x104fe200000108b9 */
[----:B---3--:R-:W-:Y:S08]  /*8560*/  F2FP.PACK_AB R110, R250, R252 ;  /* 0x000000fcfa6e723e */ /* 0x008ff000000000ff */
[----:B------:R2:W-:Y:S01]  /*8570*/  MUFU.EX2 R245, R2 ;  /* 0x0000000200f57308 */ /* 0x0005e20000000800 */
[----:B-1----:R-:W-:Y:S01]  /*8580*/  LDSM.16.MT88.4 R120, [R214+0x800] ;  /* 0x00080000d678783b */ /* 0x002fe20000004200 */
[--C-:B--2---:R-:W-:Y:S08]  /*8590*/  FFMA.FTZ R2, R230, c[0x0][0x2d0], -R185.reuse ;  /* 0x0000b400e6027a23 */ /* 0x104ff000000108b9 */
[----:B------:R1:W2:Y:S02]  /*85a0*/  MUFU.EX2 R243, R2 ;  /* 0x0000000200f37308 */ /* 0x0002a40000000800 */
[--C-:B-1----:R-:W-:Y:S01]  /*85b0*/  FFMA.FTZ R2, R231, c[0x0][0x2d0], -R185.reuse ;  /* 0x0000b400e7027a23 */ /* 0x102fe200000108b9 */
[----:B--2---:R-:W-:Y:S07]  /*85c0*/  F2FP.PACK_AB R109, R243, R245 ;  /* 0x000000f5f36d723e */ /* 0x004fee00000000ff */
[----:B------:R1:W-:Y:S02]  /*85d0*/  MUFU.EX2 R234, R2 ;  /* 0x0000000200ea7308 */ /* 0x0003e40000000800 */
[----:B-1----:R-:W-:Y:S08]  /*85e0*/  FFMA.FTZ R2, R232, c[0x0][0x2d0], -R185 ;  /* 0x0000b400e8027a23 */ /* 0x002ff000000108b9 */
[----:B------:R1:W2:Y:S02]  /*85f0*/  MUFU.EX2 R233, R2 ;  /* 0x0000000200e97308 */ /* 0x0002a40000000800 */
[--C-:B-1----:R-:W-:Y:S01]  /*8600*/  FFMA.FTZ R2, R194, c[0x0][0x2d0], -R150.reuse ;  /* 0x0000b400c2027a23 */ /* 0x102fe20000010896 */
[----:B--2---:R-:W-:Y:S07]  /*8610*/  F2FP.PACK_AB R111, R233, R234 ;  /* 0x000000eae96f723e */ /* 0x004fee00000000ff */
[----:B------:R1:W-:Y:S01]  /*8620*/  MUFU.EX2 R211, R2 ;  /* 0x0000000200d37308 */ /* 0x0003e20000000800 */
[C---:B------:R-:W-:Y:S08]  /*8630*/  HMMA.16816.F32 R8, R108.reuse, R104, R8 ;  /* 0x000000686c08723c */ /* 0x040ff00000001808 */
[-C--:B------:R-:W-:Y:S08]  /*8640*/  HMMA.16816.F32 R12, R108, R106.reuse, R12 ;  /* 0x0000006a6c0c723c */ /* 0x080ff0000000180c */
[C---:B------:R-:W-:Y:S01]  /*8650*/  HMMA.16816.F32 R16, R100.reuse, R106, R16 ;  /* 0x0000006a6410723c */ /* 0x040fe20000001810 */
[----:B------:R-:W2:Y:S03]  /*8660*/  LDSM.16.MT88.4 R104, [R214+0x1400] ;  /* 0x00140000d668783b */ /* 0x000ea60000004200 */
[--C-:B-1----:R-:W-:Y:S02]  /*8670*/  FFMA.FTZ R2, R235, c[0x0][0x2d0], -R150.reuse ;  /* 0x0000b400eb027a23 */ /* 0x102fe40000010896 */
[----:B------:R-:W-:Y:S02]  /*8680*/  IMAD.MOV.U32 R235, RZ, RZ, R171 ;  /* 0x000000ffffeb7224 */ /* 0x000fe400078e00ab */
[-C--:B------:R-:W-:Y:S01]  /*8690*/  HMMA.16816.F32 R20, R100, R112.reuse, R20 ;  /* 0x000000706414723c */ /* 0x080fe20000001814 */
[----:B------:R1:W3:Y:S07]  /*86a0*/  MUFU.EX2 R231, R2 ;  /* 0x0000000200e77308 */ /* 0x0002ee0000000800 */
[C---:B------:R-:W-:Y:S08]  /*86b0*/  HMMA.16816.F32 R24, R108.reuse, R112, R24 ;  /* 0x000000706c18723c */ /* 0x040ff00000001818 */
[-C--:B------:R-:W-:Y:S08]  /*86c0*/  HMMA.16816.F32 R28, R108, R114.reuse, R28 ;  /* 0x000000726c1c723c */ /* 0x080ff0000000181c */
[C---:B------:R-:W-:Y:S01]  /*86d0*/  HMMA.16816.F32 R32, R100.reuse, R114, R32 ;  /* 0x000000726420723c */ /* 0x040fe20000001820 */
[----:B------:R-:W4:Y:S03]  /*86e0*/  LDSM.16.MT88.4 R112, [R213+0x2400] ;  /* 0x00240000d570783b */ /* 0x000f260000004200 */
[--C-:B-1----:R-:W-:Y:S04]  /*86f0*/  FFMA.FTZ R2, R195, c[0x0][0x2d0], -R150.reuse ;  /* 0x0000b400c3027a23 */ /* 0x102fe80000010896 */
[-C--:B------:R-:W-:Y:S01]  /*8700*/  HMMA.16816.F32 R36, R100, R116.reuse, R36 ;  /* 0x000000746424723c */ /* 0x080fe20000001824 */
[----:B------:R1:W-:Y:S07]  /*8710*/  MUFU.EX2 R232, R2 ;  /* 0x0000000200e87308 */ /* 0x0003ee0000000800 */
[C---:B------:R-:W-:Y:S08]  /*8720*/  HMMA.16816.F32 R40, R108.reuse, R116, R40 ;  /* 0x000000746c28723c */ /* 0x040ff00000001828 */
[-C--:B------:R-:W-:Y:S08]  /*8730*/  HMMA.16816.F32 R44, R108, R118.reuse, R44 ;  /* 0x000000766c2c723c */ /* 0x080ff0000000182c */
[C---:B------:R-:W-:Y:S01]  /*8740*/  HMMA.16816.F32 R48, R100.reuse, R118, R48 ;  /* 0x000000766430723c */ /* 0x040fe20000001830 */
[----:B------:R-:W5:Y:S03]  /*8750*/  LDSM.16.MT88.4 R116, [R214+0x2400] ;  /* 0x00240000d674783b */ /* 0x000f660000004200 */
[----:B-1----:R-:W-:Y:S02]  /*8760*/  FFMA.FTZ R2, R237, c[0x0][0x2d0], -R150 ;  /* 0x0000b400ed027a23 */ /* 0x002fe40000010896 */
[----:B------:R-:W-:Y:S02]  /*8770*/  IMAD.MOV.U32 R237, RZ, RZ, R170 ;  /* 0x000000ffffed7224 */ /* 0x000fe400078e00aa */
[-C--:B--2---:R-:W-:Y:S01]  /*8780*/  HMMA.16816.F32 R52, R100, R104.reuse, R52 ;  /* 0x000000686434723c */ /* 0x084fe20000001834 */
[----:B------:R1:W2:Y:S07]  /*8790*/  MUFU.EX2 R230, R2 ;  /* 0x0000000200e67308 */ /* 0x0002ae0000000800 */
[C---:B------:R-:W-:Y:S08]  /*87a0*/  HMMA.16816.F32 R56, R108.reuse, R104, R56 ;  /* 0x000000686c38723c */ /* 0x040ff00000001838 */
[-C--:B------:R-:W-:Y:S08]  /*87b0*/  HMMA.16816.F32 R60, R108, R106.reuse, R60 ;  /* 0x0000006a6c3c723c */ /* 0x080ff0000000183c */
[C---:B------:R-:W-:Y:S01]  /*87c0*/  HMMA.16816.F32 R64, R100.reuse, R106, R64 ;  /* 0x0000006a6440723c */ /* 0x040fe20000001840 */
[----:B------:R-:W2:Y:S03]  /*87d0*/  LDSM.16.MT88.4 R104, [R213+0x800] ;  /* 0x00080000d568783b */ /* 0x000ea60000004200 */
[--C-:B-1----:R-:W-:Y:S02]  /*87e0*/  FFMA.FTZ R2, R242, c[0x0][0x2d0], -R151.reuse ;  /* 0x0000b400f2027a23 */ /* 0x102fe40000010897 */
[----:B------:R-:W-:Y:S02]  /*87f0*/  IMAD.MOV.U32 R242, RZ, RZ, R168 ;  /* 0x000000fffff27224 */ /* 0x000fe400078e00a8 */
[-C--:B----4-:R-:W-:Y:S01]  /*8800*/  HMMA.16816.F32 R68, R100, R112.reuse, R68 ;  /* 0x000000706444723c */ /* 0x090fe20000001844 */
[----:B------:R1:W4:Y:S07]  /*8810*/  MUFU.EX2 R208, R2 ;  /* 0x0000000200d07308 */ /* 0x00032e0000000800 */
[C---:B------:R-:W-:Y:S08]  /*8820*/  HMMA.16816.F32 R72, R108.reuse, R112, R72 ;  /* 0x000000706c48723c */ /* 0x040ff00000001848 */
[-C--:B------:R-:W-:Y:S08]  /*8830*/  HMMA.16816.F32 R76, R108, R114.reuse, R76 ;  /* 0x000000726c4c723c */ /* 0x080ff0000000184c */
[C---:B------:R-:W-:Y:S01]  /*8840*/  HMMA.16816.F32 R80, R100.reuse, R114, R80 ;  /* 0x000000726450723c */ /* 0x040fe20000001850 */
[----:B------:R-:W2:Y:S03]  /*8850*/  LDSM.16.MT88.4 R112, [R213+0x1800] ;  /* 0x00180000d570783b */ /* 0x000ea60000004200 */
[----:B-1----:R-:W-:Y:S02]  /*8860*/  FFMA.FTZ R2, R236, c[0x0][0x2d0], -R151 ;  /* 0x0000b400ec027a23 */ /* 0x002fe40000010897 */
[----:B------:R-:W-:Y:S02]  /*8870*/  IMAD.MOV.U32 R236, RZ, RZ, R127 ;  /* 0x000000ffffec7224 */ /* 0x000fe400078e007f */
[-C--:B-----5:R-:W-:Y:S01]  /*8880*/  HMMA.16816.F32 R84, R100, R116.reuse, R84 ;  /* 0x000000746454723c */ /* 0x0a0fe20000001854 */
[----:B------:R1:W-:Y:S07]  /*8890*/  MUFU.EX2 R209, R2 ;  /* 0x0000000200d17308 */ /* 0x0003ee0000000800 */
[C---:B------:R-:W-:Y:S08]  /*88a0*/  HMMA.16816.F32 R88, R108.reuse, R116, R88 ;  /* 0x000000746c58723c */ /* 0x040ff00000001858 */
[-C--:B------:R-:W-:Y:S08]  /*88b0*/  HMMA.16816.F32 R92, R108, R118.reuse, R92 ;  /* 0x000000766c5c723c */ /* 0x080ff0000000185c */
[----:B------:R-:W-:Y:S01]  /*88c0*/  HMMA.16816.F32 R96, R100, R118, R96 ;  /* 0x000000766460723c */ /* 0x000fe20000001860 */
[----:B------:R-:W-:Y:S03]  /*88d0*/  LDSM.16.MT88.4 R116, [R213+0x2800] ;  /* 0x00280000d574783b */ /* 0x000fe60000004200 */
[----:B-1----:R-:W-:Y:S01]  /*88e0*/  FFMA.FTZ R2, R238, c[0x0][0x2d0], -R151 ;  /* 0x0000b400ee027a23 */ /* 0x002fe20000010897 */
[----:B------:R-:W-:Y:S02]  /*88f0*/  MOV R238, R126 ;  /* 0x0000007e00ee7202 */ /* 0x000fe40000000f00 */
[----:B---3--:R-:W-:Y:S01]  /*8900*/  F2FP.PACK_AB R100, R231, R211 ;  /* 0x000000d3e764723e */ /* 0x008fe200000000ff */
[----:B------:R1:W3:Y:S01]  /*8910*/  MUFU.EX2 R207, R2 ;  /* 0x0000000200cf7308 */ /* 0x0002e20000000800 */
[----:B--2---:R-:W-:Y:S03]  /*8920*/  F2FP.PACK_AB R102, R230, R232 ;  /* 0x000000e8e666723e */ /* 0x004fe600000000ff */
[----:B----4-:R-:W-:Y:S01]  /*8930*/  F2FP.PACK_AB R101, R208, R210 ;  /* 0x000000d2d065723e */ /* 0x010fe200000000ff */
[----:B-1----:R-:W-:Y:S01]  /*8940*/  FFMA.FTZ R2, R244, c[0x0][0x2d0], -R184 ;  /* 0x0000b400f4027a23 */ /* 0x002fe200000108b8 */
[----:B---3--:R-:W-:Y:S01]  /*8950*/  F2FP.PACK_AB R103, R207, R209 ;  /* 0x000000d1cf67723e */ /* 0x008fe200000000ff */
[----:B------:R-:W-:Y:S03]  /*8960*/  IMAD.MOV.U32 R244, RZ, RZ, R124 ;  /* 0x000000fffff47224 */ /* 0x000fe600078e007c */
[----:B------:R1:W2:Y:S03]  /*8970*/  MUFU.EX2 R203, R2 ;  /* 0x0000000200cb7308 */ /* 0x0002a60000000800 */
[-C--:B------:R-:W-:Y:S03]  /*8980*/  HMMA.16816.F32 R4, R100, R104.reuse, R4 ;  /* 0x000000686404723c */ /* 0x080fe60000001804 */
[--C-:B-1----:R-:W-:Y:S01]  /*8990*/  FFMA.FTZ R2, R239, c[0x0][0x2d0], -R184.reuse ;  /* 0x0000b400ef027a23 */ /* 0x102fe200000108b8 */
[----:B--2---:R-:W-:Y:S02]  /*89a0*/  F2FP.PACK_AB R108, R203, R206 ;  /* 0x000000cecb6c723e */ /* 0x004fe400000000ff */
[----:B------:R-:W-:Y:S01]  /*89b0*/  MOV R239, R159 ;  /* 0x0000009f00ef7202 */ /* 0x000fe20000000f00 */
[----:B------:R1:W-:Y:S02]  /*89c0*/  MUFU.EX2 R205, R2 ;  /* 0x0000000200cd7308 */ /* 0x0003e40000000800 */
[----:B-1----:R-:W-:Y:S03]  /*89d0*/  FFMA.FTZ R2, R240, c[0x0][0x2d0], -R184 ;  /* 0x0000b400f0027a23 */ /* 0x002fe600000108b8 */
[----:B------:R-:W-:Y:S05]  /*89e0*/  IMAD.MOV.U32 R240, RZ, RZ, R158 ;  /* 0x000000fffff07224 */ /* 0x000fea00078e009e */
[----:B------:R1:W2:Y:S02]  /*89f0*/  MUFU.EX2 R202, R2 ;  /* 0x0000000200ca7308 */ /* 0x0002a40000000800 */
[--C-:B-1----:R-:W-:Y:S01]  /*8a00*/  FFMA.FTZ R2, R249, c[0x0][0x2d0], -R185.reuse ;  /* 0x0000b400f9027a23 */ /* 0x102fe200000108b9 */
[----:B--2---:R-:W-:Y:S07]  /*8a10*/  F2FP.PACK_AB R110, R202, R205 ;  /* 0x000000cdca6e723e */ /* 0x004fee00000000ff */
[----:B------:R1:W-:Y:S02]  /*8a20*/  MUFU.EX2 R201, R2 ;  /* 0x0000000200c97308 */ /* 0x0003e40000000800 */
[--C-:B-1----:R-:W-:Y:S02]  /*8a30*/  FFMA.FTZ R2, R251, c[0x0][0x2d0], -R185.reuse ;  /* 0x0000b400fb027a23 */ /* 0x102fe400000108b9 */
[----:B------:R-:W-:Y:S06]  /*8a40*/  IMAD.MOV.U32 R251, RZ, RZ, R154 ;  /* 0x000000fffffb7224 */ /* 0x000fec00078e009a */
[----:B------:R1:W2:Y:S02]  /*8a50*/  MUFU.EX2 R199, R2 ;  /* 0x0000000200c77308 */ /* 0x0002a40000000800 */
[--C-:B-1----:R-:W-:Y:S01]  /*8a60*/  FFMA.FTZ R2, R246, c[0x0][0x2d0], -R185.reuse ;  /* 0x0000b400f6027a23 */ /* 0x102fe200000108b9 */
[----:B--2---:R-:W-:Y:S01]  /*8a70*/  F2FP.PACK_AB R109, R199, R201 ;  /* 0x000000c9c76d723e */ /* 0x004fe200000000ff */
[----:B------:R-:W-:Y:S06]  /*8a80*/  IMAD.MOV.U32 R246, RZ, RZ, R152 ;  /* 0x000000fffff67224 */ /* 0x000fec00078e0098 */
[----:B------:R1:W-:Y:S02]  /*8a90*/  MUFU.EX2 R200, R2 ;  /* 0x0000000200c87308 */ /* 0x0003e40000000800 */
[----:B-1----:R-:W-:Y:S01]  /*8aa0*/  FFMA.FTZ R2, R248, c[0x0][0x2d0], -R185 ;  /* 0x0000b400f8027a23 */ /* 0x002fe200000108b9 */
[----:B------:R-:W-:Y:S07]  /*8ab0*/  MOV R248, R153 ;  /* 0x0000009900f87202 */ /* 0x000fee0000000f00 */
[----:B------:R-:W1:Y:S02]  /*8ac0*/  MUFU.EX2 R198, R2 ;  /* 0x0000000200c67308 */ /* 0x000e640000000800 */
[----:B-1----:R-:W-:Y:S01]  /*8ad0*/  F2FP.PACK_AB R111, R198, R200 ;  /* 0x000000c8c66f723e */ /* 0x002fe200000000ff */
[--C-:B------:R-:W-:Y:S01]  /*8ae0*/  FFMA.FTZ R2, R132, c[0x0][0x2d0], -R150.reuse ;  /* 0x0000b40084027a23 */ /* 0x100fe20000010896 */
[----:B------:R-:W-:Y:S06]  /*8af0*/  MOV R132, R197 ;  /* 0x000000c500847202 */ /* 0x000fec0000000f00 */
[----:B------:R1:W-:Y:S01]  /*8b00*/  MUFU.EX2 R197, R2 ;  /* 0x0000000200c57308 */ /* 0x0003e20000000800 */
[C---:B------:R-:W-:Y:S08]  /*8b10*/  HMMA.16816.F32 R8, R108.reuse, R104, R8 ;  /* 0x000000686c08723c */ /* 0x040ff00000001808 */
[-C--:B------:R-:W-:Y:S08]  /*8b20*/  HMMA.16816.F32 R12, R108, R106.reuse, R12 ;  /* 0x0000006a6c0c723c */ /* 0x080ff0000000180c */
[C---:B------:R-:W-:Y:S01]  /*8b30*/  HMMA.16816.F32 R16, R100.reuse, R106, R16 ;  /* 0x0000006a6410723c */ /* 0x040fe20000001810 */
[----:B------:R-:W2:Y:S03]  /*8b40*/  LDSM.16.MT88.4 R104, [R214+0x1800] ;  /* 0x00180000d668783b */ /* 0x000ea60000004200 */
[--C-:B-1----:R-:W-:Y:S04]  /*8b50*/  FFMA.FTZ R2, R133, c[0x0][0x2d0], -R150.reuse ;  /* 0x0000b40085027a23 */ /* 0x102fe80000010896 */
[-C--:B------:R-:W-:Y:S01]  /*8b60*/  HMMA.16816.F32 R20, R100, R120.reuse, R20 ;  /* 0x000000786414723c */ /* 0x080fe20000001814 */
[----:B------:R1:W-:Y:S07]  /*8b70*/  MUFU.EX2 R195, R2 ;  /* 0x0000000200c37308 */ /* 0x0003ee0000000800 */
[C---:B------:R-:W-:Y:S01]  /*8b80*/  HMMA.16816.F32 R24, R108.reuse, R120, R24 ;  /* 0x000000786c18723c */ /* 0x040fe20000001818 */
[----:B------:R-:W3:Y:S07]  /*8b90*/  LDL R120, [R1+0x38] ;  /* 0x0000380001787983 */ /* 0x000eee0000100800 */
[-C--:B------:R-:W-:Y:S08]  /*8ba0*/  HMMA.16816.F32 R28, R108, R122.reuse, R28 ;  /* 0x0000007a6c1c723c */ /* 0x080ff0000000181c */
[C---:B------:R-:W-:Y:S04]  /*8bb0*/  HMMA.16816.F32 R32, R100.reuse, R122, R32 ;  /* 0x0000007a6420723c */ /* 0x040fe80000001820 */
[--C-:B-1----:R-:W-:Y:S02]  /*8bc0*/  FFMA.FTZ R2, R196, c[0x0][0x2d0], -R150.reuse ;  /* 0x0000b400c4027a23 */ /* 0x102fe40000010896 */
[----:B------:R-:W-:Y:S02]  /*8bd0*/  FFMA.FTZ R150, R132, c[0x0][0x2d0], -R150 ;  /* 0x0000b40084967a23 */ /* 0x000fe40000010896 */
[-C--:B------:R-:W-:Y:S01]  /*8be0*/  HMMA.16816.F32 R36, R100, R112.reuse, R36 ;  /* 0x000000706424723c */ /* 0x080fe20000001824 */
[----:B------:R1:W-:Y:S07]  /*8bf0*/  MUFU.EX2 R196, R2 ;  /* 0x0000000200c47308 */ /* 0x0003ee0000000800 */
[C---:B------:R-:W-:Y:S03]  /*8c00*/  HMMA.16816.F32 R40, R108.reuse, R112, R40 ;  /* 0x000000706c28723c */ /* 0x040fe60000001828 */
[----:B------:R-:W4:Y:S05]  /*8c10*/  MUFU.EX2 R194, R150 ;  /* 0x0000009600c27308 */ /* 0x000f2a0000000800 */
[-C--:B------:R-:W-:Y:S08]  /*8c20*/  HMMA.16816.F32 R44, R108, R114.reuse, R44 ;  /* 0x000000726c2c723c */ /* 0x080ff0000000182c */
[C---:B------:R-:W-:Y:S01]  /*8c30*/  HMMA.16816.F32 R48, R100.reuse, R114, R48 ;  /* 0x000000726430723c */ /* 0x040fe20000001830 */
[----:B------:R-:W5:Y:S03]  /*8c40*/  LDSM.16.MT88.4 R112, [R214+0x2800] ;  /* 0x00280000d670783b */ /* 0x000f660000004200 */
[--C-:B-1----:R-:W-:Y:S01]  /*8c50*/  FFMA.FTZ R2, R131, c[0x0][0x2d0], -R151.reuse ;  /* 0x0000b40083027a23 */ /* 0x102fe20000010897 */
[----:B------:R-:W-:Y:S03]  /*8c60*/  MOV R131, R186 ;  /* 0x000000ba00837202 */ /* 0x000fe60000000f00 */
[-C--:B--2---:R-:W-:Y:S01]  /*8c70*/  HMMA.16816.F32 R52, R100, R104.reuse, R52 ;  /* 0x000000686434723c */ /* 0x084fe20000001834 */
[----:B------:R1:W-:Y:S03]  /*8c80*/  MUFU.EX2 R193, R2 ;  /* 0x0000000200c17308 */ /* 0x0003e60000000800 */
[----:B----4-:R-:W-:Y:S04]  /*8c90*/  F2FP.PACK_AB R150, R194, R196 ;  /* 0x000000c4c296723e */ /* 0x010fe800000000ff */
[C---:B------:R-:W-:Y:S08]  /*8ca0*/  HMMA.16816.F32 R56, R108.reuse, R104, R56 ;  /* 0x000000686c38723c */ /* 0x040ff00000001838 */
[-C--:B------:R-:W-:Y:S08]  /*8cb0*/  HMMA.16816.F32 R60, R108, R106.reuse, R60 ;  /* 0x0000006a6c3c723c */ /* 0x080ff0000000183c */
[C---:B------:R-:W-:Y:S01]  /*8cc0*/  HMMA.16816.F32 R64, R100.reuse, R106, R64 ;  /* 0x0000006a6440723c */ /* 0x040fe20000001840 */
[----:B------:R-:W2:Y:S03]  /*8cd0*/  LDL.LU R107, [R1+0x20] ;  /* 0x00002000016b7983 */ /* 0x000ea60000300800 */
[----:B-1----:R-:W-:Y:S01]  /*8ce0*/  FFMA.FTZ R2, R167, c[0x0][0x2d0], -R151 ;  /* 0x0000b400a7027a23 */ /* 0x002fe20000010897 */
[----:B------:R-:W4:Y:S01]  /*8cf0*/  LDL.LU R106, [R1+0x24] ;  /* 0x00002400016a7983 */ /* 0x000f220000300800 */
[----:B------:R-:W-:Y:S02]  /*8d00*/  IMAD.MOV.U32 R167, RZ, RZ, R166 ;  /* 0x000000ffffa77224 */ /* 0x000fe400078e00a6 */
[-C--:B------:R-:W-:Y:S01]  /*8d10*/  HMMA.16816.F32 R68, R100, R116.reuse, R68 ;  /* 0x000000746444723c */ /* 0x080fe20000001844 */
[----:B------:R-:W4:Y:S03]  /*8d20*/  LDL.LU R105, [R1+0x28] ;  /* 0x0000280001697983 */ /* 0x000f260000300800 */
[----:B------:R-:W-:Y:S01]  /*8d30*/  IMAD.MOV.U32 R166, RZ, RZ, R191 ;  /* 0x000000ffffa67224 */ /* 0x000fe200078e00bf */
[----:B------:R-:W4:Y:S01]  /*8d40*/  LDL.LU R104, [R1+0x2c] ;  /* 0x00002c0001687983 */ /* 0x000f220000300800 */
[----:B------:R1:W-:Y:S02]  /*8d50*/  MUFU.EX2 R191, R2 ;  /* 0x0000000200bf7308 */ /* 0x0003e40000000800 */
[C---:B------:R-:W-:Y:S08]  /*8d60*/  HMMA.16816.F32 R72, R108.reuse, R116, R72 ;  /* 0x000000746c48723c */ /* 0x040ff00000001848 */
[-C--:B------:R-:W-:Y:S08]  /*8d70*/  HMMA.16816.F32 R76, R108, R118.reuse, R76 ;  /* 0x000000766c4c723c */ /* 0x080ff0000000184c */
[C---:B------:R-:W-:Y:S01]  /*8d80*/  HMMA.16816.F32 R80, R100.reuse, R118, R80 ;  /* 0x000000766450723c */ /* 0x040fe20000001850 */
[----:B------:R-:W-:Y:S03]  /*8d90*/  LDSM.16.MT88.4 R116, [R214+0xc00] ;  /* 0x000c0000d674783b */ /* 0x000fe60000004200 */
[--C-:B-1----:R-:W-:Y:S04]  /*8da0*/  FFMA.FTZ R2, R130, c[0x0][0x2d0], -R151.reuse ;  /* 0x0000b40082027a23 */ /* 0x102fe80000010897 */
[-C--:B-----5:R-:W-:Y:S01]  /*8db0*/  HMMA.16816.F32 R84, R100, R112.reuse, R84 ;  /* 0x000000706454723c */ /* 0x0a0fe20000001854 */
[----:B------:R1:W-:Y:S03]  /*8dc0*/  MUFU.EX2 R192, R2 ;  /* 0x0000000200c07308 */ /* 0x0003e60000000800 */
[----:B------:R-:W-:Y:S02]  /*8dd0*/  IMAD.MOV.U32 R130, RZ, RZ, R188 ;  /* 0x000000ffff827224 */ /* 0x000fe400078e00bc */
[----:B------:R-:W-:Y:S01]  /*8de0*/  FFMA.FTZ R151, R161, c[0x0][0x2d0], -R151 ;  /* 0x0000b400a1977a23 */ /* 0x000fe20000010897 */
[----:B------:R-:W-:Y:S01]  /*8df0*/  MOV R161, R160 ;  /* 0x000000a000a17202 */ /* 0x000fe20000000f00 */
[C---:B------:R-:W-:Y:S04]  /*8e00*/  HMMA.16816.F32 R88, R108.reuse, R112, R88 ;  /* 0x000000706c58723c */ /* 0x040fe80000001858 */
[----:B------:R-:W-:Y:S02]  /*8e10*/  IMAD.MOV.U32 R160, RZ, RZ, R190 ;  /* 0x000000ffffa07224 */ /* 0x000fe400078e00be */
[----:B------:R-:W5:Y:S01]  /*8e20*/  MUFU.EX2 R190, R151 ;  /* 0x0000009700be7308 */ /* 0x000f620000000800 */
[----:B------:R-:W-:Y:S01]  /*8e30*/  IMAD.MOV.U32 R132, RZ, RZ, R130 ;  /* 0x000000ffff847224 */ /* 0x000fe200078e0082 */
[-C--:B------:R-:W-:Y:S08]  /*8e40*/  HMMA.16816.F32 R92, R108, R114.reuse, R92 ;  /* 0x000000726c5c723c */ /* 0x080ff0000000185c */
[----:B------:R-:W-:Y:S04]  /*8e50*/  HMMA.16816.F32 R96, R100, R114, R96 ;  /* 0x000000726460723c */ /* 0x000fe80000001860 */
[--C-:B-1----:R-:W-:Y:S02]  /*8e60*/  FFMA.FTZ R2, R129, c[0x0][0x2d0], -R184.reuse ;  /* 0x0000b40081027a23 */ /* 0x102fe400000108b8 */
[----:B------:R-:W-:Y:S02]  /*8e70*/  IMAD.MOV.U32 R129, RZ, RZ, R187 ;  /* 0x000000ffff817224 */ /* 0x000fe400078e00bb */
[----:B------:R1:W-:Y:S04]  /*8e80*/  MUFU.EX2 R188, R2 ;  /* 0x0000000200bc7308 */ /* 0x0003e80000000800 */
[----:B------:R-:W-:Y:S02]  /*8e90*/  MOV R133, R129 ;  /* 0x0000008100857202 */ /* 0x000fe40000000f00 */
[----:B-----5:R-:W-:Y:S01]  /*8ea0*/  F2FP.PACK_AB R151, R190, R192 ;  /* 0x000000c0be97723e */ /* 0x020fe200000000ff */
[--C-:B-1----:R-:W-:Y:S04]  /*8eb0*/  FFMA.FTZ R2, R189, c[0x0][0x2d0], -R184.reuse ;  /* 0x0000b400bd027a23 */ /* 0x102fe800000108b8 */
[----:B------:R1:W5:Y:S02]  /*8ec0*/  MUFU.EX2 R189, R2 ;  /* 0x0000000200bd7308 */ /* 0x0003640000000800 */
[--C-:B-1----:R-:W-:Y:S01]  /*8ed0*/  FFMA.FTZ R2, R167, c[0x0][0x2d0], -R184.reuse ;  /* 0x0000b400a7027a23 */ /* 0x102fe200000108b8 */
[----:B-----5:R-:W-:Y:S01]  /*8ee0*/  F2FP.PACK_AB R176, R189, R188 ;  /* 0x000000bcbdb0723e */ /* 0x020fe200000000ff */
[----:B------:R-:W-:Y:S06]  /*8ef0*/  FFMA.FTZ R184, R166, c[0x0][0x2d0], -R184 ;  /* 0x0000b400a6b87a23 */ /* 0x000fec00000108b8 */
[----:B------:R1:W-:Y:S10]  /*8f00*/  MUFU.EX2 R187, R2 ;  /* 0x0000000200bb7308 */ /* 0x0003f40000000800 */
[----:B------:R-:W5:Y:S01]  /*8f10*/  MUFU.EX2 R186, R184 ;  /* 0x000000b800ba7308 */ /* 0x000f620000000800 */
[--C-:B-1----:R-:W-:Y:S02]  /*8f20*/  FFMA.FTZ R2, R165, c[0x0][0x2d0], -R185.reuse ;  /* 0x0000b400a5027a23 */ /* 0x102fe400000108b9 */
[----:B------:R-:W1:Y:S07]  /*8f30*/  LDSM.16.MT88.4 R164, [R213+0xc00] ;  /* 0x000c0000d5a4783b */ /* 0x000e6e0000004200 */
[----:B------:R1:W-:Y:S01]  /*8f40*/  MUFU.EX2 R147, R2 ;  /* 0x0000000200937308 */ /* 0x0003e20000000800 */
[----:B-----5:R-:W-:Y:S01]  /*8f50*/  F2FP.PACK_AB R178, R186, R187 ;  /* 0x000000bbbab2723e */ /* 0x020fe200000000ff */
[--C-:B-1----:R-:W-:Y:S02]  /*8f60*/  FFMA.FTZ R2, R131, c[0x0][0x2d0], -R185.reuse ;  /* 0x0000b40083027a23 */ /* 0x102fe400000108b9 */
[----:B------:R-:W1:Y:S06]  /*8f70*/  LDSM.16.MT88.4 R128, [R213+0x1c00] ;  /* 0x001c0000d580783b */ /* 0x000e6c0000004200 */
[----:B------:R5:W5:Y:S02]  /*8f80*/  MUFU.EX2 R184, R2 ;  /* 0x0000000200b87308 */ /* 0x000b640000000800 */
[--C-:B-----5:R-:W-:Y:S01]  /*8f90*/  FFMA.FTZ R2, R157, c[0x0][0x2d0], -R185.reuse ;  /* 0x0000b4009d027a23 */ /* 0x120fe200000108b9 */
[----:B------:R-:W-:Y:S01]  /*8fa0*/  F2FP.PACK_AB R177, R184, R147 ;  /* 0x00000093b8b1723e */ /* 0x000fe200000000ff */
[----:B------:R-:W-:Y:S06]  /*8fb0*/  IMAD.MOV.U32 R157, RZ, RZ, R146 ;  /* 0x000000ffff9d7224 */ /* 0x000fec00078e0092 */
[----:B------:R-:W-:Y:S01]  /*8fc0*/  MUFU.EX2 R146, R2 ;  /* 0x0000000200927308 */ /* 0x000fe20000000800 */
[----:B------:R-:W-:Y:S01]  /*8fd0*/  FFMA.FTZ R185, R149, c[0x0][0x2d0], -R185 ;  /* 0x0000b40095b97a23 */ /* 0x000fe200000108b9 */
[----:B------:R-:W-:Y:S01]  /*8fe0*/  F2FP.PACK_AB R149, R191, R193 ;  /* 0x000000c1bf95723e */ /* 0x000fe200000000ff */
[----:B------:R-:W-:Y:S01]  /*8ff0*/  IMAD.MOV.U32 R249, RZ, RZ, R157 ;  /* 0x000000fffff97224 */ /* 0x000fe200078e009d */
[----:B---3--:R-:W-:Y:S06]  /*9000*/  ISETP.GT.AND P0, PT, R229, R120, PT ;  /* 0x00000078e500720c */ /* 0x008fec0003f04270 */
[----:B------:R-:W3:Y:S01]  /*9010*/  MUFU.EX2 R185, R185 ;  /* 0x000000b900b97308 */ /* 0x000ee20000000800 */
[----:B------:R-:W-:Y:S01]  /*9020*/  IMAD.MOV.U32 R229, RZ, RZ, R155 ;  /* 0x000000ffffe57224 */ /* 0x000fe200078e009b */
[----:B---3--:R-:W-:Y:S01]  /*9030*/  F2FP.PACK_AB R179, R185, R146 ;  /* 0x00000092b9b3723e */ /* 0x008fe200000000ff */
[----:B--2---:R-:W-:Y:S02]  /*9040*/  FFMA.FTZ R141, R141, R107, R172 ;  /* 0x0000006b8d8d7223 */ /* 0x004fe400000100ac */
[----:B----4-:R-:W-:Y:S02]  /*9050*/  FFMA.FTZ R140, R140, R106, R135 ;  /* 0x0000006a8c8c7223 */ /* 0x010fe40000010087 */
[----:B------:R-:W-:Y:S01]  /*9060*/  FFMA.FTZ R2, R3, R105, R163 ;  /* 0x0000006903027223 */ /* 0x000fe200000100a3 */
[----:B------:R-:W-:Y:S01]  /*9070*/  MOV R163, R148 ;  /* 0x0000009400a37202 */ /* 0x000fe20000000f00 */
[----:B------:R-:W-:Y:S01]  /*9080*/  FADD.FTZ R3, R133, R141 ;  /* 0x0000008d85037221 */ /* 0x000fe20000010000 */
[----:B------:R-:W-:Y:S01]  /*9090*/  F2FP.PACK_AB R148, R195, R197 ;  /* 0x000000c5c394723e */ /* 0x000fe200000000ff */
[----:B------:R-:W-:Y:S01]  /*90a0*/  FFMA.FTZ R0, R0, R104, R134 ;  /* 0x0000006800007223 */ /* 0x000fe20000010086 */
[----:B------:R-:W-:Y:S01]  /*90b0*/  MOV R141, R156 ;  /* 0x0000009c008d7202 */ /* 0x000fe20000000f00 */
[----:B------:R-:W-:Y:S04]  /*90c0*/  FADD.FTZ R140, R132, R140 ;  /* 0x0000008c848c7221 */ /* 0x000fe80000010000 */
[-C--:B------:R-:W-:Y:S01]  /*90d0*/  HMMA.16816.F32 R152, R148, R164.reuse, R4 ;  /* 0x000000a49498723c */ /* 0x080fe20000001804 */
[----:B------:R-:W2:Y:S07]  /*90e0*/  LDSM.16.MT88.4 R4, [R214+0x2c00] ;  /* 0x002c0000d604783b */ /* 0x000eae0000004200 */
[C---:B------:R-:W-:Y:S07]  /*90f0*/  HMMA.16816.F32 R156, R176.reuse, R164, R8 ;  /* 0x000000a4b09c723c */ /* 0x040fee0000001808 */
[----:B------:R-:W-:Y:S01]  /*9100*/  IMAD.MOV.U32 R10, RZ, RZ, R161 ;  /* 0x000000ffff0a7224 */ /* 0x000fe200078e00a1 */
[----:B------:R-:W-:Y:S01]  /*9110*/  MOV R9, R162 ;  /* 0x000000a200097202 */ /* 0x000fe20000000f00 */
[----:B------:R-:W-:Y:S03]  /*9120*/  IMAD.MOV.U32 R8, RZ, RZ, R163 ;  /* 0x000000ffff087224 */ /* 0x000fe600078e00a3 */
[----:B------:R-:W-:Y:S02]  /*9130*/  IMAD.MOV.U32 R11, RZ, RZ, R160 ;  /* 0x000000ffff0b7224 */ /* 0x000fe400078e00a0 */
[-C--:B------:R-:W-:Y:S03]  /*9140*/  HMMA.16816.F32 R160, R176, R166.reuse, R12 ;  /* 0x000000a6b0a0723c */ /* 0x080fe6000000180c */
[----:B------:R-:W-:Y:S02]  /*9150*/  FADD.FTZ R2, R8, R2 ;  /* 0x0000000208027221 */ /* 0x000fe40000010000 */
[----:B------:R-:W-:Y:S02]  /*9160*/  FADD.FTZ R0, R9, R0 ;  /* 0x0000000009007221 */ /* 0x000fe40000010000 */
[----:B------:R-:W-:Y:S01]  /*9170*/  FADD.FTZ R3, R10, R3 ;  /* 0x000000030a037221 */ /* 0x000fe20000010000 */
[C---:B------:R-:W-:Y:S04]  /*9180*/  HMMA.16816.F32 R164, R148.reuse, R166, R16 ;  /* 0x000000a694a4723c */ /* 0x040fe80000001810 */
[----:B------:R-:W-:Y:S02]  /*9190*/  FADD.FTZ R3, R248, R3 ;  /* 0x00000003f8037221 */ /* 0x000fe40000010000 */
[----:B------:R-:W-:Y:S01]  /*91a0*/  FADD.FTZ R9, R11, R140 ;  /* 0x0000008c0b097221 */ /* 0x000fe20000010000 */
[----:B------:R-:W-:Y:S01]  /*91b0*/  MOV R140, R145 ;  /* 0x00000091008c7202 */ /* 0x000fe20000000f00 */
[-C--:B------:R-:W-:Y:S04]  /*91c0*/  HMMA.16816.F32 R100, R148, R116.reuse, R20 ;  /* 0x000000749464723c */ /* 0x080fe80000001814 */
[----:B------:R-:W-:Y:S02]  /*91d0*/  FADD.FTZ R10, R240, R3 ;  /* 0x00000003f00a7221 */ /* 0x000fe40000010000 */
[----:B------:R-:W-:Y:S02]  /*91e0*/  FADD.FTZ R8, R141, R2 ;  /* 0x000000028d087221 */ /* 0x000fe40000010000 */
        /* <DEDUP_REMOVED lines=37> */
[----:B------:R-:W-:Y:S01]  /*9440*/  FADD.FTZ R10, R208, R3 ;  /* 0x00000003d00a7221 */ /* 0x000fe20000010000 */
[C---:B------:R-:W-:Y:S04]  /*9450*/  HMMA.16816.F32 R72, R176.reuse, R180, R72 ;  /* 0x000000b4b048723c */ /* 0x040fe80000001848 */
[----:B------:R-:W-:Y:S02]  /*9460*/  FADD.FTZ R9, R203, R2 ;  /* 0x00000002cb097221 */ /* 0x000fe40000010000 */
[----:B------:R-:W-:Y:S02]  /*9470*/  FADD.FTZ R8, R199, R0 ;  /* 0x00000000c7087221 */ /* 0x000fe40000010000 */
[----:B------:R-:W-:Y:S01]  /*9480*/  FADD.FTZ R3, R232, R11 ;  /* 0x0000000be8037221 */ /* 0x000fe20000010000 */
[-C--:B------:R-:W-:Y:S03]  /*9490*/  HMMA.16816.F32 R76, R176, R182.reuse, R76 ;  /* 0x000000b6b04c723c */ /* 0x080fe6000000184c */
[----:B------:R-:W-:Y:S02]  /*94a0*/  FADD.FTZ R2, R209, R10 ;  /* 0x0000000ad1027221 */ /* 0x000fe40000010000 */
[----:B------:R-:W-:Y:S02]  /*94b0*/  FADD.FTZ R0, R205, R9 ;  /* 0x00000009cd007221 */ /* 0x000fe40000010000 */
[----:B------:R-:W-:Y:S01]  /*94c0*/  FADD.FTZ R9, R200, R8 ;  /* 0x00000008c8097221 */ /* 0x000fe20000010000 */
[C---:B------:R-:W-:Y:S04]  /*94d0*/  HMMA.16816.F32 R80, R148.reuse, R182, R80 ;  /* 0x000000b69450723c */ /* 0x040fe80000001850 */
[----:B------:R-:W-:Y:S02]  /*94e0*/  FADD.FTZ R8, R230, R3 ;  /* 0x00000003e6087221 */ /* 0x000fe40000010000 */
[----:B------:R-:W-:Y:S02]  /*94f0*/  FADD.FTZ R3, R198, R9 ;  /* 0x00000009c6037221 */ /* 0x000fe40000010000 */
[-C--:B--2---:R-:W-:Y:S04]  /*9500*/  HMMA.16816.F32 R84, R148, R4.reuse, R84 ;  /* 0x000000049454723c */ /* 0x084fe80000001854 */
[----:B------:R-:W-:Y:S02]  /*9510*/  FADD.FTZ R3, R147, R3 ;  /* 0x0000000393037221 */ /* 0x000fe40000010000 */
[----:B------:R-:W-:Y:S02]  /*9520*/  IMAD.MOV.U32 R147, RZ, RZ, R143 ;  /* 0x000000ffff937224 */ /* 0x000fe400078e008f */
[----:B------:R-:W-:Y:S01]  /*9530*/  FADD.FTZ R3, R184, R3 ;  /* 0x00000003b8037221 */ /* 0x000fe20000010000 */
        /* <DEDUP_REMOVED lines=8> */
[----:B------:R-:W-:Y:S02]  /*95c0*/  FADD.FTZ R2, R195, R2 ;  /* 0x00000002c3027221 */ /* 0x000fe40000010000 */
[----:B------:R-:W-:Y:S04]  /*95d0*/  FADD.FTZ R4, R191, R0 ;  /* 0x00000000bf047221 */ /* 0x000fe80000010000 */
[----:B------:R-:W-:Y:S02]  /*95e0*/  FADD.FTZ R0, R189, R5 ;  /* 0x00000005bd007221 */ /* 0x000fe40000010000 */
[----:B------:R-:W-:Y:S02]  /*95f0*/  FADD.FTZ R5, R196, R2 ;  /* 0x00000002c4057221 */ /* 0x000fe40000010000 */
[----:B------:R-:W-:Y:S02]  /*9600*/  FADD.FTZ R4, R192, R4 ;  /* 0x00000004c0047221 */ /* 0x000fe40000010000 */
[----:B------:R-:W-:Y:S02]  /*9610*/  FADD.FTZ R5, R194, R5 ;  /* 0x00000005c2057221 */ /* 0x000fe40000010000 */
[----:B------:R-:W-:Y:S02]  /*9620*/  FADD.FTZ R2, R187, R0 ;  /* 0x00000000bb027221 */ /* 0x000fe40000010000 */
[----:B------:R-:W-:Y:S01]  /*9630*/  FADD.FTZ R0, R146, R3 ;  /* 0x0000000392007221 */ /* 0x000fe20000010000 */
[----:B------:R1:W-:Y:S01]  /*9640*/  STL [R1+0x20], R5 ;  /* 0x0000200501007387 */ /* 0x0003e20000100800 */
[----:B------:R-:W-:Y:S02]  /*9650*/  FADD.FTZ R3, R190, R4 ;  /* 0x00000004be037221 */ /* 0x000fe40000010000 */
[----:B------:R-:W-:Y:S02]  /*9660*/  FADD.FTZ R2, R186, R2 ;  /* 0x00000002ba027221 */ /* 0x000fe40000010000 */
[----:B------:R-:W-:Y:S01]  /*9670*/  FADD.FTZ R0, R185, R0 ;  /* 0x00000000b9007221 */ /* 0x000fe20000010000 */
[----:B------:R1:W-:Y:S01]  /*9680*/  STL [R1+0x24], R3 ;  /* 0x0000240301007387 */ /* 0x0003e20000100800 */
[----:B------:R-:W-:Y:S02]  /*9690*/  IMAD.MOV.U32 R148, RZ, RZ, R142 ;  /* 0x000000ffff947224 */ /* 0x000fe400078e008e */
[----:B------:R-:W-:Y:S01]  /*96a0*/  IMAD.MOV.U32 R146, RZ, RZ, R144 ;  /* 0x000000ffff927224 */ /* 0x000fe200078e0090 */
[----:B------:R1:W-:Y:S04]  /*96b0*/  STL [R1+0x28], R2 ;  /* 0x0000280201007387 */ /* 0x0003e80000100800 */
[----:B------:R1:W-:Y:S01]  /*96c0*/  STL [R1+0x2c], R0 ;  /* 0x00002c0001007387 */ /* 0x0003e20000100800 */
[----:B------:R-:W-:-:S05]  /*96d0*/  @P0 BRA `(.L_x_1011) ;  /* 0xffffbf4000000947 */ /* 0x000fca000383ffff */
.L_x_1010:
[----:B-1----:R-:W2:Y:S02]  /*96e0*/  LDL R0, [R1+0x1c] ;  /* 0x00001c0001007983 */ /* 0x002ea40000100800 */
[----:B--2---:R-:W-:-:S13]  /*96f0*/  ISETP.GE.AND P0, PT, R204, R0, PT ;  /* 0x00000000cc00720c */ /* 0x004fda0003f06270 */
[----:B------:R-:W-:Y:S05]  /*9700*/  @!P0 BRA `(.L_x_1012) ;  /* 0x000031a000008947 */ /* 0x000fea0003800000 */
[----:B------:R-:W-:Y:S01]  /*9710*/  IMAD.MOV.U32 R2, RZ, RZ, R144 ;  /* 0x000000ffff027224 */ /* 0x000fe200078e0090 */
[----:B------:R-:W-:Y:S01]  /*9720*/  MOV R146, R142 ;  /* 0x0000008e00927202 */ /* 0x000fe20000000f00 */
[----:B------:R-:W-:Y:S01]  /*9730*/  IMAD.MOV.U32 R0, RZ, RZ, R145 ;  /* 0x000000ffff007224 */ /* 0x000fe200078e0091 */
[----:B------:R-:W-:Y:S02]  /*9740*/  MOV R3, R143 ;  /* 0x0000008f00037202 */ /* 0x000fe40000000f00 */
.L_x_1013:
[----:B------:R-:W2:Y:S01]  /*9750*/  LDL.64 R208, [R1+0x10] ;  /* 0x0000100001d07983 */ /* 0x000ea20000100a00 */
[----:B------:R-:W-:Y:S04]  /*9760*/  DEPBAR.LE SB0, 0x0 ;  /* 0x000080000000791a */ /* 0x000fe80000000000 */
[----:B------:R-:W-:Y:S01]  /*9770*/  WARPSYNC 0xffffffff ;  /* 0xffffffff00007948 */ /* 0x000fe20003800000 */
[----:B------:R-:W3:Y:S01]  /*9780*/  LDL R206, [R1+0x18] ;  /* 0x0000180001ce7983 */ /* 0x000ee20000100800 */
[----:B------:R-:W-:Y:S01]  /*9790*/  SHF.R.S32.HI R40, RZ, 0x1f, R204 ;  /* 0x0000001fff287819 */ /* 0x000fe200000114cc */
[----:B------:R-:W-:Y:S01]  /*97a0*/  IMAD.WIDE.U32 R144, R204, c[0x0][0x208], RZ ;  /* 0x00008200cc907a25 */ /* 0x000fe200078e00ff */
[----:B------:R-:W-:Y:S01]  /*97b0*/  MOV R147, c[0x0][0x208] ;  /* 0x0000820000937a02 */ /* 0x000fe20000000f00 */
[----:B------:R-:W4:Y:S01]  /*97c0*/  LDL R184, [R1+0x34] ;  /* 0x0000340001b87983 */ /* 0x000f220000100800 */
[----:B------:R-:W-:Y:S01]  /*97d0*/  MOV R180, c[0x0][0x20c] ;  /* 0x0000830000b47a02 */ /* 0x000fe20000000f00 */
[----:B------:R-:W-:Y:S01]  /*97e0*/  IMAD R44, R40, c[0x0][0x208], RZ ;  /* 0x00008200282c7a24 */ /* 0x000fe200078e02ff */
[----:B------:R-:W-:Y:S01]  /*97f0*/  SHF.L.U32 R196, R144, 0x6, RZ ;  /* 0x0000000690c47819 */ /* 0x000fe200000006ff */
[----:B------:R-:W-:Y:S02]  /*9800*/  BAR.SYNC.DEFER_BLOCKING 0x0 ;  /* 0x0000000000007b1d */ /* 0x000fe40000010000 */
[----:B------:R-:W-:Y:S06]  /*9810*/  IMAD R44, R204, c[0x0][0x20c], R44 ;  /* 0x00008300cc2c7a24 */ /* 0x000fec00078e022c */
[----:B------:R-:W-:Y:S08]  /*9820*/  LDSM.16.M88.4 R64, [R215] ;  /* 0x00000000d740783b */ /* 0x000ff00000000200 */
[----:B------:R-:W1:Y:S08]  /*9830*/  LDSM.16.M88.4 R16, [R212] ;  /* 0x00000000d410783b */ /* 0x000e700000000200 */
[----:B------:R-:W5:Y:S08]  /*9840*/  LDSM.16.M88.4 R60, [R215+0x1000] ;  /* 0x00100000d73c783b */ /* 0x000f700000000200 */
[----:B------:R-:W5:Y:S08]  /*9850*/  LDSM.16.M88.4 R32, [R212+0x400] ;  /* 0x00040000d420783b */ /* 0x000f700000000200 */
[----:B------:R-:W4:Y:S04]  /*9860*/  LDL R207, [R1+0x1c] ;  /* 0x00001c0001cf7983 */ /* 0x000f280000100800 */
[----:B------:R-:W5:Y:S08]  /*9870*/  LDSM.16.M88.4 R48, [R212+0x800] ;  /* 0x00080000d430783b */ /* 0x000f700000000200 */
[----:B------:R-:W5:Y:S01]  /*9880*/  LDSM.16.M88.4 R140, [R212+0xc00] ;  /* 0x000c0000d48c783b */ /* 0x000f620000000200 */
[-C--:B-1----:R-:W-:Y:S07]  /*9890*/  HMMA.16816.F32 R4, R64, R16.reuse, RZ ;  /* 0x000000104004723c */ /* 0x082fee00000018ff */
[----:B------:R-:W-:Y:S01]  /*98a0*/  LDSM.16.M88.4 R148, [R216] ;  /* 0x00000000d894783b */ /* 0x000fe20000000200 */
[C---:B-----5:R-:W-:Y:S07]  /*98b0*/  HMMA.16816.F32 R8, R60.reuse, R16, RZ ;  /* 0x000000103c08723c */ /* 0x060fee00000018ff */
[----:B------:R-:W1:Y:S01]  /*98c0*/  LDSM.16.M88.4 R176, [R217] ;  /* 0x00000000d9b0783b */ /* 0x000e620000000200 */
[-C--:B------:R-:W-:Y:S07]  /*98d0*/  HMMA.16816.F32 R12, R60, R18.reuse, RZ ;  /* 0x000000123c0c723c */ /* 0x080fee00000018ff */
[----:B------:R-:W-:Y:S01]  /*98e0*/  LDSM.16.M88.4 R188, [R227] ;  /* 0x00000000e3bc783b */ /* 0x000fe20000000200 */
[C---:B------:R-:W-:Y:S07]  /*98f0*/  HMMA.16816.F32 R16, R64.reuse, R18, RZ ;  /* 0x000000124010723c */ /* 0x040fee00000018ff */
[----:B------:R-:W-:Y:S01]  /*9900*/  LDSM.16.M88.4 R192, [R226] ;  /* 0x00000000e2c0783b */ /* 0x000fe20000000200 */
[-C--:B------:R-:W-:Y:S08]  /*9910*/  HMMA.16816.F32 R20, R64, R32.reuse, RZ ;  /* 0x000000204014723c */ /* 0x080ff000000018ff */
[C---:B------:R-:W-:Y:S08]  /*9920*/  HMMA.16816.F32 R24, R60.reuse, R32, RZ ;  /* 0x000000203c18723c */ /* 0x040ff000000018ff */
[-C--:B------:R-:W-:Y:S08]  /*9930*/  HMMA.16816.F32 R28, R60, R34.reuse, RZ ;  /* 0x000000223c1c723c */ /* 0x080ff000000018ff */
[C---:B------:R-:W-:Y:S08]  /*9940*/  HMMA.16816.F32 R32, R64.reuse, R34, RZ ;  /* 0x000000224020723c */ /* 0x040ff000000018ff */
[-C--:B------:R-:W-:Y:S08]  /*9950*/  HMMA.16816.F32 R36, R64, R48.reuse, RZ ;  /* 0x000000304024723c */ /* 0x080ff000000018ff */
[C---:B------:R-:W-:Y:S07]  /*9960*/  HMMA.16816.F32 R40, R60.reuse, R48, RZ ;  /* 0x000000303c28723c */ /* 0x040fee00000018ff */
[----:B------:R-:W-:Y:S02]  /*9970*/  IADD3 R48, R145, R44, RZ ;  /* 0x0000002c91307210 */ /* 0x000fe40007ffe0ff */
[-C--:B------:R-:W-:Y:S03]  /*9980*/  HMMA.16816.F32 R44, R60, R50.reuse, RZ ;  /* 0x000000323c2c723c */ /* 0x080fe600000018ff */
[----:B------:R-:W-:Y:S05]  /*9990*/  SHF.L.U64.HI R144, R144, 0x6, R48 ;  /* 0x0000000690907819 */ /* 0x000fea0000010230 */
[C---:B------:R-:W-:Y:S08]  /*99a0*/  HMMA.16816.F32 R48, R64.reuse, R50, RZ ;  /* 0x000000324030723c */ /* 0x040ff000000018ff */
[-C--:B------:R-:W-:Y:S01]  /*99b0*/  HMMA.16816.F32 R52, R64, R140.reuse, RZ ;  /* 0x0000008c4034723c */ /* 0x080fe200000018ff */
[----:B--2---:R-:W-:Y:S03]  /*99c0*/  IADD3 R200, P0, R208, 0x20, RZ ;  /* 0x00000020d0c87810 */ /* 0x004fe60007f1e0ff */
[C---:B------:R-:W-:Y:S02]  /*99d0*/  IADD3 R57, P1, R196.reuse, R208, RZ ;  /* 0x000000d0c4397210 */ /* 0x040fe40007f3e0ff */
[----:B------:R-:W-:Y:S02]  /*99e0*/  IADD3 R56, P2, R196, R200, RZ ;  /* 0x000000c8c4387210 */ /* 0x000fe40007f5e0ff */
[----:B---3--:R-:W-:Y:S04]  /*99f0*/  IADD3.X R201, RZ, R206, RZ, P0, !PT ;  /* 0x000000ceffc97210 */ /* 0x008fe800007fe4ff */
[----:B------:R-:W-:Y:S02]  /*9a00*/  LEA R145, P0, R147, R196, 0x5 ;  /* 0x000000c493917211 */ /* 0x000fe400078028ff */
[----:B------:R-:W-:Y:S02]  /*9a10*/  LEA R198, P6, R57, c[0x0][0x1f8], 0x1 ;  /* 0x00007e0039c67a11 */ /* 0x000fe400078c08ff */
[----:B------:R-:W-:Y:S02]  /*9a20*/  LEA.HI.X R147, R147, R144, R180, 0x5, P0 ;  /* 0x0000009093937211 */ /* 0x000fe400000f2cb4 */
[----:B------:R-:W2:Y:S01]  /*9a30*/  LDSM.16.M88.4 R180, [R216+0x1000] ;  /* 0x00100000d8b4783b */ /* 0x000ea20000000200 */
[-C--:B------:R-:W-:Y:S02]  /*9a40*/  IADD3.X R58, R144, R206.reuse, RZ, P1, !PT ;  /* 0x000000ce903a7210 */ /* 0x080fe40000ffe4ff */
[----:B------:R-:W-:Y:S02]  /*9a50*/  LEA R202, P1, R56, c[0x0][0x1f8], 0x1 ;  /* 0x00007e0038ca7a11 */ /* 0x000fe400078208ff */
[----:B------:R-:W-:Y:S02]  /*9a60*/  IADD3.X R59, R144, R201, RZ, P2, !PT ;  /* 0x000000c9903b7210 */ /* 0x000fe400017fe4ff */
[----:B------:R-:W-:Y:S02]  /*9a70*/  LEA.HI.X R199, R57, c[0x0][0x1fc], R58, 0x1, P6 ;  /* 0x00007f0039c77a11 */ /* 0x000fe400030f0c3a */
[----:B------:R-:W-:Y:S02]  /*9a80*/  LEA.HI.X R203, R56, c[0x0][0x1fc], R59, 0x1, P1 ;  /* 0x00007f0038cb7a11 */ /* 0x000fe400008f0c3b */
[C---:B------:R-:W-:Y:S02]  /*9a90*/  HMMA.16816.F32 R56, R60.reuse, R140, RZ ;  /* 0x0000008c3c38723c */ /* 0x040fe400000018ff */
[----:B------:R-:W-:Y:S02]  /*9aa0*/  IADD3 R197, P1, R208, 0x40, RZ ;  /* 0x00000040d0c57810 */ /* 0x000fe40007f3e0ff */
[----:B----4-:R-:W-:Y:S02]  /*9ab0*/  SHF.L.U32 R205, R184, 0x1, RZ ;  /* 0x00000001b8cd7819 */ /* 0x010fe400000006ff */
[----:B------:R-:W3:Y:S01]  /*9ac0*/  LDSM.16.M88.4 R184, [R228] ;  /* 0x00000000e4b8783b */ /* 0x000ee20000000200 */
[----:B------:R-:W-:Y:S01]  /*9ad0*/  IADD3.X R140, RZ, R206, RZ, P1, !PT ;  /* 0x000000ceff8c7210 */ /* 0x000fe20000ffe4ff */
[-C--:B------:R-:W-:Y:S01]  /*9ae0*/  HMMA.16816.F32 R60, R60, R142.reuse, RZ ;  /* 0x0000008e3c3c723c */ /* 0x080fe200000018ff */
[----:B------:R-:W-:Y:S03]  /*9af0*/  IADD3 R141, P1, R145, R200, RZ ;  /* 0x000000c8918d7210 */ /* 0x000fe60007f3e0ff */
[----:B------:R-:W-:Y:S02]  /*9b00*/  IADD3 R196, P0, R196, R197, RZ ;  /* 0x000000c5c4c47210 */ /* 0x000fe40007f1e0ff */
[----:B------:R-:W-:Y:S01]  /*9b10*/  @!PT LDS RZ, [RZ] ;  /* 0x00000000fffff984 */ /* 0x000fe20000000800 */
[----:B------:R-:W-:Y:S01]  /*9b20*/  @!PT LDS RZ, [RZ] ;  /* 0x00000000fffff984 */ /* 0x000fe20000000800 */
[----:B------:R-:W-:Y:S01]  /*9b30*/  @!PT LDS RZ, [RZ] ;  /* 0x00000000fffff984 */ /* 0x000fe20000000800 */
[----:B------:R4:W-:Y:S01]  /*9b40*/  LDGSTS.E.BYPASS.LTC128B.128 [R205+0x100], [R198.64], !P5 ;  /* 0x00100000c6cd7fae */ /* 0x0009e2000e901d46 */
[----:B------:R-:W-:Y:S01]  /*9b50*/  IADD3.X R201, R147, R201, RZ, P1, !PT ;  /* 0x000000c993c97210 */ /* 0x000fe20000ffe4ff */
[----:B------:R-:W-:Y:S04]  /*9b60*/  HMMA.16816.F32 R64, R64, R142, RZ ;  /* 0x0000008e4040723c */ /* 0x000fe800000018ff */
[----:B------:R-:W-:Y:S02]  /*9b70*/  IADD3.X R144, R144, R140, RZ, P0, !PT ;  /* 0x0000008c90907210 */ /* 0x000fe400007fe4ff */
[----:B------:R3:W-:Y:S01]  /*9b80*/  LDGSTS.E.BYPASS.LTC128B.128 [R205+0x1100], [R202.64], !P4 ;  /* 0x01100000cacd7fae */ /* 0x0007e2000e101d46 */
[C---:B------:R-:W-:Y:S01]  /*9b90*/  IADD3 R197, P0, R145.reuse, R197, RZ ;  /* 0x000000c591c57210 */ /* 0x040fe20007f1e0ff */
[-C--:B-1----:R-:W-:Y:S05]  /*9ba0*/  HMMA.16816.F32 R4, R148, R176.reuse, R4 ;  /* 0x000000b09404723c */ /* 0x082fea0000001804 */
[----:B------:R-:W-:Y:S02]  /*9bb0*/  IADD3 R145, P6, R145, R208, RZ ;  /* 0x000000d091917210 */ /* 0x000fe40007fde0ff */
[----:B------:R-:W5:Y:S01]  /*9bc0*/  LDL.64 R208, [R1+0x8] ;  /* 0x0000080001d07983 */ /* 0x000f620000100a00 */
[C---:B--2---:R-:W-:Y:S08]  /*9bd0*/  HMMA.16816.F32 R8, R180.reuse, R176, R8 ;  /* 0x000000b0b408723c */ /* 0x044ff00000001808 */
[-C--:B------:R-:W-:Y:S04]  /*9be0*/  HMMA.16816.F32 R12, R180, R178.reuse, R12 ;  /* 0x000000b2b40c723c */ /* 0x080fe8000000180c */
[C---:B----4-:R-:W-:Y:S04]  /*9bf0*/  LEA R198, P2, R196.reuse, c[0x0][0x1f8], 0x1 ;  /* 0x00007e00c4c67a11 */ /* 0x050fe800078408ff */
[C---:B------:R-:W-:Y:S04]  /*9c00*/  HMMA.16816.F32 R16, R148.reuse, R178, R16 ;  /* 0x000000b29410723c */ /* 0x040fe80000001810 */
[----:B------:R-:W-:Y:S02]  /*9c10*/  LEA.HI.X R199, R196, c[0x0][0x1fc], R144, 0x1, P2 ;  /* 0x00007f00c4c77a11 */ /* 0x000fe400010f0c90 */
[----:B------:R-:W-:Y:S02]  /*9c20*/  IADD3.X R196, R147, R140, RZ, P0, !PT ;  /* 0x0000008c93c47210 */ /* 0x000fe400007fe4ff */
[-C--:B---3--:R-:W-:Y:S01]  /*9c30*/  HMMA.16816.F32 R20, R148, R184.reuse, R20 ;  /* 0x000000b89414723c */ /* 0x088fe20000001814 */
[----:B------:R1:W-:Y:S03]  /*9c40*/  LDGSTS.E.BYPASS.LTC128B.128 [R205+0x2100], [R198.64], !P3 ;  /* 0x02100000c6cd7fae */ /* 0x0003e6000d901d46 */
[----:B------:R-:W-:Y:S02]  /*9c50*/  LEA R142, P2, R145, c[0x0][0x1f8], 0x1 ;  /* 0x00007e00918e7a11 */ /* 0x000fe400078408ff */
[----:B------:R-:W-:Y:S02]  /*9c60*/  IADD3.X R147, R147, R206, RZ, P6, !PT ;  /* 0x000000ce93937210 */ /* 0x000fe400037fe4ff */
[C---:B------:R-:W-:Y:S01]  /*9c70*/  HMMA.16816.F32 R24, R180.reuse, R184, R24 ;  /* 0x000000b8b418723c */ /* 0x040fe20000001818 */
[----:B------:R-:W2:Y:S03]  /*9c80*/  LDL R206, [R1+0x4] ;  /* 0x0000040001ce7983 */ /* 0x000ea60000100800 */
[----:B------:R-:W-:Y:S01]  /*9c90*/  LEA.HI.X R143, R145, c[0x0][0x1fc], R147, 0x1, P2 ;  /* 0x00007f00918f7a11 */ /* 0x000fe200010f0c93 */
[----:B------:R-:W3:Y:S01]  /*9ca0*/  LDL.LU R243, [R1+0x20] ;  /* 0x0000200001f37983 */ /* 0x000ee20000300800 */
[C---:B------:R-:W-:Y:S02]  /*9cb0*/  LEA R144, P0, R141.reuse, c[0x0][0x1f8], 0x1 ;  /* 0x00007e008d907a11 */ /* 0x040fe400078008ff */
[-C--:B------:R-:W-:Y:S01]  /*9cc0*/  HMMA.16816.F32 R28, R180, R186.reuse, R28 ;  /* 0x000000bab41c723c */ /* 0x080fe2000000181c */
[----:B------:R4:W-:Y:S03]  /*9cd0*/  LDGSTS.E.BYPASS.LTC128B.128 [R205+0x900], [R142.64], !P5 ;  /* 0x009000008ecd7fae */ /* 0x0009e6000e901d46 */
[----:B------:R-:W-:Y:S02]  /*9ce0*/  LEA.HI.X R145, R141, c[0x0][0x1fc], R201, 0x1, P0 ;  /* 0x00007f008d917a11 */ /* 0x000fe400000f0cc9 */
[C---:B------:R-:W-:Y:S02]  /*9cf0*/  LEA R140, P0, R197.reuse, c[0x0][0x1f8], 0x1 ;  /* 0x00007e00c58c7a11 */ /* 0x040fe400078008ff */
[C---:B------:R-:W-:Y:S01]  /*9d00*/  HMMA.16816.F32 R32, R148.reuse, R186, R32 ;  /* 0x000000ba9420723c */ /* 0x040fe20000001820 */
[----:B------:R2:W-:Y:S03]  /*9d10*/  LDGSTS.E.BYPASS.LTC128B.128 [R205+0x1900], [R144.64], !P4 ;  /* 0x0190000090cd7fae */ /* 0x0005e6000e101d46 */
[----:B------:R-:W-:Y:S02]  /*9d20*/  LEA.HI.X R141, R197, c[0x0][0x1fc], R196, 0x1, P0 ;  /* 0x00007f00c58d7a11 */ /* 0x000fe400000f0cc4 */
[C---:B------:R-:W-:Y:S02]  /*9d30*/  ISETP.GT.AND P0, PT, R204.reuse, R207, PT ;  /* 0x000000cfcc00720c */ /* 0x040fe40003f04270 */
[-C--:B------:R-:W-:Y:S01]  /*9d40*/  HMMA.16816.F32 R36, R148, R188.reuse, R36 ;  /* 0x000000bc9424723c */ /* 0x080fe20000001824 */
[----:B------:R4:W-:Y:S03]  /*9d50*/  LDGSTS.E.BYPASS.LTC128B.128 [R205+0x2900], [R140.64], !P3 ;  /* 0x029000008ccd7fae */ /* 0x0009e6000d901d46 */
[----:B------:R-:W-:Y:S04]  /*9d60*/  IADD3 R204, R204, -0x1, RZ ;  /* 0xffffffffcccc7810 */ /* 0x000fe80007ffe0ff */
[C---:B------:R-:W-:Y:S01]  /*9d70*/  HMMA.16816.F32 R40, R180.reuse, R188, R40 ;  /* 0x000000bcb428723c */ /* 0x040fe20000001828 */
[----:B-1----:R-:W-:Y:S07]  /*9d80*/  LDSM.16.M88.4 R196, [R212+0x1000] ;  /* 0x00100000d4c4783b */ /* 0x002fee0000000200 */
[-C--:B------:R-:W-:Y:S01]  /*9d90*/  HMMA.16816.F32 R44, R180, R190.reuse, R44 ;  /* 0x000000beb42c723c */ /* 0x080fe2000000182c */
[----:B------:R-:W0:Y:S07]  /*9da0*/  LDGDEPBAR ;  /* 0x00000000000079af */ /* 0x000e2e0000000000 */
[C---:B------:R-:W-:Y:S01]  /*9db0*/  HMMA.16816.F32 R48, R148.reuse, R190, R48 ;  /* 0x000000be9430723c */ /* 0x040fe20000001830 */
[----:B------:R-:W-:Y:S07]  /*9dc0*/  LDSM.16.M88.4 R200, [R215+0x3000] ;  /* 0x00300000d7c8783b */ /* 0x000fee0000000200 */
[-C--:B------:R-:W-:Y:S01]  /*9dd0*/  HMMA.16816.F32 R52, R148, R192.reuse, R52 ;  /* 0x000000c09434723c */ /* 0x080fe20000001834 */
[----:B----4-:R-:W1:Y:S07]  /*9de0*/  LDSM.16.M88.4 R140, [R215+0x2000] ;  /* 0x00200000d78c783b */ /* 0x010e6e0000000200 */
[C---:B------:R-:W-:Y:S01]  /*9df0*/  HMMA.16816.F32 R56, R180.reuse, R192, R56 ;  /* 0x000000c0b438723c */ /* 0x040fe20000001838 */
[----:B------:R-:W4:Y:S04]  /*9e00*/  LDL.LU R242, [R1+0x24] ;  /* 0x0000240001f27983 */ /* 0x000f280000300800 */
[----:B------:R-:W1:Y:S03]  /*9e10*/  LDSM.16.M88.4 R176, [R212+0x1400] ;  /* 0x00140000d4b0783b */ /* 0x000e660000000200 */
[-C--:B------:R-:W-:Y:S05]  /*9e20*/  HMMA.16816.F32 R60, R180, R194.reuse, R60 ;  /* 0x000000c2b43c723c */ /* 0x080fea000000183c */
[----:B------:R-:W2:Y:S03]  /*9e30*/  LDL.LU R241, [R1+0x28] ;  /* 0x0000280001f17983 */ /* 0x000ea60000300800 */
[----:B------:R-:W-:Y:S01]  /*9e40*/  HMMA.16816.F32 R64, R148, R194, R64 ;  /* 0x000000c29440723c */ /* 0x000fe20000001840 */
[----:B------:R-:W1:Y:S08]  /*9e50*/  LDSM.16.M88.4 R184, [R212+0x1800] ;  /* 0x00180000d4b8783b */ /* 0x000e700000000200 */
[----:B------:R-:W2:Y:S04]  /*9e60*/  LDL.LU R240, [R1+0x2c] ;  /* 0x00002c0001f07983 */ /* 0x000ea80000300800 */
[----:B------:R-:W1:Y:S02]  /*9e70*/  LDSM.16.M88.4 R148, [R212+0x1c00] ;  /* 0x001c0000d494783b */ /* 0x000e640000000200 */
[-C--:B-1----:R-:W-:Y:S06]  /*9e80*/  HMMA.16816.F32 R4, R140, R196.reuse, R4 ;  /* 0x000000c48c04723c */ /* 0x082fec0000001804 */
[----:B------:R-:W-:Y:S02]  /*9e90*/  LDSM.16.M88.4 R180, [R216+0x2000] ;  /* 0x00200000d8b4783b */ /* 0x000fe40000000200 */
[C---:B------:R-:W-:Y:S06]  /*9ea0*/  HMMA.16816.F32 R8, R200.reuse, R196, R8 ;  /* 0x000000c4c808723c */ /* 0x040fec0000001808 */
[----:B------:R-:W1:Y:S02]  /*9eb0*/  LDSM.16.M88.4 R188, [R225] ;  /* 0x00000000e1bc783b */ /* 0x000e640000000200 */
[-C--:B------:R-:W-:Y:S06]  /*9ec0*/  HMMA.16816.F32 R12, R200, R198.reuse, R12 ;  /* 0x000000c6c80c723c */ /* 0x080fec000000180c */
[----:B------:R-:W1:Y:S02]  /*9ed0*/  LDSM.16.M88.4 R192, [R216+0x3000] ;  /* 0x00300000d8c0783b */ /* 0x000e640000000200 */
[C---:B------:R-:W-:Y:S06]  /*9ee0*/  HMMA.16816.F32 R16, R140.reuse, R198, R16 ;  /* 0x000000c68c10723c */ /* 0x040fec0000001810 */
[----:B------:R-:W-:Y:S02]  /*9ef0*/  LDSM.16.M88.4 R196, [R222] ;  /* 0x00000000dec4783b */ /* 0x000fe40000000200 */
[-C--:B------:R-:W-:Y:S08]  /*9f00*/  HMMA.16816.F32 R20, R140, R176.reuse, R20 ;  /* 0x000000b08c14723c */ /* 0x080ff00000001814 */
[C---:B------:R-:W-:Y:S08]  /*9f10*/  HMMA.16816.F32 R24, R200.reuse, R176, R24 ;  /* 0x000000b0c818723c */ /* 0x040ff00000001818 */
[-C--:B------:R-:W-:Y:S08]  /*9f20*/  HMMA.16816.F32 R28, R200, R178.reuse, R28 ;  /* 0x000000b2c81c723c */ /* 0x080ff0000000181c */
[C---:B------:R-:W-:Y:S01]  /*9f30*/  HMMA.16816.F32 R32, R140.reuse, R178, R32 ;  /* 0x000000b28c20723c */ /* 0x040fe20000001820 */
[----:B------:R-:W1:Y:S07]  /*9f40*/  LDSM.16.M88.4 R176, [R224] ;  /* 0x00000000e0b0783b */ /* 0x000e6e0000000200 */
[-C--:B------:R-:W-:Y:S08]  /*9f50*/  HMMA.16816.F32 R36, R140, R184.reuse, R36 ;  /* 0x000000b88c24723c */ /* 0x080ff00000001824 */
[C---:B------:R-:W-:Y:S08]  /*9f60*/  HMMA.16816.F32 R40, R200.reuse, R184, R40 ;  /* 0x000000b8c828723c */ /* 0x040ff00000001828 */
[-C--:B------:R-:W-:Y:S08]  /*9f70*/  HMMA.16816.F32 R44, R200, R186.reuse, R44 ;  /* 0x000000bac82c723c */ /* 0x080ff0000000182c */
[C---:B------:R-:W-:Y:S01]  /*9f80*/  HMMA.16816.F32 R48, R140.reuse, R186, R48 ;  /* 0x000000ba8c30723c */ /* 0x040fe20000001830 */
[----:B------:R-:W5:Y:S07]  /*9f90*/  LDSM.16.M88.4 R184, [R223] ;  /* 0x00000000dfb8783b */ /* 0x000f6e0000000200 */
[-C--:B------:R-:W-:Y:S08]  /*9fa0*/  HMMA.16816.F32 R52, R140, R148.reuse, R52 ;  /* 0x000000948c34723c */ /* 0x080ff00000001834 */
[C---:B------:R-:W-:Y:S08]  /*9fb0*/  HMMA.16816.F32 R56, R200.reuse, R148, R56 ;  /* 0x00000094c838723c */ /* 0x040ff00000001838 */
[-C--:B------:R-:W-:Y:S01]  /*9fc0*/  HMMA.16816.F32 R60, R200, R150.reuse, R60 ;  /* 0x00000096c83c723c */ /* 0x080fe2000000183c */
[----:B------:R-:W-:Y:S07]  /*9fd0*/  LDSM.16.M88.4 R200, [R215+0x5000] ;  /* 0x00500000d7c8783b */ /* 0x000fee0000000200 */
[----:B------:R-:W-:Y:S01]  /*9fe0*/  HMMA.16816.F32 R64, R140, R150, R64 ;  /* 0x000000968c40723c */ /* 0x000fe20000001840 */
[----:B------:R-:W-:Y:S07]  /*9ff0*/  LDSM.16.M88.4 R140, [R215+0x4000] ;  /* 0x00400000d78c783b */ /* 0x000fee0000000200 */
[-C--:B-1----:R-:W-:Y:S01]  /*a000*/  HMMA.16816.F32 R4, R180, R188.reuse, R4 ;  /* 0x000000bcb404723c */ /* 0x082fe20000001804 */
[----:B------:R-:W1:Y:S07]  /*a010*/  LDSM.16.M88.4 R148, [R212+0x2000] ;  /* 0x00200000d494783b */ /* 0x000e6e0000000200 */
        /* <DEDUP_REMOVED lines=8> */
[----:B------:R-:W1:Y:S07]  /*a0a0*/  LDSM.16.M88.4 R176, [R212+0x2800] ;  /* 0x00280000d4b0783b */ /* 0x000e6e0000000200 */
[-C--:B-----5:R-:W-:Y:S08]  /*a0b0*/  HMMA.16816.F32 R36, R180, R184.reuse, R36 ;  /* 0x000000b8b424723c */ /* 0x0a0ff00000001824 */
[C---:B------:R-:W-:Y:S08]  /*a0c0*/  HMMA.16816.F32 R40, R192.reuse, R184, R40 ;  /* 0x000000b8c028723c */ /* 0x040ff00000001828 */
[-C--:B------:R-:W-:Y:S08]  /*a0d0*/  HMMA.16816.F32 R44, R192, R186.reuse, R44 ;  /* 0x000000bac02c723c */ /* 0x080ff0000000182c */
[C---:B------:R-:W-:Y:S01]  /*a0e0*/  HMMA.16816.F32 R48, R180.reuse, R186, R48 ;  /* 0x000000bab430723c */ /* 0x040fe20000001830 */
[----:B------:R-:W-:Y:S07]  /*a0f0*/  LDSM.16.M88.4 R184, [R221] ;  /* 0x00000000ddb8783b */ /* 0x000fee0000000200 */
[-C--:B------:R-:W-:Y:S08]  /*a100*/  HMMA.16816.F32 R52, R180, R196.reuse, R52 ;  /* 0x000000c4b434723c */ /* 0x080ff00000001834 */
[C---:B------:R-:W-:Y:S08]  /*a110*/  HMMA.16816.F32 R56, R192.reuse, R196, R56 ;  /* 0x000000c4c038723c */ /* 0x040ff00000001838 */
[-C--:B------:R-:W-:Y:S01]  /*a120*/  HMMA.16816.F32 R60, R192, R198.reuse, R60 ;  /* 0x000000c6c03c723c */ /* 0x080fe2000000183c */
[----:B------:R-:W-:Y:S07]  /*a130*/  LDSM.16.M88.4 R192, [R220] ;  /* 0x00000000dcc0783b */ /* 0x000fee0000000200 */
        /* <DEDUP_REMOVED lines=12> */
[----:B------:R-:W5:Y:S07]  /*a200*/  LDSM.16.M88.4 R188, [R216+0x5000] ;  /* 0x00500000d8bc783b */ /* 0x000f6e0000000200 */
[-C--:B------:R-:W-:Y:S08]  /*a210*/  HMMA.16816.F32 R36, R140, R176.reuse, R36 ;  /* 0x000000b08c24723c */ /* 0x080ff00000001824 */
        /* <DEDUP_REMOVED lines=10> */
[----:B------:R-:W-:Y:S01]  /*a2c0*/  @P0 IADD3 R150, P2, R208, 0x40, RZ ;  /* 0x00000040d0960810 */ /* 0x000fe20007f5e0ff */
[-C--:B------:R-:W-:Y:S05]  /*a2d0*/  HMMA.16816.F32 R4, R180, R184.reuse, R4 ;  /* 0x000000b8b404723c */ /* 0x080fea0000001804 */
[----:B--2---:R-:W-:Y:S03]  /*a2e0*/  @P0 IADD3.X R151, RZ, R206, RZ, P2, !PT ;  /* 0x000000ceff970210 */ /* 0x004fe600017fe4ff */
[C---:B-----5:R-:W-:Y:S08]  /*a2f0*/  HMMA.16816.F32 R8, R188.reuse, R184, R8 ;  /* 0x000000b8bc08723c */ /* 0x060ff00000001808 */
        /* <DEDUP_REMOVED lines=78> */
[----:B------:R-:W5:Y:S01]  /*a7e0*/  SHFL.BFLY PT, R147, R141, 0x2, 0x1f ;  /* 0x0c401f008d937f89 */ /* 0x000f6200000e0000 */
[----:B-1----:R-:W-:Y:S02]  /*a7f0*/  FMNMX.FTZ R145, R145, R148, !PT ;  /* 0x0000009491917209 */ /* 0x002fe40007810000 */
[----:B------:R-:W-:Y:S03]  /*a800*/  @P0 IADD3 R148, P1, R208, 0x20, RZ ;  /* 0x00000020d0940810 */ /* 0x000fe60007f3e0ff */
[C---:B------:R-:W-:Y:S01]  /*a810*/  FADD.FTZ R0, -R145.reuse, R0 ;  /* 0x0000000091007221 */ /* 0x040fe20000010100 */
[----:B------:R-:W-:Y:S01]  /*a820*/  @P0 IADD3.X R149, RZ, R206, RZ, P1, !PT ;  /* 0x000000ceff950210 */ /* 0x000fe20000ffe4ff */
[----:B------:R-:W-:Y:S01]  /*a830*/  FMUL.FTZ R184, R145, c[0x0][0x2d0] ;  /* 0x0000b40091b87a20 */ /* 0x000fe20000410000 */
[----:B--2---:R-:W-:Y:S01]  /*a840*/  FMNMX.FTZ R144, R140, R144, !PT ;  /* 0x000000908c907209 */ /* 0x004fe20007810000 */
[----:B------:R-:W-:Y:S01]  /*a850*/  FMUL.FTZ R0, R0, c[0x0][0x2d0] ;  /* 0x0000b40000007a20 */ /* 0x000fe20000410000 */
[----:B------:R-:W-:Y:S01]  /*a860*/  FMNMX.FTZ R140, R46, R142, !PT ;  /* 0x0000008e2e8c7209 */ /* 0x000fe20007810000 */
[--C-:B------:R-:W-:Y:S02]  /*a870*/  FFMA.FTZ R4, R4, c[0x0][0x2d0], -R184.reuse ;  /* 0x0000b40004047a23 */ /* 0x100fe400000108b8 */
[----:B------:R-:W-:Y:S01]  /*a880*/  FMUL.FTZ R185, R144, c[0x0][0x2d0] ;  /* 0x0000b40090b97a20 */ /* 0x000fe20000410000 */
[----:B------:R-:W-:Y:S01]  /*a890*/  FMNMX.FTZ R142, R47, R140, !PT ;  /* 0x0000008c2f8e7209 */ /* 0x000fe20007810000 */
[----:B------:R1:W-:Y:S01]  /*a8a0*/  MUFU.EX2 R232, R4 ;  /* 0x0000000400e87308 */ /* 0x0003e20000000800 */
[----:B-----5:R-:W-:Y:S01]  /*a8b0*/  FMNMX.FTZ R141, R141, R147, !PT ;  /* 0x000000938d8d7209 */ /* 0x020fe20007810000 */
[--C-:B------:R-:W-:Y:S01]  /*a8c0*/  FFMA.FTZ R6, R6, c[0x0][0x2d0], -R185.reuse ;  /* 0x0000b40006067a23 */ /* 0x100fe200000108b9 */
[----:B------:R-:W-:Y:S01]  /*a8d0*/  FMNMX.FTZ R142, R58, R142, !PT ;  /* 0x0000008e3a8e7209 */ /* 0x000fe20007810000 */
[--C-:B------:R-:W-:Y:S02]  /*a8e0*/  FFMA.FTZ R5, R5, c[0x0][0x2d0], -R184.reuse ;  /* 0x0000b40005057a23 */ /* 0x100fe400000108b8 */
[----:B------:R-:W2:Y:S01]  /*a8f0*/  SHFL.BFLY PT, R143, R141, 0x1, 0x1f ;  /* 0x0c201f008d8f7f89 */ /* 0x000ea200000e0000 */
[--C-:B------:R-:W-:Y:S02]  /*a900*/  FFMA.FTZ R7, R7, c[0x0][0x2d0], -R185.reuse ;  /* 0x0000b40007077a23 */ /* 0x100fe400000108b9 */
[--C-:B------:R-:W-:Y:S01]  /*a910*/  FFMA.FTZ R19, R19, c[0x0][0x2d0], -R185.reuse ;  /* 0x0000b40013137a23 */ /* 0x100fe200000108b9 */
[----:B------:R5:W3:Y:S01]  /*a920*/  MUFU.EX2 R140, R0 ;  /* 0x00000000008c7308 */ /* 0x000ae20000000800 */
[--C-:B------:R-:W-:Y:S02]  /*a930*/  FFMA.FTZ R17, R17, c[0x0][0x2d0], -R184.reuse ;  /* 0x0000b40011117a23 */ /* 0x100fe400000108b8 */
[--C-:B------:R-:W-:Y:S02]  /*a940*/  FFMA.FTZ R18, R18, c[0x0][0x2d0], -R185.reuse ;  /* 0x0000b40012127a23 */ /* 0x100fe400000108b9 */
[--C-:B------:R-:W-:Y:S02]  /*a950*/  FFMA.FTZ R16, R16, c[0x0][0x2d0], -R184.reuse ;  /* 0x0000b40010107a23 */ /* 0x100fe400000108b8 */
[--C-:B------:R-:W-:Y:S02]  /*a960*/  FFMA.FTZ R32, R32, c[0x0][0x2d0], -R184.reuse ;  /* 0x0000b40020207a23 */ /* 0x100fe400000108b8 */
[--C-:B------:R-:W-:Y:S01]  /*a970*/  FFMA.FTZ R36, R36, c[0x0][0x2d0], -R184.reuse ;  /* 0x0000b40024247a23 */ /* 0x100fe200000108b8 */
[----:B------:R3:W-:Y:S01]  /*a980*/  MUFU.EX2 R233, R6 ;  /* 0x0000000600e97308 */ /* 0x0007e20000000800 */
[----:B------:R-:W-:Y:S02]  /*a990*/  FFMA.FTZ R37, R37, c[0x0][0x2d0], -R184 ;  /* 0x0000b40025257a23 */ /* 0x000fe400000108b8 */
[--C-:B------:R-:W-:Y:S01]  /*a9a0*/  FFMA.FTZ R38, R38, c[0x0][0x2d0], -R185.reuse ;  /* 0x0000b40026267a23 */ /* 0x100fe200000108b9 */
[----:B-1----:R-:W-:Y:S01]  /*a9b0*/  @P0 SHF.R.S32.HI R4, RZ, 0x1f, R204 ;  /* 0x0000001fff040819 */ /* 0x002fe200000114cc */
[--C-:B------:R-:W-:Y:S02]  /*a9c0*/  FFMA.FTZ R39, R39, c[0x0][0x2d0], -R185.reuse ;  /* 0x0000b40027277a23 */ /* 0x100fe400000108b9 */
[--C-:B------:R-:W-:Y:S02]  /*a9d0*/  FFMA.FTZ R48, R48, c[0x0][0x2d0], -R184.reuse ;  /* 0x0000b40030307a23 */ /* 0x100fe400000108b8 */
[----:B------:R-:W-:Y:S01]  /*a9e0*/  FFMA.FTZ R49, R49, c[0x0][0x2d0], -R184 ;  /* 0x0000b40031317a23 */ /* 0x000fe200000108b8 */
[----:B--2---:R-:W-:Y:S01]  /*a9f0*/  FMNMX.FTZ R143, R141, R143, !PT ;  /* 0x0000008f8d8f7209 */ /* 0x004fe20007810000 */
[----:B------:R1:W-:Y:S01]  /*aa00*/  MUFU.EX2 R237, R5 ;  /* 0x0000000500ed7308 */ /* 0x0003e20000000800 */
[--C-:B------:R-:W-:Y:S02]  /*aa10*/  FFMA.FTZ R50, R50, c[0x0][0x2d0], -R185.reuse ;  /* 0x0000b40032327a23 */ /* 0x100fe400000108b9 */
[----:B-----5:R-:W-:Y:S02]  /*aa20*/  FADD.FTZ R0, -R144, R2 ;  /* 0x0000000290007221 */ /* 0x020fe40000010100 */
[----:B------:R-:W-:Y:S02]  /*aa30*/  FMUL.FTZ R186, R143, c[0x0][0x2d0] ;  /* 0x0000b4008fba7a20 */ /* 0x000fe40000410000 */
[----:B------:R-:W-:Y:S01]  /*aa40*/  FMUL.FTZ R2, R0, c[0x0][0x2d0] ;  /* 0x0000b40000027a20 */ /* 0x000fe20000410000 */
[----:B------:R-:W-:Y:S01]  /*aa50*/  FMNMX.FTZ R0, R59, R142, !PT ;  /* 0x0000008e3b007209 */ /* 0x000fe20007810000 */
[--C-:B------:R-:W-:Y:S01]  /*aa60*/  FFMA.FTZ R8, R8, c[0x0][0x2d0], -R186.reuse ;  /* 0x0000b40008087a23 */ /* 0x100fe200000108ba */
[----:B------:R2:W-:Y:S01]  /*aa70*/  MUFU.EX2 R236, R7 ;  /* 0x0000000700ec7308 */ /* 0x0005e20000000800 */
[--C-:B------:R-:W-:Y:S01]  /*aa80*/  FFMA.FTZ R9, R9, c[0x0][0x2d0], -R186.reuse ;  /* 0x0000b40009097a23 */ /* 0x100fe200000108ba */
[----:B------:R-:W-:Y:S01]  /*aa90*/  FMNMX.FTZ R0, R62, R0, !PT ;  /* 0x000000003e007209 */ /* 0x000fe20007810000 */
[----:B---3--:R-:W-:Y:S02]  /*aaa0*/  @P0 IMAD R6, R4, c[0x0][0x1e0], RZ ;  /* 0x0000780004060a24 */ /* 0x008fe400078e02ff */
[----:B------:R-:W-:Y:S01]  /*aab0*/  FFMA.FTZ R12, R12, c[0x0][0x2d0], -R186 ;  /* 0x0000b4000c0c7a23 */ /* 0x000fe200000108ba */
[----:B------:R-:W-:Y:S01]  /*aac0*/  FMNMX.FTZ R0, R63, R0, !PT ;  /* 0x000000003f007209 */ /* 0x000fe20007810000 */
[----:B------:R-:W-:Y:S02]  /*aad0*/  @P0 IMAD R6, R204, c[0x0][0x1e4], R6 ;  /* 0x00007900cc060a24 */ /* 0x000fe400078e0206 */
[--C-:B------:R-:W-:Y:S01]  /*aae0*/  FFMA.FTZ R13, R13, c[0x0][0x2d0], -R186.reuse ;  /* 0x0000b4000d0d7a23 */ /* 0x100fe200000108ba */
[----:B------:R3:W5:Y:S01]  /*aaf0*/  MUFU.EX2 R141, R2 ;  /* 0x00000002008d7308 */ /* 0x0007620000000800 */
[C---:B------:R-:W-:Y:S02]  /*ab00*/  FMUL.FTZ R100, R140.reuse, R100 ;  /* 0x000000648c647220 */ /* 0x040fe40000410000 */
[----:B------:R-:W-:Y:S02]  /*ab10*/  FMUL.FTZ R101, R140, R101 ;  /* 0x000000658c657220 */ /* 0x000fe40000410000 */
[----:B-1----:R-:W-:Y:S04]  /*ab20*/  @P0 IMAD.WIDE.U32 R4, R204, c[0x0][0x1e0], RZ ;  /* 0x00007800cc040a25 */ /* 0x002fe800078e00ff */
[C---:B------:R-:W-:Y:S01]  /*ab30*/  FMUL.FTZ R112, R140.reuse, R112 ;  /* 0x000000708c707220 */ /* 0x040fe20000410000 */
[----:B------:R-:W-:Y:S01]  /*ab40*/  MUFU.EX2 R234, R19 ;  /* 0x0000001300ea7308 */ /* 0x000fe20000000800 */
[----:B------:R-:W-:Y:S01]  /*ab50*/  @P0 IADD3 R6, R5, R6, RZ ;  /* 0x0000000605060210 */ /* 0x000fe20007ffe0ff */
[----:B------:R-:W-:Y:S01]  /*ab60*/  FMUL.FTZ R113, R140, R113 ;  /* 0x000000718c717220 */ /* 0x000fe20000410000 */
[----:B------:R-:W-:Y:S01]  /*ab70*/  @P0 SHF.L.U32 R5, R4, 0x6, RZ ;  /* 0x0000000604050819 */ /* 0x000fe200000006ff */
[----:B------:R-:W-:Y:S01]  /*ab80*/  FFMA.FTZ R51, R51, c[0x0][0x2d0], -R185 ;  /* 0x0000b40033337a23 */ /* 0x000fe200000108b9 */
[----:B--2---:R-:W-:Y:S01]  /*ab90*/  @P0 MOV R7, c[0x0][0x1e0] ;  /* 0x0000780000070a02 */ /* 0x004fe20000000f00 */
[----:B------:R-:W-:Y:S01]  /*aba0*/  FFMA.FTZ R40, R40, c[0x0][0x2d0], -R186 ;  /* 0x0000b40028287a23 */ /* 0x000fe200000108ba */
[----:B------:R-:W-:Y:S01]  /*abb0*/  @P0 SHF.L.U64.HI R4, R4, 0x6, R6 ;  /* 0x0000000604040819 */ /* 0x000fe20000010206 */
[--C-:B------:R-:W-:Y:S01]  /*abc0*/  FFMA.FTZ R41, R41, c[0x0][0x2d0], -R186.reuse ;  /* 0x0000b40029297a23 */ /* 0x100fe200000108ba */
[----:B------:R-:W-:Y:S01]  /*abd0*/  @P0 LEA R6, P6, R7, R5, 0x5 ;  /* 0x0000000507060211 */ /* 0x000fe200078c28ff */
[----:B------:R1:W-:Y:S01]  /*abe0*/  MUFU.EX2 R239, R17 ;  /* 0x0000001100ef7308 */ /* 0x0003e20000000800 */
[--C-:B------:R-:W-:Y:S02]  /*abf0*/  FFMA.FTZ R44, R44, c[0x0][0x2d0], -R186.reuse ;  /* 0x0000b4002c2c7a23 */ /* 0x100fe400000108ba */
[----:B------:R-:W-:Y:S02]  /*ac00*/  FFMA.FTZ R45, R45, c[0x0][0x2d0], -R186 ;  /* 0x0000b4002d2d7a23 */ /* 0x000fe400000108ba */
[----:B---3--:R-:W-:Y:S02]  /*ac10*/  FADD.FTZ R2, -R143, R3 ;  /* 0x000000038f027221 */ /* 0x008fe40000010100 */
[C---:B-----5:R-:W-:Y:S02]  /*ac20*/  FMUL.FTZ R102, R141.reuse, R102 ;  /* 0x000000668d667220 */ /* 0x060fe40000410000 */
[----:B------:R-:W-:Y:S01]  /*ac30*/  FMUL.FTZ R2, R2, c[0x0][0x2d0] ;  /* 0x0000b40002027a20 */ /* 0x000fe20000410000 */
        /* <DEDUP_REMOVED lines=8> */
[----:B------:R-:W-:Y:S01]  /*acc0*/  FMUL.FTZ R119, R141, R119 ;  /* 0x000000778d777220 */ /* 0x000fe20000410000 */
[----:B-1----:R-:W-:Y:S01]  /*acd0*/  @P0 IADD3 R17, P2, R5, R148, RZ ;  /* 0x0000009405110210 */ /* 0x002fe20007f5e0ff */
[C---:B------:R-:W-:Y:S02]  /*ace0*/  FMUL.FTZ R128, R140.reuse, R128 ;  /* 0x000000808c807220 */ /* 0x040fe40000410000 */
[----:B------:R-:W-:Y:S01]  /*acf0*/  FMUL.FTZ R129, R140, R129 ;  /* 0x000000818c817220 */ /* 0x000fe20000410000 */
[----:B------:R-:W-:Y:S01]  /*ad00*/  @P0 IADD3.X R176, R4, R149, RZ, P2, !PT ;  /* 0x0000009504b00210 */ /* 0x000fe200017fe4ff */
[C---:B------:R-:W-:Y:S01]  /*ad10*/  FMUL.FTZ R130, R141.reuse, R130 ;  /* 0x000000828d827220 */ /* 0x040fe20000410000 */
[----:B------:R-:W1:Y:S01]  /*ad20*/  MUFU.EX2 R238, R16 ;  /* 0x0000001000ee7308 */ /* 0x000e620000000800 */
[----:B------:R-:W-:Y:S02]  /*ad30*/  FMUL.FTZ R131, R141, R131 ;  /* 0x000000838d837220 */ /* 0x000fe40000410000 */
[C---:B------:R-:W-:Y:S01]  /*ad40*/  FMUL.FTZ R136, R140.reuse, R136 ;  /* 0x000000888c887220 */ /* 0x040fe20000410000 */
[----:B--2---:R-:W-:Y:S01]  /*ad50*/  @P0 LEA R18, P2, R17, c[0x0][0x1c8], 0x1 ;  /* 0x0000720011120a11 */ /* 0x004fe200078408ff */
[C---:B------:R-:W-:Y:S02]  /*ad60*/  FMUL.FTZ R137, R140.reuse, R137 ;  /* 0x000000898c897220 */ /* 0x040fe40000410000 */
[C---:B------:R-:W-:Y:S02]  /*ad70*/  FMUL.FTZ R138, R141.reuse, R138 ;  /* 0x0000008a8d8a7220 */ /* 0x040fe40000410000 */
[----:B------:R-:W-:Y:S01]  /*ad80*/  FMUL.FTZ R139, R141, R139 ;  /* 0x0000008b8d8b7220 */ /* 0x000fe20000410000 */
[----:B------:R-:W-:Y:S01]  /*ad90*/  MUFU.EX2 R231, R8 ;  /* 0x0000000800e77308 */ /* 0x000fe20000000800 */
[C---:B------:R-:W-:Y:S02]  /*ada0*/  FMUL.FTZ R68, R140.reuse, R68 ;  /* 0x000000448c447220 */ /* 0x040fe40000410000 */
[----:B------:R-:W-:Y:S01]  /*adb0*/  FMUL.FTZ R69, R140, R69 ;  /* 0x000000458c457220 */ /* 0x000fe20000410000 */
[----:B---3--:R-:W2:Y:S01]  /*adc0*/  SHFL.BFLY PT, R2, R0, 0x2, 0x1f ;  /* 0x0c401f0000027f89 */ /* 0x008ea200000e0000 */
[C---:B-----5:R-:W-:Y:S02]  /*add0*/  FMUL.FTZ R104, R3.reuse, R104 ;  /* 0x0000006803687220 */ /* 0x060fe40000410000 */
        /* <DEDUP_REMOVED lines=12> */
[----:B------:R-:W-:Y:S01]  /*aea0*/  FMUL.FTZ R71, R141, R71 ;  /* 0x000000478d477220 */ /* 0x000fe20000410000 */
[----:B--2---:R-:W-:Y:S01]  /*aeb0*/  FMNMX.FTZ R0, R0, R2, !PT ;  /* 0x0000000200007209 */ /* 0x004fe20007810000 */
[C---:B------:R-:W-:Y:S01]  /*aec0*/  FMUL.FTZ R72, R3.reuse, R72 ;  /* 0x0000004803487220 */ /* 0x040fe20000410000 */
[----:B------:R2:W-:Y:S01]  /*aed0*/  MUFU.EX2 R211, R13 ;  /* 0x0000000d00d37308 */ /* 0x0005e20000000800 */
[C---:B------:R-:W-:Y:S02]  /*aee0*/  FMUL.FTZ R73, R3.reuse, R73 ;  /* 0x0000004903497220 */ /* 0x040fe40000410000 */
[----:B------:R-:W5:Y:S01]  /*aef0*/  SHFL.BFLY PT, R2, R0, 0x1, 0x1f ;  /* 0x0c201f0000027f89 */ /* 0x000f6200000e0000 */
[C---:B------:R-:W-:Y:S02]  /*af00*/  FMUL.FTZ R76, R3.reuse, R76 ;  /* 0x0000004c034c7220 */ /* 0x040fe40000410000 */
[----:B------:R-:W-:Y:S02]  /*af10*/  FMUL.FTZ R77, R3, R77 ;  /* 0x0000004d034d7220 */ /* 0x000fe40000410000 */
[C---:B------:R-:W-:Y:S02]  /*af20*/  FMUL.FTZ R80, R140.reuse, R80 ;  /* 0x000000508c507220 */ /* 0x040fe40000410000 */
[----:B------:R-:W-:Y:S01]  /*af30*/  MUFU.EX2 R197, R36 ;  /* 0x0000002400c57308 */ /* 0x000fe20000000800 */
[C---:B------:R-:W-:Y:S02]  /*af40*/  FMUL.FTZ R81, R140.reuse, R81 ;  /* 0x000000518c517220 */ /* 0x040fe40000410000 */
[----:B------:R-:W-:Y:S02]  /*af50*/  FMUL.FTZ R82, R141, R82 ;  /* 0x000000528d527220 */ /* 0x000fe40000410000 */
[----:B---3--:R-:W-:Y:S02]  /*af60*/  FMUL.FTZ R12, R3, R160 ;  /* 0x000000a0030c7220 */ /* 0x008fe40000410000 */
[C---:B------:R-:W-:Y:S02]  /*af70*/  FMUL.FTZ R83, R141.reuse, R83 ;  /* 0x000000538d537220 */ /* 0x040fe40000410000 */
[C---:B------:R-:W-:Y:S01]  /*af80*/  FMUL.FTZ R84, R140.reuse, R84 ;  /* 0x000000548c547220 */ /* 0x040fe20000410000 */
[----:B------:R-:W-:Y:S01]  /*af90*/  MUFU.EX2 R196, R37 ;  /* 0x0000002500c47308 */ /* 0x000fe20000000800 */
[----:B------:R-:W-:Y:S02]  /*afa0*/  FMUL.FTZ R85, R140, R85 ;  /* 0x000000558c557220 */ /* 0x000fe40000410000 */
[----:B------:R-:W-:Y:S02]  /*afb0*/  FMUL.FTZ R86, R141, R86 ;  /* 0x000000568d567220 */ /* 0x000fe40000410000 */
[----:B--2---:R-:W-:Y:S01]  /*afc0*/  FMUL.FTZ R13, R3, R161 ;  /* 0x000000a1030d7220 */ /* 0x004fe20000410000 */
[----:B-----5:R-:W-:Y:S01]  /*afd0*/  FMNMX.FTZ R142, R0, R2, !PT ;  /* 0x00000002008e7209 */ /* 0x020fe20007810000 */
[----:B------:R-:W-:Y:S01]  /*afe0*/  FMUL.FTZ R87, R141, R87 ;  /* 0x000000578d577220 */ /* 0x000fe20000410000 */
[----:B------:R-:W-:Y:S02]  /*aff0*/  @P0 MOV R2, c[0x0][0x1e4] ;  /* 0x0000790000020a02 */ /* 0x000fe40000000f00 */
[----:B------:R-:W-:Y:S01]  /*b000*/  MUFU.EX2 R195, R38 ;  /* 0x0000002600c37308 */ /* 0x000fe20000000800 */
[----:B------:R-:W-:Y:S01]  /*b010*/  FMUL.FTZ R88, R3, R88 ;  /* 0x0000005803587220 */ /* 0x000fe20000410000 */
[----:B------:R-:W-:Y:S01]  /*b020*/  @P0 LEA.HI.X R2, R7, R4, R2, 0x5, P6 ;  /* 0x0000000407020211 */ /* 0x000fe200030f2c02 */
[----:B------:R-:W-:Y:S01]  /*b030*/  FADD.FTZ R0, -R142, R146 ;  /* 0x000000928e007221 */ /* 0x000fe20000010100 */
[----:B------:R-:W-:Y:S01]  /*b040*/  @P0 IADD3 R7, P6, R5, R208, RZ ;  /* 0x000000d005070210 */ /* 0x000fe20007fde0ff */
[----:B------:R-:W-:Y:S01]  /*b050*/  FMUL.FTZ R89, R3, R89 ;  /* 0x0000005903597220 */ /* 0x000fe20000410000 */
[----:B------:R-:W-:Y:S01]  /*b060*/  @P0 IADD3 R5, P1, R5, R150, RZ ;  /* 0x0000009605050210 */ /* 0x000fe20007f3e0ff */
[----:B------:R-:W-:Y:S01]  /*b070*/  FMUL.FTZ R0, R0, c[0x0][0x2d0] ;  /* 0x0000b40000007a20 */ /* 0x000fe20000410000 */
[C---:B------:R-:W-:Y:S02]  /*b080*/  @P0 IADD3.X R19, R4.reuse, R206, RZ, P6, !PT ;  /* 0x000000ce04130210 */ /* 0x040fe400037fe4ff */
[----:B------:R-:W-:Y:S01]  /*b090*/  MUFU.EX2 R194, R39 ;  /* 0x0000002700c27308 */ /* 0x000fe20000000800 */
[----:B------:R-:W-:Y:S01]  /*b0a0*/  @P0 LEA R146, P6, R7, c[0x0][0x1c8], 0x1 ;  /* 0x0000720007920a11 */ /* 0x000fe200078c08ff */
[C---:B------:R-:W-:Y:S01]  /*b0b0*/  FMUL.FTZ R92, R3.reuse, R92 ;  /* 0x0000005c035c7220 */ /* 0x040fe20000410000 */
[----:B------:R-:W-:Y:S01]  /*b0c0*/  @P0 IADD3.X R4, R4, R151, RZ, P1, !PT ;  /* 0x0000009704040210 */ /* 0x000fe20000ffe4ff */
[----:B------:R-:W-:Y:S01]  /*b0d0*/  FMUL.FTZ R93, R3, R93 ;  /* 0x0000005d035d7220 */ /* 0x000fe20000410000 */
[----:B------:R-:W-:Y:S01]  /*b0e0*/  @P0 LEA.HI.X R147, R7, c[0x0][0x1cc], R19, 0x1, P6 ;  /* 0x0000730007930a11 */ /* 0x000fe200030f0c13 */
[C---:B------:R-:W-:Y:S01]  /*b0f0*/  FMUL.FTZ R96, R140.reuse, R96 ;  /* 0x000000608c607220 */ /* 0x040fe20000410000 */
[----:B------:R-:W-:Y:S01]  /*b100*/  @P0 LEA.HI.X R19, R17, c[0x0][0x1cc], R176, 0x1, P2 ;  /* 0x0000730011130a11 */ /* 0x000fe200010f0cb0 */
[----:B------:R-:W-:Y:S01]  /*b110*/  FMUL.FTZ R97, R140, R97 ;  /* 0x000000618c617220 */ /* 0x000fe20000410000 */
[C---:B------:R-:W-:Y:S01]  /*b120*/  @P0 LEA R16, P1, R5.reuse, c[0x0][0x1c8], 0x1 ;  /* 0x0000720005100a11 */ /* 0x040fe200078208ff */
[----:B------:R2:W-:Y:S01]  /*b130*/  @P0 LDGSTS.E.BYPASS.LTC128B.128 [R205+0x3100], [R146.64], !P5 ;  /* 0x0310000092cd0fae */ /* 0x0005e2000e901d46 */
[C---:B------:R-:W-:Y:S01]  /*b140*/  @P0 IADD3 R148, P6, R6.reuse, R148, RZ ;  /* 0x0000009406940210 */ /* 0x040fe20007fde0ff */
[----:B------:R-:W3:Y:S01]  /*b150*/  MUFU.EX2 R0, R0 ;  /* 0x0000000000007308 */ /* 0x000ee20000000800 */
[----:B------:R-:W-:Y:S01]  /*b160*/  @P0 LEA.HI.X R17, R5, c[0x0][0x1cc], R4, 0x1, P1 ;  /* 0x0000730005110a11 */ /* 0x000fe200008f0c04 */
[C---:B------:R-:W-:Y:S01]  /*b170*/  FMUL.FTZ R98, R141.reuse, R98 ;  /* 0x000000628d627220 */ /* 0x040fe20000410000 */
[C---:B------:R-:W-:Y:S01]  /*b180*/  @P0 IADD3 R7, P2, R6.reuse, R208, RZ ;  /* 0x000000d006070210 */ /* 0x040fe20007f5e0ff */
[----:B------:R-:W-:Y:S01]  /*b190*/  FMUL.FTZ R99, R141, R99 ;  /* 0x000000638d637220 */ /* 0x000fe20000410000 */
[----:B------:R-:W-:Y:S01]  /*b1a0*/  @P0 IADD3 R5, P1, R6, R150, RZ ;  /* 0x0000009606050210 */ /* 0x000fe20007f3e0ff */
[----:B------:R5:W-:Y:S01]  /*b1b0*/  @P0 LDGSTS.E.BYPASS.LTC128B.128 [R205+0x4100], [R18.64], !P4 ;  /* 0x0410000012cd0fae */ /* 0x000be2000e101d46 */
[----:B------:R-:W-:Y:S01]  /*b1c0*/  @P0 IADD3.X R149, R2, R149, RZ, P6, !PT ;  /* 0x0000009502950210 */ /* 0x000fe200037fe4ff */
[--C-:B------:R-:W-:Y:S01]  /*b1d0*/  FFMA.FTZ R20, R20, c[0x0][0x2d0], -R184.reuse ;  /* 0x0000b40014147a23 */ /* 0x100fe200000108b8 */
[----:B------:R-:W-:Y:S01]  /*b1e0*/  @P0 LEA R8, P6, R7, c[0x0][0x1c8], 0x1 ;  /* 0x0000720007080a11 */ /* 0x000fe200078c08ff */
[----:B------:R-:W-:Y:S01]  /*b1f0*/  MUFU.EX2 R208, R32 ;  /* 0x0000002000d07308 */ /* 0x000fe20000000800 */
[C---:B------:R-:W-:Y:S01]  /*b200*/  @P0 IADD3.X R151, R2.reuse, R151, RZ, P1, !PT ;  /* 0x0000009702970210 */ /* 0x040fe20000ffe4ff */
[----:B------:R-:W-:Y:S01]  /*b210*/  FFMA.FTZ R21, R21, c[0x0][0x2d0], -R184 ;  /* 0x0000b40015157a23 */ /* 0x000fe200000108b8 */
[----:B------:R-:W-:Y:S01]  /*b220*/  @P0 IADD3.X R2, R2, R206, RZ, P2, !PT ;  /* 0x000000ce02020210 */ /* 0x000fe200017fe4ff */
[----:B------:R2:W-:Y:S01]  /*b230*/  @P0 LDGSTS.E.BYPASS.LTC128B.128 [R205+0x5100], [R16.64], !P3 ;  /* 0x0510000010cd0fae */ /* 0x0005e2000d901d46 */
[----:B------:R-:W-:Y:S01]  /*b240*/  @P0 LEA R6, P2, R148, c[0x0][0x1c8], 0x1 ;  /* 0x0000720094060a11 */ /* 0x000fe200078408ff */
[----:B------:R-:W-:Y:S01]  /*b250*/  FFMA.FTZ R22, R22, c[0x0][0x2d0], -R185 ;  /* 0x0000b40016167a23 */ /* 0x000fe200000108b9 */
[----:B------:R-:W-:Y:S01]  /*b260*/  @P0 LEA.HI.X R9, R7, c[0x0][0x1cc], R2, 0x1, P6 ;  /* 0x0000730007090a11 */ /* 0x000fe200030f0c02 */
[----:B------:R-:W-:Y:S01]  /*b270*/  FMUL.FTZ R2, R142, c[0x0][0x2d0] ;  /* 0x0000b4008e027a20 */ /* 0x000fe20000410000 */
[----:B------:R-:W-:Y:S01]  /*b280*/  @P0 LEA.HI.X R7, R148, c[0x0][0x1cc], R149, 0x1, P2 ;  /* 0x0000730094070a11 */ /* 0x000fe200010f0c95 */
[----:B------:R-:W-:Y:S01]  /*b290*/  MUFU.EX2 R193, R48 ;  /* 0x0000003000c17308 */ /* 0x000fe20000000800 */
[----:B------:R-:W-:Y:S01]  /*b2a0*/  @P0 LEA R4, P1, R5, c[0x0][0x1c8], 0x1 ;  /* 0x0000720005040a11 */ /* 0x000fe200078208ff */
[----:B------:R4:W-:Y:S01]  /*b2b0*/  @P0 LDGSTS.E.BYPASS.LTC128B.128 [R205+0x3900], [R8.64], !P5 ;  /* 0x0390000008cd0fae */ /* 0x0009e2000e901d46 */
[--C-:B------:R-:W-:Y:S01]  /*b2c0*/  FFMA.FTZ R10, R10, c[0x0][0x2d0], -R2.reuse ;  /* 0x0000b4000a0a7a23 */ /* 0x100fe20000010802 */
[----:B------:R-:W-:Y:S01]  /*b2d0*/  F2FP.PACK_AB R148, R237, R232 ;  /* 0x000000e8ed94723e */ /* 0x000fe200000000ff */
[--C-:B------:R-:W-:Y:S01]  /*b2e0*/  FFMA.FTZ R11, R11, c[0x0][0x2d0], -R2.reuse ;  /* 0x0000b4000b0b7a23 */ /* 0x100fe20000010802 */
[----:B------:R-:W-:Y:S01]  /*b2f0*/  @P0 LEA.HI.X R5, R5, c[0x0][0x1cc], R151, 0x1, P1 ;  /* 0x0000730005050a11 */ /* 0x000fe200008f0c97 */
[--C-:B------:R-:W-:Y:S01]  /*b300*/  FFMA.FTZ R14, R14, c[0x0][0x2d0], -R2.reuse ;  /* 0x0000b4000e0e7a23 */ /* 0x100fe20000010802 */
[----:B-1----:R-:W-:Y:S01]  /*b310*/  F2FP.PACK_AB R150, R239, R238 ;  /* 0x000000eeef96723e */ /* 0x002fe200000000ff */
[--C-:B------:R-:W-:Y:S01]  /*b320*/  FFMA.FTZ R15, R15, c[0x0][0x2d0], -R2.reuse ;  /* 0x0000b4000f0f7a23 */ /* 0x100fe20000010802 */
[----:B------:R1:W-:Y:S01]  /*b330*/  @P0 LDGSTS.E.BYPASS.LTC128B.128 [R205+0x4900], [R6.64], !P4 ;  /* 0x0490000006cd0fae */ /* 0x0003e2000e101d46 */
[----:B------:R1:W-:Y:S01]  /*b340*/  MUFU.EX2 R187, R10 ;  /* 0x0000000a00bb7308 */ /* 0x0003e20000000800 */
[----:B------:R-:W-:Y:S01]  /*b350*/  F2FP.PACK_AB R149, R236, R233 ;  /* 0x000000e9ec95723e */ /* 0x000fe200000000ff */
[C---:B-----5:R-:W-:Y:S01]  /*b360*/  FMUL.FTZ R18, R141.reuse, R166 ;  /* 0x000000a68d127220 */ /* 0x060fe20000410000 */
[----:B------:R-:W-:Y:S01]  /*b370*/  F2FP.PACK_AB R151, R234, R235 ;  /* 0x000000ebea97723e */ /* 0x000fe200000000ff */
[----:B------:R-:W-:Y:S02]  /*b380*/  FMUL.FTZ R19, R141, R167 ;  /* 0x000000a78d137220 */ /* 0x000fe40000410000 */
[C---:B---3--:R-:W-:Y:S01]  /*b390*/  FMUL.FTZ R106, R0.reuse, R106 ;  /* 0x0000006a006a7220 */ /* 0x048fe20000410000 */
[----:B------:R3:W-:Y:S01]  /*b3a0*/  @P0 LDGSTS.E.BYPASS.LTC128B.128 [R205+0x5900], [R4.64], !P3 ;  /* 0x0590000004cd0fae */ /* 0x0007e2000d901d46 */
[----:B------:R-:W-:Y:S02]  /*b3b0*/  FMUL.FTZ R107, R0, R107 ;  /* 0x0000006b006b7220 */ /* 0x000fe40000410000 */
[----:B------:R-:W5:Y:S01]  /*b3c0*/  MUFU.EX2 R188, R11 ;  /* 0x0000000b00bc7308 */ /* 0x000f620000000800 */
[C---:B--2---:R-:W-:Y:S02]  /*b3d0*/  FMUL.FTZ R16, R140.reuse, R164 ;  /* 0x000000a48c107220 */ /* 0x044fe40000410000 */
[----:B------:R-:W-:Y:S02]  /*b3e0*/  FMUL.FTZ R17, R140, R165 ;  /* 0x000000a58c117220 */ /* 0x000fe40000410000 */
[----:B------:R-:W2:Y:S01]  /*b3f0*/  LDSM.16.MT88.4 R176, [R213] ;  /* 0x00000000d5b0783b */ /* 0x000ea20000004200 */
[C---:B------:R-:W-:Y:S02]  /*b400*/  FMUL.FTZ R110, R0.reuse, R110 ;  /* 0x0000006e006e7220 */ /* 0x040fe40000410000 */
[C---:B----4-:R-:W-:Y:S02]  /*b410*/  FMUL.FTZ R8, R3.reuse, R156 ;  /* 0x0000009c03087220 */ /* 0x050fe40000410000 */
[----:B------:R4:W-:Y:S01]  /*b420*/  MUFU.EX2 R189, R14 ;  /* 0x0000000e00bd7308 */ /* 0x0009e20000000800 */
[----:B------:R-:W-:Y:S02]  /*b430*/  FMUL.FTZ R9, R3, R157 ;  /* 0x0000009d03097220 */ /* 0x000fe40000410000 */
[----:B------:R-:W2:Y:S01]  /*b440*/  LDSM.16.MT88.4 R180, [R214] ;  /* 0x00000000d6b4783b */ /* 0x000ea20000004200 */
[C---:B-1----:R-:W-:Y:S02]  /*b450*/  FMUL.FTZ R10, R0.reuse, R158 ;  /* 0x0000009e000a7220 */ /* 0x042fe40000410000 */
[----:B------:R-:W-:Y:S01]  /*b460*/  FMUL.FTZ R6, R141, R154 ;  /* 0x0000009a8d067220 */ /* 0x000fe20000410000 */
[----:B------:R-:W-:Y:S01]  /*b470*/  F2FP.PACK_AB R154, R211, R229 ;  /* 0x000000e5d39a723e */ /* 0x000fe200000000ff */
[----:B------:R-:W-:Y:S02]  /*b480*/  FMUL.FTZ R7, R141, R155 ;  /* 0x0000009b8d077220 */ /* 0x000fe40000410000 */
[----:B------:R-:W1:Y:S01]  /*b490*/  MUFU.EX2 R190, R15 ;  /* 0x0000000f00be7308 */ /* 0x000e620000000800 */
[----:B------:R-:W-:Y:S01]  /*b4a0*/  FMUL.FTZ R111, R0, R111 ;  /* 0x0000006f006f7220 */ /* 0x000fe20000410000 */
[----:B------:R-:W-:Y:S01]  /*b4b0*/  LDSM.16.MT88.4 R164, [R214+0x400] ;  /* 0x00040000d6a4783b */ /* 0x000fe20000004200 */
[--C-:B------:R-:W-:Y:S02]  /*b4c0*/  FFMA.FTZ R42, R42, c[0x0][0x2d0], -R2.reuse ;  /* 0x0000b4002a2a7a23 */ /* 0x100fe40000010802 */
[----:B---3--:R-:W-:Y:S01]  /*b4d0*/  FMUL.FTZ R4, R140, R152 ;  /* 0x000000988c047220 */ /* 0x008fe20000410000 */
[----:B------:R-:W-:Y:S01]  /*b4e0*/  F2FP.PACK_AB R152, R230, R231 ;  /* 0x000000e7e698723e */ /* 0x000fe200000000ff */
[----:B------:R-:W-:Y:S01]  /*b4f0*/  FMUL.FTZ R5, R140, R153 ;  /* 0x000000998c057220 */ /* 0x000fe20000410000 */
[----:B-----5:R-:W-:Y:S01]  /*b500*/  F2FP.PACK_AB R153, R188, R187 ;  /* 0x000000bbbc99723e */ /* 0x020fe200000000ff */
[C---:B------:R-:W-:Y:S01]  /*b510*/  FMUL.FTZ R11, R0.reuse, R159 ;  /* 0x0000009f000b7220 */ /* 0x040fe20000410000 */
[----:B------:R-:W-:Y:S01]  /*b520*/  LDSM.16.MT88.4 R36, [R213+0x2400] ;  /* 0x00240000d524783b */ /* 0x000fe20000004200 */
[----:B------:R-:W-:Y:S01]  /*b530*/  MUFU.EX2 R192, R49 ;  /* 0x0000003100c07308 */ /* 0x000fe20000000800 */
[--C-:B------:R-:W-:Y:S02]  /*b540*/  FFMA.FTZ R43, R43, c[0x0][0x2d0], -R2.reuse ;  /* 0x0000b4002b2b7a23 */ /* 0x100fe40000010802 */
[----:B----4-:R-:W-:Y:S02]  /*b550*/  FMUL.FTZ R14, R0, R162 ;  /* 0x000000a2000e7220 */ /* 0x010fe40000410000 */
[--C-:B------:R-:W-:Y:S02]  /*b560*/  FFMA.FTZ R46, R46, c[0x0][0x2d0], -R2.reuse ;  /* 0x0000b4002e2e7a23 */ /* 0x100fe40000010802 */
[----:B------:R-:W3:Y:S01]  /*b570*/  LDSM.16.MT88.4 R156, [R213+0x1000] ;  /* 0x00100000d59c783b */ /* 0x000ee20000004200 */
[----:B------:R-:W-:Y:S02]  /*b580*/  FFMA.FTZ R47, R47, c[0x0][0x2d0], -R2 ;  /* 0x0000b4002f2f7a23 */ /* 0x000fe40000010802 */
[----:B------:R-:W-:Y:S01]  /*b590*/  MUFU.EX2 R191, R51 ;  /* 0x0000003300bf7308 */ /* 0x000fe20000000800 */
[----:B------:R-:W-:Y:S01]  /*b5a0*/  FMUL.FTZ R122, R0, R122 ;  /* 0x0000007a007a7220 */ /* 0x000fe20000410000 */
[----:B-1----:R-:W-:Y:S01]  /*b5b0*/  F2FP.PACK_AB R155, R190, R189 ;  /* 0x000000bdbe9b723e */ /* 0x002fe200000000ff */
[-C--:B--2---:R-:W-:Y:S02]  /*b5c0*/  HMMA.16816.F32 R4, R148, R176.reuse, R4 ;  /* 0x000000b09404723c */ /* 0x084fe40000001804 */
[----:B------:R-:W0:Y:S03]  /*b5d0*/  LDGDEPBAR ;  /* 0x00000000000079af */ /* 0x000e260000000000 */
[C---:B------:R-:W-:Y:S02]  /*b5e0*/  FMUL.FTZ R15, R0.reuse, R163 ;  /* 0x000000a3000f7220 */ /* 0x040fe40000410000 */
[----:B------:R-:W-:Y:S01]  /*b5f0*/  MUFU.EX2 R147, R46 ;  /* 0x0000002e00937308 */ /* 0x000fe20000000800 */
[C---:B------:R-:W-:Y:S01]  /*b600*/  FMUL.FTZ R123, R0.reuse, R123 ;  /* 0x0000007b007b7220 */ /* 0x040fe20000410000 */
[C---:B------:R-:W-:Y:S01]  /*b610*/  HMMA.16816.F32 R8, R152.reuse, R176, R8 ;  /* 0x000000b09808723c */ /* 0x040fe20000001808 */
[----:B------:R-:W1:Y:S03]  /*b620*/  LDSM.16.MT88.4 R160, [R214+0x1000] ;  /* 0x00100000d6a0783b */ /* 0x000e660000004200 */
[C---:B------:R-:W-:Y:S02]  /*b630*/  FMUL.FTZ R126, R0.reuse, R126 ;  /* 0x0000007e007e7220 */ /* 0x040fe40000410000 */
[C---:B------:R-:W-:Y:S02]  /*b640*/  FMUL.FTZ R127, R0.reuse, R127 ;  /* 0x0000007f007f7220 */ /* 0x040fe40000410000 */
[-C--:B------:R-:W-:Y:S01]  /*b650*/  HMMA.16816.F32 R12, R152, R178.reuse, R12 ;  /* 0x000000b2980c723c */ /* 0x080fe2000000180c */
[----:B------:R2:W-:Y:S03]  /*b660*/  MUFU.EX2 R210, R20 ;  /* 0x0000001400d27308 */ /* 0x0005e60000000800 */
[C---:B------:R-:W-:Y:S02]  /*b670*/  FMUL.FTZ R134, R0.reuse, R134 ;  /* 0x0000008600867220 */ /* 0x040fe40000410000 */
[C---:B------:R-:W-:Y:S02]  /*b680*/  FMUL.FTZ R135, R0.reuse, R135 ;  /* 0x0000008700877220 */ /* 0x040fe40000410000 */
[C---:B------:R-:W-:Y:S03]  /*b690*/  HMMA.16816.F32 R16, R148.reuse, R178, R16 ;  /* 0x000000b29410723c */ /* 0x040fe60000001810 */
[----:B------:R4:W5:Y:S01]  /*b6a0*/  MUFU.EX2 R209, R21 ;  /* 0x0000001500d17308 */ /* 0x0009620000000800 */
[--C-:B------:R-:W-:Y:S02]  /*b6b0*/  FFMA.FTZ R146, R35, c[0x0][0x2d0], -R185.reuse ;  /* 0x0000b40023927a23 */ /* 0x100fe400000108b9 */
[C---:B------:R-:W-:Y:S02]  /*b6c0*/  FMUL.FTZ R35, R0.reuse, R175 ;  /* 0x000000af00237220 */ /* 0x040fe40000410000 */
[-C--:B------:R-:W-:Y:S04]  /*b6d0*/  HMMA.16816.F32 R100, R148, R180.reuse, R100 ;  /* 0x000000b49464723c */ /* 0x080fe80000001864 */
[C---:B------:R-:W-:Y:S01]  /*b6e0*/  FMUL.FTZ R74, R0.reuse, R74 ;  /* 0x0000004a004a7220 */ /* 0x040fe20000410000 */
[----:B------:R-:W-:Y:S01]  /*b6f0*/  MUFU.EX2 R202, R146 ;  /* 0x0000009200ca7308 */ /* 0x000fe20000000800 */
[----:B------:R-:W-:Y:S02]  /*b700*/  FMUL.FTZ R75, R0, R75 ;  /* 0x0000004b004b7220 */ /* 0x000fe40000410000 */
[C---:B------:R-:W-:Y:S04]  /*b710*/  HMMA.16816.F32 R104, R152.reuse, R180, R104 ;  /* 0x000000b49868723c */ /* 0x040fe80000001868 */
[----:B--2---:R-:W-:Y:S02]  /*b720*/  FMUL.FTZ R20, R140, R168 ;  /* 0x000000a88c147220 */ /* 0x004fe40000410000 */
[----:B------:R-:W-:Y:S01]  /*b730*/  FMUL.FTZ R78, R0, R78 ;  /* 0x0000004e004e7220 */ /* 0x000fe20000410000 */
[----:B------:R-:W-:Y:S01]  /*b740*/  MUFU.EX2 R181, R40 ;  /* 0x0000002800b57308 */ /* 0x000fe20000000800 */
[-C--:B------:R-:W-:Y:S04]  /*b750*/  HMMA.16816.F32 R108, R152, R182.reuse, R108 ;  /* 0x000000b6986c723c */ /* 0x080fe8000000186c */
[----:B----4-:R-:W-:Y:S02]  /*b760*/  FMUL.FTZ R21, R140, R169 ;  /* 0x000000a98c157220 */ /* 0x010fe40000410000 */
[C---:B------:R-:W-:Y:S02]  /*b770*/  FMUL.FTZ R79, R0.reuse, R79 ;  /* 0x0000004f004f7220 */ /* 0x040fe40000410000 */
[C---:B------:R-:W-:Y:S01]  /*b780*/  HMMA.16816.F32 R112, R148.reuse, R182, R112 ;  /* 0x000000b69470723c */ /* 0x040fe20000001870 */
[----:B------:R2:W-:Y:S03]  /*b790*/  MUFU.EX2 R183, R50 ;  /* 0x0000003200b77308 */ /* 0x0005e60000000800 */
[C---:B------:R-:W-:Y:S02]  /*b7a0*/  FMUL.FTZ R90, R0.reuse, R90 ;  /* 0x0000005a005a7220 */ /* 0x040fe40000410000 */
[C---:B------:R-:W-:Y:S02]  /*b7b0*/  FMUL.FTZ R91, R0.reuse, R91 ;  /* 0x0000005b005b7220 */ /* 0x040fe40000410000 */
[-C--:B---3--:R-:W-:Y:S03]  /*b7c0*/  HMMA.16816.F32 R116, R148, R156.reuse, R116 ;  /* 0x0000009c9474723c */ /* 0x088fe60000001874 */
[----:B------:R3:W-:Y:S01]  /*b7d0*/  MUFU.EX2 R206, R22 ;  /* 0x0000001600ce7308 */ /* 0x0007e20000000800 */
[C---:B------:R-:W-:Y:S02]  /*b7e0*/  FMUL.FTZ R94, R0.reuse, R94 ;  /* 0x0000005e005e7220 */ /* 0x040fe40000410000 */
[----:B------:R-:W-:Y:S02]  /*b7f0*/  FMUL.FTZ R95, R0, R95 ;  /* 0x0000005f005f7220 */ /* 0x000fe40000410000 */
[C---:B------:R-:W-:Y:S04]  /*b800*/  HMMA.16816.F32 R120, R152.reuse, R156, R120 ;  /* 0x0000009c9878723c */ /* 0x040fe80000001878 */
[----:B------:R-:W-:Y:S01]  /*b810*/  FFMA.FTZ R33, R33, c[0x0][0x2d0], -R184 ;  /* 0x0000b40021217a23 */ /* 0x000fe200000108b8 */
[----:B------:R-:W-:Y:S01]  /*b820*/  MUFU.EX2 R182, R41 ;  /* 0x0000002900b67308 */ /* 0x000fe20000000800 */
[--C-:B------:R-:W-:Y:S02]  /*b830*/  FFMA.FTZ R32, R23, c[0x0][0x2d0], -R185.reuse ;  /* 0x0000b40017207a23 */ /* 0x100fe400000108b9 */
[-C--:B------:R-:W-:Y:S01]  /*b840*/  HMMA.16816.F32 R124, R152, R158.reuse, R124 ;  /* 0x0000009e987c723c */ /* 0x080fe2000000187c */
[----:B--2---:R-:W-:Y:S03]  /*b850*/  LDSM.16.MT88.4 R48, [R214+0x2400] ;  /* 0x00240000d630783b */ /* 0x004fe60000004200 */
[--C-:B------:R-:W-:Y:S02]  /*b860*/  FFMA.FTZ R34, R34, c[0x0][0x2d0], -R185.reuse ;  /* 0x0000b40022227a23 */ /* 0x100fe400000108b9 */
[C---:B------:R-:W-:Y:S01]  /*b870*/  FMUL.FTZ R23, R141.reuse, R171 ;  /* 0x000000ab8d177220 */ /* 0x040fe20000410000 */
[----:B------:R2:W-:Y:S01]  /*b880*/  MUFU.EX2 R207, R33 ;  /* 0x0000002100cf7308 */ /* 0x0005e20000000800 */
[C---:B------:R-:W-:Y:S01]  /*b890*/  HMMA.16816.F32 R128, R148.reuse, R158, R128 ;  /* 0x0000009e9480723c */ /* 0x040fe20000001880 */
[----:B------:R-:W4:Y:S03]  /*b8a0*/  LDSM.16.MT88.4 R156, [R213+0x2000] ;  /* 0x00200000d59c783b */ /* 0x000f260000004200 */
[----:B---3--:R-:W-:Y:S02]  /*b8b0*/  FMUL.FTZ R22, R141, R170 ;  /* 0x000000aa8d167220 */ /* 0x008fe40000410000 */
[--C-:B------:R-:W-:Y:S02]  /*b8c0*/  FFMA.FTZ R24, R24, c[0x0][0x2d0], -R186.reuse ;  /* 0x0000b40018187a23 */ /* 0x100fe400000108ba */
[----:B------:R-:W-:Y:S01]  /*b8d0*/  FFMA.FTZ R25, R25, c[0x0][0x2d0], -R186 ;  /* 0x0000b40019197a23 */ /* 0x000fe200000108ba */
[----:B------:R3:W3:Y:S02]  /*b8e0*/  MUFU.EX2 R205, R32 ;  /* 0x0000002000cd7308 */ /* 0x0006e40000000800 */
[-C--:B-1----:R-:W-:Y:S03]  /*b8f0*/  HMMA.16816.F32 R20, R148, R160.reuse, R20 ;  /* 0x000000a09414723c */ /* 0x082fe60000001814 */
[--C-:B------:R-:W-:Y:S02]  /*b900*/  FFMA.FTZ R26, R26, c[0x0][0x2d0], -R2.reuse ;  /* 0x0000b4001a1a7a23 */ /* 0x100fe40000010802 */
[----:B------:R-:W-:Y:S02]  /*b910*/  FFMA.FTZ R27, R27, c[0x0][0x2d0], -R2 ;  /* 0x0000b4001b1b7a23 */ /* 0x000fe40000010802 */
[--C-:B------:R-:W-:Y:S01]  /*b920*/  FFMA.FTZ R28, R28, c[0x0][0x2d0], -R186.reuse ;  /* 0x0000b4001c1c7a23 */ /* 0x100fe200000108ba */
[C---:B------:R-:W-:Y:S01]  /*b930*/  HMMA.16816.F32 R132, R152.reuse, R160, R132 ;  /* 0x000000a09884723c */ /* 0x040fe20000001884 */
[----:B------:R1:W1:Y:S03]  /*b940*/  MUFU.EX2 R203, R34 ;  /* 0x0000002200cb7308 */ /* 0x0002660000000800 */
[----:B--2---:R-:W-:Y:S02]  /*b950*/  FMUL.FTZ R33, R3, R173 ;  /* 0x000000ad03217220 */ /* 0x004fe40000410000 */
[----:B------:R-:W-:Y:S02]  /*b960*/  FFMA.FTZ R29, R29, c[0x0][0x2d0], -R186 ;  /* 0x0000b4001d1d7a23 */ /* 0x000fe400000108ba */
[--C-:B------:R-:W-:Y:S03]  /*b970*/  FFMA.FTZ R30, R30, c[0x0][0x2d0], -R2.reuse ;  /* 0x0000b4001e1e7a23 */ /* 0x100fe60000010802 */
[----:B------:R5:W-:Y:S01]  /*b980*/  MUFU.EX2 R201, R24 ;  /* 0x0000001800c97308 */ /* 0x000be20000000800 */
[----:B------:R-:W-:Y:S02]  /*b990*/  FFMA.FTZ R31, R31, c[0x0][0x2d0], -R2 ;  /* 0x0000b4001f1f7a23 */ /* 0x000fe40000010802 */
[----:B---3--:R-:W-:Y:S02]  /*b9a0*/  FMUL.FTZ R32, R3, R172 ;  /* 0x000000ac03207220 */ /* 0x008fe40000410000 */
[--C-:B------:R-:W-:Y:S02]  /*b9b0*/  FFMA.FTZ R65, R65, c[0x0][0x2d0], -R184.reuse ;  /* 0x0000b40041417a23 */ /* 0x100fe400000108b8 */
[--C-:B------:R-:W-:Y:S02]  /*b9c0*/  FFMA.FTZ R67, R67, c[0x0][0x2d0], -R185.reuse ;  /* 0x0000b40043437a23 */ /* 0x100fe400000108b9 */
[----:B------:R-:W-:Y:S01]  /*b9d0*/  FFMA.FTZ R52, R52, c[0x0][0x2d0], -R184 ;  /* 0x0000b40034347a23 */ /* 0x000fe200000108b8 */
[----:B------:R2:W3:Y:S01]  /*b9e0*/  MUFU.EX2 R200, R25 ;  /* 0x0000001900c87308 */ /* 0x0004e20000000800 */
[----:B------:R-:W-:Y:S02]  /*b9f0*/  FFMA.FTZ R61, R61, c[0x0][0x2d0], -R186 ;  /* 0x0000b4003d3d7a23 */ /* 0x000fe400000108ba */
[--C-:B------:R-:W-:Y:S02]  /*ba00*/  FFMA.FTZ R53, R53, c[0x0][0x2d0], -R184.reuse ;  /* 0x0000b40035357a23 */ /* 0x100fe400000108b8 */
[----:B-1----:R-:W-:Y:S02]  /*ba10*/  FMUL.FTZ R34, R0, R174 ;  /* 0x000000ae00227220 */ /* 0x002fe40000410000 */
[--C-:B------:R-:W-:Y:S02]  /*ba20*/  FFMA.FTZ R54, R54, c[0x0][0x2d0], -R185.reuse ;  /* 0x0000b40036367a23 */ /* 0x100fe400000108b9 */
[--C-:B------:R-:W-:Y:S01]  /*ba30*/  FFMA.FTZ R55, R55, c[0x0][0x2d0], -R185.reuse ;  /* 0x0000b40037377a23 */ /* 0x100fe200000108b9 */
[----:B------:R-:W-:Y:S01]  /*ba40*/  MUFU.EX2 R180, R45 ;  /* 0x0000002d00b47308 */ /* 0x000fe20000000800 */
[----:B------:R-:W-:Y:S01]  /*ba50*/  FFMA.FTZ R64, R64, c[0x0][0x2d0], -R184 ;  /* 0x0000b40040407a23 */ /* 0x000fe200000108b8 */
[-C--:B------:R-:W-:Y:S03]  /*ba60*/  HMMA.16816.F32 R32, R152, R162.reuse, R32 ;  /* 0x000000a29820723c */ /* 0x080fe60000001820 */
[----:B-----5:R-:W-:Y:S01]  /*ba70*/  F2FP.PACK_AB R24, R209, R210 ;  /* 0x000000d2d118723e */ /* 0x020fe200000000ff */
[----:B------:R-:W-:Y:S02]  /*ba80*/  FFMA.FTZ R66, R66, c[0x0][0x2d0], -R185 ;  /* 0x0000b40042427a23 */ /* 0x000fe400000108b9 */
[----:B------:R-:W-:Y:S02]  /*ba90*/  FFMA.FTZ R57, R57, c[0x0][0x2d0], -R186 ;  /* 0x0000b40039397a23 */ /* 0x000fe400000108ba */
[C---:B------:R-:W-:Y:S01]  /*baa0*/  HMMA.16816.F32 R136, R148.reuse, R162, R136 ;  /* 0x000000a29488723c */ /* 0x040fe20000001888 */
[----:B------:R-:W1:Y:S01]  /*bab0*/  LDSM.16.MT88.4 R160, [R214+0x2000] ;  /* 0x00200000d6a0783b */ /* 0x000e620000004200 */
[----:B------:R-:W-:Y:S02]  /*bac0*/  MUFU.EX2 R146, R47 ;  /* 0x0000002f00927308 */ /* 0x000fe40000000800 */
[----:B--2---:R-:W-:Y:S01]  /*bad0*/  F2FP.PACK_AB R25, R205, R206 ;  /* 0x000000cecd19723e */ /* 0x004fe200000000ff */
[--C-:B------:R-:W-:Y:S02]  /*bae0*/  FFMA.FTZ R58, R58, c[0x0][0x2d0], -R2.reuse ;  /* 0x0000b4003a3a7a23 */ /* 0x100fe40000010802 */
[----:B------:R-:W-:Y:S01]  /*baf0*/  FFMA.FTZ R59, R59, c[0x0][0x2d0], -R2 ;  /* 0x0000b4003b3b7a23 */ /* 0x000fe20000010802 */
[-C--:B----4-:R-:W-:Y:S04]  /*bb00*/  HMMA.16816.F32 R68, R148, R156.reuse, R68 ;  /* 0x0000009c9444723c */ /* 0x090fe80000001844 */
[----:B------:R-:W-:Y:S01]  /*bb10*/  MUFU.EX2 R65, R65 ;  /* 0x0000004100417308 */ /* 0x000fe20000000800 */
[----:B------:R-:W-:Y:S02]  /*bb20*/  FFMA.FTZ R60, R60, c[0x0][0x2d0], -R186 ;  /* 0x0000b4003c3c7a23 */ /* 0x000fe400000108ba */
[--C-:B------:R-:W-:Y:S01]  /*bb30*/  FFMA.FTZ R62, R62, c[0x0][0x2d0], -R2.reuse ;  /* 0x0000b4003e3e7a23 */ /* 0x100fe20000010802 */
[C---:B------:R-:W-:Y:S04]  /*bb40*/  HMMA.16816.F32 R72, R152.reuse, R156, R72 ;  /* 0x0000009c9848723c */ /* 0x040fe80000001848 */
[----:B------:R-:W-:Y:S02]  /*bb50*/  FFMA.FTZ R2, R63, c[0x0][0x2d0], -R2 ;  /* 0x0000b4003f027a23 */ /* 0x000fe40000010802 */
[----:B------:R-:W-:Y:S01]  /*bb60*/  MUFU.EX2 R67, R67 ;  /* 0x0000004300437308 */ /* 0x000fe20000000800 */
[----:B------:R-:W-:Y:S01]  /*bb70*/  FFMA.FTZ R56, R56, c[0x0][0x2d0], -R186 ;  /* 0x0000b40038387a23 */ /* 0x000fe200000108ba */
[-C--:B------:R-:W-:Y:S04]  /*bb80*/  HMMA.16816.F32 R76, R152, R158.reuse, R76 ;  /* 0x0000009e984c723c */ /* 0x080fe8000000184c */
[----:B------:R-:W-:Y:S02]  /*bb90*/  FFMA.FTZ R3, R3, R241, R231 ;  /* 0x000000f103037223 */ /* 0x000fe400000100e7 */
[----:B------:R-:W-:Y:S02]  /*bba0*/  FFMA.FTZ R140, R140, R243, R232 ;  /* 0x000000f38c8c7223 */ /* 0x000fe400000100e8 */
[C---:B------:R-:W-:Y:S01]  /*bbb0*/  HMMA.16816.F32 R80, R148.reuse, R158, R80 ;  /* 0x0000009e9450723c */ /* 0x040fe20000001850 */
[----:B------:R-:W2:Y:S01]  /*bbc0*/  LDSM.16.MT88.4 R156, [R213+0x400] ;  /* 0x00040000d59c783b */ /* 0x000ea20000004200 */
[----:B------:R-:W-:Y:S02]  /*bbd0*/  MUFU.EX2 R61, R61 ;  /* 0x0000003d003d7308 */ /* 0x000fe40000000800 */
[----:B------:R-:W-:Y:S02]  /*bbe0*/  FADD.FTZ R3, R230, R3 ;  /* 0x00000003e6037221 */ /* 0x000fe40000010000 */
[----:B------:R-:W-:Y:S02]  /*bbf0*/  FFMA.FTZ R141, R141, R242, R233 ;  /* 0x000000f28d8d7223 */ /* 0x000fe400000100e9 */
[----:B------:R-:W-:Y:S01]  /*bc00*/  FADD.FTZ R3, R229, R3 ;  /* 0x00000003e5037221 */ /* 0x000fe20000010000 */
[-C--:B-1----:R-:W-:Y:S03]  /*bc10*/  HMMA.16816.F32 R84, R148, R160.reuse, R84 ;  /* 0x000000a09454723c */ /* 0x082fe60000001854 */
[----:B------:R1:W-:Y:S05]  /*bc20*/  MUFU.EX2 R179, R26 ;  /* 0x0000001a00b37308 */ /* 0x0003ea0000000800 */
[C---:B------:R-:W-:Y:S05]  /*bc30*/  HMMA.16816.F32 R88, R152.reuse, R160, R88 ;  /* 0x000000a09858723c */ /* 0x040fea0000001858 */
[----:B------:R4:W5:Y:S03]  /*bc40*/  MUFU.EX2 R178, R27 ;  /* 0x0000001b00b27308 */ /* 0x0009660000000800 */
[-C--:B------:R-:W-:Y:S01]  /*bc50*/  HMMA.16816.F32 R92, R152, R162.reuse, R92 ;  /* 0x000000a2985c723c */ /* 0x080fe2000000185c */
[----:B------:R-:W-:Y:S06]  /*bc60*/  LDSM.16.MT88.4 R152, [R214+0x1400] ;  /* 0x00140000d698783b */ /* 0x000fec0000004200 */
[----:B------:R3:W-:Y:S01]  /*bc70*/  MUFU.EX2 R199, R28 ;  /* 0x0000001c00c77308 */ /* 0x0007e20000000800 */
[----:B------:R-:W-:Y:S01]  /*bc80*/  HMMA.16816.F32 R96, R148, R162, R96 ;  /* 0x000000a29460723c */ /* 0x000fe20000001860 */
[----:B------:R-:W5:Y:S03]  /*bc90*/  LDSM.16.MT88.4 R148, [R213+0x1400] ;  /* 0x00140000d594783b */ /* 0x000f660000004200 */
[----:B-1----:R-:W-:Y:S05]  /*bca0*/  F2FP.PACK_AB R26, R207, R208 ;  /* 0x000000d0cf1a723e */ /* 0x002fea00000000ff */
[----:B------:R5:W1:Y:S03]  /*bcb0*/  MUFU.EX2 R198, R29 ;  /* 0x0000001d00c67308 */ /* 0x000a660000000800 */
[----:B----4-:R-:W-:Y:S07]  /*bcc0*/  F2FP.PACK_AB R27, R202, R203 ;  /* 0x000000cbca1b723e */ /* 0x010fee00000000ff */
[----:B------:R1:W-:Y:S01]  /*bcd0*/  MUFU.EX2 R177, R30 ;  /* 0x0000001e00b17308 */ /* 0x0003e20000000800 */
[-C--:B--2---:R-:W-:Y:S05]  /*bce0*/  HMMA.16816.F32 R4, R24, R156.reuse, R4 ;  /* 0x0000009c1804723c */ /* 0x084fea0000001804 */
[----:B---3--:R-:W-:Y:S04]  /*bcf0*/  F2FP.PACK_AB R28, R200, R201 ;  /* 0x000000c9c81c723e */ /* 0x008fe800000000ff */
[----:B------:R-:W2:Y:S03]  /*bd00*/  MUFU.EX2 R176, R31 ;  /* 0x0000001f00b07308 */ /* 0x000ea60000000800 */
[----:B-----5:R-:W-:Y:S07]  /*bd10*/  F2FP.PACK_AB R29, R178, R179 ;  /* 0x000000b3b21d723e */ /* 0x020fee00000000ff */
[----:B------:R-:W-:Y:S01]  /*bd20*/  MUFU.EX2 R53, R53 ;  /* 0x0000003500357308 */ /* 0x000fe20000000800 */
[----:B-1----:R-:W-:Y:S09]  /*bd30*/  F2FP.PACK_AB R30, R198, R199 ;  /* 0x000000c7c61e723e */ /* 0x002ff200000000ff */
[----:B------:R-:W-:Y:S01]  /*bd40*/  MUFU.EX2 R54, R54 ;  /* 0x0000003600367308 */ /* 0x000fe20000000800 */
[----:B--2---:R-:W-:Y:S09]  /*bd50*/  F2FP.PACK_AB R31, R176, R177 ;  /* 0x000000b1b01f723e */ /* 0x004ff200000000ff */
[----:B------:R-:W-:Y:S01]  /*bd60*/  MUFU.EX2 R55, R55 ;  /* 0x0000003700377308 */ /* 0x000fe20000000800 */
[C---:B------:R-:W-:Y:S08]  /*bd70*/  HMMA.16816.F32 R8, R28.reuse, R156, R8 ;  /* 0x0000009c1c08723c */ /* 0x040ff00000001808 */
[-C--:B------:R-:W-:Y:S01]  /*bd80*/  HMMA.16816.F32 R12, R28, R158.reuse, R12 ;  /* 0x0000009e1c0c723c */ /* 0x080fe2000000180c */
[----:B------:R-:W-:Y:S07]  /*bd90*/  MUFU.EX2 R64, R64 ;  /* 0x0000004000407308 */ /* 0x000fee0000000800 */
[C---:B------:R-:W-:Y:S03]  /*bda0*/  HMMA.16816.F32 R16, R24.reuse, R158, R16 ;  /* 0x0000009e1810723c */ /* 0x040fe60000001810 */
[----:B------:R-:W-:Y:S05]  /*bdb0*/  MUFU.EX2 R66, R66 ;  /* 0x0000004200427308 */ /* 0x000fea0000000800 */
[-C--:B------:R-:W-:Y:S05]  /*bdc0*/  HMMA.16816.F32 R100, R24, R164.reuse, R100 ;  /* 0x000000a41864723c */ /* 0x080fea0000001864 */
[----:B------:R-:W-:Y:S03]  /*bdd0*/  MUFU.EX2 R57, R57 ;  /* 0x0000003900397308 */ /* 0x000fe60000000800 */
[C---:B------:R-:W-:Y:S07]  /*bde0*/  HMMA.16816.F32 R104, R28.reuse, R164, R104 ;  /* 0x000000a41c68723c */ /* 0x040fee0000001868 */
[----:B------:R-:W-:Y:S01]  /*bdf0*/  MUFU.EX2 R60, R60 ;  /* 0x0000003c003c7308 */ /* 0x000fe20000000800 */
[-C--:B------:R-:W-:Y:S08]  /*be00*/  HMMA.16816.F32 R108, R28, R166.reuse, R108 ;  /* 0x000000a61c6c723c */ /* 0x080ff0000000186c */
[C---:B------:R-:W-:Y:S01]  /*be10*/  HMMA.16816.F32 R112, R24.reuse, R166, R112 ;  /* 0x000000a61870723c */ /* 0x040fe20000001870 */
[----:B------:R-:W-:Y:S01]  /*be20*/  LDSM.16.MT88.4 R164, [R213+0xc00] ;  /* 0x000c0000d5a4783b */ /* 0x000fe20000004200 */
[----:B------:R-:W-:Y:S06]  /*be30*/  MUFU.EX2 R62, R62 ;  /* 0x0000003e003e7308 */ /* 0x000fec0000000800 */
[-C--:B------:R-:W-:Y:S04]  /*be40*/  HMMA.16816.F32 R116, R24, R148.reuse, R116 ;  /* 0x000000941874723c */ /* 0x080fe80000001874 */
[----:B------:R-:W-:Y:S04]  /*be50*/  MUFU.EX2 R56, R56 ;  /* 0x0000003800387308 */ /* 0x000fe80000000800 */
[C---:B------:R-:W-:Y:S06]  /*be60*/  HMMA.16816.F32 R120, R28.reuse, R148, R120 ;  /* 0x000000941c78723c */ /* 0x040fec0000001878 */
[----:B------:R-:W-:Y:S02]  /*be70*/  MUFU.EX2 R148, R42 ;  /* 0x0000002a00947308 */ /* 0x000fe40000000800 */
[-C--:B------:R-:W-:Y:S08]  /*be80*/  HMMA.16816.F32 R124, R28, R150.reuse, R124 ;  /* 0x000000961c7c723c */ /* 0x080ff0000000187c */
[C---:B------:R-:W-:Y:S01]  /*be90*/  HMMA.16816.F32 R128, R24.reuse, R150, R128 ;  /* 0x000000961880723c */ /* 0x040fe20000001880 */
[----:B------:R1:W2:Y:S07]  /*bea0*/  MUFU.EX2 R149, R43 ;  /* 0x0000002b00957308 */ /* 0x0002ae0000000800 */
[-C--:B------:R-:W-:Y:S03]  /*beb0*/  HMMA.16816.F32 R20, R24, R152.reuse, R20 ;  /* 0x000000981814723c */ /* 0x080fe60000001814 */
[----:B------:R3:W4:Y:S05]  /*bec0*/  MUFU.EX2 R151, R44 ;  /* 0x0000002c00977308 */ /* 0x00072a0000000800 */
[C---:B------:R-:W-:Y:S05]  /*bed0*/  HMMA.16816.F32 R132, R28.reuse, R152, R132 ;  /* 0x000000981c84723c */ /* 0x040fea0000001884 */
[----:B------:R-:W-:Y:S03]  /*bee0*/  MUFU.EX2 R150, R52 ;  /* 0x0000003400967308 */ /* 0x000fe60000000800 */
[-C--:B------:R-:W-:Y:S01]  /*bef0*/  HMMA.16816.F32 R32, R28, R154.reuse, R32 ;  /* 0x0000009a1c20723c */ /* 0x080fe20000001820 */
[----:B-1----:R-:W1:Y:S06]  /*bf00*/  LDSM.16.MT88.4 R40, [R213+0x800] ;  /* 0x00080000d528783b */ /* 0x002e6c0000004200 */
[----:B------:R5:W-:Y:S01]  /*bf10*/  MUFU.EX2 R52, R2 ;  /* 0x0000000200347308 */ /* 0x000be20000000800 */
[C---:B------:R-:W-:Y:S01]  /*bf20*/  HMMA.16816.F32 R136, R24.reuse, R154, R136 ;  /* 0x0000009a1888723c */ /* 0x040fe20000001888 */
[----:B---3--:R-:W-:Y:S07]  /*bf30*/  LDSM.16.MT88.4 R44, [R213+0x1800] ;  /* 0x00180000d52c783b */ /* 0x008fee0000004200 */
[-C--:B------:R-:W-:Y:S01]  /*bf40*/  HMMA.16816.F32 R68, R24, R36.reuse, R68 ;  /* 0x000000241844723c */ /* 0x080fe20000001844 */
[----:B------:R-:W-:Y:S07]  /*bf50*/  MUFU.EX2 R58, R58 ;  /* 0x0000003a003a7308 */ /* 0x000fee0000000800 */
[C---:B------:R-:W-:Y:S03]  /*bf60*/  HMMA.16816.F32 R72, R28.reuse, R36, R72 ;  /* 0x000000241c48723c */ /* 0x040fe60000001848 */
[----:B------:R-:W3:Y:S01]  /*bf70*/  MUFU.EX2 R59, R59 ;  /* 0x0000003b003b7308 */ /* 0x000ee20000000800 */
[----:B-----5:R-:W-:Y:S04]  /*bf80*/  FFMA.FTZ R2, R0, R240, R187 ;  /* 0x000000f000027223 */ /* 0x020fe800000100bb */
[-C--:B------:R-:W-:Y:S04]  /*bf90*/  HMMA.16816.F32 R76, R28, R38.reuse, R76 ;  /* 0x000000261c4c723c */ /* 0x080fe8000000184c */
[----:B------:R-:W-:Y:S02]  /*bfa0*/  FADD.FTZ R2, R188, R2 ;  /* 0x00000002bc027221 */ /* 0x000fe40000010000 */
[----:B------:R-:W-:Y:S02]  /*bfb0*/  FADD.FTZ R0, R237, R140 ;  /* 0x0000008ced007221 */ /* 0x000fe40000010000 */
[C---:B------:R-:W-:Y:S01]  /*bfc0*/  HMMA.16816.F32 R80, R24.reuse, R38, R80 ;  /* 0x000000261850723c */ /* 0x040fe20000001850 */
[----:B------:R-:W5:Y:S03]  /*bfd0*/  LDSM.16.MT88.4 R36, [R214+0x800] ;  /* 0x00080000d624783b */ /* 0x000f660000004200 */
[----:B------:R-:W-:Y:S02]  /*bfe0*/  FADD.FTZ R2, R189, R2 ;  /* 0x00000002bd027221 */ /* 0x000fe40000010000 */
[----:B------:R-:W-:Y:S02]  /*bff0*/  FADD.FTZ R0, R238, R0 ;  /* 0x00000000ee007221 */ /* 0x000fe40000010000 */
[-C--:B------:R-:W-:Y:S04]  /*c000*/  HMMA.16816.F32 R84, R24, R48.reuse, R84 ;  /* 0x000000301854723c */ /* 0x080fe80000001854 */
[----:B------:R-:W-:Y:S04]  /*c010*/  FADD.FTZ R0, R239, R0 ;  /* 0x00000000ef007221 */ /* 0x000fe80000010000 */
[C---:B------:R-:W-:Y:S08]  /*c020*/  HMMA.16816.F32 R88, R28.reuse, R48, R88 ;  /* 0x000000301c58723c */ /* 0x040ff00000001858 */
[-C--:B------:R-:W-:Y:S07]  /*c030*/  HMMA.16816.F32 R92, R28, R50.reuse, R92 ;  /* 0x000000321c5c723c */ /* 0x080fee000000185c */
[----:B------:R-:W-:Y:S01]  /*c040*/  F2FP.PACK_AB R28, R182, R181 ;  /* 0x000000b5b61c723e */ /* 0x000fe200000000ff */
[----:B------:R-:W-:Y:S01]  /*c050*/  HMMA.16816.F32 R96, R24, R50, R96 ;  /* 0x000000321860723c */ /* 0x000fe20000001860 */
[----:B------:R-:W-:Y:S03]  /*c060*/  LDSM.16.MT88.4 R48, [R214+0x1c00] ;  /* 0x001c0000d630783b */ /* 0x000fe60000004200 */
[----:B--2---:R-:W-:Y:S02]  /*c070*/  F2FP.PACK_AB R29, R149, R148 ;  /* 0x00000094951d723e */ /* 0x004fe400000000ff */
[----:B----4-:R-:W-:Y:S02]  /*c080*/  F2FP.PACK_AB R30, R180, R151 ;  /* 0x00000097b41e723e */ /* 0x010fe400000000ff */
[----:B------:R-:W-:Y:S04]  /*c090*/  F2FP.PACK_AB R24, R196, R197 ;  /* 0x000000c5c418723e */ /* 0x000fe800000000ff */
[----:B------:R-:W-:Y:S02]  /*c0a0*/  F2FP.PACK_AB R25, R194, R195 ;  /* 0x000000c3c219723e */ /* 0x000fe400000000ff */
[----:B------:R-:W-:Y:S02]  /*c0b0*/  F2FP.PACK_AB R26, R192, R193 ;  /* 0x000000c1c01a723e */ /* 0x000fe400000000ff */
[----:B------:R-:W-:Y:S02]  /*c0c0*/  F2FP.PACK_AB R27, R191, R183 ;  /* 0x000000b7bf1b723e */ /* 0x000fe400000000ff */
[----:B------:R-:W-:Y:S05]  /*c0d0*/  F2FP.PACK_AB R31, R146, R147 ;  /* 0x00000093921f723e */ /* 0x000fea00000000ff */
[-C--:B-1----:R-:W-:Y:S08]  /*c0e0*/  HMMA.16816.F32 R4, R24, R40.reuse, R4 ;  /* 0x000000281804723c */ /* 0x082ff00000001804 */
[C---:B------:R-:W-:Y:S08]  /*c0f0*/  HMMA.16816.F32 R8, R28.reuse, R40, R8 ;  /* 0x000000281c08723c */ /* 0x040ff00000001808 */
[-C--:B------:R-:W-:Y:S08]  /*c100*/  HMMA.16816.F32 R12, R28, R42.reuse, R12 ;  /* 0x0000002a1c0c723c */ /* 0x080ff0000000180c */
[C---:B------:R-:W-:Y:S01]  /*c110*/  HMMA.16816.F32 R16, R24.reuse, R42, R16 ;  /* 0x0000002a1810723c */ /* 0x040fe20000001810 */
[----:B------:R-:W1:Y:S07]  /*c120*/  LDSM.16.MT88.4 R40, [R214+0x1800] ;  /* 0x00180000d628783b */ /* 0x000e6e0000004200 */
[-C--:B-----5:R-:W-:Y:S08]  /*c130*/  HMMA.16816.F32 R100, R24, R36.reuse, R100 ;  /* 0x000000241864723c */ /* 0x0a0ff00000001864 */
[C---:B------:R-:W-:Y:S08]  /*c140*/  HMMA.16816.F32 R104, R28.reuse, R36, R104 ;  /* 0x000000241c68723c */ /* 0x040ff00000001868 */
[-C--:B------:R-:W-:Y:S08]  /*c150*/  HMMA.16816.F32 R108, R28, R38.reuse, R108 ;  /* 0x000000261c6c723c */ /* 0x080ff0000000186c */
[C---:B------:R-:W-:Y:S01]  /*c160*/  HMMA.16816.F32 R112, R24.reuse, R38, R112 ;  /* 0x000000261870723c */ /* 0x040fe20000001870 */
[----:B------:R-:W2:Y:S07]  /*c170*/  LDSM.16.MT88.4 R36, [R213+0x2800] ;  /* 0x00280000d524783b */ /* 0x000eae0000004200 */
[-C--:B------:R-:W-:Y:S08]  /*c180*/  HMMA.16816.F32 R116, R24, R44.reuse, R116 ;  /* 0x0000002c1874723c */ /* 0x080ff00000001874 */
[C---:B------:R-:W-:Y:S08]  /*c190*/  HMMA.16816.F32 R120, R28.reuse, R44, R120 ;  /* 0x0000002c1c78723c */ /* 0x040ff00000001878 */
[-C--:B------:R-:W-:Y:S08]  /*c1a0*/  HMMA.16816.F32 R124, R28, R46.reuse, R124 ;  /* 0x0000002e1c7c723c */ /* 0x080ff0000000187c */
[C---:B------:R-:W-:Y:S01]  /*c1b0*/  HMMA.16816.F32 R128, R24.reuse, R46, R128 ;  /* 0x0000002e1880723c */ /* 0x040fe20000001880 */
[----:B------:R-:W4:Y:S07]  /*c1c0*/  LDSM.16.MT88.4 R44, [R214+0x2800] ;  /* 0x00280000d62c783b */ /* 0x000f2e0000004200 */
        /* <DEDUP_REMOVED lines=10> */
[-C--:B----4-:R-:W-:Y:S08]  /*c270*/  HMMA.16816.F32 R84, R24, R44.reuse, R84 ;  /* 0x0000002c1854723c */ /* 0x090ff00000001854 */
[C---:B------:R-:W-:Y:S08]  /*c280*/  HMMA.16816.F32 R88, R28.reuse, R44, R88 ;  /* 0x0000002c1c58723c */ /* 0x040ff00000001858 */
[-C--:B------:R-:W-:Y:S07]  /*c290*/  HMMA.16816.F32 R92, R28, R46.reuse, R92 ;  /* 0x0000002e1c5c723c */ /* 0x080fee000000185c */
[----:B------:R-:W-:Y:S01]  /*c2a0*/  F2FP.PACK_AB R28, R57, R56 ;  /* 0x00000038391c723e */ /* 0x000fe200000000ff */
[----:B------:R-:W-:Y:S01]  /*c2b0*/  HMMA.16816.F32 R96, R24, R46, R96 ;  /* 0x0000002e1860723c */ /* 0x000fe20000001860 */
[----:B------:R-:W2:Y:S03]  /*c2c0*/  LDSM.16.MT88.4 R44, [R213+0x2c00] ;  /* 0x002c0000d52c783b */ /* 0x000ea60000004200 */
[----:B---3--:R-:W-:Y:S02]  /*c2d0*/  F2FP.PACK_AB R29, R59, R58 ;  /* 0x0000003a3b1d723e */ /* 0x008fe400000000ff */
[----:B------:R-:W-:Y:S02]  /*c2e0*/  F2FP.PACK_AB R30, R61, R60 ;  /* 0x0000003c3d1e723e */ /* 0x000fe400000000ff */
[----:B------:R-:W-:Y:S04]  /*c2f0*/  F2FP.PACK_AB R24, R53, R150 ;  /* 0x000000963518723e */ /* 0x000fe800000000ff */
[----:B------:R-:W-:Y:S02]  /*c300*/  F2FP.PACK_AB R25, R55, R54 ;  /* 0x000000363719723e */ /* 0x000fe400000000ff */
[----:B------:R-:W-:Y:S02]  /*c310*/  F2FP.PACK_AB R26, R65, R64 ;  /* 0x00000040411a723e */ /* 0x000fe400000000ff */
[----:B------:R-:W-:Y:S02]  /*c320*/  F2FP.PACK_AB R27, R67, R66 ;  /* 0x00000042431b723e */ /* 0x000fe400000000ff */
[----:B------:R-:W-:Y:S05]  /*c330*/  F2FP.PACK_AB R31, R52, R62 ;  /* 0x0000003e341f723e */ /* 0x000fea00000000ff */
[-C--:B------:R-:W-:Y:S01]  /*c340*/  HMMA.16816.F32 R152, R24, R164.reuse, R4 ;  /* 0x000000a41898723c */ /* 0x080fe20000001804 */
[----:B------:R-:W3:Y:S07]  /*c350*/  LDSM.16.MT88.4 R4, [R214+0x2c00] ;  /* 0x002c0000d604783b */ /* 0x000eee0000004200 */
        /* <DEDUP_REMOVED lines=12> */
[----:B------:R-:W-:Y:S04]  /*c420*/  FADD.FTZ R11, R235, R11 ;  /* 0x0000000beb0b7221 */ /* 0x000fe80000010000 */
[-C--:B------:R-:W-:Y:S04]  /*c430*/  HMMA.16816.F32 R108, R28, R38.reuse, R108 ;  /* 0x000000261c6c723c */ /* 0x080fe8000000186c */
[----:B------:R-:W-:Y:S04]  /*c440*/  FADD.FTZ R11, R234, R11 ;  /* 0x0000000bea0b7221 */ /* 0x000fe80000010000 */
        /* <DEDUP_REMOVED lines=35> */
[----:B------:R-:W-:Y:S01]  /*c680*/  FADD.FTZ R8, R150, R8 ;  /* 0x0000000896087221 */ /* 0x000fe20000010000 */
[C---:B------:R-:W-:Y:S08]  /*c690*/  HMMA.16816.F32 R80, R24.reuse, R46, R80 ;  /* 0x0000002e1850723c */ /* 0x040ff00000001850 */
[-C--:B---3--:R-:W-:Y:S08]  /*c6a0*/  HMMA.16816.F32 R84, R24, R4.reuse, R84 ;  /* 0x000000041854723c */ /* 0x088ff00000001854 */
[C---:B------:R-:W-:Y:S07]  /*c6b0*/  HMMA.16816.F32 R88, R28.reuse, R4, R88 ;  /* 0x000000041c58723c */ /* 0x040fee0000001858 */
[----:B------:R-:W-:Y:S01]  /*c6c0*/  FADD.FTZ R5, R151, R3 ;  /* 0x0000000397057221 */ /* 0x000fe20000010000 */
[-C--:B------:R-:W-:Y:S04]  /*c6d0*/  HMMA.16816.F32 R92, R28, R6.reuse, R92 ;  /* 0x000000061c5c723c */ /* 0x080fe8000000185c */
[----:B------:R-:W-:Y:S02]  /*c6e0*/  FADD.FTZ R4, R147, R2 ;  /* 0x0000000293047221 */ /* 0x000fe40000010000 */
[----:B------:R-:W-:Y:S02]  /*c6f0*/  FADD.FTZ R3, R191, R9 ;  /* 0x00000009bf037221 */ /* 0x000fe40000010000 */
[----:B------:R-:W-:Y:S01]  /*c700*/  FADD.FTZ R2, R180, R5 ;  /* 0x00000005b4027221 */ /* 0x000fe20000010000 */
[----:B------:R-:W-:Y:S04]  /*c710*/  HMMA.16816.F32 R96, R24, R6, R96 ;  /* 0x000000061860723c */ /* 0x000fe80000001860 */
[----:B------:R-:W-:Y:S01]  /*c720*/  FADD.FTZ R0, R146, R4 ;  /* 0x0000000492007221 */ /* 0x000fe20000010000 */
[----:B------:R-:W-:Y:S01]  /*c730*/  MOV R146, R142 ;  /* 0x0000008e00927202 */ /* 0x000fe20000000f00 */
[----:B------:R-:W-:Y:S02]  /*c740*/  FADD.FTZ R5, R54, R3 ;  /* 0x0000000336057221 */ /* 0x000fe40000010000 */
        /* <DEDUP_REMOVED lines=10> */
[----:B------:R-:W-:Y:S01]  /*c7f0*/  STL [R1+0x20], R4 ;  /* 0x0000200401007387 */ /* 0x000fe20000100800 */
[----:B------:R-:W-:Y:S02]  /*c800*/  FADD.FTZ R2, R61, R2 ;  /* 0x000000023d027221 */ /* 0x000fe40000010000 */
[----:B------:R-:W-:Y:S02]  /*c810*/  FADD.FTZ R3, R67, R3 ;  /* 0x0000000343037221 */ /* 0x000fe40000010000 */
[----:B------:R-:W-:Y:S03]  /*c820*/  FADD.FTZ R0, R62, R6 ;  /* 0x000000063e007221 */ /* 0x000fe60000010000 */
[----:B------:R1:W-:Y:S01]  /*c830*/  STL [R1+0x24], R3 ;  /* 0x0000240301007387 */ /* 0x0003e20000100800 */
[----:B------:R-:W-:Y:S03]  /*c840*/  FADD.FTZ R0, R52, R0 ;  /* 0x0000000034007221 */ /* 0x000fe60000010000 */
[----:B------:R2:W-:Y:S04]  /*c850*/  STL [R1+0x28], R2 ;  /* 0x0000280201007387 */ /* 0x0005e80000100800 */
[----:B------:R3:W-:Y:S01]  /*c860*/  STL [R1+0x2c], R0 ;  /* 0x00002c0001007387 */ /* 0x0007e20000100800 */
[----:B-1----:R-:W-:Y:S02]  /*c870*/  MOV R3, R143 ;  /* 0x0000008f00037202 */ /* 0x002fe40000000f00 */
[----:B--2---:R-:W-:Y:S02]  /*c880*/  MOV R2, R144 ;  /* 0x0000009000027202 */ /* 0x004fe40000000f00 */
[----:B---3--:R-:W-:Y:S01]  /*c890*/  MOV R0, R145 ;  /* 0x0000009100007202 */ /* 0x008fe20000000f00 */
[----:B------:R-:W-:-:S05]  /*c8a0*/  @P0 BRA `(.L_x_1013) ;  /* 0xffffcea000000947 */ /* 0x000fca000383ffff */
.L_x_1012:
[----:B------:R-:W-:Y:S02]  /*c8b0*/  MOV R10, 0x1f ;  /* 0x0000001f000a7802 */ /* 0x000fe40000000f00 */
[----:B------:R-:W-:Y:S01]  /*c8c0*/  MOV R9, 0xffffffff ;  /* 0xffffffff00097802 */ /* 0x000fe20000000f00 */
[----:B------:R-:W-:Y:S05]  /*c8d0*/  BRA.DIV ~URZ, `(.L_x_1014) ;  /* 0x000028a27f007947 */ /* 0x000fea000b800000 */
[----:B------:R-:W2:Y:S04]  /*c8e0*/  LDL R0, [R1+0x20] ;  /* 0x0000200001007983 */ /* 0x000ea80000100800 */
[----:B--2---:R1:W2:Y:S02]  /*c8f0*/  SHFL.BFLY PT, R5, R0, 0x2, 0x1f ;  /* 0x0c401f0000057f89 */ /* 0x0042a400000e0000 */
.L_x_1038:
[----:B-1----:R-:W3:Y:S02]  /*c900*/  LDL.LU R0, [R1+0x20] ;  /* 0x0000200001007983 */ /* 0x002ee40000300800 */
[----:B--23--:R-:W-:Y:S01]  /*c910*/  FADD.FTZ R5, R5, R0 ;  /* 0x0000000005057221 */ /* 0x00cfe20000010000 */
[----:B------:R-:W-:Y:S05]  /*c920*/  BRA.DIV ~URZ, `(.L_x_1015) ;  /* 0x000028b27f007947 */ /* 0x000fea000b800000 */
[----:B------:R-:W2:Y:S04]  /*c930*/  LDL.LU R2, [R1+0x24] ;  /* 0x0000240001027983 */ /* 0x000ea80000300800 */
[----:B------:R-:W3:Y:S04]  /*c940*/  LDL.LU R0, [R1+0x28] ;  /* 0x0000280001007983 */ /* 0x000ee80000300800 */
[----:B------:R-:W4:Y:S04]  /*c950*/  LDL.LU R9, [R1+0x2c] ;  /* 0x00002c0001097983 */ /* 0x000f280000300800 */
[----:B--2---:R-:W1:Y:S04]  /*c960*/  SHFL.BFLY PT, R4, R2, 0x2, 0x1f ;  /* 0x0c401f0002047f89 */ /* 0x004e6800000e0000 */
[----:B---3--:R-:W2:Y:S04]  /*c970*/  SHFL.BFLY PT, R7, R0, 0x2, 0x1f ;  /* 0x0c401f0000077f89 */ /* 0x008ea800000e0000 */
[----:B----4-:R-:W3:Y:S01]  /*c980*/  SHFL.BFLY PT, R6, R9, 0x2, 0x1f ;  /* 0x0c401f0009067f89 */ /* 0x010ee200000e0000 */
[----:B-1----:R-:W-:-:S02]  /*c990*/  FADD.FTZ R4, R4, R2 ;  /* 0x0000000204047221 */ /* 0x002fc40000010000 */
[----:B--2---:R-:W-:-:S03]  /*c9a0*/  FADD.FTZ R7, R7, R0 ;  /* 0x0000000007077221 */ /* 0x004fc60000010000 */
[----:B------:R-:W1:Y:S01]  /*c9b0*/  SHFL.BFLY PT, R2, R4, 0x1, 0x1f ;  /* 0x0c201f0004027f89 */ /* 0x000e6200000e0000 */
[----:B---3--:R-:W-:-:S03]  /*c9c0*/  FADD.FTZ R6, R6, R9 ;  /* 0x0000000906067221 */ /* 0x008fc60000010000 */
[----:B------:R-:W2:Y:S04]  /*c9d0*/  SHFL.BFLY PT, R0, R5, 0x1, 0x1f ;  /* 0x0c201f0005007f89 */ /* 0x000ea800000e0000 */
[----:B------:R-:W3:Y:S04]  /*c9e0*/  SHFL.BFLY PT, R3, R7, 0x1, 0x1f ;  /* 0x0c201f0007037f89 */ /* 0x000ee800000e0000 */
[----:B------:R4:W4:Y:S01]  /*c9f0*/  SHFL.BFLY PT, R8, R6, 0x1, 0x1f ;  /* 0x0c201f0006087f89 */ /* 0x00092200000e0000 */
[----:B-1----:R-:W-:Y:S02]  /*ca00*/  FADD.FTZ R4, R4, R2 ;  /* 0x0000000204047221 */ /* 0x002fe40000010000 */
[----:B--2---:R-:W-:-:S02]  /*ca10*/  FADD.FTZ R5, R5, R0 ;  /* 0x0000000005057221 */ /* 0x004fc40000010000 */
[----:B---3--:R-:W-:-:S03]  /*ca20*/  FADD.FTZ R7, R7, R3 ;  /* 0x0000000307077221 */ /* 0x008fc60000010000 */
.L_x_1039:
[----:B------:R-:W-:Y:S01]  /*ca30*/  FSETP.NE.FTZ.AND P3, PT, R5, RZ, PT ;  /* 0x000000ff0500720b */ /* 0x000fe20003f75000 */
[----:B------:R-:W-:Y:S01]  /*ca40*/  CS2R R2, SRZ ;  /* 0x0000000000027805 */ /* 0x000fe2000001ff00 */
[----:B------:R-:W-:Y:S01]  /*ca50*/  MOV R0, RZ ;  /* 0x000000ff00007202 */ /* 0x000fe20000000f00 */
[----:B----4-:R-:W-:Y:S01]  /*ca60*/  FADD.FTZ R6, R8, R6 ;  /* 0x0000000608067221 */ /* 0x010fe20000010000 */
[----:B------:R-:W-:Y:S02]  /*ca70*/  FSETP.NE.FTZ.AND P2, PT, R4, RZ, PT ;  /* 0x000000ff0400720b */ /* 0x000fe40003f55000 */
[----:B------:R-:W-:Y:S02]  /*ca80*/  FSETP.NE.FTZ.AND P1, PT, R7, RZ, PT ;  /* 0x000000ff0700720b */ /* 0x000fe40003f35000 */
[----:B------:R-:W-:Y:S02]  /*ca90*/  FSETP.NE.FTZ.AND P0, PT, R6, RZ, PT ;  /* 0x000000ff0600720b */ /* 0x000fe40003f15000 */
[----:B------:R-:W-:-:S02]  /*caa0*/  MOV R21, 0xff800000 ;  /* 0xff80000000157802 */ /* 0x000fc40000000f00 */
[----:B------:R-:W-:Y:S01]  /*cab0*/  MOV R20, 0xff800000 ;  /* 0xff80000000147802 */ /* 0x000fe20000000f00 */
[----:B------:R-:W1:Y:S01]  /*cac0*/  @P3 MUFU.RCP R0, R5 ;  /* 0x0000000500003308 */ /* 0x000e620000001000 */
[----:B------:R-:W-:Y:S02]  /*cad0*/  MOV R19, 0xff800000 ;  /* 0xff80000000137802 */ /* 0x000fe40000000f00 */
[----:B------:R-:W-:-:S03]  /*cae0*/  MOV R18, 0xff800000 ;  /* 0xff80000000127802 */ /* 0x000fc60000000f00 */
[----:B------:R-:W-:Y:S02]  /*caf0*/  @P1 MOV R10, 0x3f317218 ;  /* 0x3f317218000a1802 */ /* 0x000fe40000000f00 */
[----:B------:R-:W2:Y:S08]  /*cb00*/  @P3 MUFU.LG2 R5, R5 ;  /* 0x0000000500053308 */ /* 0x000eb00000000c00 */
[----:B------:R-:W3:Y:S01]  /*cb10*/  @P2 MUFU.RCP R3, R4 ;  /* 0x0000000400032308 */ /* 0x000ee20000001000 */
[----:B-1----:R-:W-:-:S02]  /*cb20*/  FMUL.FTZ R152, R0, R152 ;  /* 0x0000009800987220 */ /* 0x002fc40000410000 */
[C---:B------:R-:W-:Y:S02]  /*cb30*/  FMUL.FTZ R153, R0.reuse, R153 ;  /* 0x0000009900997220 */ /* 0x040fe40000410000 */
[C---:B------:R-:W-:Y:S02]  /*cb40*/  FMUL.FTZ R164, R0.reuse, R164 ;  /* 0x000000a400a47220 */ /* 0x040fe40000410000 */
[C---:B------:R-:W-:Y:S01]  /*cb50*/  FMUL.FTZ R165, R0.reuse, R165 ;  /* 0x000000a500a57220 */ /* 0x040fe20000410000 */
[----:B------:R-:W1:Y:S01]  /*cb60*/  @P1 MUFU.RCP R2, R7 ;  /* 0x0000000700021308 */ /* 0x000e620000001000 */
[C---:B------:R-:W-:Y:S02]  /*cb70*/  FMUL.FTZ R100, R0.reuse, R100 ;  /* 0x0000006400647220 */ /* 0x040fe40000410000 */
[C---:B------:R-:W-:Y:S02]  /*cb80*/  FMUL.FTZ R101, R0.reuse, R101 ;  /* 0x0000006500657220 */ /* 0x040fe40000410000 */
[----:B------:R-:W-:-:S02]  /*cb90*/  FMUL.FTZ R112, R0, R112 ;  /* 0x0000007000707220 */ /* 0x000fc40000410000 */
[C---:B------:R-:W-:Y:S01]  /*cba0*/  FMUL.FTZ R113, R0.reuse, R113 ;  /* 0x0000007100717220 */ /* 0x040fe20000410000 */
[----:B------:R-:W4:Y:S01]  /*cbb0*/  @P2 MUFU.LG2 R4, R4 ;  /* 0x0000000400042308 */ /* 0x000f220000000c00 */
[C---:B------:R-:W-:Y:S02]  /*cbc0*/  FMUL.FTZ R116, R0.reuse, R116 ;  /* 0x0000007400747220 */ /* 0x040fe40000410000 */
[C---:B------:R-:W-:Y:S02]  /*cbd0*/  FMUL.FTZ R117, R0.reuse, R117 ;  /* 0x0000007500757220 */ /* 0x040fe40000410000 */
[C---:B------:R-:W-:Y:S02]  /*cbe0*/  FMUL.FTZ R128, R0.reuse, R128 ;  /* 0x0000008000807220 */ /* 0x040fe40000410000 */
[C---:B------:R-:W-:Y:S01]  /*cbf0*/  FMUL.FTZ R129, R0.reuse, R129 ;  /* 0x0000008100817220 */ /* 0x040fe20000410000 */
[----:B------:R-:W5:Y:S01]  /*cc00*/  @P1 MUFU.LG2 R7, R7 ;  /* 0x0000000700071308 */ /* 0x000f620000000c00 */
        /* <DEDUP_REMOVED lines=13> */
[----:B--2---:R-:W-:-:S02]  /*cce0*/  @P3 FMUL.FTZ R9, R5, 0.69314718246459960938 ;  /* 0x3f31721805093820 */ /* 0x004fc40000410000 */
[C---:B---3--:R-:W-:Y:S02]  /*ccf0*/  FMUL.FTZ R154, R3.reuse, R154 ;  /* 0x0000009a039a7220 */ /* 0x048fe40000410000 */
[----:B------:R-:W-:Y:S01]  /*cd00*/  @P3 FMUL.FTZ R5, R0, c[0x0][0x2d0] ;  /* 0x0000b40000053a20 */ /* 0x000fe20000410000 */
[----:B------:R-:W-:Y:S01]  /*cd10*/  MOV R0, RZ ;  /* 0x000000ff00007202 */ /* 0x000fe20000000f00 */
[C---:B------:R-:W-:Y:S02]  /*cd20*/  FMUL.FTZ R155, R3.reuse, R155 ;  /* 0x0000009b039b7220 */ /* 0x040fe40000410000 */
[C---:B------:R-:W-:Y:S02]  /*cd30*/  FMUL.FTZ R166, R3.reuse, R166 ;  /* 0x000000a603a67220 */ /* 0x040fe40000410000 */
[C---:B------:R-:W-:Y:S01]  /*cd40*/  FMUL.FTZ R167, R3.reuse, R167 ;  /* 0x000000a703a77220 */ /* 0x040fe20000410000 */
[----:B------:R-:W2:Y:S01]  /*cd50*/  @P0 MUFU.RCP R0, R6 ;  /* 0x0000000600000308 */ /* 0x000ea20000001000 */
        /* <DEDUP_REMOVED lines=20> */
[----:B------:R-:W-:Y:S01]  /*cea0*/  @P2 MOV R3, 0x3f317218 ;  /* 0x3f31721800032802 */ /* 0x000fe20000000f00 */
[C---:B-1----:R-:W-:Y:S02]  /*ceb0*/  FMUL.FTZ R156, R2.reuse, R156 ;  /* 0x0000009c029c7220 */ /* 0x042fe40000410000 */
        /* <DEDUP_REMOVED lines=23> */
[----:B------:R-:W1:Y:S01]  /*d030*/  @P0 MUFU.LG2 R2, R6 ;  /* 0x0000000600020308 */ /* 0x000e620000000c00 */
[----:B----4-:R-:W-:Y:S02]  /*d040*/  @P2 FMUL.FTZ R8, R4, 0.69314718246459960938 ;  /* 0x3f31721804082820 */ /* 0x010fe40000410000 */
[----:B------:R-:W-:Y:S02]  /*d050*/  @P2 FMUL.FTZ R4, R3, c[0x0][0x2d0] ;  /* 0x0000b40003042a20 */ /* 0x000fe40000410000 */
[----:B-----5:R-:W-:Y:S02]  /*d060*/  @P1 FMUL.FTZ R7, R7, 0.69314718246459960938 ;  /* 0x3f31721807071820 */ /* 0x020fe40000410000 */
[----:B------:R-:W-:Y:S02]  /*d070*/  @P1 FMUL.FTZ R3, R10, c[0x0][0x2d0] ;  /* 0x0000b4000a031a20 */ /* 0x000fe40000410000 */
[----:B------:R-:W-:Y:S01]  /*d080*/  @P2 FFMA.FTZ R20, R4, R144, R8 ;  /* 0x0000009004142223 */ /* 0x000fe20000010008 */
[----:B------:R-:W-:Y:S01]  /*d090*/  MOV R4, 0x1 ;  /* 0x0000000100047802 */ /* 0x000fe20000000f00 */
[----:B------:R-:W-:Y:S01]  /*d0a0*/  @P1 FFMA.FTZ R21, R3, R143, R7 ;  /* 0x0000008f03151223 */ /* 0x000fe20000010007 */
[----:B------:R-:W-:Y:S01]  /*d0b0*/  @P0 MOV R3, 0x3f317218 ;  /* 0x3f31721800030802 */ /* 0x000fe20000000f00 */
[----:B--2---:R-:W-:-:S02]  /*d0c0*/  FMUL.FTZ R158, R0, R158 ;  /* 0x0000009e009e7220 */ /* 0x004fc40000410000 */
[----:B------:R-:W-:Y:S02]  /*d0d0*/  FMUL.FTZ R159, R0, R159 ;  /* 0x0000009f009f7220 */ /* 0x000fe40000410000 */
[----:B-1----:R-:W-:Y:S02]  /*d0e0*/  @P0 FMUL.FTZ R2, R2, 0.69314718246459960938 ;  /* 0x3f31721802020820 */ /* 0x002fe40000410000 */
[----:B------:R-:W-:Y:S02]  /*d0f0*/  @P0 FMUL.FTZ R3, R3, c[0x0][0x2d0] ;  /* 0x0000b40003030a20 */ /* 0x000fe40000410000 */
        /* <DEDUP_REMOVED lines=25> */
.L_x_995:
[----:B--2---:R2:W5:Y:S01]  /*d290*/  LDL R7, [R1+0x58] ;  /* 0x0000580001077983 */ /* 0x0045620000100800 */
[----:B------:R-:W-:Y:S03]  /*d2a0*/  BSSY B0, `(.L_x_1016) ;  /* 0x0000012000007945 */ /* 0x000fe60003800000 */
[----:B------:R-:W3:Y:S02]  /*d2b0*/  S2R R6, SR_TID.X ;  /* 0x0000000000067919 */ /* 0x000ee40000002100 */
[----:B---3--:R-:W-:-:S13]  /*d2c0*/  LOP3.LUT P0, RZ, R6, 0x7f, RZ, 0xc0, !PT ;  /* 0x0000007f06ff7812 */ /* 0x008fda000780c0ff */
[----:B------:R-:W-:Y:S05]  /*d2d0*/  @P0 BRA `(.L_x_1017) ;  /* 0x000000e000000947 */ /* 0x000fea0003800000 */
[----:B--2---:R-:W2:Y:S01]  /*d2e0*/  S2R R4, SR_LANEID ;  /* 0x0000000000047919 */ /* 0x004ea20000000000 */
        /* <DEDUP_REMOVED lines=11> */
[----:B---3-5:R-:W-:-:S05]  /*d3a0*/  IADD3 R7, R3, c[0x0][0xc], R2 ;  /* 0x0000030003077a10 */ /* 0x028fca0007ffe002 */
[----:B------:R2:W-:Y:S02]  /*d3b0*/  STL [R1+0x58], R7 ;  /* 0x0000580701007387 */ /* 0x0005e40000100800 */
.L_x_1017:
[----:B--2---:R-:W-:Y:S05]  /*d3c0*/  BSYNC B0 ;  /* 0x0000000000007941 */ /* 0x004fea0003800000 */
.L_x_1016:
[----:B------:R-:W-:Y:S01]  /*d3d0*/  PRMT R0, R0, 0x9910, RZ ;  /* 0x0000991000007816 */ /* 0x000fe200000000ff */
[----:B------:R-:W-:Y:S01]  /*d3e0*/  BSSY B1, `(.L_x_1018) ;  /* 0x000018d000017945 */ /* 0x000fe20003800000 */
[----:B-----5:R-:W-:Y:S02]  /*d3f0*/  IMAD.MOV.U32 R36, RZ, RZ, R7 ;  /* 0x000000ffff247224 */ /* 0x020fe400078e0007 */
[----:B------:R-:W-:-:S13]  /*d400*/  ISETP.NE.AND P0, PT, R0, RZ, PT ;  /* 0x000000ff0000720c */ /* 0x000fda0003f05270 */
[----:B------:R-:W-:Y:S05]  /*d410*/  @!P0 BRA `(.L_x_1019) ;  /* 0x000015d000008947 */ /* 0x000fea0003800000 */
[----:B------:R-:W-:Y:S01]  /*d420*/  WARPSYNC 0xffffffff ;  /* 0xffffffff00007948 */ /* 0x000fe20003800000 */
[----:B------:R-:W-:Y:S06]  /*d430*/  BAR.SYNC.DEFER_BLOCKING 0x1, 0x80 ;  /* 0x0042000000007b1d */ /* 0x000fec0000010000 */
[----:B------:R-:W-:Y:S05]  /*d440*/  BRA.CONV ~URZ, `(.L_x_1020) ;  /* 0x000000737f007947 */ /* 0x000fea000b800000 */
[----:B------:R-:W-:Y:S01]  /*d450*/  SHF.R.S32.HI R7, RZ, 0x1f, R6 ;  /* 0x0000001fff077819 */ /* 0x000fe20000011406 */
[----:B------:R-:W-:Y:S01]  /*d460*/  IMAD.MOV.U32 R3, RZ, RZ, 0x1f ;  /* 0x0000001fff037424 */ /* 0x000fe200078e00ff */
[----:B------:R-:W-:Y:S02]  /*d470*/  MOV R2, 0xd4c0 ;  /* 0x0000d4c000027802 */ /* 0x000fe40000000f00 */
[----:B------:R-:W-:Y:S01]  /*d480*/  LEA.HI R7, R7, R6, RZ, 0x7 ;  /* 0x0000000607077211 */ /* 0x000fe200078f38ff */
[----:B------:R-:W-:-:S03]  /*d490*/  IMAD.MOV.U32 R6, RZ, RZ, RZ ;  /* 0x000000ffff067224 */ /* 0x000fc600078e00ff */
[----:B------:R-:W-:Y:S02]  /*d4a0*/  SHF.R.S32.HI R7, RZ, 0x7, R7 ;  /* 0x00000007ff077819 */ /* 0x000fe40000011407 */
[----:B-1----:R-:W-:Y:S05]  /*d4b0*/  CALL.REL.NOINC `($__internal_17_$__cuda_sm70_shflsync_idx_p) ;  /* 0x0000203000007944 */ /* 0x002fea0003c00000 */
.L_x_1020:
[----:B------:R-:W2:Y:S04]  /*d4c0*/  LDL R8, [R1+0x64] ;  /* 0x0000640001087983 */ /* 0x000ea80000100800 */
[----:B------:R-:W3:Y:S04]  /*d4d0*/  LDL.LU R5, [R1+0x40] ;  /* 0x0000400001057983 */ /* 0x000ee80000300800 */
[----:B-1----:R-:W4:Y:S04]  /*d4e0*/  LDL.LU R11, [R1+0x44] ;  /* 0x00004400010b7983 */ /* 0x002f280000300800 */
[----:B------:R-:W5:Y:S04]  /*d4f0*/  LDL.LU R17, [R1+0x50] ;  /* 0x0000500001117983 */ /* 0x000f680000300800 */
[----:B------:R-:W2:Y:S01]  /*d500*/  LDL.LU R16, [R1+0x54] ;  /* 0x0000540001107983 */ /* 0x000ea20000300800 */
[----:B------:R-:W-:-:S03]  /*d510*/  IMAD.MOV.U32 R3, RZ, RZ, 0x1 ;  /* 0x00000001ff037424 */ /* 0x000fc600078e00ff */
[----:B------:R-:W5:Y:S02]  /*d520*/  LDL R15, [R1+0x6c] ;  /* 0x00006c00010f7983 */ /* 0x000f640000100800 */
[----:B------:R-:W-:Y:S02]  /*d530*/  ISETP.NE.AND P1, PT, R3, c[0x0][0x4e8], PT ;  /* 0x00013a0003007a0c */ /* 0x000fe40003f25270 */
[----:B------:R-:W5:Y:S01]  /*d540*/  LDL R37, [R1+0x3c] ;  /* 0x00003c0001257983 */ /* 0x000f620000100800 */
[----:B------:R-:W-:Y:S02]  /*d550*/  ULDC UR5, c[0x0][0x4e8] ;  /* 0x00013a0000057ab9 */ /* 0x000fe40000000800 */
[----:B------:R-:W-:Y:S02]  /*d560*/  ULDC UR4, c[0x0][0x388] ;  /* 0x0000e20000047ab9 */ /* 0x000fe40000000800 */
[----:B------:R-:W-:Y:S01]  /*d570*/  UIMAD UR4, UR5, UR4, URZ ;  /* 0x00000004050472a4 */ /* 0x000fe2000f8e023f */
[----:B------:R-:W-:Y:S01]  /*d580*/  BSSY B0, `(.L_x_1021) ;  /* 0x00000a7000007945 */ /* 0x000fe20003800000 */
[----:B---3--:R-:W-:Y:S01]  /*d590*/  SHF.R.S32.HI R0, RZ, 0x1f, R5 ;  /* 0x0000001fff007819 */ /* 0x008fe20000011405 */
[----:B------:R-:W-:-:S04]  /*d5a0*/  IMAD.WIDE.U32 R6, R5, c[0x0][0x4d0], RZ ;  /* 0x0001340005067a25 */ /* 0x000fc800078e00ff */
[C---:B------:R-:W-:Y:S02]  /*d5b0*/  IMAD R2, R0.reuse, c[0x0][0x4d0], RZ ;  /* 0x0001340000027a24 */ /* 0x040fe400078e02ff */
[----:B------:R-:W-:Y:S02]  /*d5c0*/  IMAD R4, R0, c[0x0][0x438], RZ ;  /* 0x00010e0000047a24 */ /* 0x000fe400078e02ff */
[----:B------:R-:W-:Y:S01]  /*d5d0*/  IMAD R3, R5, c[0x0][0x4d4], R2 ;  /* 0x0001350005037a24 */ /* 0x000fe200078e0202 */
[----:B----4-:R-:W-:Y:S01]  /*d5e0*/  SHF.R.S32.HI R2, RZ, 0x1f, R11 ;  /* 0x0000001fff027819 */ /* 0x010fe2000001140b */
[----:B--2---:R-:W-:Y:S02]  /*d5f0*/  IMAD.IADD R0, R8, 0x1, R16 ;  /* 0x0000000108007824 */ /* 0x004fe400078e0210 */
[----:B------:R-:W-:Y:S02]  /*d600*/  IMAD.IADD R7, R7, 0x1, R3 ;  /* 0x0000000107077824 */ /* 0x000fe400078e0203 */
[----:B------:R-:W-:-:S02]  /*d610*/  IMAD R9, R2, c[0x0][0x4d8], RZ ;  /* 0x0001360002097a24 */ /* 0x000fc400078e02ff */
[----:B------:R-:W-:-:S04]  /*d620*/  IMAD.WIDE.U32 R6, R11, c[0x0][0x4d8], R6 ;  /* 0x000136000b067a25 */ /* 0x000fc800078e0006 */
[----:B------:R-:W-:Y:S02]  /*d630*/  IMAD R9, R11, c[0x0][0x4dc], R9 ;  /* 0x000137000b097a24 */ /* 0x000fe400078e0209 */
[----:B------:R-:W-:Y:S02]  /*d640*/  IMAD R8, R5, c[0x0][0x43c], R4 ;  /* 0x00010f0005087a24 */ /* 0x000fe400078e0204 */
[----:B------:R-:W-:-:S04]  /*d650*/  @P1 IMAD.HI.U32 R10, R0, c[0x0][0x4ec], RZ ;  /* 0x00013b00000a1a27 */ /* 0x000fc800078e00ff */
[----:B------:R-:W-:Y:S01]  /*d660*/  IMAD.IADD R7, R7, 0x1, R9 ;  /* 0x0000000107077824 */ /* 0x000fe200078e0209 */
[----:B-----5:R-:W-:Y:S01]  /*d670*/  SHF.R.S32.HI R9, RZ, 0x1f, R17 ;  /* 0x0000001fff097819 */ /* 0x020fe20000011411 */
[----:B------:R-:W-:-:S04]  /*d680*/  IMAD.WIDE.U32 R4, R5, c[0x0][0x438], RZ ;  /* 0x00010e0005047a25 */ /* 0x000fc800078e00ff */
[----:B------:R-:W-:Y:S01]  /*d690*/  IMAD.MOV.U32 R3, RZ, RZ, R0 ;  /* 0x000000ffff037224 */ /* 0x000fe200078e0000 */
[----:B------:R-:W-:Y:S01]  /*d6a0*/  @P1 SHF.R.U32.HI R3, RZ, c[0x0][0x4f0], R10 ;  /* 0x00013c00ff031a19 */ /* 0x000fe2000001160a */
[----:B------:R-:W-:Y:S02]  /*d6b0*/  IMAD.IADD R5, R5, 0x1, R8 ;  /* 0x0000000105057824 */ /* 0x000fe400078e0208 */
[----:B------:R-:W-:Y:S02]  /*d6c0*/  IMAD R2, R2, c[0x0][0x440], RZ ;  /* 0x0001100002027a24 */ /* 0x000fe400078e02ff */
[----:B------:R-:W-:Y:S02]  /*d6d0*/  IMAD R10, R9, c[0x0][0x4e0], RZ ;  /* 0x00013800090a7a24 */ /* 0x000fe400078e02ff */
[C---:B------:R-:W-:Y:S02]  /*d6e0*/  IMAD R14, R11.reuse, c[0x0][0x444], R2 ;  /* 0x000111000b0e7a24 */ /* 0x040fe400078e0202 */
[----:B------:R-:W-:-:S04]  /*d6f0*/  IMAD.WIDE.U32 R4, R11, c[0x0][0x440], R4 ;  /* 0x000110000b047a25 */ /* 0x000fc800078e0004 */
[----:B------:R-:W-:-:S04]  /*d700*/  IMAD.WIDE.U32 R6, R17, c[0x0][0x4e0], R6 ;  /* 0x0001380011067a25 */ /* 0x000fc800078e0006 */
[----:B------:R-:W-:Y:S02]  /*d710*/  IMAD R11, R17, c[0x0][0x4e4], R10 ;  /* 0x00013900110b7a24 */ /* 0x000fe400078e020a */
[----:B------:R-:W-:Y:S01]  /*d720*/  @P1 IMAD.HI.U32 R10, R0, c[0x0][0x4ec], RZ ;  /* 0x00013b00000a1a27 */ /* 0x000fe200078e00ff */
[----:B------:R-:W-:Y:S02]  /*d730*/  SHF.R.S32.HI R12, RZ, 0x1f, R3 ;  /* 0x0000001fff0c7819 */ /* 0x000fe40000011403 */
[----:B------:R-:W-:Y:S01]  /*d740*/  IADD3 R6, P0, R3, R6, RZ ;  /* 0x0000000603067210 */ /* 0x000fe20007f1e0ff */
[----:B------:R-:W-:Y:S01]  /*d750*/  IMAD.MOV.U32 R2, RZ, RZ, R0 ;  /* 0x000000ffff027224 */ /* 0x000fe200078e0000 */
[----:B------:R-:W-:Y:S01]  /*d760*/  @P1 SHF.R.U32.HI R2, RZ, c[0x0][0x4f0], R10 ;  /* 0x00013c00ff021a19 */ /* 0x000fe2000001160a */
[----:B------:R-:W-:Y:S01]  /*d770*/  IMAD.IADD R5, R5, 0x1, R14 ;  /* 0x0000000105057824 */ /* 0x000fe200078e020e */
[----:B------:R-:W-:Y:S01]  /*d780*/  IADD3.X R7, R12, R7, R11, P0, !PT ;  /* 0x000000070c077210 */ /* 0x000fe200007fe40b */
[----:B------:R-:W-:-:S02]  /*d790*/  IMAD.MOV R8, RZ, RZ, -R3 ;  /* 0x000000ffff087224 */ /* 0x000fc400078e0a03 */
[----:B------:R-:W-:Y:S01]  /*d7a0*/  IMAD.WIDE.U32 R10, R17, c[0x0][0x448], R4 ;  /* 0x00011200110a7a25 */ /* 0x000fe200078e0004 */
[----:B------:R-:W-:-:S03]  /*d7b0*/  SHF.R.S32.HI R5, RZ, 0x1f, R2 ;  /* 0x0000001fff057819 */ /* 0x000fc60000011402 */
[----:B------:R-:W-:Y:S02]  /*d7c0*/  IMAD.MOV R14, RZ, RZ, -R2 ;  /* 0x000000ffff0e7224 */ /* 0x000fe400078e0a02 */
[--C-:B------:R-:W-:Y:S02]  /*d7d0*/  IMAD R8, R8, c[0x0][0x4e8], R0.reuse ;  /* 0x00013a0008087a24 */ /* 0x100fe400078e0200 */
[----:B------:R-:W-:Y:S02]  /*d7e0*/  IMAD R9, R9, c[0x0][0x448], RZ ;  /* 0x0001120009097a24 */ /* 0x000fe400078e02ff */
[----:B------:R-:W-:Y:S02]  /*d7f0*/  IMAD R14, R14, c[0x0][0x4e8], R0 ;  /* 0x00013a000e0e7a24 */ /* 0x000fe400078e0200 */
[----:B------:R-:W-:Y:S02]  /*d800*/  IMAD R0, R5, c[0x0][0x430], RZ ;  /* 0x00010c0005007a24 */ /* 0x000fe400078e02ff */
[----:B------:R-:W-:-:S02]  /*d810*/  IMAD R9, R17, c[0x0][0x44c], R9 ;  /* 0x0001130011097a24 */ /* 0x000fc400078e0209 */
[----:B------:R-:W-:Y:S02]  /*d820*/  IMAD R17, R2, c[0x0][0x434], R0 ;  /* 0x00010d0002117a24 */ /* 0x000fe400078e0200 */
[----:B------:R-:W-:Y:S02]  /*d830*/  IMAD.IADD R0, R15, 0x1, R16 ;  /* 0x000000010f007824 */ /* 0x000fe400078e0210 */
[----:B------:R-:W1:Y:S01]  /*d840*/  S2R R16, SR_TID.X ;  /* 0x0000000000107919 */ /* 0x000e620000002100 */
[----:B------:R-:W-:Y:S01]  /*d850*/  SHF.R.S32.HI R13, RZ, 0x1f, R8 ;  /* 0x0000001fff0d7819 */ /* 0x000fe20000011408 */
[----:B------:R-:W-:-:S04]  /*d860*/  IMAD.WIDE.U32 R6, R8, c[0x0][0x4c8], R6 ;  /* 0x0001320008067a25 */ /* 0x000fc800078e0006 */
[----:B------:R-:W-:-:S04]  /*d870*/  IMAD R3, R13, c[0x0][0x4c8], RZ ;  /* 0x000132000d037a24 */ /* 0x000fc800078e02ff */
[----:B------:R-:W-:Y:S01]  /*d880*/  IMAD R3, R8, c[0x0][0x4cc], R3 ;  /* 0x0001330008037a24 */ /* 0x000fe200078e0203 */
[----:B------:R-:W-:-:S03]  /*d890*/  LEA R4, P0, R6, c[0x0][0x4a8], 0x2 ;  /* 0x00012a0006047a11 */ /* 0x000fc600078010ff */
[----:B------:R-:W-:Y:S01]  /*d8a0*/  IMAD.IADD R3, R7, 0x1, R3 ;  /* 0x0000000107037824 */ /* 0x000fe200078e0203 */
[----:B-1----:R-:W-:-:S04]  /*d8b0*/  SHF.R.S32.HI R15, RZ, 0x1f, R16 ;  /* 0x0000001fff0f7819 */ /* 0x002fc80000011410 */
[----:B------:R-:W-:Y:S02]  /*d8c0*/  LEA.HI.X R3, R6, c[0x0][0x4ac], R3, 0x2, P0 ;  /* 0x00012b0006037a11 */ /* 0x000fe400000f1403 */
[----:B------:R-:W-:Y:S01]  /*d8d0*/  LEA.HI R15, R15, R16, RZ, 0x5 ;  /* 0x000000100f0f7211 */ /* 0x000fe200078f28ff */
[----:B------:R-:W-:-:S03]  /*d8e0*/  IMAD.IADD R9, R11, 0x1, R9 ;  /* 0x000000010b097824 */ /* 0x000fc600078e0209 */
[----:B------:R-:W-:Y:S01]  /*d8f0*/  LOP3.LUT R15, R15, 0xffffffe0, RZ, 0xc0, !PT ;  /* 0xffffffe00f0f7812 */ /* 0x000fe200078ec0ff */
[----:B------:R-:W-:Y:S01]  /*d900*/  IMAD.MOV.U32 R8, RZ, RZ, R10 ;  /* 0x000000ffff087224 */ /* 0x000fe200078e000a */
[----:B------:R-:W-:Y:S04]  /*d910*/  SHFL.IDX PT, R12, R4, RZ, 0x1c1f ;  /* 0x001c1fff040c7589 */ /* 0x000fe800000e0000 */
[----:B------:R-:W1:Y:S01]  /*d920*/  SHFL.IDX PT, R13, R3, RZ, 0x1c1f ;  /* 0x001c1fff030d7589 */ /* 0x000e6200000e0000 */
[----:B------:R-:W-:-:S03]  /*d930*/  IMAD.IADD R15, R16, 0x1, -R15 ;  /* 0x00000001100f7824 */ /* 0x000fc600078e0a0f */
[----:B------:R-:W-:Y:S04]  /*d940*/  SHFL.IDX PT, R10, R4, 0x1, 0x1c1f ;  /* 0x003c1f00040a7f89 */ /* 0x000fe800000e0000 */
[----:B------:R-:W2:Y:S01]  /*d950*/  SHFL.IDX PT, R11, R3, 0x1, 0x1c1f ;  /* 0x003c1f00030b7f89 */ /* 0x000ea200000e0000 */
[----:B------:R-:W-:Y:S01]  /*d960*/  IMAD.WIDE.U32 R8, R2, c[0x0][0x430], R8 ;  /* 0x00010c0002087a25 */ /* 0x000fe200078e0008 */
[----:B------:R-:W-:Y:S02]  /*d970*/  LOP3.LUT P5, RZ, R15, 0x3, RZ, 0xc0, !PT ;  /* 0x000000030fff7812 */ /* 0x000fe400078ac0ff */
[C---:B------:R-:W-:Y:S01]  /*d980*/  IADD3 R2, R0.reuse, 0x8, RZ ;  /* 0x0000000800027810 */ /* 0x040fe20007ffe0ff */
[----:B------:R-:W-:Y:S01]  /*d990*/  SHFL.IDX PT, R6, R4, 0x2, 0x1c1f ;  /* 0x005c1f0004067f89 */ /* 0x000fe200000e0000 */
[----:B------:R-:W-:-:S03]  /*d9a0*/  ISETP.GE.OR P1, PT, R0, UR4, P5 ;  /* 0x0000000400007c0c */ /* 0x000fc6000af26670 */
[----:B------:R-:W3:Y:S01]  /*d9b0*/  SHFL.IDX PT, R7, R3, 0x2, 0x1c1f ;  /* 0x005c1f0003077f89 */ /* 0x000ee200000e0000 */
[----:B------:R-:W-:-:S03]  /*d9c0*/  SHF.R.S32.HI R16, RZ, 0x1f, R14 ;  /* 0x0000001fff107819 */ /* 0x000fc6000001140e */
[----:B------:R-:W-:Y:S01]  /*d9d0*/  SHFL.IDX PT, R4, R4, 0x3, 0x1c1f ;  /* 0x007c1f0004047f89 */ /* 0x000fe200000e0000 */
[----:B------:R-:W-:-:S03]  /*d9e0*/  ISETP.GE.OR P4, PT, R2, UR4, P5 ;  /* 0x0000000402007c0c */ /* 0x000fc6000af86670 */
[----:B------:R4:W5:Y:S01]  /*d9f0*/  SHFL.IDX PT, R5, R3, 0x3, 0x1c1f ;  /* 0x007c1f0003057f89 */ /* 0x00096200000e0000 */
[C---:B------:R-:W-:Y:S02]  /*da00*/  IADD3 R15, R0.reuse, 0x40, RZ ;  /* 0x00000040000f7810 */ /* 0x040fe40007ffe0ff */
[----:B------:R-:W-:Y:S02]  /*da10*/  ISETP.GE.AND P3, PT, R0, UR4, PT ;  /* 0x0000000400007c0c */ /* 0x000fe4000bf66270 */
[----:B------:R-:W-:Y:S01]  /*da20*/  ISETP.GE.AND P2, PT, R2, UR4, PT ;  /* 0x0000000402007c0c */ /* 0x000fe2000bf46270 */
[----:B------:R-:W-:Y:S01]  /*da30*/  IMAD.MOV.U32 R2, RZ, RZ, R8 ;  /* 0x000000ffff027224 */ /* 0x000fe200078e0008 */
[----:B------:R-:W-:Y:S02]  /*da40*/  IADD3 R0, R0, 0x48, RZ ;  /* 0x0000004800007810 */ /* 0x000fe40007ffe0ff */
[----:B------:R-:W-:Y:S02]  /*da50*/  ISETP.GE.OR P0, PT, R15, UR4, P5 ;  /* 0x000000040f007c0c */ /* 0x000fe4000af06670 */
[----:B------:R-:W-:Y:S01]  /*da60*/  ISETP.GE.OR P5, PT, R0, UR4, P5 ;  /* 0x0000000400007c0c */ /* 0x000fe2000afa6670 */
[----:B-1----:R1:W-:Y:S01]  /*da70*/  @!P1 ST.E [R12.64], R19 ;  /* 0x000000130c009985 */ /* 0x0023e2000c101906 */
[----:B----4-:R-:W-:-:S02]  /*da80*/  IMAD.IADD R3, R9, 0x1, R17 ;  /* 0x0000000109037824 */ /* 0x010fc400078e0211 */
[----:B------:R-:W-:Y:S02]  /*da90*/  IMAD R9, R16, c[0x0][0x428], RZ ;  /* 0x00010a0010097a24 */ /* 0x000fe400078e02ff */
[----:B------:R-:W-:-:S04]  /*daa0*/  IMAD.WIDE.U32 R2, R14, c[0x0][0x428], R2 ;  /* 0x00010a000e027a25 */ /* 0x000fc800078e0002 */
[----:B------:R-:W-:Y:S01]  /*dab0*/  IMAD R8, R14, c[0x0][0x42c], R9 ;  /* 0x00010b000e087a24 */ /* 0x000fe200078e0209 */
[----:B--2---:R2:W-:Y:S01]  /*dac0*/  @!P4 ST.E [R10.64], R20 ;  /* 0x000000140a00c985 */ /* 0x0045e2000c101906 */
[C---:B------:R-:W-:Y:S02]  /*dad0*/  LEA R26, P4, R2.reuse, c[0x0][0x400], 0x2 ;  /* 0x00010000021a7a11 */ /* 0x040fe400078810ff */
[----:B------:R-:W-:Y:S01]  /*dae0*/  IMAD.IADD R3, R3, 0x1, R8 ;  /* 0x0000000103037824 */ /* 0x000fe200078e0208 */
[----:B---3--:R3:W-:Y:S04]  /*daf0*/  @!P0 ST.E [R6.64], R21 ;  /* 0x0000001506008985 */ /* 0x0087e8000c101906 */
[----:B------:R-:W-:Y:S01]  /*db00*/  LEA.HI.X R22, R2, c[0x0][0x404], R3, 0x2, P4 ;  /* 0x0001010002167a11 */ /* 0x000fe200020f1403 */
[----:B-----5:R4:W-:Y:S01]  /*db10*/  @!P5 ST.E [R4.64], R18 ;  /* 0x000000120400d985 */ /* 0x0209e2000c101906 */
[----:B------:R-:W-:-:S02]  /*db20*/  ISETP.GE.AND P0, PT, R0, UR4, PT ;  /* 0x0000000400007c0c */ /* 0x000fc4000bf06270 */
[C---:B-1----:R-:W-:Y:S01]  /*db30*/  IADD3 R13, R37.reuse, 0x8, RZ ;  /* 0x00000008250d7810 */ /* 0x042fe20007ffe0ff */
[----:B------:R1:W1:Y:S01]  /*db40*/  SHFL.IDX PT, R0, R26, RZ, 0x1c1f ;  /* 0x001c1fff1a007589 */ /* 0x00026200000e0000 */
[C---:B------:R-:W-:Y:S02]  /*db50*/  IADD3 R12, R37.reuse, 0x10, RZ ;  /* 0x00000010250c7810 */ /* 0x040fe40007ffe0ff */
[C---:B------:R-:W-:Y:S01]  /*db60*/  IADD3 R9, R37.reuse, 0x28, RZ ;  /* 0x0000002825097810 */ /* 0x040fe20007ffe0ff */
[----:B------:R1:W1:Y:S01]  /*db70*/  SHFL.IDX PT, R2, R22, RZ, 0x1c1f ;  /* 0x001c1fff16027589 */ /* 0x00026200000e0000 */
[C---:B------:R-:W-:Y:S02]  /*db80*/  IADD3 R8, R37.reuse, 0x30, RZ ;  /* 0x0000003025087810 */ /* 0x040fe40007ffe0ff */
[----:B------:R-:W-:Y:S02]  /*db90*/  IADD3 R3, R37, 0x40, RZ ;  /* 0x0000004025037810 */ /* 0x000fe40007ffe0ff */
[----:B------:R-:W-:-:S02]  /*dba0*/  ISETP.GE.AND P1, PT, R15, UR4, PT ;  /* 0x000000040f007c0c */ /* 0x000fc4000bf26270 */
[C---:B--2---:R-:W-:Y:S02]  /*dbb0*/  IADD3 R11, R37.reuse, 0x18, RZ ;  /* 0x00000018250b7810 */ /* 0x044fe40007ffe0ff */
[C---:B------:R-:W-:Y:S02]  /*dbc0*/  IADD3 R10, R37.reuse, 0x20, RZ ;  /* 0x00000020250a7810 */ /* 0x040fe40007ffe0ff */
[C---:B---3--:R-:W-:Y:S02]  /*dbd0*/  IADD3 R7, R37.reuse, 0x38, RZ ;  /* 0x0000003825077810 */ /* 0x048fe40007ffe0ff */
[C---:B------:R-:W-:Y:S02]  /*dbe0*/  IADD3 R6, R37.reuse, 0x48, RZ ;  /* 0x0000004825067810 */ /* 0x040fe40007ffe0ff */
[C---:B----4-:R-:W-:Y:S02]  /*dbf0*/  IADD3 R5, R37.reuse, 0x50, RZ ;  /* 0x0000005025057810 */ /* 0x050fe40007ffe0ff */
[----:B------:R-:W-:-:S02]  /*dc00*/  IADD3 R4, R37, 0x58, RZ ;  /* 0x0000005825047810 */ /* 0x000fc40007ffe0ff */
        /* <DEDUP_REMOVED lines=9> */
[----:B------:R-:W-:Y:S02]  /*dca0*/  SHF.R.S32.HI R33, RZ, 0x1f, R6 ;  /* 0x0000001fff217819 */ /* 0x000fe40000011406 */
[----:B------:R-:W-:Y:S02]  /*dcb0*/  SHF.R.S32.HI R34, RZ, 0x1f, R5 ;  /* 0x0000001fff227819 */ /* 0x000fe40000011405 */
[----:B------:R-:W-:Y:S01]  /*dcc0*/  SHF.R.S32.HI R35, RZ, 0x1f, R4 ;  /* 0x0000001fff237819 */ /* 0x000fe20000011404 */
[----:B------:R-:W-:Y:S05]  /*dcd0*/  @P3 BRA `(.L_x_1022) ;  /* 0x0000031000003947 */ /* 0x000fea0003800000 */
[----:B-1----:R-:W-:Y:S02]  /*dce0*/  ISETP.GE.AND P4, PT, R37, c[0x0][0x3c8], PT ;  /* 0x0000f20025007a0c */ /* 0x002fe40003f86270 */
[----:B------:R-:W-:-:S02]  /*dcf0*/  ISETP.GE.AND P3, PT, R13, c[0x0][0x3c8], PT ;  /* 0x0000f2000d007a0c */ /* 0x000fc40003f66270 */
[----:B------:R-:W-:-:S09]  /*dd00*/  ISETP.GE.AND P6, PT, R6, c[0x0][0x3c8], PT ;  /* 0x0000f20006007a0c */ /* 0x000fd20003fc6270 */
[----:B------:R-:W-:-:S04]  /*dd10*/  @!P4 LEA R14, P5, R37, R0, 0x2 ;  /* 0x00000000250ec211 */ /* 0x000fc800078a10ff */
[----:B------:R-:W-:Y:S02]  /*dd20*/  @!P4 LEA.HI.X R15, R37, R2, R24, 0x2, P5 ;  /* 0x00000002250fc211 */ /* 0x000fe400028f1418 */
[----:B------:R-:W-:-:S03]  /*dd30*/  ISETP.GE.AND P5, PT, R12, c[0x0][0x3c8], PT ;  /* 0x0000f2000c007a0c */ /* 0x000fc60003fa6270 */
[----:B------:R1:W-:Y:S02]  /*dd40*/  @!P4 ST.E.64 [R14.64], R152 ;  /* 0x000000980e00c985 */ /* 0x0003e4000c101b06 */
[----:B-1----:R-:W-:-:S04]  /*dd50*/  @!P3 LEA R14, P4, R13, R0, 0x2 ;  /* 0x000000000d0eb211 */ /* 0x002fc800078810ff */
        /* <DEDUP_REMOVED lines=26> */
[----:B------:R1:W-:Y:S01]  /*df00*/  @!P3 ST.E.64 [R14.64], R136 ;  /* 0x000000880e00b985 */ /* 0x0003e2000c101b06 */
[----:B------:R-:W-:-:S04]  /*df10*/  @!P5 LEA R20, P3, R3, R0, 0x2 ;  /* 0x000000000314d211 */ /* 0x000fc800078610ff */
[----:B------:R-:W-:Y:S02]  /*df20*/  @!P5 LEA.HI.X R21, R3, R2, R32, 0x2, P3 ;  /* 0x000000020315d211 */ /* 0x000fe400018f1420 */
[----:B------:R-:W-:Y:S02]  /*df30*/  ISETP.GE.AND P5, PT, R5, c[0x0][0x3c8], PT ;  /* 0x0000f20005007a0c */ /* 0x000fe40003fa6270 */
[----:B------:R-:W-:-:S04]  /*df40*/  @!P6 LEA R18, P3, R6, R0, 0x2 ;  /* 0x000000000612e211 */ /* 0x000fc800078610ff */
[----:B------:R-:W-:-:S07]  /*df50*/  @!P6 LEA.HI.X R19, R6, R2, R33, 0x2, P3 ;  /* 0x000000020613e211 */ /* 0x000fce00018f1421 */
[----:B------:R-:W-:-:S04]  /*df60*/  @!P5 LEA R16, P3, R5, R0, 0x2 ;  /* 0x000000000510d211 */ /* 0x000fc800078610ff */
[----:B------:R-:W-:Y:S02]  /*df70*/  @!P5 LEA.HI.X R17, R5, R2, R34, 0x2, P3 ;  /* 0x000000020511d211 */ /* 0x000fe400018f1422 */
[----:B-1----:R-:W-:-:S04]  /*df80*/  @!P4 LEA R14, P3, R4, R0, 0x2 ;  /* 0x00000000040ec211 */ /* 0x002fc800078610ff */
[----:B------:R-:W-:Y:S02]  /*df90*/  @!P4 LEA.HI.X R15, R4, R2, R35, 0x2, P3 ;  /* 0x00000002040fc211 */ /* 0x000fe400018f1423 */
[----:B------:R-:W-:-:S13]  /*dfa0*/  ISETP.GE.AND P3, PT, R3, c[0x0][0x3c8], PT ;  /* 0x0000f20003007a0c */ /* 0x000fda0003f66270 */
[----:B------:R1:W-:Y:S04]  /*dfb0*/  @!P3 ST.E.64 [R20.64], R68 ;  /* 0x000000441400b985 */ /* 0x0003e8000c101b06 */
[----:B------:R1:W-:Y:S04]  /*dfc0*/  @!P6 ST.E.64 [R18.64], R80 ;  /* 0x000000501200e985 */ /* 0x0003e8000c101b06 */
[----:B------:R1:W-:Y:S04]  /*dfd0*/  @!P5 ST.E.64 [R16.64], R84 ;  /* 0x000000541000d985 */ /* 0x0003e8000c101b06 */
[----:B------:R1:W-:Y:S02]  /*dfe0*/  @!P4 ST.E.64 [R14.64], R96 ;  /* 0x000000600e00c985 */ /* 0x0003e4000c101b06 */
.L_x_1022:
[----:B-1----:R-:W-:Y:S05]  /*dff0*/  BSYNC B0 ;  /* 0x0000000000007941 */ /* 0x002fea0003800000 */
.L_x_1021:
[----:B------:R1:W2:Y:S01]  /*e000*/  SHFL.IDX PT, R2, R22, 0x1, 0x1c1f ;  /* 0x003c1f0016027f89 */ /* 0x0002a200000e0000 */
[----:B------:R-:W-:Y:S03]  /*e010*/  BSSY B0, `(.L_x_1023) ;  /* 0x0000033000007945 */ /* 0x000fe60003800000 */
[----:B------:R1:W3:Y:S01]  /*e020*/  SHFL.IDX PT, R0, R26, 0x1, 0x1c1f ;  /* 0x003c1f001a007f89 */ /* 0x0002e200000e0000 */
[----:B------:R-:W-:Y:S05]  /*e030*/  @P2 BRA `(.L_x_1024) ;  /* 0x0000030000002947 */ /* 0x000fea0003800000 */
[----:B------:R-:W-:Y:S02]  /*e040*/  ISETP.GE.AND P2, PT, R37, c[0x0][0x3c8], PT ;  /* 0x0000f20025007a0c */ /* 0x000fe40003f46270 */
[----:B------:R-:W-:-:S02]  /*e050*/  ISETP.GE.AND P3, PT, R13, c[0x0][0x3c8], PT ;  /* 0x0000f2000d007a0c */ /* 0x000fc40003f66270 */
[----:B------:R-:W-:-:S09]  /*e060*/  ISETP.GE.AND P5, PT, R12, c[0x0][0x3c8], PT ;  /* 0x0000f2000c007a0c */ /* 0x000fd20003fa6270 */
[----:B---3--:R-:W-:-:S04]  /*e070*/  @!P2 LEA R14, P4, R37, R0, 0x2 ;  /* 0x00000000250ea211 */ /* 0x008fc800078810ff */
[----:B--2---:R-:W-:Y:S02]  /*e080*/  @!P2 LEA.HI.X R15, R37, R2, R24, 0x2, P4 ;  /* 0x00000002250fa211 */ /* 0x004fe400020f1418 */
[----:B------:R-:W-:-:S03]  /*e090*/  @!P3 LEA R16, P4, R13, R0, 0x2 ;  /* 0x000000000d10b211 */ /* 0x000fc600078810ff */
[----:B------:R2:W-:Y:S01]  /*e0a0*/  @!P2 ST.E.64 [R14.64], R154 ;  /* 0x0000009a0e00a985 */ /* 0x0005e2000c101b06 */
[----:B------:R-:W-:Y:S02]  /*e0b0*/  @!P3 LEA.HI.X R17, R13, R2, R23, 0x2, P4 ;  /* 0x000000020d11b211 */ /* 0x000fe400020f1417 */
[----:B------:R-:W-:-:S03]  /*e0c0*/  ISETP.GE.AND P2, PT, R11, c[0x0][0x3c8], PT ;  /* 0x0000f2000b007a0c */ /* 0x000fc60003f46270 */
[----:B------:R3:W-:Y:S01]  /*e0d0*/  @!P3 ST.E.64 [R16.64], R166 ;  /* 0x000000a61000b985 */ /* 0x0007e2000c101b06 */
[----:B------:R-:W-:Y:S02]  /*e0e0*/  ISETP.GE.AND P3, PT, R10, c[0x0][0x3c8], PT ;  /* 0x0000f2000a007a0c */ /* 0x000fe40003f66270 */
[----:B--2---:R-:W-:-:S04]  /*e0f0*/  @!P5 LEA R14, P4, R12, R0, 0x2 ;  /* 0x000000000c0ed211 */ /* 0x004fc800078810ff */
[----:B------:R-:W-:-:S03]  /*e100*/  @!P5 LEA.HI.X R15, R12, R2, R25, 0x2, P4 ;  /* 0x000000020c0fd211 */ /* 0x000fc600020f1419 */
[----:B---3--:R-:W-:Y:S02]  /*e110*/  @!P2 LEA R16, P4, R11, R0, 0x2 ;  /* 0x000000000b10a211 */ /* 0x008fe400078810ff */
[----:B------:R2:W-:Y:S01]  /*e120*/  @!P5 ST.E.64 [R14.64], R102 ;  /* 0x000000660e00d985 */ /* 0x0005e2000c101b06 */
[----:B------:R-:W-:Y:S02]  /*e130*/  ISETP.GE.AND P5, PT, R9, c[0x0][0x3c8], PT ;  /* 0x0000f20009007a0c */ /* 0x000fe40003fa6270 */
[----:B------:R-:W-:-:S05]  /*e140*/  @!P2 LEA.HI.X R17, R11, R2, R27, 0x2, P4 ;  /* 0x000000020b11a211 */ /* 0x000fca00020f141b */
[----:B------:R3:W-:Y:S01]  /*e150*/  @!P2 ST.E.64 [R16.64], R114 ;  /* 0x000000721000a985 */ /* 0x0007e2000c101b06 */
[----:B------:R-:W-:Y:S02]  /*e160*/  ISETP.GE.AND P2, PT, R8, c[0x0][0x3c8], PT ;  /* 0x0000f20008007a0c */ /* 0x000fe40003f46270 */
[----:B--2---:R-:W-:-:S04]  /*e170*/  @!P3 LEA R14, P4, R10, R0, 0x2 ;  /* 0x000000000a0eb211 */ /* 0x004fc800078810ff */
[----:B------:R-:W-:Y:S02]  /*e180*/  @!P3 LEA.HI.X R15, R10, R2, R28, 0x2, P4 ;  /* 0x000000020a0fb211 */ /* 0x000fe400020f141c */
[----:B---3--:R-:W-:-:S03]  /*e190*/  @!P5 LEA R16, P4, R9, R0, 0x2 ;  /* 0x000000000910d211 */ /* 0x008fc600078810ff */
        /* <DEDUP_REMOVED lines=9> */
[----:B------:R-:W-:Y:S02]  /*e230*/  @!P3 LEA.HI.X R17, R7, R2, R30, 0x2, P4 ;  /* 0x000000020711b211 */ /* 0x000fe400020f141e */
[----:B------:R-:W-:-:S03]  /*e240*/  ISETP.GE.AND P4, PT, R6, c[0x0][0x3c8], PT ;  /* 0x0000f20006007a0c */ /* 0x000fc60003f86270 */
[----:B------:R3:W-:Y:S01]  /*e250*/  @!P3 ST.E.64 [R16.64], R138 ;  /* 0x0000008a1000b985 */ /* 0x0007e2000c101b06 */
[----:B------:R-:W-:Y:S02]  /*e260*/  ISETP.GE.AND P3, PT, R5, c[0x0][0x3c8], PT ;  /* 0x0000f20005007a0c */ /* 0x000fe40003f66270 */
[----:B--2---:R-:W-:-:S04]  /*e270*/  @!P5 LEA R14, P2, R3, R0, 0x2 ;  /* 0x00000000030ed211 */ /* 0x004fc800078410ff */
[----:B------:R-:W-:Y:S02]  /*e280*/  @!P5 LEA.HI.X R15, R3, R2, R32, 0x2, P2 ;  /* 0x00000002030fd211 */ /* 0x000fe400010f1420 */
[----:B------:R-:W-:-:S03]  /*e290*/  ISETP.GE.AND P2, PT, R4, c[0x0][0x3c8], PT ;  /* 0x0000f20004007a0c */ /* 0x000fc60003f46270 */
[----:B------:R2:W-:Y:S01]  /*e2a0*/  @!P5 ST.E.64 [R14.64], R70 ;  /* 0x000000460e00d985 */ /* 0x0005e2000c101b06 */
[----:B------:R-:W-:-:S04]  /*e2b0*/  @!P4 LEA R18, P5, R6, R0, 0x2 ;  /* 0x000000000612c211 */ /* 0x000fc800078a10ff */
[----:B------:R-:W-:Y:S02]  /*e2c0*/  @!P4 LEA.HI.X R19, R6, R2, R33, 0x2, P5 ;  /* 0x000000020613c211 */ /* 0x000fe400028f1421 */
[----:B---3--:R-:W-:-:S03]  /*e2d0*/  @!P3 LEA R16, P5, R5, R0, 0x2 ;  /* 0x000000000510b211 */ /* 0x008fc600078a10ff */
[----:B------:R3:W-:Y:S01]  /*e2e0*/  @!P4 ST.E.64 [R18.64], R82 ;  /* 0x000000521200c985 */ /* 0x0007e2000c101b06 */
[----:B------:R-:W-:-:S05]  /*e2f0*/  @!P3 LEA.HI.X R17, R5, R2, R34, 0x2, P5 ;  /* 0x000000020511b211 */ /* 0x000fca00028f1422 */
[----:B------:R3:W-:Y:S01]  /*e300*/  @!P3 ST.E.64 [R16.64], R86 ;  /* 0x000000561000b985 */ /* 0x0007e2000c101b06 */
[----:B--2---:R-:W-:-:S04]  /*e310*/  @!P2 LEA R14, P5, R4, R0, 0x2 ;  /* 0x00000000040ea211 */ /* 0x004fc800078a10ff */
[----:B------:R-:W-:-:S05]  /*e320*/  @!P2 LEA.HI.X R15, R4, R2, R35, 0x2, P5 ;  /* 0x00000002040fa211 */ /* 0x000fca00028f1423 */
[----:B------:R3:W-:Y:S04]  /*e330*/  @!P2 ST.E.64 [R14.64], R98 ;  /* 0x000000620e00a985 */ /* 0x0007e8000c101b06 */
.L_x_1024:
[----:B------:R-:W-:Y:S05]  /*e340*/  BSYNC B0 ;  /* 0x0000000000007941 */ /* 0x000fea0003800000 */
.L_x_1023:
[----:B--2---:R2:W4:Y:S01]  /*e350*/  SHFL.IDX PT, R2, R22, 0x2, 0x1c1f ;  /* 0x005c1f0016027f89 */ /* 0x00452200000e0000 */
[----:B------:R-:W-:Y:S03]  /*e360*/  BSSY B0, `(.L_x_1025) ;  /* 0x0000033000007945 */ /* 0x000fe60003800000 */
[----:B---3--:R2:W3:Y:S01]  /*e370*/  SHFL.IDX PT, R0, R26, 0x2, 0x1c1f ;  /* 0x005c1f001a007f89 */ /* 0x0084e200000e0000 */
[----:B------:R-:W-:Y:S05]  /*e380*/  @P1 BRA `(.L_x_1026) ;  /* 0x0000030000001947 */ /* 0x000fea0003800000 */
[----:B------:R-:W-:Y:S02]  /*e390*/  ISETP.GE.AND P3, PT, R37, c[0x0][0x3c8], PT ;  /* 0x0000f20025007a0c */ /* 0x000fe40003f66270 */
[----:B------:R-:W-:Y:S02]  /*e3a0*/  ISETP.GE.AND P5, PT, R13, c[0x0][0x3c8], PT ;  /* 0x0000f2000d007a0c */ /* 0x000fe40003fa6270 */
[----:B------:R-:W-:Y:S02]  /*e3b0*/  ISETP.GE.AND P2, PT, R12, c[0x0][0x3c8], PT ;  /* 0x0000f2000c007a0c */ /* 0x000fe40003f46270 */
[----:B------:R-:W-:-:S07]  /*e3c0*/  ISETP.GE.AND P1, PT, R11, c[0x0][0x3c8], PT ;  /* 0x0000f2000b007a0c */ /* 0x000fce0003f26270 */
[----:B---3--:R-:W-:-:S04]  /*e3d0*/  @!P3 LEA R14, P4, R37, R0, 0x2 ;  /* 0x00000000250eb211 */ /* 0x008fc800078810ff */
[----:B----4-:R-:W-:Y:S02]  /*e3e0*/  @!P3 LEA.HI.X R15, R37, R2, R24, 0x2, P4 ;  /* 0x00000002250fb211 */ /* 0x010fe400020f1418 */
[----:B------:R-:W-:-:S03]  /*e3f0*/  @!P5 LEA R16, P4, R13, R0, 0x2 ;  /* 0x000000000d10d211 */ /* 0x000fc600078810ff */
[----:B------:R3:W-:Y:S01]  /*e400*/  @!P3 ST.E.64 [R14.64], R156 ;  /* 0x0000009c0e00b985 */ /* 0x0007e2000c101b06 */
[----:B------:R-:W-:Y:S02]  /*e410*/  @!P5 LEA.HI.X R17, R13, R2, R23, 0x2, P4 ;  /* 0x000000020d11d211 */ /* 0x000fe400020f1417 */
[----:B------:R-:W-:-:S03]  /*e420*/  ISETP.GE.AND P3, PT, R10, c[0x0][0x3c8], PT ;  /* 0x0000f2000a007a0c */ /* 0x000fc60003f66270 */
[----:B------:R4:W-:Y:S01]  /*e430*/  @!P5 ST.E.64 [R16.64], R160 ;  /* 0x000000a01000d985 */ /* 0x0009e2000c101b06 */
[----:B------:R-:W-:Y:S02]  /*e440*/  ISETP.GE.AND P5, PT, R9, c[0x0][0x3c8], PT ;  /* 0x0000f20009007a0c */ /* 0x000fe40003fa6270 */
[----:B---3--:R-:W-:-:S04]  /*e450*/  @!P2 LEA R14, P4, R12, R0, 0x2 ;  /* 0x000000000c0ea211 */ /* 0x008fc800078810ff */
[----:B------:R-:W-:Y:S02]  /*e460*/  @!P2 LEA.HI.X R15, R12, R2, R25, 0x2, P4 ;  /* 0x000000020c0fa211 */ /* 0x000fe400020f1419 */
[----:B----4-:R-:W-:-:S03]  /*e470*/  @!P1 LEA R16, P4, R11, R0, 0x2 ;  /* 0x000000000b109211 */ /* 0x010fc600078810ff */
[----:B------:R3:W-:Y:S01]  /*e480*/  @!P2 ST.E.64 [R14.64], R104 ;  /* 0x000000680e00a985 */ /* 0x0007e2000c101b06 */
[----:B------:R-:W-:Y:S02]  /*e490*/  @!P1 LEA.HI.X R17, R11, R2, R27, 0x2, P4 ;  /* 0x000000020b119211 */ /* 0x000fe400020f141b */
[----:B------:R-:W-:-:S03]  /*e4a0*/  ISETP.GE.AND P2, PT, R8, c[0x0][0x3c8], PT ;  /* 0x0000f20008007a0c */ /* 0x000fc60003f46270 */
[----:B------:R4:W-:Y:S01]  /*e4b0*/  @!P1 ST.E.64 [R16.64], R108 ;  /* 0x0000006c10009985 */ /* 0x0009e2000c101b06 */
[----:B------:R-:W-:Y:S02]  /*e4c0*/  ISETP.GE.AND P1, PT, R7, c[0x0][0x3c8], PT ;  /* 0x0000f20007007a0c */ /* 0x000fe40003f26270 */
[----:B---3--:R-:W-:-:S04]  /*e4d0*/  @!P3 LEA R14, P4, R10, R0, 0x2 ;  /* 0x000000000a0eb211 */ /* 0x008fc800078810ff */
[----:B------:R-:W-:Y:S02]  /*e4e0*/  @!P3 LEA.HI.X R15, R10, R2, R28, 0x2, P4 ;  /* 0x000000020a0fb211 */ /* 0x000fe400020f141c */
[----:B------:R-:W-:-:S03]  /*e4f0*/  @!P5 LEA R18, P4, R9, R0, 0x2 ;  /* 0x000000000912d211 */ /* 0x000fc600078810ff */
[----:B------:R3:W-:Y:S01]  /*e500*/  @!P3 ST.E.64 [R14.64], R120 ;  /* 0x000000780e00b985 */ /* 0x0007e2000c101b06 */
[----:B------:R-:W-:Y:S02]  /*e510*/  @!P5 LEA.HI.X R19, R9, R2, R29, 0x2, P4 ;  /* 0x000000020913d211 */ /* 0x000fe400020f141d */
[----:B------:R-:W-:Y:S02]  /*e520*/  ISETP.GE.AND P4, PT, R3, c[0x0][0x3c8], PT ;  /* 0x0000f20003007a0c */ /* 0x000fe40003f86270 */
[C---:B----4-:R-:W-:Y:S01]  /*e530*/  @!P2 LEA R16, P3, R8.reuse, R0, 0x2 ;  /* 0x000000000810a211 */ /* 0x050fe200078610ff */
[----:B------:R4:W-:Y:S03]  /*e540*/  @!P5 ST.E.64 [R18.64], R124 ;  /* 0x0000007c1200d985 */ /* 0x0009e6000c101b06 */
        /* <DEDUP_REMOVED lines=8> */
[----:B------:R-:W-:Y:S02]  /*e5d0*/  ISETP.GE.AND P1, PT, R4, c[0x0][0x3c8], PT ;  /* 0x0000f20004007a0c */ /* 0x000fe40003f26270 */
[----:B------:R-:W-:Y:S02]  /*e5e0*/  @!P4 LEA.HI.X R21, R3, R2, R32, 0x2, P5 ;  /* 0x000000020315c211 */ /* 0x000fe400028f1420 */
[----:B----4-:R-:W-:-:S03]  /*e5f0*/  @!P3 LEA R18, P5, R6, R0, 0x2 ;  /* 0x000000000612b211 */ /* 0x010fc600078a10ff */
[----:B------:R4:W-:Y:S01]  /*e600*/  @!P4 ST.E.64 [R20.64], R72 ;  /* 0x000000481400c985 */ /* 0x0009e2000c101b06 */
[----:B------:R-:W-:Y:S02]  /*e610*/  @!P3 LEA.HI.X R19, R6, R2, R33, 0x2, P5 ;  /* 0x000000020613b211 */ /* 0x000fe400028f1421 */
[----:B-----5:R-:W-:-:S03]  /*e620*/  @!P2 LEA R16, P5, R5, R0, 0x2 ;  /* 0x000000000510a211 */ /* 0x020fc600078a10ff */
[----:B------:R4:W-:Y:S01]  /*e630*/  @!P3 ST.E.64 [R18.64], R76 ;  /* 0x0000004c1200b985 */ /* 0x0009e2000c101b06 */
[----:B------:R-:W-:-:S05]  /*e640*/  @!P2 LEA.HI.X R17, R5, R2, R34, 0x2, P5 ;  /* 0x000000020511a211 */ /* 0x000fca00028f1422 */
[----:B------:R4:W-:Y:S01]  /*e650*/  @!P2 ST.E.64 [R16.64], R88 ;  /* 0x000000581000a985 */ /* 0x0009e2000c101b06 */
[----:B---3--:R-:W-:-:S04]  /*e660*/  @!P1 LEA R14, P5, R4, R0, 0x2 ;  /* 0x00000000040e9211 */ /* 0x008fc800078a10ff */
[----:B------:R-:W-:-:S05]  /*e670*/  @!P1 LEA.HI.X R15, R4, R2, R35, 0x2, P5 ;  /* 0x00000002040f9211 */ /* 0x000fca00028f1423 */
[----:B------:R4:W-:Y:S04]  /*e680*/  @!P1 ST.E.64 [R14.64], R92 ;  /* 0x0000005c0e009985 */ /* 0x0009e8000c101b06 */
.L_x_1026:
[----:B------:R-:W-:Y:S05]  /*e690*/  BSYNC B0 ;  /* 0x0000000000007941 */ /* 0x000fea0003800000 */
.L_x_1025:
[----:B----4-:R4:W1:Y:S04]  /*e6a0*/  SHFL.IDX PT, R2, R22, 0x3, 0x1c1f ;  /* 0x007c1f0016027f89 */ /* 0x01086800000e0000 */
[----:B---3--:R4:W3:Y:S01]  /*e6b0*/  SHFL.IDX PT, R0, R26, 0x3, 0x1c1f ;  /* 0x007c1f001a007f89 */ /* 0x0088e200000e0000 */
[----:B------:R-:W-:Y:S05]  /*e6c0*/  @P0 BRA `(.L_x_1027) ;  /* 0x000005e000000947 */ /* 0x000fea0003800000 */
[----:B------:R-:W-:Y:S02]  /*e6d0*/  ISETP.GE.AND P3, PT, R13, c[0x0][0x3c8], PT ;  /* 0x0000f2000d007a0c */ /* 0x000fe40003f66270 */
[----:B------:R-:W-:Y:S02]  /*e6e0*/  ISETP.GE.AND P4, PT, R37, c[0x0][0x3c8], PT ;  /* 0x0000f20025007a0c */ /* 0x000fe40003f86270 */
[----:B------:R-:W-:Y:S02]  /*e6f0*/  ISETP.GE.AND P2, PT, R12, c[0x0][0x3c8], PT ;  /* 0x0000f2000c007a0c */ /* 0x000fe40003f46270 */
[----:B------:R-:W-:-:S07]  /*e700*/  ISETP.GE.AND P1, PT, R11, c[0x0][0x3c8], PT ;  /* 0x0000f2000b007a0c */ /* 0x000fce0003f26270 */
[-C--:B---3--:R-:W-:Y:S02]  /*e710*/  @!P3 LEA R20, P0, R13, R0.reuse, 0x2 ;  /* 0x000000000d14b211 */ /* 0x088fe400078010ff */
[----:B------:R-:W-:Y:S02]  /*e720*/  @!P4 LEA R18, P5, R37, R0, 0x2 ;  /* 0x000000002512c211 */ /* 0x000fe400078a10ff */
[-C--:B-1----:R-:W-:Y:S02]  /*e730*/  @!P3 LEA.HI.X R21, R13, R2.reuse, R23, 0x2, P0 ;  /* 0x000000020d15b211 */ /* 0x082fe400000f1417 */
[----:B------:R-:W-:Y:S02]  /*e740*/  @!P4 LEA.HI.X R19, R37, R2, R24, 0x2, P5 ;  /* 0x000000022513c211 */ /* 0x000fe400028f1418 */
[----:B------:R-:W-:Y:S02]  /*e750*/  ISETP.GE.AND P0, PT, R10, c[0x0][0x3c8], PT ;  /* 0x0000f2000a007a0c */ /* 0x000fe40003f06270 */
[C---:B------:R-:W-:Y:S01]  /*e760*/  @!P2 LEA R16, P5, R12.reuse, R0, 0x2 ;  /* 0x000000000c10a211 */ /* 0x040fe200078a10ff */
[----:B------:R-:W-:Y:S03]  /*e770*/  @!P4 ST.E.64 [R18.64], R158 ;  /* 0x0000009e1200c985 */ /* 0x000fe6000c101b06 */
[----:B------:R-:W-:Y:S01]  /*e780*/  @!P2 LEA.HI.X R17, R12, R2, R25, 0x2, P5 ;  /* 0x000000020c11a211 */ /* 0x000fe200028f1419 */
[----:B------:R-:W-:Y:S01]  /*e790*/  @!P3 ST.E.64 [R20.64], R162 ;  /* 0x000000a21400b985 */ /* 0x000fe2000c101b06 */
[----:B------:R-:W-:-:S02]  /*e7a0*/  @!P1 LEA R14, P5, R11, R0, 0x2 ;  /* 0x000000000b0e9211 */ /* 0x000fc400078a10ff */
[----:B------:R-:W-:Y:S01]  /*e7b0*/  ISETP.GE.AND P3, PT, R7, c[0x0][0x3c8], PT ;  /* 0x0000f20007007a0c */ /* 0x000fe20003f66270 */
[----:B------:R-:W-:Y:S01]  /*e7c0*/  @!P2 ST.E.64 [R16.64], R106 ;  /* 0x0000006a1000a985 */ /* 0x000fe2000c101b06 */
[----:B------:R-:W-:Y:S02]  /*e7d0*/  @!P1 LEA.HI.X R15, R11, R2, R27, 0x2, P5 ;  /* 0x000000020b0f9211 */ /* 0x000fe400028f141b */
[----:B------:R-:W-:Y:S02]  /*e7e0*/  ISETP.GE.AND P5, PT, R9, c[0x0][0x3c8], PT ;  /* 0x0000f20009007a0c */ /* 0x000fe40003fa6270 */
[C---:B------:R-:W-:Y:S01]  /*e7f0*/  @!P0 LEA R12, P4, R10.reuse, R0, 0x2 ;  /* 0x000000000a0c8211 */ /* 0x040fe200078810ff */
[----:B------:R1:W-:Y:S01]  /*e800*/  @!P1 ST.E.64 [R14.64], R110 ;  /* 0x0000006e0e009985 */ /* 0x0003e2000c101b06 */
[----:B------:R-:W-:Y:S02]  /*e810*/  ISETP.GE.AND P2, PT, R3, c[0x0][0x3c8], PT ;  /* 0x0000f20003007a0c */ /* 0x000fe40003f46270 */
[----:B------:R-:W-:-:S02]  /*e820*/  @!P0 LEA.HI.X R13, R10, R2, R28, 0x2, P4 ;  /* 0x000000020a0d8211 */ /* 0x000fc400020f141c */
[----:B------:R-:W-:-:S03]  /*e830*/  ISETP.GE.AND P4, PT, R8, c[0x0][0x3c8], PT ;  /* 0x0000f20008007a0c */ /* 0x000fc60003f86270 */
[----:B------:R3:W-:Y:S02]  /*e840*/  @!P0 ST.E.64 [R12.64], R122 ;  /* 0x0000007a0c008985 */ /* 0x0007e4000c101b06 */
[----:B------:R-:W-:-:S04]  /*e850*/  @!P5 LEA R10, P1, R9, R0, 0x2 ;  /* 0x00000000090ad211 */ /* 0x000fc800078210ff */
[----:B------:R-:W-:Y:S02]  /*e860*/  @!P5 LEA.HI.X R11, R9, R2, R29, 0x2, P1 ;  /* 0x00000002090bd211 */ /* 0x000fe400008f141d */
[----:B------:R-:W-:-:S03]  /*e870*/  ISETP.GE.AND P1, PT, R6, c[0x0][0x3c8], PT ;  /* 0x0000f20006007a0c */ /* 0x000fc60003f26270 */
[----:B------:R5:W-:Y:S01]  /*e880*/  @!P5 ST.E.64 [R10.64], R126 ;  /* 0x0000007e0a00d985 */ /* 0x000be2000c101b06 */
[----:B-1----:R-:W-:-:S04]  /*e890*/  @!P4 LEA R14, P0, R8, R0, 0x2 ;  /* 0x00000000080ec211 */ /* 0x002fc800078010ff */
[----:B------:R-:W-:Y:S02]  /*e8a0*/  @!P4 LEA.HI.X R15, R8, R2, R31, 0x2, P0 ;  /* 0x00000002080fc211 */ /* 0x000fe400000f141f */
[----:B------:R-:W-:Y:S02]  /*e8b0*/  ISETP.GE.AND P0, PT, R5, c[0x0][0x3c8], PT ;  /* 0x0000f20005007a0c */ /* 0x000fe40003f06270 */
[C---:B---3--:R-:W-:Y:S01]  /*e8c0*/  @!P3 LEA R12, P5, R7.reuse, R0, 0x2 ;  /* 0x00000000070cb211 */ /* 0x048fe200078a10ff */
[----:B------:R1:W-:Y:S03]  /*e8d0*/  @!P4 ST.E.64 [R14.64], R134 ;  /* 0x000000860e00c985 */ /* 0x0003e6000c101b06 */
[----:B------:R-:W-:-:S05]  /*e8e0*/  @!P3 LEA.HI.X R13, R7, R2, R30, 0x2, P5 ;  /* 0x00000002070db211 */ /* 0x000fca00028f141e */
[----:B------:R1:W-:Y:S01]  /*e8f0*/  @!P3 ST.E.64 [R12.64], R174 ;  /* 0x000000ae0c00b985 */ /* 0x0003e2000c101b06 */
[----:B-----5:R-:W-:-:S04]  /*e900*/  @!P2 LEA R10, P5, R3, R0, 0x2 ;  /* 0x00000000030aa211 */ /* 0x020fc800078a10ff */
[----:B------:R-:W-:Y:S02]  /*e910*/  @!P2 LEA.HI.X R11, R3, R2, R32, 0x2, P5 ;  /* 0x00000002030ba211 */ /* 0x000fe400028f1420 */
[----:B------:R-:W-:-:S03]  /*e920*/  @!P1 LEA R8, P5, R6, R0, 0x2 ;  /* 0x0000000006089211 */ /* 0x000fc600078a10ff */
[----:B------:R1:W-:Y:S01]  /*e930*/  @!P2 ST.E.64 [R10.64], R74 ;  /* 0x0000004a0a00a985 */ /* 0x0003e2000c101b06 */
[----:B------:R-:W-:Y:S02]  /*e940*/  @!P1 LEA.HI.X R9, R6, R2, R33, 0x2, P5 ;  /* 0x0000000206099211 */ /* 0x000fe400028f1421 */
[----:B------:R-:W-:-:S03]  /*e950*/  @!P0 LEA R6, P5, R5, R0, 0x2 ;  /* 0x0000000005068211 */ /* 0x000fc600078a10ff */
[----:B------:R1:W-:Y:S01]  /*e960*/  @!P1 ST.E.64 [R8.64], R78 ;  /* 0x0000004e08009985 */ /* 0x0003e2000c101b06 */
[----:B------:R-:W-:-:S05]  /*e970*/  @!P0 LEA.HI.X R7, R5, R2, R34, 0x2, P5 ;  /* 0x0000000205078211 */ /* 0x000fca00028f1422 */
[----:B------:R1:W-:Y:S01]  /*e980*/  @!P0 ST.E.64 [R6.64], R90 ;  /* 0x0000005a06008985 */ /* 0x0003e2000c101b06 */
[----:B------:R-:W-:-:S13]  /*e990*/  ISETP.GE.AND P0, PT, R4, c[0x0][0x3c8], PT ;  /* 0x0000f20004007a0c */ /* 0x000fda0003f06270 */
[----:B------:R-:W-:Y:S05]  /*e9a0*/  @P0 BRA `(.L_x_1027) ;  /* 0x0000030000000947 */ /* 0x000fea0003800000 */
[----:B-1----:R-:W-:-:S04]  /*e9b0*/  LEA R6, P0, R4, R0, 0x2 ;  /* 0x0000000004067211 */ /* 0x002fc800078010ff */
[----:B------:R-:W-:-:S05]  /*e9c0*/  LEA.HI.X R7, R4, R2, R35, 0x2, P0 ;  /* 0x0000000204077211 */ /* 0x000fca00000f1423 */
[----:B------:R1:W-:Y:S01]  /*e9d0*/  ST.E.64 [R6.64], R94 ;  /* 0x0000005e06007985 */ /* 0x0003e2000c101b06 */
[----:B------:R-:W-:Y:S05]  /*e9e0*/  BRA `(.L_x_1027) ;  /* 0x000002c000007947 */ /* 0x000fea0003800000 */
.L_x_1019:
[----:B------:R-:W2:Y:S02]  /*e9f0*/  S2R R4, SR_TID.X ;  /* 0x0000000000047919 */ /* 0x000ea40000002100 */
[----:B--2---:R-:W-:-:S13]  /*ea00*/  ISETP.GT.AND P0, PT, R4, 0x7f, PT ;  /* 0x0000007f0400780c */ /* 0x004fda0003f04270 */
[----:B------:R-:W-:Y:S05]  /*ea10*/  @P0 BRA `(.L_x_1027) ;  /* 0x0000029000000947 */ /* 0x000fea0003800000 */
[----:B------:R-:W2:Y:S01]  /*ea20*/  LDL.LU R3, [R1+0x54] ;  /* 0x0000540001037983 */ /* 0x000ea20000300800 */
[----:B------:R-:W-:-:S05]  /*ea30*/  MOV R2, c[0x0][0x4e8] ;  /* 0x00013a0000027a02 */ /* 0x000fca0000000f00 */
[----:B------:R-:W-:Y:S01]  /*ea40*/  IMAD R0, R2, c[0x0][0x388], RZ ;  /* 0x0000e20002007a24 */ /* 0x000fe200078e02ff */
[----:B--2---:R-:W-:-:S04]  /*ea50*/  IADD3 R4, R3, R4, RZ ;  /* 0x0000000403047210 */ /* 0x004fc80007ffe0ff */
[----:B------:R-:W-:-:S13]  /*ea60*/  ISETP.GE.AND P0, PT, R4, R0, PT ;  /* 0x000000000400720c */ /* 0x000fda0003f06270 */
[----:B------:R-:W-:Y:S05]  /*ea70*/  @P0 BRA `(.L_x_1027) ;  /* 0x0000023000000947 */ /* 0x000fea0003800000 */
[----:B------:R-:W2:Y:S04]  /*ea80*/  LDL.LU R3, [R1+0x40] ;  /* 0x0000400001037983 */ /* 0x000ea80000300800 */
[----:B------:R-:W3:Y:S04]  /*ea90*/  LDL.LU R9, [R1+0x44] ;  /* 0x0000440001097983 */ /* 0x000ee80000300800 */
[----:B------:R-:W4:Y:S01]  /*eaa0*/  LDL.LU R8, [R1+0x50] ;  /* 0x0000500001087983 */ /* 0x000f220000300800 */
[----:B------:R-:W-:-:S13]  /*eab0*/  ISETP.NE.AND P0, PT, R2, 0x1, PT ;  /* 0x000000010200780c */ /* 0x000fda0003f05270 */
[----:B------:R-:W-:Y:S01]  /*eac0*/  @P0 IMAD.HI.U32 R7, R4, c[0x0][0x4ec], RZ ;  /* 0x00013b0004070a27 */ /* 0x000fe200078e00ff */
[----:B--2---:R-:W-:Y:S02]  /*ead0*/  SHF.R.S32.HI R0, RZ, 0x1f, R3 ;  /* 0x0000001fff007819 */ /* 0x004fe40000011403 */
[----:B---3--:R-:W-:-:S03]  /*eae0*/  SHF.R.S32.HI R6, RZ, 0x1f, R9 ;  /* 0x0000001fff067819 */ /* 0x008fc60000011409 */
[----:B------:R-:W-:-:S04]  /*eaf0*/  IMAD R0, R0, c[0x0][0x4d0], RZ ;  /* 0x0001340000007a24 */ /* 0x000fc800078e02ff */
[C---:B------:R-:W-:Y:S01]  /*eb00*/  IMAD R5, R3.reuse, c[0x0][0x4d4], R0 ;  /* 0x0001350003057a24 */ /* 0x040fe200078e0200 */
[----:B------:R-:W-:Y:S01]  /*eb10*/  MOV R0, R4 ;  /* 0x0000000400007202 */ /* 0x000fe20000000f00 */
[----:B------:R-:W-:Y:S01]  /*eb20*/  IMAD.WIDE.U32 R2, R3, c[0x0][0x4d0], RZ ;  /* 0x0001340003027a25 */ /* 0x000fe200078e00ff */
[----:B------:R-:W-:-:S03]  /*eb30*/  @P0 SHF.R.U32.HI R0, RZ, c[0x0][0x4f0], R7 ;  /* 0x00013c00ff000a19 */ /* 0x000fc60000011607 */
[----:B------:R-:W-:Y:S01]  /*eb40*/  IMAD R6, R6, c[0x0][0x4d8], RZ ;  /* 0x0001360006067a24 */ /* 0x000fe200078e02ff */
[----:B------:R-:W-:Y:S02]  /*eb50*/  IADD3 R3, R3, R5, RZ ;  /* 0x0000000503037210 */ /* 0x000fe40007ffe0ff */
[----:B----4-:R-:W-:Y:S01]  /*eb60*/  SHF.R.S32.HI R5, RZ, 0x1f, R8 ;  /* 0x0000001fff057819 */ /* 0x010fe20000011408 */
[C---:B------:R-:W-:Y:S01]  /*eb70*/  IMAD R7, R9.reuse, c[0x0][0x4dc], R6 ;  /* 0x0001370009077a24 */ /* 0x040fe200078e0206 */
[----:B------:R-:W-:Y:S01]  /*eb80*/  IADD3 R6, -R0, RZ, RZ ;  /* 0x000000ff00067210 */ /* 0x000fe20007ffe1ff */
[----:B------:R-:W-:-:S04]  /*eb90*/  IMAD.WIDE.U32 R2, R9, c[0x0][0x4d8], R2 ;  /* 0x0001360009027a25 */ /* 0x000fc800078e0002 */
[----:B------:R-:W-:Y:S01]  /*eba0*/  IMAD R5, R5, c[0x0][0x4e0], RZ ;  /* 0x0001380005057a24 */ /* 0x000fe200078e02ff */
[----:B------:R-:W-:Y:S01]  /*ebb0*/  IADD3 R3, R3, R7, RZ ;  /* 0x0000000703037210 */ /* 0x000fe20007ffe0ff */
[----:B------:R-:W-:Y:S01]  /*ebc0*/  IMAD R4, R6, c[0x0][0x4e8], R4 ;  /* 0x00013a0006047a24 */ /* 0x000fe200078e0204 */
[----:B------:R-:W-:Y:S01]  /*ebd0*/  SHF.R.S32.HI R7, RZ, 0x1f, R0 ;  /* 0x0000001fff077819 */ /* 0x000fe20000011400 */
[C---:B------:R-:W-:Y:S02]  /*ebe0*/  IMAD R6, R8.reuse, c[0x0][0x4e4], R5 ;  /* 0x0001390008067a24 */ /* 0x040fe400078e0205 */
[----:B------:R-:W-:Y:S01]  /*ebf0*/  IMAD.WIDE.U32 R2, R8, c[0x0][0x4e0], R2 ;  /* 0x0001380008027a25 */ /* 0x000fe200078e0002 */
[----:B------:R-:W-:-:S04]  /*ec00*/  SHF.R.S32.HI R5, RZ, 0x1f, R4 ;  /* 0x0000001fff057819 */ /* 0x000fc80000011404 */
[----:B------:R-:W-:Y:S01]  /*ec10*/  IADD3 R2, P0, R0, R2, RZ ;  /* 0x0000000200027210 */ /* 0x000fe20007f1e0ff */
[----:B------:R-:W-:-:S03]  /*ec20*/  IMAD R0, R5, c[0x0][0x4c8], RZ ;  /* 0x0001320005007a24 */ /* 0x000fc600078e02ff */
[----:B------:R-:W-:Y:S01]  /*ec30*/  IADD3.X R3, R7, R3, R6, P0, !PT ;  /* 0x0000000307037210 */ /* 0x000fe200007fe406 */
[----:B------:R-:W-:-:S04]  /*ec40*/  IMAD R0, R4, c[0x0][0x4cc], R0 ;  /* 0x0001330004007a24 */ /* 0x000fc800078e0200 */
[----:B------:R-:W-:-:S05]  /*ec50*/  IMAD.WIDE.U32 R2, R4, c[0x0][0x4c8], R2 ;  /* 0x0001320004027a25 */ /* 0x000fca00078e0002 */
[----:B------:R-:W-:Y:S02]  /*ec60*/  IADD3 R0, R3, R0, RZ ;  /* 0x0000000003007210 */ /* 0x000fe40007ffe0ff */
[----:B------:R-:W-:-:S04]  /*ec70*/  LEA R4, P0, R2, c[0x0][0x4a8], 0x2 ;  /* 0x00012a0002047a11 */ /* 0x000fc800078010ff */
[----:B------:R-:W-:Y:S02]  /*ec80*/  LEA.HI.X R5, R2, c[0x0][0x4ac], R0, 0x2, P0 ;  /* 0x00012b0002057a11 */ /* 0x000fe400000f1400 */
[----:B------:R-:W-:-:S05]  /*ec90*/  MOV R0, 0xff800000 ;  /* 0xff80000000007802 */ /* 0x000fca0000000f00 */
[----:B------:R2:W-:Y:S02]  /*eca0*/  STG.E [R4.64], R0 ;  /* 0x0000000004007986 */ /* 0x0005e4000c101906 */
.L_x_1027:
[----:B------:R-:W-:Y:S05]  /*ecb0*/  BSYNC B1 ;  /* 0x0000000000017941 */ /* 0x000fea0003800000 */
.L_x_1018:
[----:B--23--:R-:W2:Y:S02]  /*ecc0*/  LDL R0, [R1+0x68] ;  /* 0x0000680001007983 */ /* 0x00cea40000100800 */
[----:B--2---:R-:W-:-:S13]  /*ecd0*/  ISETP.NE.AND P0, PT, R0, RZ, PT ;  /* 0x000000ff0000720c */ /* 0x004fda0003f05270 */
[----:B------:R-:W-:Y:S01]  /*ece0*/  @P0 WARPSYNC 0xffffffff ;  /* 0xffffffff00000948 */ /* 0x000fe20003800000 */
[----:B------:R-:W-:Y:S06]  /*ecf0*/  @P0 BAR.SYNC.DEFER_BLOCKING 0x5, 0x80 ;  /* 0x0142000000000b1d */ /* 0x000fec0000010000 */
[----:B------:R-:W2:Y:S04]  /*ed00*/  @P0 LDS R0, [0xc100] ;  /* 0x00c10000ff000984 */ /* 0x000ea80000000800 */
[----:B--2---:R2:W-:Y:S04]  /*ed10*/  @P0 STL [R1+0x58], R0 ;  /* 0x0000580001000387 */ /* 0x0045e80000100800 */
[----:B------:R-:W-:Y:S06]  /*ed20*/  @P0 BAR.ARV 0x4, 0x80 ;  /* 0x0102000000000b1d */ /* 0x000fec0000002000 */
[----:B------:R-:W-:Y:S05]  /*ed30*/  @P0 BRA `(.L_x_1028) ;  /* 0x0000009000000947 */ /* 0x000fea0003800000 */
[----:B------:R-:W-:Y:S05]  /*ed40*/  BRA.DIV ~URZ, `(.L_x_1029) ;  /* 0x000006f27f007947 */ /* 0x000fea000b800000 */
[----:B--2---:R2:W3:Y:S02]  /*ed50*/  SHFL.IDX PT, R0, R36, RZ, 0x1f ;  /* 0x00001fff24007589 */ /* 0x0044e400000e0000 */
.L_x_1040:
[----:B-1----:R-:W1:Y:S01]  /*ed60*/  S2R R2, SR_TID.X ;  /* 0x0000000000027919 */ /* 0x002e620000002100 */
[----:B------:R-:W-:Y:S03]  /*ed70*/  WARPSYNC 0xffffffff ;  /* 0xffffffff00007948 */ /* 0x000fe60003800000 */
[----:B------:R-:W-:Y:S06]  /*ed80*/  BAR.SYNC.DEFER_BLOCKING 0x4, 0x80 ;  /* 0x0102000000007b1d */ /* 0x000fec0000010000 */
[----:B---3--:R3:W-:Y:S01]  /*ed90*/  STL [R1+0x58], R0 ;  /* 0x0000580001007387 */ /* 0x0087e20000100800 */
[----:B-1----:R-:W-:-:S13]  /*eda0*/  LOP3.LUT P0, RZ, R2, 0x7f, RZ, 0xc0, !PT ;  /* 0x0000007f02ff7812 */ /* 0x002fda000780c0ff */
[----:B------:R3:W-:Y:S04]  /*edb0*/  @!P0 STS [0xc100], R36 ;  /* 0x00c10024ff008388 */ /* 0x0007e80000000800 */
[----:B------:R-:W-:Y:S06]  /*edc0*/  BAR.ARV 0x5, 0x80 ;  /* 0x0142000000007b1d */ /* 0x000fec0000002000 */
.L_x_1028:
[----:B--23--:R-:W2:Y:S02]  /*edd0*/  LDL R0, [R1+0x58] ;  /* 0x0000580001007983 */ /* 0x00cea40000100800 */
[----:B--2---:R-:W-:-:S13]  /*ede0*/  ISETP.GE.AND P0, PT, R0, c[0x0][0x538], PT ;  /* 0x00014e0000007a0c */ /* 0x004fda0003f06270 */
[----:B-1--4-:R-:W-:Y:S01]  /*edf0*/  @P0 CALL.REL.NOINC `(.L_x_1030) ;  /* 0x0000001000000944 */ /* 0x012fe20003c00000 */
[----:B------:R-:W-:Y:S05]  /*ee00*/  BRA `(.L_x_1031) ;  /* 0xffff1a2000007947 */ /* 0x000fea000383ffff */
.L_x_1030:
[----:B------:R-:W-:Y:S05]  /*ee10*/  EXIT ;  /* 0x000000000000794d */ /* 0x000fea0003800000 */
.L_x_996:
[----:B------:R-:W-:Y:S01]  /*ee20*/  IMAD.MOV.U32 R7, RZ, RZ, R14 ;  /* 0x000000ffff077224 */ /* 0x000fe200078e000e */
[----:B------:R-:W-:Y:S01]  /*ee30*/  MOV R6, RZ ;  /* 0x000000ff00067202 */ /* 0x000fe20000000f00 */
[----:B-1----:R-:W-:Y:S01]  /*ee40*/  IMAD.MOV.U32 R3, RZ, RZ, 0x1c1f ;  /* 0x00001c1fff037424 */ /* 0x002fe200078e00ff */
[----:B------:R-:W-:Y:S02]  /*ee50*/  MOV R2, 0xee70 ;  /* 0x0000ee7000027802 */ /* 0x000fe40000000f00 */
[----:B------:R-:W-:Y:S05]  /*ee60*/  CALL.REL.NOINC `($__internal_17_$__cuda_sm70_shflsync_idx_p) ;  /* 0x0000068000007944 */ /* 0x000fea0003c00000 */
[----:B------:R-:W-:Y:S01]  /*ee70*/  MOV R5, R6 ;  /* 0x0000000600057202 */ /* 0x000fe20000000f00 */
[----:B------:R-:W-:Y:S05]  /*ee80*/  BRA `(.L_x_1032) ;  /* 0xffff29b000007947 */ /* 0x000fea000383ffff */
.L_x_997:
[----:B------:R-:W-:Y:S01]  /*ee90*/  IMAD.MOV.U32 R7, RZ, RZ, R16 ;  /* 0x000000ffff077224 */ /* 0x000fe200078e0010 */
[----:B------:R-:W-:Y:S01]  /*eea0*/  MOV R6, RZ ;  /* 0x000000ff00067202 */ /* 0x000fe20000000f00 */
[----:B-1----:R-:W-:Y:S01]  /*eeb0*/  IMAD.MOV.U32 R3, RZ, RZ, 0x1c1f ;  /* 0x00001c1fff037424 */ /* 0x002fe200078e00ff */
[----:B------:R-:W-:Y:S02]  /*eec0*/  MOV R2, 0xeee0 ;  /* 0x0000eee000027802 */ /* 0x000fe40000000f00 */
[----:B--23--:R-:W-:Y:S05]  /*eed0*/  CALL.REL.NOINC `($__internal_17_$__cuda_sm70_shflsync_idx_p) ;  /* 0x0000061000007944 */ /* 0x00cfea0003c00000 */
[----:B------:R-:W-:Y:S01]  /*eee0*/  MOV R2, R6 ;  /* 0x0000000600027202 */ /* 0x000fe20000000f00 */
[----:B------:R-:W-:Y:S05]  /*eef0*/  BRA `(.L_x_1033) ;  /* 0xffff296000007947 */ /* 0x000fea000383ffff */
.L_x_1000:
[----:B--2---:R-:W-:Y:S01]  /*ef00*/  IMAD.MOV.U32 R7, RZ, RZ, R14 ;  /* 0x000000ffff077224 */ /* 0x004fe200078e000e */
[----:B------:R-:W-:Y:S01]  /*ef10*/  MOV R6, 0x1 ;  /* 0x0000000100067802 */ /* 0x000fe20000000f00 */
[----:B------:R-:W-:Y:S01]  /*ef20*/  IMAD.MOV.U32 R3, RZ, RZ, 0x1c1f ;  /* 0x00001c1fff037424 */ /* 0x000fe200078e00ff */
[----:B----4-:R-:W-:-:S02]  /*ef30*/  MOV R2, 0xef50 ;  /* 0x0000ef5000027802 */ /* 0x010fc40000000f00 */
[----:B-1-3--:R-:W-:Y:S05]  /*ef40*/  CALL.REL.NOINC `($__internal_17_$__cuda_sm70_shflsync_idx_p) ;  /* 0x000005a000007944 */ /* 0x00afea0003c00000 */
[----:B------:R-:W-:Y:S01]  /*ef50*/  IMAD.MOV.U32 R5, RZ, RZ, R6 ;  /* 0x000000ffff057224 */ /* 0x000fe200078e0006 */
[----:B------:R-:W-:Y:S01]  /*ef60*/  MOV R6, 0x1 ;  /* 0x0000000100067802 */ /* 0x000fe20000000f00 */
[----:B------:R-:W-:Y:S01]  /*ef70*/  IMAD.MOV.U32 R7, RZ, RZ, R16 ;  /* 0x000000ffff077224 */ /* 0x000fe200078e0010 */
[----:B------:R-:W-:-:S02]  /*ef80*/  MOV R3, 0x1c1f ;  /* 0x00001c1f00037802 */ /* 0x000fc40000000f00 */
[----:B------:R-:W-:Y:S02]  /*ef90*/  MOV R2, 0xefb0 ;  /* 0x0000efb000027802 */ /* 0x000fe40000000f00 */
[----:B------:R-:W-:Y:S05]  /*efa0*/  CALL.REL.NOINC `($__internal_17_$__cuda_sm70_shflsync_idx_p) ;  /* 0x0000054000007944 */ /* 0x000fea0003c00000 */
[----:B------:R-:W-:Y:S01]  /*efb0*/  MOV R2, R6 ;  /* 0x0000000600027202 */ /* 0x000fe20000000f00 */
[----:B------:R-:W-:Y:S05]  /*efc0*/  BRA `(.L_x_1034) ;  /* 0xffff2a6000007947 */ /* 0x000fea000383ffff */
.L_x_1003:
[----:B-1----:R-:W-:Y:S01]  /*efd0*/  IMAD.MOV.U32 R7, RZ, RZ, R14 ;  /* 0x000000ffff077224 */ /* 0x002fe200078e000e */
[----:B------:R-:W-:Y:S01]  /*efe0*/  MOV R6, 0x2 ;  /* 0x0000000200067802 */ /* 0x000fe20000000f00 */
[----:B------:R-:W-:Y:S01]  /*eff0*/  IMAD.MOV.U32 R3, RZ, RZ, 0x1c1f ;  /* 0x00001c1fff037424 */ /* 0x000fe200078e00ff */
[----:B--2---:R-:W-:Y:S02]  /*f000*/  MOV R2, 0xf020 ;  /* 0x0000f02000027802 */ /* 0x004fe40000000f00 */
[----:B---3--:R-:W-:Y:S05]  /*f010*/  CALL.REL.NOINC `($__internal_17_$__cuda_sm70_shflsync_idx_p) ;  /* 0x000004d000007944 */ /* 0x008fea0003c00000 */
[----:B------:R-:W-:Y:S01]  /*f020*/  MOV R5, R6 ;  /* 0x0000000600057202 */ /* 0x000fe20000000f00 */
[----:B------:R-:W-:Y:S05]  /*f030*/  BRA `(.L_x_1035) ;  /* 0xffff2ba000007947 */ /* 0x000fea000383ffff */
.L_x_1004:
[----:B------:R-:W-:Y:S01]  /*f040*/  IMAD.MOV.U32 R7, RZ, RZ, R16 ;  /* 0x000000ffff077224 */ /* 0x000fe200078e0010 */
[----:B------:R-:W-:Y:S01]  /*f050*/  MOV R6, 0x2 ;  /* 0x0000000200067802 */ /* 0x000fe20000000f00 */
[----:B------:R-:W-:Y:S01]  /*f060*/  IMAD.MOV.U32 R3, RZ, RZ, 0x1c1f ;  /* 0x00001c1fff037424 */ /* 0x000fe200078e00ff */
[----:B--2---:R-:W-:Y:S02]  /*f070*/  MOV R2, 0xf090 ;  /* 0x0000f09000027802 */ /* 0x004fe40000000f00 */
[----:B-1-34-:R-:W-:Y:S05]  /*f080*/  CALL.REL.NOINC `($__internal_17_$__cuda_sm70_shflsync_idx_p) ;  /* 0x0000046000007944 */ /* 0x01afea0003c00000 */
[----:B------:R-:W-:Y:S01]  /*f090*/  MOV R2, R6 ;  /* 0x0000000600027202 */ /* 0x000fe20000000f00 */
[----:B------:R-:W-:Y:S05]  /*f0a0*/  BRA `(.L_x_1036) ;  /* 0xffff2b5000007947 */ /* 0x000fea000383ffff */
.L_x_1007:
[----:B-1----:R-:W-:Y:S01]  /*f0b0*/  IMAD.MOV.U32 R7, RZ, RZ, R14 ;  /* 0x000000ffff077224 */ /* 0x002fe200078e000e */
[----:B------:R-:W-:Y:S01]  /*f0c0*/  MOV R6, 0x3 ;  /* 0x0000000300067802 */ /* 0x000fe20000000f00 */
[----:B------:R-:W-:Y:S01]  /*f0d0*/  IMAD.MOV.U32 R3, RZ, RZ, 0x1c1f ;  /* 0x00001c1fff037424 */ /* 0x000fe200078e00ff */
[----:B------:R-:W-:-:S02]  /*f0e0*/  MOV R2, 0xf100 ;  /* 0x0000f10000027802 */ /* 0x000fc40000000f00 */
[----:B--234-:R-:W-:Y:S05]  /*f0f0*/  CALL.REL.NOINC `($__internal_17_$__cuda_sm70_shflsync_idx_p) ;  /* 0x000003f000007944 */ /* 0x01cfea0003c00000 */
        /* <DEDUP_REMOVED lines=8> */
.L_x_1014:
[----:B------:R1:W5:Y:S01]  /*f180*/  LDL R0, [R1+0x20] ;  /* 0x0000200001007983 */ /* 0x0003620000100800 */
[----:B------:R-:W-:Y:S02]  /*f190*/  MOV R3, 0x2 ;  /* 0x0000000200037802 */ /* 0x000fe40000000f00 */
[----:B------:R-:W-:Y:S02]  /*f1a0*/  MOV R2, 0xf1c0 ;  /* 0x0000f1c000027802 */ /* 0x000fe40000000f00 */
[----:B-1---5:R-:W-:Y:S05]  /*f1b0*/  CALL.REL.NOINC `($__internal_16_$__cuda_sm70_shflsync_bfly_p) ;  /* 0x000002f000007944 */ /* 0x022fea0003c00000 */
[----:B------:R-:W-:Y:S01]  /*f1c0*/  MOV R5, R8 ;  /* 0x0000000800057202 */ /* 0x000fe20000000f00 */
[----:B------:R-:W-:Y:S05]  /*f1d0*/  BRA `(.L_x_1038) ;  /* 0xffffd72000007947 */ /* 0x000fea000383ffff */
.L_x_1015:
[----:B------:R-:W-:Y:S01]  /*f1e0*/  IMAD.MOV.U32 R0, RZ, RZ, R5 ;  /* 0x000000ffff007224 */ /* 0x000fe200078e0005 */
[----:B------:R-:W-:Y:S02]  /*f1f0*/  MOV R3, 0x1 ;  /* 0x0000000100037802 */ /* 0x000fe40000000f00 */
[----:B------:R-:W-:Y:S02]  /*f200*/  MOV R2, 0xf220 ;  /* 0x0000f22000027802 */ /* 0x000fe40000000f00 */
[----:B------:R-:W-:Y:S05]  /*f210*/  CALL.REL.NOINC `($__internal_16_$__cuda_sm70_shflsync_bfly_p) ;  /* 0x0000029000007944 */ /* 0x000fea0003c00000 */
[----:B------:R1:W5:Y:S01]  /*f220*/  LDL R0, [R1+0x24] ;  /* 0x0000240001007983 */ /* 0x0003620000100800 */
[----:B------:R-:W-:Y:S01]  /*f230*/  FADD.FTZ R5, R5, R8 ;  /* 0x0000000805057221 */ /* 0x000fe20000010000 */
[----:B------:R-:W-:-:S02]  /*f240*/  MOV R3, 0x2 ;  /* 0x0000000200037802 */ /* 0x000fc40000000f00 */
[----:B------:R-:W-:Y:S02]  /*f250*/  MOV R2, 0xf270 ;  /* 0x0000f27000027802 */ /* 0x000fe40000000f00 */
[----:B-1---5:R-:W-:Y:S05]  /*f260*/  CALL.REL.NOINC `($__internal_16_$__cuda_sm70_shflsync_bfly_p) ;  /* 0x0000024000007944 */ /* 0x022fea0003c00000 */
[----:B------:R-:W2:Y:S01]  /*f270*/  LDL.LU R0, [R1+0x24] ;  /* 0x0000240001007983 */ /* 0x000ea20000300800 */
[----:B------:R-:W-:Y:S02]  /*f280*/  MOV R3, 0x1 ;  /* 0x0000000100037802 */ /* 0x000fe40000000f00 */
[----:B------:R-:W-:Y:S01]  /*f290*/  MOV R2, 0xf2d0 ;  /* 0x0000f2d000027802 */ /* 0x000fe20000000f00 */
[----:B--2---:R-:W-:-:S05]  /*f2a0*/  FADD.FTZ R4, R0, R8 ;  /* 0x0000000800047221 */ /* 0x004fca0000010000 */
[----:B------:R-:W-:Y:S02]  /*f2b0*/  MOV R0, R4 ;  /* 0x0000000400007202 */ /* 0x000fe40000000f00 */
[----:B------:R-:W-:Y:S05]  /*f2c0*/  CALL.REL.NOINC `($__internal_16_$__cuda_sm70_shflsync_bfly_p) ;  /* 0x000001e000007944 */ /* 0x000fea0003c00000 */
[----:B------:R1:W5:Y:S01]  /*f2d0*/  LDL R0, [R1+0x28] ;  /* 0x0000280001007983 */ /* 0x0003620000100800 */
[----:B------:R-:W-:Y:S01]  /*f2e0*/  FADD.FTZ R4, R4, R8 ;  /* 0x0000000804047221 */ /* 0x000fe20000010000 */
[----:B------:R-:W-:Y:S02]  /*f2f0*/  MOV R3, 0x2 ;  /* 0x0000000200037802 */ /* 0x000fe40000000f00 */
        /* <DEDUP_REMOVED lines=19> */
[----:B------:R-:W-:Y:S05]  /*f430*/  BRA `(.L_x_1039) ;  /* 0xffffd5f000007947 */ /* 0x000fea000383ffff */
.L_x_1029:
[----:B-1----:R-:W-:Y:S01]  /*f440*/  IMAD.MOV.U32 R7, RZ, RZ, R36 ;  /* 0x000000ffff077224 */ /* 0x002fe200078e0024 */
[----:B------:R-:W-:Y:S01]  /*f450*/  MOV R6, RZ ;  /* 0x000000ff00067202 */ /* 0x000fe20000000f00 */
[----:B------:R-:W-:Y:S01]  /*f460*/  IMAD.MOV.U32 R3, RZ, RZ, 0x1f ;  /* 0x0000001fff037424 */ /* 0x000fe200078e00ff */
[----:B------:R-:W-:Y:S02]  /*f470*/  MOV R2, 0xf490 ;  /* 0x0000f49000027802 */ /* 0x000fe40000000f00 */
[----:B--2-4-:R-:W-:Y:S05]  /*f480*/  CALL.REL.NOINC `($__internal_17_$__cuda_sm70_shflsync_idx_p) ;  /* 0x0000006000007944 */ /* 0x014fea0003c00000 */
[----:B------:R-:W-:Y:S01]  /*f490*/  MOV R0, R6 ;  /* 0x0000000600007202 */ /* 0x000fe20000000f00 */
[----:B------:R-:W-:Y:S05]  /*f4a0*/  BRA `(.L_x_1040) ;  /* 0xfffff8b000007947 */ /* 0x000fea000383ffff */
        .weak           $__internal_16_$__cuda_sm70_shflsync_bfly_p
        .type           $__internal_16_$__cuda_sm70_shflsync_bfly_p,@function
        .size           $__internal_16_$__cuda_sm70_shflsync_bfly_p,($__internal_17_$__cuda_sm70_shflsync_idx_p - $__internal_16_$__cuda_sm70_shflsync_bfly_p)
$__internal_16_$__cuda_sm70_shflsync_bfly_p:
[----:B------:R-:W-:Y:S04]  /*f4b0*/  WARPSYNC R9 ;  /* 0x0000000900007348 */ /* 0x000fe80003800000 */
[----:B------:R1:W2:Y:S02]  /*f4c0*/  SHFL.BFLY PT, R8, R0, R3, R10 ;  /* 0x0c00000300087389 */ /* 0x0002a400000e000a */
[----:B-1----:R-:W-:-:S04]  /*f4d0*/  MOV R3, 0x0 ;  /* 0x0000000000037802 */ /* 0x002fc80000000f00 */
[----:B--2---:R-:W-:Y:S05]  /*f4e0*/  RET.REL.NODEC R2 `(_ZN7cutlass13device_kernelIN5flash19enable_sm80_to_sm89INS1_16FlashAttnFwdSm80INS1_25CollectiveMainloopFwdSm80ILi4ELi1ELb0EN4cute5tupleIJNS5_1CILi128EEENS7_ILi64EEENS7_ILi96EEEEEELi96ENS_6half_tEfNS_4arch4Sm80ELb1ELb0ELb0ELb0ELb0ELb0ELb1ELb1EEENS1_21CollectiveEpilogueFwdINS6_IJS8_SA_S9_EEENS6_IJNS7_ILi1EEESI_SI_EEESC_SE_Li128ELb0ELb1ELb1ELb0EEENS1_30DynamicPersistentTileSchedulerILi128ELi128ELb1ELb1ELb0EEEEEEEEEvNT_6ParamsE) ;  /* 0xffff0b1002007950 */ /* 0x004fea0003c3ffff */
        .weak           $__internal_17_$__cuda_sm70_shflsync_idx_p
        .type           $__internal_17_$__cuda_sm70_shflsync_idx_p,@function
        .size           $__internal_17_$__cuda_sm70_shflsync_idx_p,(.L_x_1446 - $__internal_17_$__cuda_sm70_shflsync_idx_p)
$__internal_17_$__cuda_sm70_shflsync_idx_p:
[----:B------:R-:W-:-:S04]  /*f4f0*/  MOV R8, 0xffffffff ;  /* 0xffffffff00087802 */ /* 0x000fc80000000f00 */
[----:B------:R-:W-:Y:S04]  /*f500*/  WARPSYNC R8 ;  /* 0x0000000800007348 */ /* 0x000fe80003800000 */
[----:B------:R1:W2:Y:S02]  /*f510*/  SHFL.IDX PT, R6, R7, R6, R3 ;  /* 0x0000000607067389 */ /* 0x0002a400000e0003 */
[----:B-1----:R-:W-:-:S04]  /*f520*/  MOV R3, 0x0 ;  /* 0x0000000000037802 */ /* 0x002fc80000000f00 */
[----:B--2---:R-:W-:Y:S05]  /*f530*/  RET.REL.NODEC R2 `(_ZN7cutlass13device_kernelIN5flash19enable_sm80_to_sm89INS1_16FlashAttnFwdSm80INS1_25CollectiveMainloopFwdSm80ILi4ELi1ELb0EN4cute5tupleIJNS5_1CILi128EEENS7_ILi64EEENS7_ILi96EEEEEELi96ENS_6half_tEfNS_4arch4Sm80ELb1ELb0ELb0ELb0ELb0ELb0ELb1ELb1EEENS1_21CollectiveEpilogueFwdINS6_IJS8_SA_S9_EEENS6_IJNS7_ILi1EEESI_SI_EEESC_SE_Li128ELb0ELb1ELb1ELb0EEENS1_30DynamicPersistentTileSchedulerILi128ELi128ELb1ELb1ELb0EEEEEEEEEvNT_6ParamsE) ;  /* 0xffff0ac002007950 */ /* 0x004fea0003c3ffff */
.L_x_1041:
        /* <DEDUP_REMOVED lines=12> */
.L_x_1446:


//--------------------- .text._ZN7cutlass13device_kernelIN5flash19enable_sm80_to_sm89INS1_16FlashAttnFwdSm80INS1_25CollectiveMainloopFwdSm80ILi4ELi1ELb0EN4cute5tupleIJNS5_1CILi128EEENS7_ILi48EEENS7_ILi96EEEEEELi96ENS_6half_tEfNS_4arch4Sm80ELb1ELb0ELb0ELb1ELb0ELb0ELb1ELb1EEENS1_21CollectiveEpilogueFwdINS6_IJS8_SA_S9_EEENS6_IJNS7_ILi1EEESI_SI_EEESC_SE_Li128ELb1ELb1ELb1ELb0EEENS1_36VarlenDynamicPersistentTileSchedulerILi128ELi48ELi128ELi128ELb1ELb1ELb0ELb1ELb1ELb1EEEEEEEEEvNT_6ParamsE --------------------------
	.section	.text._ZN7cutlass13device_kernelIN5flash19enable_sm80_to_sm89INS1_16FlashAttnFwdSm80INS1_25CollectiveMainloopFwdSm80ILi4ELi1ELb0EN4cute5tupleIJNS5_1CILi128EEENS7_ILi48EEENS7_ILi96EEEEEELi96ENS_6half_tEfNS_4arch4Sm80ELb1ELb0ELb0ELb1ELb0ELb0ELb1ELb1EEENS1_21CollectiveEpilogueFwdINS6_IJS8_SA_S9_EEENS6_IJNS7_ILi1EEESI_SI_EEESC_SE_Li128ELb1ELb1ELb1ELb0EEENS1_36VarlenDynamicPersistentTileSchedulerILi128ELi48ELi128ELi128ELb1ELb1ELb0ELb1ELb1ELb1EEEEEEEEEvNT_6ParamsE,"ax",@progbits
	.sectioninfo	@"SHI_REGISTERS=255"
	.align	128
.text._ZN7cutlass13device_kernelIN5flash19enable_sm80_to_sm89INS1_16FlashAttnFwdSm80INS1_25CollectiveMainloopFwdSm80ILi4ELi1ELb0EN4cute5tupleIJNS5_1CILi128EEENS7_ILi48EEENS7_ILi96EEEEEELi96ENS_6half_tEfNS_4arch4Sm80ELb1ELb0ELb0ELb1ELb0ELb0ELb1ELb1EEENS1_21CollectiveEpilogueFwdINS6_IJS8_SA_S9_EEENS6_IJNS7_ILi1EEESI_SI_EEESC_SE_Li128ELb1ELb1ELb1ELb0EEENS1_36VarlenDynamicPersistentTileSchedulerILi128ELi48ELi128ELi128ELb1ELb1ELb0ELb1ELb1ELb1EEEEEEEEEvNT_6ParamsE:
        .type           _ZN7cutlass13device_kernelIN5flash19enable_sm80_to_sm89INS1_16FlashAttnFwdSm80INS1_25CollectiveMainloopFwdSm80ILi4ELi1ELb0EN4cute5tupleIJNS5_1CILi128EEENS7_ILi48EEENS7_ILi96EEEEEELi96ENS_6half_tEfNS_4arch4Sm80ELb1ELb0ELb0ELb1ELb0ELb0ELb1ELb1EEENS1_21CollectiveEpilogueFwdINS6_IJS8_SA_S9_EEENS6_IJNS7_ILi1EEESI_SI_EEESC_SE_Li128ELb1ELb1ELb1ELb0EEENS1_36VarlenDynamicPersistentTileSchedulerILi128ELi48ELi128ELi128ELb1ELb1ELb0ELb1ELb1ELb1EEEEEEEEEvNT_6ParamsE,@function
        .size           _ZN7cutlass13device_kernelIN5flash19enable_sm80_to_sm89INS1_16FlashAttnFwdSm80INS1_25CollectiveMainloopFwdSm80ILi4ELi1ELb0EN4cute5tupleIJNS5_1CILi128EEENS7_ILi48EEENS7_ILi96EEEEEELi96ENS_6half_tEfNS_4arch4Sm80ELb1ELb0ELb0ELb1ELb0ELb0ELb1ELb1EEENS1_21CollectiveEpilogueFwdINS6_IJS8_SA_S9_EEENS6_IJNS7_ILi1EEESI_SI_EEESC_SE_Li128ELb1ELb1ELb1ELb0EEENS1_36VarlenDynamicPersistentTileSchedulerILi128ELi48ELi128ELi128ELb1ELb1ELb0ELb1ELb1ELb1EEEEEEEEEvNT_6ParamsE,(.L_x_1449 - _ZN7cutlass13device_kernelIN5flash19enable_sm80_to_sm89INS1_16FlashAttnFwdSm80INS1_25CollectiveMainloopFwdSm80ILi4ELi1ELb0EN4cute5tupleIJNS5_1CILi128EEENS7_ILi48EEENS7_ILi96EEEEEELi96ENS_6half_tEfNS_4arch4Sm80ELb1ELb0ELb0ELb1ELb0ELb0ELb1ELb1EEENS1_21CollectiveEpilogueFwdINS6_IJS8_SA_S9_EEENS6_IJNS7_ILi1EEESI_SI_EEESC_SE_Li128ELb1ELb1ELb1ELb0EEENS1_36VarlenDynamicPersistentTileSchedulerILi128ELi48ELi128ELi128ELb1ELb1ELb0ELb1ELb1ELb1EEEEEEEEEvNT_6ParamsE)
        .other          _ZN7cutlass13device_kernelIN5flash19enable_sm80_to_sm89INS1_16FlashAttnFwdSm80INS1_25CollectiveMainloopFwdSm80ILi4ELi1ELb0EN4cute5tupleIJNS5_1CILi128EEENS7_ILi48EEENS7_ILi96EEEEEELi96ENS_6half_tEfNS_4arch4Sm80ELb1ELb0ELb0ELb1ELb0ELb0ELb1ELb1EEENS1_21CollectiveEpilogueFwdINS6_IJS8_SA_S9_EEENS6_IJNS7_ILi1EEESI_SI_EEESC_SE_Li128ELb1ELb1ELb1ELb0EEENS1_36VarlenDynamicPersistentTileSchedulerILi128ELi48ELi128ELi128ELb1ELb1ELb0ELb1ELb1ELb1EEEEEEEEEvNT_6ParamsE,@"STO_CUDA_ENTRY STV_DEFAULT"
_ZN7cutlass13device_kernelIN5flash19enable_sm80_to_sm89INS1_16FlashAttnFwdSm80INS1_25CollectiveMainloopFwdSm80ILi4ELi1ELb0EN4cute5tupleIJNS5_1CILi128EEENS7_ILi48EEENS7_ILi96EEEEEELi96ENS_6half_tEfNS_4arch4Sm80ELb1ELb0ELb0ELb1ELb0ELb0ELb1ELb1EEENS1_21CollectiveEpilogueFwdINS6_IJS8_SA_S9_EEENS6_IJNS7_ILi1EEESI_SI_EEESC_SE_Li128ELb1ELb1ELb1ELb0EEENS1_36VarlenDynamicPersistentTileSchedulerILi128ELi48ELi128ELi128ELb1ELb1ELb0ELb1ELb1ELb1EEEEEEEEEvNT_6ParamsE:
        /* <DEDUP_REMOVED lines=54> */
.L_x_1047:
        /* <DEDUP_REMOVED lines=16> */
.L_x_1157:
        /* <DEDUP_REMOVED lines=16> */
.L_x_1158:
[----:B--2---:R-:W-:-:S05]  /*0560*/  IMAD R0, R0, c[0x0][0x538], RZ ;  /* 0x00014e0000007a24 */ /* 0x004fca00078e02ff */
[----:B------:R-:W-:-:S04]  /*0570*/  IADD3 R6, R0, R6, RZ ;  /* 0x0000000600067210 */ /* 0x000fc80007ffe0ff */
[----:B------:R-:W-:-:S13]  /*0580*/  ISETP.GT.AND P0, PT, R6, UR4, PT ;  /* 0x0000000406007c0c */ /* 0x000fda000bf04270 */
[----:B-1----:R-:W-:Y:S05]  /*0590*/  @!P0 BRA `(.L_x_1047) ;  /* 0xfffffdc000008947 */ /* 0x002fea000383ffff */
.L_x_1043:
[----:B------:R-:W-:-:S05]  /*05a0*/  IADD3 R11, -R0, R6, RZ ;  /* 0x00000006000b7210 */ /* 0x000fca0007ffe1ff */
[----:B------:R-:W-:-:S05]  /*05b0*/  IMAD R0, R4, c[0x0][0x538], R11 ;  /* 0x00014e0004007a24 */ /* 0x000fca00078e020b */
[----:B------:R-:W-:Y:S01]  /*05c0*/  ISETP.GT.AND P0, PT, R0, UR4, PT ;  /* 0x0000000400007c0c */ /* 0x000fe2000bf04270 */
[----:B------:R-:W-:-:S12]  /*05d0*/  BRA.DIV ~URZ, `(.L_x_1048) ;  /* 0x00010c527f007947 */ /* 0x000fd8000b800000 */
[----:B------:R-:W-:-:S04]  /*05e0*/  VOTE.ANY R10, PT, !P0 ;  /* 0x00000000000a7806 */ /* 0x000fc800040e0100 */
.L_x_1159:
[----:B------:R-:W1:Y:S02]  /*05f0*/  POPC R6, R10 ;  /* 0x0000000a00067309 */ /* 0x000e640000000000 */
[----:B-1----:R-:W-:-:S05]  /*0600*/  IADD3 R0, R6, R7, RZ ;  /* 0x0000000706007210 */ /* 0x002fca0007ffe0ff */
[----:B------:R1:W-:Y:S01]  /*0610*/  STL [R1+0xc], R0 ;  /* 0x00000c0001007387 */ /* 0x0003e20000100800 */
[----:B------:R-:W-:Y:S05]  /*0620*/  BRA.DIV ~URZ, `(.L_x_1049) ;  /* 0x00010c527f007947 */ /* 0x000fea000b800000 */
[----:B------:R2:W3:Y:S01]  /*0630*/  SHFL.IDX PT, R12, R9, R6, 0x1f ;  /* 0x00001f06090c7589 */ /* 0x0004e200000e0000 */
[----:B------:R-:W-:-:S03]  /*0640*/  MOV R7, RZ ;  /* 0x000000ff00077202 */ /* 0x000fc60000000f00 */
[----:B------:R2:W4:Y:S04]  /*0650*/  SHFL.IDX PT, R9, R8, R6, 0x1f ;  /* 0x00001f0608097589 */ /* 0x00052800000e0000 */
.L_x_1160:
[----:B------:R-:W-:Y:S01]  /*0660*/  ISETP.NE.AND P0, PT, R10, RZ, PT ;  /* 0x000000ff0a00720c */ /* 0x000fe20003f05270 */
[----:B------:R-:W-:-:S12]  /*0670*/  BSSY B0, `(.L_x_1050) ;  /* 0x0000005000007945 */ /* 0x000fd80003800000 */
[----:B------:R-:W-:Y:S05]  /*0680*/  @!P0 BRA `(.L_x_1051) ;  /* 0x0000003000008947 */ /* 0x000fea0003800000 */
[----:B------:R-:W-:Y:S01]  /*0690*/  IADD3 R3, R6, -0x1, RZ ;  /* 0xffffffff06037810 */ /* 0x000fe20007ffe0ff */
[----:B------:R-:W-:Y:S05]  /*06a0*/  BRA.DIV ~URZ, `(.L_x_1052) ;  /* 0x00010cb27f007947 */ /* 0x000fea000b800000 */
[----:B------:R1:W2:Y:S02]  /*06b0*/  SHFL.IDX PT, R7, R4, R3, 0x1f ;  /* 0x00001f0304077589 */ /* 0x0002a400000e0000 */
.L_x_1051:
[----:B------:R-:W-:Y:S05]  /*06c0*/  BSYNC B0 ;  /* 0x0000000000007941 */ /* 0x000fea0003800000 */
.L_x_1050:
[----:B-12---:R-:W-:Y:S01]  /*06d0*/  IMAD R0, R7, c[0x0][0x538], R11 ;  /* 0x00014e0007007a24 */ /* 0x006fe200078e020b */
[----:B----4-:R-:W-:Y:S01]  /*06e0*/  ISETP.NE.AND P0, PT, R9, 0x1, PT ;  /* 0x000000010900780c */ /* 0x010fe20003f05270 */
[----:B------:R-:W-:Y:S03]  /*06f0*/  BSSY B0, `(.L_x_1053) ;  /* 0x0000089000007945 */ /* 0x000fe60003800000 */
[----:B------:R1:W-:Y:S01]  /*0700*/  STL [R1], R0 ;  /* 0x0000000001007387 */ /* 0x0003e20000100800 */
        /* <DEDUP_REMOVED lines=65> */
.L_x_1054:
        /* <DEDUP_REMOVED lines=16> */
[----:B------:R-:W-:Y:S01]  /*0c20*/  IMAD R4, R4, R6, RZ ;  /* 0x0000000604047224 */ /* 0x000fe200078e02ff */
[----:B------:R-:W-:-:S03]  /*0c30*/  MOV R5, R0 ;  /* 0x0000000000057202 */ /* 0x000fc60000000f00 */
        /* <DEDUP_REMOVED lines=52> */
.L_x_1055:
[----:B------:R-:W-:Y:S05]  /*0f80*/  BSYNC B0 ;  /* 0x0000000000007941 */ /* 0x000fea0003800000 */
.L_x_1053:
[----:B------:R-:W-:-:S04]  /*0f90*/  LOP3.LUT R0, RZ, R0, RZ, 0x33, !PT ;  /* 0x00000000ff007212 */ /* 0x000fc800078e33ff */
[----:B------:R-:W-:-:S05]  /*0fa0*/  IADD3 R0, R0, R12, RZ ;  /* 0x0000000c00007210 */ /* 0x000fca0007ffe0ff */
[----:B------:R2:W-:Y:S01]  /*0fb0*/  STL [R1+0x4], R0 ;  /* 0x0000040001007387 */ /* 0x0005e20000100800 */
[----:B------:R-:W-:Y:S05]  /*0fc0*/  BRA `(.L_x_1056) ;  /* 0x0000006000007947 */ /* 0x000fea0003800000 */
.L_x_1044:
[----:B------:R-:W-:Y:S01]  /*0fd0*/  MOV R0, UR4 ;  /* 0x0000000400007c02 */ /* 0x000fe20008000f00 */
[----:B------:R-:W-:Y:S04]  /*0fe0*/  STL [R1+0x4], RZ ;  /* 0x000004ff01007387 */ /* 0x000fe80000100800 */
[----:B------:R1:W-:Y:S04]  /*0ff0*/  STL [R1], R0 ;  /* 0x0000000001007387 */ /* 0x0003e80000100800 */
[----:B------:R2:W-:Y:S01]  /*1000*/  STL [R1+0x8], RZ ;  /* 0x000008ff01007387 */ /* 0x0005e20000100800 */
[----:B-1----:R-:W-:-:S05]  /*1010*/  MOV R0, c[0x0][0x53c] ;  /* 0x00014f0000007a02 */ /* 0x002fca0000000f00 */
[----:B------:R2:W-:Y:S02]  /*1020*/  STL [R1+0xc], R0 ;  /* 0x00000c0001007387 */ /* 0x0005e40000100800 */
.L_x_1056:
[----:B------:R-:W3:Y:S04]  /*1030*/  LDL R4, [R1] ;  /* 0x0000000001047983 */ /* 0x000ee80000100800 */
[----:B------:R-:W3:Y:S04]  /*1040*/  LDL R5, [R1+0x4] ;  /* 0x0000040001057983 */ /* 0x000ee80000100800 */
[----:B------:R-:W3:Y:S04]  /*1050*/  LDL R6, [R1+0x8] ;  /* 0x0000080001067983 */ /* 0x000ee80000100800 */
[----:B------:R-:W3:Y:S01]  /*1060*/  LDL R7, [R1+0xc] ;  /* 0x00000c0001077983 */ /* 0x000ee20000100800 */
[----:B------:R-:W-:Y:S01]  /*1070*/  ISETP.NE.AND P0, PT, R13, RZ, PT ;  /* 0x000000ff0d00720c */ /* 0x000fe20003f05270 */
[----:B------:R-:W-:-:S12]  /*1080*/  WARPSYNC 0xffffffff ;  /* 0xffffffff00007948 */ /* 0x000fd80003800000 */
[----:B---3--:R3:W-:Y:S04]  /*1090*/  @!P0 STS.128 [0xc080], R4 ;  /* 0x00c08004ff008388 */ /* 0x0087e80000000c00 */
[----:B------:R-:W-:Y:S06]  /*10a0*/  BAR.ARV 0x5, 0x80 ;  /* 0x0142000000007b1d */ /* 0x000fec0000002000 */
.L_x_1042:
[----:B--2---:R-:W2:Y:S02]  /*10b0*/  LDL R0, [R1+0xc] ;  /* 0x00000c0001007983 */ /* 0x004ea40000100800 */
[----:B--2---:R-:W-:-:S13]  /*10c0*/  ISETP.GE.AND P0, PT, R0, c[0x0][0x53c], PT ;  /* 0x00014f0000007a0c */ /* 0x004fda0003f06270 */
[----:B------:R-:W-:Y:S05]  /*10d0*/  @P0 EXIT ;  /* 0x000000000000094d */ /* 0x000fea0003800000 */
[----:B------:R-:W2:Y:S02]  /*10e0*/  S2R R11, SR_TID.X ;  /* 0x00000000000b7919 */ /* 0x000ea40000002100 */
[----:B--2---:R-:W-:-:S04]  /*10f0*/  SHF.R.S32.HI R9, RZ, 0x1f, R11 ;  /* 0x0000001fff097819 */ /* 0x004fc8000001140b */
[CC--:B------:R-:W-:Y:S02]  /*1100*/  LEA.HI R17, R9.reuse, R11.reuse, RZ, 0x3 ;  /* 0x0000000b09117211 */ /* 0x0c0fe400078f18ff */
[----:B------:R-:W-:Y:S02]  /*1110*/  LEA.HI R3, R9, R11, RZ, 0x4 ;  /* 0x0000000b09037211 */ /* 0x000fe400078f20ff */
[----:B-1----:R-:W-:Y:S02]  /*1120*/  LOP3.LUT R2, R17, 0xfffffff8, RZ, 0xc0, !PT ;  /* 0xfffffff811027812 */ /* 0x002fe400078ec0ff */
        /* <DEDUP_REMOVED lines=25> */
[----:B------:R-:W-:Y:S02]  /*12c0*/  LEA.HI R5, R6, R247, RZ, 0x1 ;  /* 0x000000f706057211 */ /* 0x000fe400078f08ff */
[----:B------:R-:W-:Y:S01]  /*12d0*/  SHF.R.U32.HI R4, RZ, 0x3, R0 ;  /* 0x00000003ff047819 */ /* 0x000fe20000011600 */
[----:B------:R-:W-:Y:S01]  /*12e0*/  IMAD.IADD R22, R11, 0x1, -R2 ;  /* 0x000000010b167824 */ /* 0x000fe200078e0a02 */
        /* <DEDUP_REMOVED lines=13> */
[----:B------:R-:W-:Y:S01]  /*13c0*/  IMAD.IADD R4, R7, 0x1, -R3 ;  /* 0x0000000107047824 */ /* 0x000fe200078e0a03 */
[----:B------:R-:W-:Y:S01]  /*13d0*/  SHF.R.S32.HI R3, RZ, 0x2, R11 ;  /* 0x00000002ff037819 */ /* 0x000fe2000001140b */
[----:B------:R-:W-:Y:S01]  /*13e0*/  IMAD.U32 R5, R0, 0x20, R5 ;  /* 0x0000002000057824 */ /* 0x000fe200078e0005 */
[----:B------:R-:W-:Y:S02]  /*13f0*/  LOP3.LUT R2, R2, 0xfffffff8, RZ, 0xc0, !PT ;  /* 0xfffffff802027812 */ /* 0x000fe400078ec0ff */
[----:B------:R-:W-:Y:S01]  /*1400*/  LEA.HI R0, R18, R18, RZ, 0x1 ;  /* 0x0000001212007211 */ /* 0x000fe200078f08ff */
[----:B------:R-:W-:Y:S01]  /*1410*/  IMAD R19, R4, 0x10, R3 ;  /* 0x0000001004137824 */ /* 0x000fe200078e0203 */
[----:B------:R-:W-:Y:S01]  /*1420*/  SHF.R.S32.HI R3, RZ, 0x1, R8 ;  /* 0x00000001ff037819 */ /* 0x000fe20000011408 */
[----:B------:R-:W-:Y:S01]  /*1430*/  IMAD.IADD R4, R247, 0x1, -R2 ;  /* 0x00000001f7047824 */ /* 0x000fe200078e0a02 */
[C---:B------:R-:W-:Y:S01]  /*1440*/  LOP3.LUT R2, R0.reuse, 0x1ffffffe, RZ, 0xc0, !PT ;  /* 0x1ffffffe00027812 */ /* 0x040fe200078ec0ff */
[----:B------:R-:W-:Y:S01]  /*1450*/  IMAD.SHL.U32 R0, R0, 0x20, RZ ;  /* 0x0000002000007824 */ /* 0x000fe200078e00ff */
[----:B------:R1:W-:Y:S01]  /*1460*/  STL [R1+0x78], R5 ;  /* 0x0000780501007387 */ /* 0x0003e20000100800 */
[----:B------:R-:W-:-:S02]  /*1470*/  SHF.R.S32.HI R6, RZ, 0x1, R10 ;  /* 0x00000001ff067819 */ /* 0x000fc4000001140a */
[----:B------:R-:W-:Y:S01]  /*1480*/  IMAD.IADD R8, R18, 0x1, -R2 ;  /* 0x0000000112087824 */ /* 0x000fe200078e0a02 */
[----:B------:R-:W-:Y:S01]  /*1490*/  LOP3.LUT R0, R0, 0xffffffc0, RZ, 0xc0, !PT ;  /* 0xffffffc000007812 */ /* 0x000fe200078ec0ff */
[C---:B------:R-:W-:Y:S01]  /*14a0*/  IMAD.SHL.U32 R2, R3.reuse, 0x40, RZ ;  /* 0x0000004003027824 */ /* 0x040fe200078e00ff */
[----:B------:R-:W-:Y:S01]  /*14b0*/  SHF.R.S32.HI R10, RZ, 0x1f, R10 ;  /* 0x0000001fff0a7819 */ /* 0x000fe2000001140a */
[----:B------:R-:W-:Y:S01]  /*14c0*/  STL [R1+0xb4], R19 ;  /* 0x0000b41301007387 */ /* 0x000fe20000100800 */
[----:B------:R-:W-:Y:S01]  /*14d0*/  LOP3.LUT P2, RZ, R3, 0x2, RZ, 0xc0, !PT ;  /* 0x0000000203ff7812 */ /* 0x000fe2000784c0ff */
[----:B------:R-:W-:Y:S01]  /*14e0*/  IMAD R14, R8, 0x8, R0 ;  /* 0x00000008080e7824 */ /* 0x000fe200078e0200 */
[----:B------:R-:W-:Y:S01]  /*14f0*/  LEA.HI R3, R10, R6, RZ, 0x2 ;  /* 0x000000060a037211 */ /* 0x000fe200078f10ff */
[----:B------:R-:W-:Y:S01]  /*1500*/  IMAD.SHL.U32 R8, R7, 0x200, RZ ;  /* 0x0000020007087824 */ /* 0x000fe200078e00ff */
[----:B------:R-:W-:Y:S02]  /*1510*/  LOP3.LUT R0, R2, 0xc0, RZ, 0xc0, !PT ;  /* 0x000000c002007812 */ /* 0x000fe400078ec0ff */
[----:B------:R-:W-:Y:S01]  /*1520*/  LOP3.LUT R2, R3, 0xfffffffc, RZ, 0xc0, !PT ;  /* 0xfffffffc03027812 */ /* 0x000fe200078ec0ff */
[----:B------:R-:W-:Y:S01]  /*1530*/  IMAD R3, R18, 0x2, R8 ;  /* 0x0000000212037824 */ /* 0x000fe200078e0208 */
[----:B------:R-:W-:-:S02]  /*1540*/  LOP3.LUT R7, R0, 0x8, R17, 0xf8, !PT ;  /* 0x0000000800077812 */ /* 0x000fc400078ef811 */
[----:B------:R-:W-:Y:S01]  /*1550*/  IADD3 R252, R20, 0x20, RZ ;  /* 0x0000002014fc7810 */ /* 0x000fe20007ffe0ff */
[----:B------:R-:W-:Y:S01]  /*1560*/  IMAD.IADD R2, R6, 0x1, -R2 ;  /* 0x0000000106027824 */ /* 0x000fe200078e0a02 */
[----:B------:R-:W-:-:S04]  /*1570*/  SHF.R.S32.HI R21, RZ, 0x1f, R20 ;  /* 0x0000001fff157819 */ /* 0x000fc80000011414 */
[C---:B------:R-:W-:Y:S01]  /*1580*/  LOP3.LUT P3, RZ, R2.reuse, 0x2, RZ, 0xc0, !PT ;  /* 0x0000000202ff7812 */ /* 0x040fe2000786c0ff */
[----:B------:R-:W-:Y:S01]  /*1590*/  IMAD.SHL.U32 R2, R2, 0x40, RZ ;  /* 0x0000004002027824 */ /* 0x000fe200078e00ff */
[----:B-1----:R-:W-:-:S04]  /*15a0*/  LEA.HI R5, R4, R4, RZ, 0x1 ;  /* 0x0000000404057211 */ /* 0x002fc800078f08ff */
[----:B------:R-:W-:Y:S02]  /*15b0*/  LOP3.LUT R9, R5, 0x3fffffe, RZ, 0xc0, !PT ;  /* 0x03fffffe05097812 */ /* 0x000fe400078ec0ff */
[----:B------:R-:W-:-:S03]  /*15c0*/  LOP3.LUT R2, R2, 0xc0, RZ, 0xc0, !PT ;  /* 0x000000c002027812 */ /* 0x000fc600078ec0ff */
[----:B------:R-:W-:Y:S01]  /*15d0*/  IMAD.IADD R9, R4, 0x1, -R9 ;  /* 0x0000000104097824 */ /* 0x000fe200078e0a09 */
[----:B------:R-:W-:Y:S02]  /*15e0*/  SHF.R.U32.HI R4, RZ, 0x3, R0 ;  /* 0x00000003ff047819 */ /* 0x000fe40000011600 */
[----:B------:R-:W-:Y:S01]  /*15f0*/  SHF.R.S32.HI R0, RZ, 0x1, R5 ;  /* 0x00000001ff007819 */ /* 0x000fe20000011405 */
[----:B------:R-:W-:Y:S01]  /*1600*/  IMAD R6, R9, 0x20, R3 ;  /* 0x0000002009067824 */ /* 0x000fe200078e0203 */
[----:B------:R-:W-:Y:S01]  /*1610*/  LOP3.LUT R10, R7, R4, RZ, 0x3c, !PT ;  /* 0x00000004070a7212 */ /* 0x000fe200078e3cff */
[----:B------:R-:W-:Y:S01]  /*1620*/  IMAD.SHL.U32 R5, R16, 0x20, RZ ;  /* 0x0000002010057824 */ /* 0x000fe200078e00ff */
[C---:B------:R-:W-:Y:S01]  /*1630*/  LOP3.LUT R4, R0.reuse, 0x1, RZ, 0xc0, !PT ;  /* 0x0000000100047812 */ /* 0x040fe200078ec0ff */
[C---:B------:R-:W-:Y:S01]  /*1640*/  IMAD.SHL.U32 R3, R0.reuse, 0x40, RZ ;  /* 0x0000004000037824 */ /* 0x040fe200078e00ff */
[----:B------:R-:W-:Y:S01]  /*1650*/  LOP3.LUT P0, RZ, R0, 0x2, RZ, 0xc0, !PT ;  /* 0x0000000200ff7812 */ /* 0x000fe2000780c0ff */
[----:B------:R-:W-:Y:S01]  /*1660*/  IMAD.SHL.U32 R7, R12, 0x8, RZ ;  /* 0x000000080c077824 */ /* 0x000fe200078e00ff */
[----:B------:R-:W-:Y:S01]  /*1670*/  ISETP.NE.U32.AND P1, PT, R4, 0x1, PT ;  /* 0x000000010400780c */ /* 0x000fe20003f25070 */
[----:B------:R-:W-:Y:S01]  /*1680*/  IMAD R9, R12, 0x8, R15 ;  /* 0x000000080c097824 */ /* 0x000fe200078e020f */
[----:B------:R-:W-:-:S02]  /*1690*/  LOP3.LUT R3, R3, 0xc0, RZ, 0xc0, !PT ;  /* 0x000000c003037812 */ /* 0x000fc400078ec0ff */
[----:B------:R-:W-:Y:S02]  /*16a0*/  LOP3.LUT R0, R5, 0xffffff00, RZ, 0xc0, !PT ;  /* 0xffffff0005007812 */ /* 0x000fe400078ec0ff */
[----:B------:R-:W-:Y:S02]  /*16b0*/  LEA.HI R3, R3, R3, RZ, 0x1d ;  /* 0x0000000303037211 */ /* 0x000fe400078fe8ff */
[----:B------:R-:W-:Y:S01]  /*16c0*/  SHF.R.U32.HI R5, RZ, 0x3, R2 ;  /* 0x00000003ff057819 */ /* 0x000fe20000011602 */
[----:B------:R-:W-:Y:S02]  /*16d0*/  IMAD.IADD R4, R0, 0x1, R8 ;  /* 0x0000000100047824 */ /* 0x000fe400078e0208 */
[----:B------:R-:W-:Y:S01]  /*16e0*/  IMAD.IADD R3, R3, 0x1, R6 ;  /* 0x0000000103037824 */ /* 0x000fe200078e0206 */
[----:B------:R-:W-:Y:S01]  /*16f0*/  LOP3.LUT R6, R2, 0x8, R7, 0xf8, !PT ;  /* 0x0000000802067812 */ /* 0x000fe200078ef807 */
[----:B------:R-:W-:Y:S01]  /*1700*/  IMAD R2, R13, 0x20, R4 ;  /* 0x000000200d027824 */ /* 0x000fe200078e0204 */
[----:B------:R-:W-:Y:S01]  /*1710*/  LOP3.LUT R4, R11, 0x7ffffffc, RZ, 0xc0, !PT ;  /* 0x7ffffffc0b047812 */ /* 0x000fe200078ec0ff */
[----:B------:R-:W-:Y:S01]  /*1720*/  IMAD.SHL.U32 R18, R3, 0x2, RZ ;  /* 0x0000000203127824 */ /* 0x000fe200078e00ff */
[----:B------:R-:W-:Y:S01]  /*1730*/  LOP3.LUT R3, R6, R5, RZ, 0x3c, !PT ;  /* 0x0000000506037212 */ /* 0x000fe200078e3cff */
[----:B------:R-:W-:-:S02]  /*1740*/  IMAD R7, R13, 0x20, R0 ;  /* 0x000000200d077824 */ /* 0x000fc400078e0200 */
[----:B------:R-:W-:Y:S01]  /*1750*/  IMAD.IADD R4, R22, 0x1, -R4 ;  /* 0x0000000116047824 */ /* 0x000fe200078e0a04 */
[C---:B------:R-:W-:Y:S01]  /*1760*/  IADD3 R5, R18.reuse, 0x80, RZ ;  /* 0x0000008012057810 */ /* 0x040fe20007ffe0ff */
[C---:B------:R-:W-:Y:S01]  /*1770*/  IMAD.IADD R2, R3.reuse, 0x1, R2 ;  /* 0x0000000103027824 */ /* 0x040fe200078e0202 */
[----:B------:R-:W-:Y:S01]  /*1780*/  IADD3 R17, R18, 0x70, RZ ;  /* 0x0000007012117810 */ /* 0x000fe20007ffe0ff */
[----:B------:R-:W-:Y:S01]  /*1790*/  IMAD.IADD R3, R3, 0x1, R7 ;  /* 0x0000000103037824 */ /* 0x000fe200078e0207 */
[----:B------:R-:W-:Y:S01]  /*17a0*/  @P1 IADD3 R17, R5, 0x10, RZ ;  /* 0x0000001005111810 */ /* 0x000fe20007ffe0ff */
[----:B------:R-:W-:Y:S01]  /*17b0*/  STL [R1+0x30], R18 ;  /* 0x0000301201007387 */ /* 0x000fe20000100800 */
[----:B------:R-:W-:Y:S01]  /*17c0*/  IADD3 R5, R20, 0x40, RZ ;  /* 0x0000004014057810 */ /* 0x000fe20007ffe0ff */
[----:B------:R-:W-:Y:S01]  /*17d0*/  IMAD.SHL.U32 R4, R4, 0x2, RZ ;  /* 0x0000000204047824 */ /* 0x000fe200078e00ff */
[----:B------:R-:W-:Y:S01]  /*17e0*/  SHF.R.S32.HI R7, RZ, 0x1f, R252 ;  /* 0x0000001fff077819 */ /* 0x000fe200000114fc */
[----:B------:R-:W-:Y:S01]  /*17f0*/  STL [R1+0x34], R17 ;  /* 0x0000341101007387 */ /* 0x000fe20000100800 */
[----:B------:R-:W-:Y:S01]  /*1800*/  SHF.R.S32.HI R8, RZ, 0x1f, R5 ;  /* 0x0000001fff087819 */ /* 0x000fe20000011405 */
[----:B------:R-:W-:Y:S01]  /*1810*/  IMAD.U32 R0, R9, 0x20, R10 ;  /* 0x0000002009007824 */ /* 0x000fe200078e000a */
[C---:B------:R-:W-:Y:S01]  /*1820*/  IADD3 R16, R4.reuse, 0x10, RZ ;  /* 0x0000001004107810 */ /* 0x040fe20007ffe0ff */
[----:B------:R1:W-:Y:S01]  /*1830*/  STL [R1+0x18], R5 ;  /* 0x0000180501007387 */ /* 0x0003e20000100800 */
[C---:B------:R-:W-:Y:S01]  /*1840*/  IADD3 R15, R4.reuse, 0x18, RZ ;  /* 0x00000018040f7810 */ /* 0x040fe20007ffe0ff */
[----:B------:R-:W-:Y:S01]  /*1850*/  IMAD.MOV.U32 R6, RZ, RZ, 0x20 ;  /* 0x00000020ff067424 */ /* 0x000fe200078e00ff */
[C---:B------:R-:W-:Y:S01]  /*1860*/  IADD3 R13, R4.reuse, 0x28, RZ ;  /* 0x00000028040d7810 */ /* 0x040fe20007ffe0ff */
[----:B------:R-:W-:Y:S01]  /*1870*/  STL.64 [R1+0x10], R20 ;  /* 0x0000101401007387 */ /* 0x000fe20000100a00 */
[----:B------:R-:W-:-:S02]  /*1880*/  IADD3 R12, R4, 0x30, RZ ;  /* 0x00000030040c7810 */ /* 0x000fc40007ffe0ff */
[C---:B------:R-:W-:Y:S01]  /*1890*/  IADD3 R11, R4.reuse, 0x38, RZ ;  /* 0x00000038040b7810 */ /* 0x040fe20007ffe0ff */
[----:B------:R2:W-:Y:S01]  /*18a0*/  STL [R1+0x70], R7 ;  /* 0x0000700701007387 */ /* 0x0005e20000100800 */
[C---:B------:R-:W-:Y:S02]  /*18b0*/  IADD3 R10, R4.reuse, 0x40, RZ ;  /* 0x00000040040a7810 */ /* 0x040fe40007ffe0ff */
[----:B------:R-:W-:Y:S01]  /*18c0*/  IADD3 R9, R4, 0x48, RZ ;  /* 0x0000004804097810 */ /* 0x000fe20007ffe0ff */
[----:B------:R3:W-:Y:S01]  /*18d0*/  STL [R1+0x6c], R8 ;  /* 0x00006c0801007387 */ /* 0x0007e20000100800 */
[----:B------:R-:W-:Y:S02]  /*18e0*/  LEA R184, R0, 0x3c80, 0x1 ;  /* 0x00003c8000b87811 */ /* 0x000fe400078e08ff */
[----:B------:R-:W-:Y:S01]  /*18f0*/  SHF.R.S32.HI R0, RZ, 0x1f, R10 ;  /* 0x0000001fff007819 */ /* 0x000fe2000001140a */
[----:B------:R-:W-:Y:S01]  /*1900*/  STL [R1+0x1c], R4 ;  /* 0x00001c0401007387 */ /* 0x000fe20000100800 */
[----:B------:R-:W-:-:S02]  /*1910*/  IADD3 R189, R184, 0x20, RZ ;  /* 0x00000020b8bd7810 */ /* 0x000fc40007ffe0ff */
[----:B------:R-:W-:Y:S02]  /*1920*/  LEA R187, R2, 0x6080, 0x1 ;  /* 0x0000608002bb7811 */ /* 0x000fe400078e08ff */
[----:B------:R-:W-:Y:S02]  /*1930*/  LEA R185, R3, 0x1880, 0x1 ;  /* 0x0000188003b97811 */ /* 0x000fe400078e08ff */
[----:B------:R-:W-:Y:S02]  /*1940*/  @P2 IADD3 R189, R184, -0x20, RZ ;  /* 0xffffffe0b8bd2810 */ /* 0x000fe40007ffe0ff */
[----:B-1----:R-:W-:Y:S02]  /*1950*/  SEL R5, R6, 0xffffffe0, !P0 ;  /* 0xffffffe006057807 */ /* 0x002fe40004000000 */
[C---:B------:R-:W-:Y:S02]  /*1960*/  IADD3 R197, R189.reuse, 0x400, RZ ;  /* 0x00000400bdc57810 */ /* 0x040fe40007ffe0ff */
[----:B------:R-:W-:-:S02]  /*1970*/  IADD3 R196, R189, 0x800, RZ ;  /* 0x00000800bdc47810 */ /* 0x000fc40007ffe0ff */
[----:B------:R-:W-:Y:S01]  /*1980*/  IADD3 R195, R189, 0xc00, RZ ;  /* 0x00000c00bdc37810 */ /* 0x000fe20007ffe0ff */
[----:B--2---:R-:W-:Y:S01]  /*1990*/  IMAD.IADD R7, R19, 0x1, R14 ;  /* 0x0000000113077824 */ /* 0x004fe200078e020e */
[C---:B------:R-:W-:Y:S02]  /*19a0*/  IADD3 R19, R4.reuse, 0x8, RZ ;  /* 0x0000000804137810 */ /* 0x040fe40007ffe0ff */
[C---:B------:R-:W-:Y:S02]  /*19b0*/  IADD3 R14, R4.reuse, 0x20, RZ ;  /* 0x00000020040e7810 */ /* 0x040fe40007ffe0ff */
[----:B------:R1:W-:Y:S01]  /*19c0*/  STL [R1+0xac], R7 ;  /* 0x0000ac0701007387 */ /* 0x0003e20000100800 */
[----:B---3--:R-:W-:Y:S02]  /*19d0*/  IADD3 R8, R4, 0x50, RZ ;  /* 0x0000005004087810 */ /* 0x008fe40007ffe0ff */
[C---:B------:R-:W-:Y:S02]  /*19e0*/  IADD3 R194, R189.reuse, 0x1000, RZ ;  /* 0x00001000bdc27810 */ /* 0x040fe40007ffe0ff */
[----:B------:R-:W-:-:S02]  /*19f0*/  IADD3 R193, R189, 0x1400, RZ ;  /* 0x00001400bdc17810 */ /* 0x000fc40007ffe0ff */
[C---:B------:R-:W-:Y:S02]  /*1a00*/  IADD3 R192, R189.reuse, 0x1800, RZ ;  /* 0x00001800bdc07810 */ /* 0x040fe40007ffe0ff */
[C---:B------:R-:W-:Y:S02]  /*1a10*/  IADD3 R191, R189.reuse, 0x1c00, RZ ;  /* 0x00001c00bdbf7810 */ /* 0x040fe40007ffe0ff */
[----:B------:R-:W-:Y:S02]  /*1a20*/  IADD3 R190, R189, 0x2000, RZ ;  /* 0x00002000bdbe7810 */ /* 0x000fe40007ffe0ff */
[----:B-1----:R-:W-:-:S05]  /*1a30*/  SHF.R.S32.HI R7, RZ, 0x1f, R4 ;  /* 0x0000001fff077819 */ /* 0x002fca0000011404 */
[----:B------:R1:W-:Y:S04]  /*1a40*/  STL [R1+0xa8], R7 ;  /* 0x0000a80701007387 */ /* 0x0003e80000100800 */
[----:B------:R2:W-:Y:S04]  /*1a50*/  STL [R1+0x60], R19 ;  /* 0x0000601301007387 */ /* 0x0005e80000100800 */
[----:B------:R-:W-:Y:S04]  /*1a60*/  STL [R1+0x5c], R16 ;  /* 0x00005c1001007387 */ /* 0x000fe80000100800 */
[----:B------:R3:W-:Y:S04]  /*1a70*/  STL [R1+0x58], R15 ;  /* 0x0000580f01007387 */ /* 0x0007e80000100800 */
[----:B------:R4:W-:Y:S04]  /*1a80*/  STL [R1+0x54], R14 ;  /* 0x0000540e01007387 */ /* 0x0009e80000100800 */
[----:B------:R-:W-:Y:S04]  /*1a90*/  STL [R1+0x50], R13 ;  /* 0x0000500d01007387 */ /* 0x000fe80000100800 */
[----:B------:R5:W-:Y:S01]  /*1aa0*/  STL [R1+0x4c], R12 ;  /* 0x00004c0c01007387 */ /* 0x000be20000100800 */
[----:B-1----:R-:W-:-:S02]  /*1ab0*/  IADD3 R7, R4, 0x58, RZ ;  /* 0x0000005804077810 */ /* 0x002fc40007ffe0ff */
[----:B------:R-:W-:Y:S01]  /*1ac0*/  SEL R4, R6, 0xffffffe0, !P3 ;  /* 0xffffffe006047807 */ /* 0x000fe20005800000 */
[----:B------:R-:W-:Y:S01]  /*1ad0*/  STL [R1+0x48], R11 ;  /* 0x0000480b01007387 */ /* 0x000fe20000100800 */
[----:B--2---:R-:W-:Y:S02]  /*1ae0*/  SHF.R.S32.HI R19, RZ, 0x1f, R19 ;  /* 0x0000001fff137819 */ /* 0x004fe40000011413 */
[----:B------:R-:W-:Y:S01]  /*1af0*/  SHF.R.S32.HI R6, RZ, 0x1f, R16 ;  /* 0x0000001fff067819 */ /* 0x000fe20000011410 */
[----:B------:R-:W-:Y:S01]  /*1b00*/  STL [R1+0x44], R10 ;  /* 0x0000440a01007387 */ /* 0x000fe20000100800 */
[----:B------:R-:W-:Y:S02]  /*1b10*/  IMAD.IADD R188, R187, 0x1, R4 ;  /* 0x00000001bbbc7824 */ /* 0x000fe400078e0204 */
[----:B------:R-:W-:Y:S01]  /*1b20*/  IMAD.IADD R186, R4, 0x1, R185 ;  /* 0x0000000104ba7824 */ /* 0x000fe200078e02b9 */
[----:B------:R1:W-:Y:S01]  /*1b30*/  STL [R1+0x40], R9 ;  /* 0x0000400901007387 */ /* 0x0003e20000100800 */
[----:B---3--:R-:W-:-:S03]  /*1b40*/  SHF.R.S32.HI R15, RZ, 0x1f, R15 ;  /* 0x0000001fff0f7819 */ /* 0x008fc6000001140f */
[----:B------:R-:W-:Y:S01]  /*1b50*/  STL [R1+0x3c], R8 ;  /* 0x00003c0801007387 */ /* 0x000fe20000100800 */
[----:B----4-:R-:W-:-:S03]  /*1b60*/  SHF.R.S32.HI R14, RZ, 0x1f, R14 ;  /* 0x0000001fff0e7819 */ /* 0x010fc6000001140e */
[----:B------:R-:W-:Y:S04]  /*1b70*/  STL [R1+0xa4], R19 ;  /* 0x0000a41301007387 */ /* 0x000fe80000100800 */
[----:B------:R-:W-:Y:S01]  /*1b80*/  STL [R1+0x38], R7 ;  /* 0x0000380701007387 */ /* 0x000fe20000100800 */
[----:B-----5:R-:W-:-:S03]  /*1b90*/  SHF.R.S32.HI R12, RZ, 0x1f, R12 ;  /* 0x0000001fff0c7819 */ /* 0x020fc6000001140c */
[----:B------:R2:W-:Y:S04]  /*1ba0*/  STL [R1+0xa0], R6 ;  /* 0x0000a00601007387 */ /* 0x0005e80000100800 */
[----:B------:R-:W-:Y:S04]  /*1bb0*/  STL [R1+0x9c], R15 ;  /* 0x00009c0f01007387 */ /* 0x000fe80000100800 */
[----:B------:R-:W-:Y:S01]  /*1bc0*/  STL [R1+0x98], R14 ;  /* 0x0000980e01007387 */ /* 0x000fe20000100800 */
[----:B-1----:R-:W-:Y:S02]  /*1bd0*/  SHF.R.S32.HI R9, RZ, 0x1f, R9 ;  /* 0x0000001fff097819 */ /* 0x002fe40000011409 */
[----:B--2---:R-:W-:-:S05]  /*1be0*/  SHF.R.S32.HI R6, RZ, 0x1f, R13 ;  /* 0x0000001fff067819 */ /* 0x004fca000001140d */
        /* <DEDUP_REMOVED lines=14> */
.L_x_1156:
[----:B-1----:R-:W2:Y:S01]  /*1cd0*/  LDL R0, [R1+0xc] ;  /* 0x00000c0001007983 */ /* 0x002ea20000100800 */
[----:B------:R-:W-:Y:S01]  /*1ce0*/  IMAD.MOV.U32 R13, RZ, RZ, 0x4 ;  /* 0x00000004ff0d7424 */ /* 0x000fe200078e00ff */
[----:B------:R-:W-:Y:S02]  /*1cf0*/  ISETP.NE.U32.AND P2, PT, RZ, c[0x0][0x370], PT ;  /* 0x0000dc00ff007a0c */ /* 0x000fe40003f45070 */
[----:B------:R-:W3:Y:S02]  /*1d00*/  LDL R10, [R1+0x8] ;  /* 0x00000800010a7983 */ /* 0x000ee40000100800 */
[----:B------:R-:W-:Y:S01]  /*1d10*/  ISETP.NE.AND.EX P2, PT, RZ, c[0x0][0x374], PT, P2 ;  /* 0x0000dd00ff007a0c */ /* 0x000fe20003f45320 */
[----:B--2---:R-:W-:-:S05]  /*1d20*/  IMAD.WIDE R2, R0, R13, c[0x0][0x588] ;  /* 0x0001620000027625 */ /* 0x004fca00078e020d */
[----:B------:R-:W2:Y:S01]  /*1d30*/  LDG.E R19, [R2.64] ;  /* 0x0000000602137981 */ /* 0x000ea2000c1e1900 */
[----:B------:R-:W-:Y:S01]  /*1d40*/  ISETP.NE.U32.AND P5, PT, RZ, c[0x0][0x360], PT ;  /* 0x0000d800ff007a0c */ /* 0x000fe20003fa5070 */
[----:B------:R-:W-:Y:S01]  /*1d50*/  CS2R R8, SRZ ;  /* 0x0000000000087805 */ /* 0x000fe2000001ff00 */
[----:B------:R-:W-:Y:S02]  /*1d60*/  ISETP.NE.U32.AND P1, PT, RZ, c[0x0][0x348], PT ;  /* 0x0000d200ff007a0c */ /* 0x000fe40003f25070 */
[----:B------:R-:W-:Y:S02]  /*1d70*/  ISETP.NE.AND.EX P5, PT, RZ, c[0x0][0x364], PT, P5 ;  /* 0x0000d900ff007a0c */ /* 0x000fe40003fa5350 */
[----:B------:R-:W-:Y:S01]  /*1d80*/  ISETP.NE.AND.EX P1, PT, RZ, c[0x0][0x34c], PT, P1 ;  /* 0x0000d300ff007a0c */ /* 0x000fe20003f25310 */
[----:B------:R-:W-:Y:S01]  /*1d90*/  IMAD.MOV.U32 R11, RZ, RZ, RZ ;  /* 0x000000ffff0b7224 */ /* 0x000fe200078e00ff */
[----:B--2---:R-:W-:Y:S01]  /*1da0*/  SHF.R.S32.HI R74, RZ, 0x1f, R19 ;  /* 0x0000001fff4a7819 */ /* 0x004fe20000011413 */
[----:B------:R1:W-:Y:S01]  /*1db0*/  STL [R1+0x20], R19 ;  /* 0x0000201301007387 */ /* 0x0003e20000100800 */
[----:B------:R-:W-:-:S02]  /*1dc0*/  @P2 LEA R2, P0, R19, c[0x0][0x370], 0x2 ;  /* 0x0000dc0013022a11 */ /* 0x000fc400078010ff */
[C---:B------:R-:W-:Y:S01]  /*1dd0*/  LEA R4, P4, R19.reuse, c[0x0][0x348], 0x2 ;  /* 0x0000d20013047a11 */ /* 0x040fe200078810ff */
[----:B------:R1:W-:Y:S01]  /*1de0*/  STL [R1+0x2c], R74 ;  /* 0x00002c4a01007387 */ /* 0x0003e20000100800 */
[----:B------:R-:W-:Y:S02]  /*1df0*/  @P2 LEA.HI.X R3, R19, c[0x0][0x374], R74, 0x2, P0 ;  /* 0x0000dd0013032a11 */ /* 0x000fe400000f144a */
[----:B------:R-:W-:-:S03]  /*1e00*/  ISETP.NE.U32.AND P0, PT, RZ, c[0x0][0x350], PT ;  /* 0x0000d400ff007a0c */ /* 0x000fc60003f05070 */
[----:B------:R2:W5:Y:S01]  /*1e10*/  @P2 LDG.E R8, [R2.64] ;  /* 0x0000000602082981 */ /* 0x000562000c1e1900 */
[----:B------:R-:W-:Y:S02]  /*1e20*/  ISETP.NE.AND.EX P0, PT, RZ, c[0x0][0x354], PT, P0 ;  /* 0x0000d500ff007a0c */ /* 0x000fe40003f05300 */
[C---:B------:R-:W-:Y:S02]  /*1e30*/  @P5 LEA R6, P2, R19.reuse, c[0x0][0x360], 0x2 ;  /* 0x0000d80013065a11 */ /* 0x040fe400078410ff */
[C-C-:B------:R-:W-:Y:S02]  /*1e40*/  LEA.HI.X R5, R19.reuse, c[0x0][0x34c], R74.reuse, 0x2, P4 ;  /* 0x0000d30013057a11 */ /* 0x140fe400020f144a */
[----:B------:R-:W-:-:S03]  /*1e50*/  @P5 LEA.HI.X R7, R19, c[0x0][0x364], R74, 0x2, P2 ;  /* 0x0000d90013075a11 */ /* 0x000fc600010f144a */
[----:B------:R1:W5:Y:S04]  /*1e60*/  @P1 LDG.E R11, [R4.64] ;  /* 0x00000006040b1981 */ /* 0x000368000c1e1900 */
[----:B------:R1:W5:Y:S01]  /*1e70*/  @P5 LDG.E R250, [R6.64] ;  /* 0x0000000606fa5981 */ /* 0x000362000c1e1900 */
[----:B--2---:R-:W-:-:S04]  /*1e80*/  LEA R2, P3, R19, c[0x0][0x350], 0x2 ;  /* 0x0000d40013027a11 */ /* 0x004fc800078610ff */
[----:B------:R-:W-:-:S05]  /*1e90*/  LEA.HI.X R3, R19, c[0x0][0x354], R74, 0x2, P3 ;  /* 0x0000d50013037a11 */ /* 0x000fca00018f144a */
[----:B------:R1:W5:Y:S01]  /*1ea0*/  @P0 LDG.E R9, [R2.64] ;  /* 0x0000000602090981 */ /* 0x000362000c1e1900 */
[----:B---3--:R-:W-:-:S05]  /*1eb0*/  LOP3.LUT R75, R10, 0xffff, RZ, 0xc0, !PT ;  /* 0x0000ffff0a4b7812 */ /* 0x008fca00078ec0ff */
[----:B------:R1:W-:Y:S01]  /*1ec0*/  STL [R1+0x24], R75 ;  /* 0x0000244b01007387 */ /* 0x0003e20000100800 */
[----:B------:R-:W-:Y:S01]  /*1ed0*/  YIELD ;  /* 0x0000000000007946 */ /* 0x000fe20003800000 */
[----:B------:R-:W-:Y:S05]  /*1ee0*/  @P5 BRA `(.L_x_1057) ;  /* 0x0000005000005947 */ /* 0x000fea0003800000 */
[----:B-----5:R-:W-:Y:S01]  /*1ef0*/  MOV R250, c[0x0][0x168] ;  /* 0x00005a0000fa7a02 */ /* 0x020fe20000000f00 */
[----:B------:R-:W-:Y:S05]  /*1f00*/  @!P1 BRA `(.L_x_1057) ;  /* 0x0000003000009947 */ /* 0x000fea0003800000 */
[----:B-1----:R-:W2:Y:S04]  /*1f10*/  LDG.E R6, [R4.64] ;  /* 0x0000000604067981 */ /* 0x002ea8000c1e1900 */
[----:B------:R-:W2:Y:S02]  /*1f20*/  LDG.E R0, [R4.64+0x4] ;  /* 0x0000040604007981 */ /* 0x000ea4000c1e1900 */
[----:B--2---:R-:W-:Y:S02]  /*1f30*/  IADD3 R250, -R6, R0, RZ ;  /* 0x0000000006fa7210 */ /* 0x004fe40007ffe1ff */
.L_x_1057:
[----:B------:R-:W-:-:S04]  /*1f40*/  ISETP.NE.U32.AND P2, PT, RZ, c[0x0][0x368], PT ;  /* 0x0000da00ff007a0c */ /* 0x000fc80003f45070 */
[----:B------:R-:W-:-:S13]  /*1f50*/  ISETP.NE.AND.EX P2, PT, RZ, c[0x0][0x36c], PT, P2 ;  /* 0x0000db00ff007a0c */ /* 0x000fda0003f45320 */
[----:B------:R-:W-:Y:S05]  /*1f60*/  @!P2 BRA `(.L_x_1058) ;  /* 0x000000400000a947 */ /* 0x000fea0003800000 */
[----:B-1----:R-:W-:-:S04]  /*1f70*/  LEA R2, P2, R19, c[0x0][0x368], 0x2 ;  /* 0x0000da0013027a11 */ /* 0x002fc800078410ff */
[----:B------:R-:W-:-:S05]  /*1f80*/  LEA.HI.X R3, R19, c[0x0][0x36c], R74, 0x2, P2 ;  /* 0x0000db0013037a11 */ /* 0x000fca00010f144a */
[----:B------:R1:W5:Y:S01]  /*1f90*/  LDG.E R0, [R2.64] ;  /* 0x0000000602007981 */ /* 0x000362000c1e1900 */
[----:B------:R-:W-:Y:S05]  /*1fa0*/  BRA `(.L_x_1059) ;  /* 0x0000005000007947 */ /* 0x000fea0003800000 */
.L_x_1058:
[----:B------:R-:W-:Y:S01]  /*1fb0*/  MOV R0, c[0x0][0x1d0] ;  /* 0x0000740000007a02 */ /* 0x000fe20000000f00 */
[----:B------:R-:W-:Y:S05]  /*1fc0*/  @!P0 BRA `(.L_x_1059) ;  /* 0x0000003000008947 */ /* 0x000fea0003800000 */
[----:B-1----:R-:W2:Y:S04]  /*1fd0*/  LDG.E R4, [R2.64] ;  /* 0x0000000602047981 */ /* 0x002ea8000c1e1900 */
[----:B------:R-:W2:Y:S02]  /*1fe0*/  LDG.E R0, [R2.64+0x4] ;  /* 0x0000040602007981 */ /* 0x000ea4000c1e1900 */
[----:B--2---:R-:W-:Y:S02]  /*1ff0*/  IADD3 R0, -R4, R0, RZ ;  /* 0x0000000004007210 */ /* 0x004fe40007ffe1ff */
.L_x_1059:
[----:B-1----:R-:W2:Y:S01]  /*2000*/  LDL.LU R3, [R1+0x4] ;  /* 0x0000040001037983 */ /* 0x002ea20000300800 */
[----:B------:R-:W-:Y:S01]  /*2010*/  IMAD.MOV.U32 R2, RZ, RZ, c[0x0][0x2c4] ;  /* 0x0000b100ff027624 */ /* 0x000fe200078e00ff */
[----:B------:R-:W-:Y:S01]  /*2020*/  BSSY B0, `(.L_x_1060) ;  /* 0x000003d000007945 */ /* 0x000fe20003800000 */
[----:B-----5:R-:W-:-:S02]  /*2030*/  IMAD.IADD R251, R0, 0x1, -R8 ;  /* 0x0000000100fb7824 */ /* 0x020fc400078e0a08 */
[----:B------:R-:W-:Y:S01]  /*2040*/  IMAD.IADD R12, R9, 0x1, R8 ;  /* 0x00000001090c7824 */ /* 0x000fe200078e0208 */
[----:B------:R-:W-:Y:S01]  /*2050*/  ISETP.NE.AND P3, PT, R2, 0x1, PT ;  /* 0x000000010200780c */ /* 0x000fe20003f65270 */
[----:B--2---:R-:W-:-:S05]  /*2060*/  IMAD.SHL.U32 R16, R3, 0x80, RZ ;  /* 0x0000008003107824 */ /* 0x004fca00078e00ff */
[----:B------:R-:W-:Y:S01]  /*2070*/  IADD3 R2, R16, 0x7f, RZ ;  /* 0x0000007f10027810 */ /* 0x000fe20007ffe0ff */
[----:B------:R1:W-:Y:S06]  /*2080*/  STL [R1+0x4], R16 ;  /* 0x0000041001007387 */ /* 0x0003ec0000100800 */
[----:B------:R-:W-:-:S04]  /*2090*/  @P3 IMAD.HI.U32 R3, R2, c[0x0][0x2c8], RZ ;  /* 0x0000b20002033a27 */ /* 0x000fc800078e00ff */
[----:B------:R-:W-:Y:S01]  /*20a0*/  IMAD.MOV.U32 R0, RZ, RZ, R2 ;  /* 0x000000ffff007224 */ /* 0x000fe200078e0002 */
[C---:B------:R-:W-:Y:S02]  /*20b0*/  IADD3 R2, R251.reuse, 0x30, -R250 ;  /* 0x00000030fb027810 */ /* 0x040fe40007ffe8fa */
[----:B------:R-:W-:Y:S02]  /*20c0*/  @P3 SHF.R.U32.HI R0, RZ, c[0x0][0x2cc], R3 ;  /* 0x0000b300ff003a19 */ /* 0x000fe40000011603 */
[----:B------:R-:W-:-:S03]  /*20d0*/  IADD3 R3, R251, 0x2f, RZ ;  /* 0x0000002ffb037810 */ /* 0x000fc60007ffe0ff */
[----:B------:R-:W-:Y:S02]  /*20e0*/  IMAD.IADD R0, R2, 0x1, R0 ;  /* 0x0000000102007824 */ /* 0x000fe400078e0200 */
[----:B------:R-:W-:-:S04]  /*20f0*/  IMAD.HI R2, R3, 0x2aaaaaab, RZ ;  /* 0x2aaaaaab03027827 */ /* 0x000fc800078e02ff */
[----:B------:R-:W-:Y:S01]  /*2100*/  IMAD.HI R0, R0, 0x2aaaaaab, RZ ;  /* 0x2aaaaaab00007827 */ /* 0x000fe200078e02ff */
[----:B------:R-:W-:-:S04]  /*2110*/  SHF.R.U32.HI R4, RZ, 0x1f, R2 ;  /* 0x0000001fff047819 */ /* 0x000fc80000011602 */
[----:B------:R-:W-:Y:S02]  /*2120*/  SHF.R.U32.HI R3, RZ, 0x1f, R0 ;  /* 0x0000001fff037819 */ /* 0x000fe40000011600 */
[----:B------:R-:W-:Y:S02]  /*2130*/  LEA.HI.SX32 R4, R2, R4, 0x1d ;  /* 0x0000000402047211 */ /* 0x000fe400078feaff */
[----:B------:R-:W-:Y:S02]  /*2140*/  LOP3.LUT R2, R10, 0xff000000, RZ, 0xc0, !PT ;  /* 0xff0000000a027812 */ /* 0x000fe400078ec0ff */
[----:B------:R-:W-:Y:S02]  /*2150*/  LEA.HI.SX32 R0, R0, R3, 0x1d ;  /* 0x0000000300007211 */ /* 0x000fe400078feaff */
[----:B------:R-:W-:Y:S02]  /*2160*/  LOP3.LUT R3, R10, 0xff0000, RZ, 0xc0, !PT ;  /* 0x00ff00000a037812 */ /* 0x000fe400078ec0ff */
[----:B------:R-:W-:-:S02]  /*2170*/  SHF.R.U32.HI R2, RZ, 0x8, R2 ;  /* 0x00000008ff027819 */ /* 0x000fc40000011602 */
[----:B------:R-:W-:Y:S02]  /*2180*/  IMNMX R6, R4, R0, PT ;  /* 0x0000000004067217 */ /* 0x000fe40003800200 */
[----:B------:R-:W-:Y:S01]  /*2190*/  LEA.HI R3, R3, R2, RZ, 0x10 ;  /* 0x0000000203037211 */ /* 0x000fe200078f80ff */
[----:B------:R-:W-:Y:S01]  /*21a0*/  IMAD.MOV.U32 R2, RZ, RZ, RZ ;  /* 0x000000ffff027224 */ /* 0x000fe200078e00ff */
[----:B------:R-:W-:Y:S02]  /*21b0*/  ISETP.GE.AND P2, PT, R6, 0x1, PT ;  /* 0x000000010600780c */ /* 0x000fe40003f46270 */
        /* <DEDUP_REMOVED lines=35> */
.L_x_1061:
[----:B------:R-:W-:Y:S05]  /*23f0*/  BSYNC B0 ;  /* 0x0000000000007941 */ /* 0x000fea0003800000 */
.L_x_1060:
        /* <DEDUP_REMOVED lines=56> */
[----:B------:R-:W2:Y:S01]  /*2780*/  LDL.64 R20, [R1+0x10] ;  /* 0x0000100001147983 */ /* 0x000ea20000100a00 */
[----:B------:R-:W-:-:S03]  /*2790*/  ISETP.NE.U32.AND P2, PT, RZ, c[0x0][0x340], PT ;  /* 0x0000d000ff007a0c */ /* 0x000fc60003f45070 */
[----:B------:R-:W3:Y:S01]  /*27a0*/  LDL.LU R18, [R1+0x28] ;  /* 0x0000280001127983 */ /* 0x000ee20000300800 */
[----:B------:R-:W-:-:S03]  /*27b0*/  ISETP.NE.AND.EX P2, PT, RZ, c[0x0][0x344], PT, P2 ;  /* 0x0000d100ff007a0c */ /* 0x000fc60003f45320 */
[----:B------:R-:W4:Y:S04]  /*27c0*/  LDL R17, [R1+0x18] ;  /* 0x0000180001117983 */ /* 0x000f280000100800 */
[----:B-1----:R-:W1:Y:S06]  /*27d0*/  S2R R5, SR_TID.X ;  /* 0x0000000000057919 */ /* 0x002e6c0000002100 */
[----:B------:R-:W-:-:S05]  /*27e0*/  @P2 IMAD.WIDE R2, R19, R13, c[0x0][0x340] ;  /* 0x0000d00013022625 */ /* 0x000fca00078e020d */
[----:B------:R5:W3:Y:S01]  /*27f0*/  @P2 LDG.E R15, [R2.64] ;  /* 0x00000006020f2981 */ /* 0x000ae2000c1e1900 */
[----:B------:R-:W-:-:S05]  /*2800*/  SHF.R.S32.HI R0, RZ, 0x1f, R11 ;  /* 0x0000001fff007819 */ /* 0x000fca000001140b */
[----:B------:R-:W-:-:S04]  /*2810*/  IMAD R0, R0, c[0x0][0x178], RZ ;  /* 0x00005e0000007a24 */ /* 0x000fc800078e02ff */
[----:B------:R-:W-:Y:S01]  /*2820*/  IMAD R0, R11, c[0x0][0x17c], R0 ;  /* 0x00005f000b007a24 */ /* 0x000fe200078e0200 */
[----:B-1----:R-:W-:-:S04]  /*2830*/  SHF.R.S32.HI R4, RZ, 0x1f, R5 ;  /* 0x0000001fff047819 */ /* 0x002fc80000011405 */
[----:B------:R-:W-:-:S04]  /*2840*/  LEA.HI R4, R4, R5, RZ, 0x2 ;  /* 0x0000000504047211 */ /* 0x000fc800078f10ff */
[----:B------:R-:W-:Y:S01]  /*2850*/  LOP3.LUT R4, R4, 0xfffffffc, RZ, 0xc0, !PT ;  /* 0xfffffffc04047812 */ /* 0x000fe200078ec0ff */
[----:B-----5:R-:W-:-:S04]  /*2860*/  IMAD.WIDE.U32 R2, R11, c[0x0][0x178], RZ ;  /* 0x00005e000b027a25 */ /* 0x020fc800078e00ff */
[----:B------:R-:W-:Y:S01]  /*2870*/  IMAD.IADD R4, R5, 0x1, -R4 ;  /* 0x0000000105047824 */ /* 0x000fe200078e0a04 */
[----:B------:R-:W-:-:S03]  /*2880*/  IADD3 R3, R3, R0, RZ ;  /* 0x0000000003037210 */ /* 0x000fc60007ffe0ff */
[----:B------:R-:W-:Y:S01]  /*2890*/  IMAD R4, R4, 0x20, R247 ;  /* 0x0000002004047824 */ /* 0x000fe200078e02f7 */
[----:B------:R-:W-:-:S03]  /*28a0*/  SEL R8, R74, RZ, !P1 ;  /* 0x000000ff4a087207 */ /* 0x000fc60004800000 */
[----:B------:R-:W-:Y:S01]  /*28b0*/  IMAD.IADD R10, R16, 0x1, R4 ;  /* 0x00000001100a7824 */ /* 0x000fe200078e0204 */
[----:B------:R-:W-:Y:S01]  /*28c0*/  SHF.R.S32.HI R6, RZ, 0x1f, R12 ;  /* 0x0000001fff067819 */ /* 0x000fe2000001140c */
[----:B------:R-:W-:Y:S01]  /*28d0*/  IMAD.WIDE.U32 R4, R75, c[0x0][0x1b8], R2 ;  /* 0x00006e004b047a25 */ /* 0x000fe200078e0002 */
[----:B------:R-:W-:-:S03]  /*28e0*/  IADD3 R2, P4, R247, R12, RZ ;  /* 0x0000000cf7027210 */ /* 0x000fc60007f9e0ff */
[----:B------:R-:W-:Y:S01]  /*28f0*/  @P3 IMAD.HI.U32 R7, R10, c[0x0][0x2c8], RZ ;  /* 0x0000b2000a073a27 */ /* 0x000fe200078e00ff */
[----:B------:R-:W-:Y:S02]  /*2900*/  MOV R0, R10 ;  /* 0x0000000a00007202 */ /* 0x000fe40000000f00 */
[----:B------:R-:W-:Y:S01]  /*2910*/  SEL R3, R19, RZ, !P1 ;  /* 0x000000ff13037207 */ /* 0x000fe20004800000 */
[----:B------:R-:W-:Y:S01]  /*2920*/  IMAD R9, R8, c[0x0][0x1c0], RZ ;  /* 0x0000700008097a24 */ /* 0x000fe200078e02ff */
[----:B------:R-:W-:Y:S01]  /*2930*/  @P3 SHF.R.U32.HI R0, RZ, c[0x0][0x2cc], R7 ;  /* 0x0000b300ff003a19 */ /* 0x000fe20000011607 */
[----:B------:R-:W-:Y:S01]  /*2940*/  IMAD R5, R75, c[0x0][0x1bc], R5 ;  /* 0x00006f004b057a24 */ /* 0x000fe200078e0205 */
[----:B------:R-:W-:Y:S01]  /*2950*/  LEA.HI.X.SX32 R8, R247, R6, 0x1, P4 ;  /* 0x00000006f7087211 */ /* 0x000fe200020f0eff */
[C---:B------:R-:W-:Y:S01]  /*2960*/  IMAD R12, R3.reuse, c[0x0][0x1c4], R9 ;  /* 0x00007100030c7a24 */ /* 0x040fe200078e0209 */
[----:B------:R-:W-:Y:S01]  /*2970*/  SHF.R.S32.HI R11, RZ, 0x1f, R0 ;  /* 0x0000001fff0b7819 */ /* 0x000fe20000011400 */
[----:B------:R-:W-:-:S04]  /*2980*/  IMAD.WIDE.U32 R4, R3, c[0x0][0x1c0], R4 ;  /* 0x0000700003047a25 */ /* 0x000fc800078e0004 */
[C---:B------:R-:W-:Y:S02]  /*2990*/  IMAD R14, R8.reuse, c[0x0][0x1e0], RZ ;  /* 0x00007800080e7a24 */ /* 0x040fe400078e02ff */
[----:B------:R-:W-:Y:S02]  /*29a0*/  IMAD R13, R8, c[0x0][0x208], RZ ;  /* 0x00008200080d7a24 */ /* 0x000fe400078e02ff */
[----:B------:R-:W-:Y:S02]  /*29b0*/  IMAD.IADD R3, R5, 0x1, R12 ;  /* 0x0000000105037824 */ /* 0x000fe400078e020c */
[C---:B------:R-:W-:Y:S02]  /*29c0*/  IMAD R12, R2.reuse, c[0x0][0x1e4], R14 ;  /* 0x00007900020c7a24 */ /* 0x040fe400078e020e */
[----:B------:R-:W-:Y:S02]  /*29d0*/  IMAD R13, R2, c[0x0][0x20c], R13 ;  /* 0x00008300020d7a24 */ /* 0x000fe400078e020d */
[----:B------:R-:W-:Y:S01]  /*29e0*/  IMAD R5, R11, c[0x0][0x1b0], RZ ;  /* 0x00006c000b057a24 */ /* 0x000fe200078e02ff */
[----:B------:R-:W-:-:S02]  /*29f0*/  IADD3 R11, -R0, RZ, RZ ;  /* 0x000000ff000b7210 */ /* 0x000fc40007ffe1ff */
[----:B------:R-:W-:Y:S02]  /*2a00*/  ISETP.GE.AND P5, PT, R252, c[0x0][0x1d4], PT ;  /* 0x00007500fc007a0c */ /* 0x000fe40003fa6270 */
[----:B------:R-:W-:Y:S01]  /*2a10*/  IADD3 R56, R207, -0x1, RZ ;  /* 0xffffffffcf387810 */ /* 0x000fe20007ffe0ff */
[----:B--2---:R-:W-:-:S04]  /*2a20*/  IMAD.WIDE.U32 R6, R2, c[0x0][0x1e0], R20 ;  /* 0x0000780002067a25 */ /* 0x004fc800078e0014 */
[----:B------:R-:W-:-:S04]  /*2a30*/  IMAD.WIDE.U32 R8, R2, c[0x0][0x208], R20 ;  /* 0x0000820002087a25 */ /* 0x000fc800078e0014 */
[----:B------:R-:W-:Y:S02]  /*2a40*/  IMAD.MOV.U32 R2, RZ, RZ, R4 ;  /* 0x000000ffff027224 */ /* 0x000fe400078e0004 */
[C---:B------:R-:W-:Y:S02]  /*2a50*/  IMAD R4, R0.reuse, c[0x0][0x1b4], R5 ;  /* 0x00006d0000047a24 */ /* 0x040fe400078e0205 */
[----:B------:R-:W-:-:S04]  /*2a60*/  IMAD.WIDE.U32 R2, R0, c[0x0][0x1b0], R2 ;  /* 0x00006c0000027a25 */ /* 0x000fc800078e0002 */
[----:B------:R-:W-:Y:S01]  /*2a70*/  IMAD R0, R11, c[0x0][0x2c4], R10 ;  /* 0x0000b1000b007a24 */ /* 0x000fe200078e020a */
[----:B------:R-:W-:Y:S01]  /*2a80*/  IADD3 R3, R3, R4, RZ ;  /* 0x0000000403037210 */ /* 0x000fe20007ffe0ff */
[----:B------:R-:W-:-:S03]  /*2a90*/  IMAD.MOV.U32 R4, RZ, RZ, R8 ;  /* 0x000000ffff047224 */ /* 0x000fc600078e0008 */
[----:B------:R-:W-:Y:S02]  /*2aa0*/  SHF.R.S32.HI R10, RZ, 0x1f, R0 ;  /* 0x0000001fff0a7819 */ /* 0x000fe40000011400 */
[----:B------:R-:W-:Y:S02]  /*2ab0*/  IADD3 R7, R7, R12, RZ ;  /* 0x0000000c07077210 */ /* 0x000fe40007ffe0ff */
[----:B------:R-:W-:Y:S01]  /*2ac0*/  SEL R8, RZ, 0xffffffff, P5 ;  /* 0xffffffffff087807 */ /* 0x000fe20002800000 */
[----:B------:R-:W-:Y:S01]  /*2ad0*/  IMAD R10, R10, c[0x0][0x1a8], RZ ;  /* 0x00006a000a0a7a24 */ /* 0x000fe200078e02ff */
[----:B------:R-:W-:Y:S01]  /*2ae0*/  ISETP.GE.AND P6, PT, R20, c[0x0][0x1d4], PT ;  /* 0x0000750014007a0c */ /* 0x000fe20003fc6270 */
[----:B------:R-:W-:Y:S01]  /*2af0*/  IMAD.IADD R5, R9, 0x1, R13 ;  /* 0x0000000109057824 */ /* 0x000fe200078e020d */
[----:B------:R-:W-:Y:S01]  /*2b00*/  SHF.L.U32 R11, R8, 0x1, RZ ;  /* 0x00000001080b7819 */ /* 0x000fe200000006ff */
[----:B------:R-:W-:Y:S01]  /*2b10*/  IMAD.WIDE.U32 R8, R75, c[0x0][0x1e8], R6 ;  /* 0x00007a004b087a25 */ /* 0x000fe200078e0006 */
[----:B------:R-:W-:-:S03]  /*2b20*/  SEL R12, RZ, 0x1, P6 ;  /* 0x00000001ff0c7807 */ /* 0x000fc60003000000 */
[C---:B------:R-:W-:Y:S02]  /*2b30*/  IMAD R10, R0.reuse, c[0x0][0x1ac], R10 ;  /* 0x00006b00000a7a24 */ /* 0x040fe400078e020a */
[----:B------:R-:W-:Y:S01]  /*2b40*/  IMAD.WIDE.U32 R6, R0, c[0x0][0x1a8], R2 ;  /* 0x00006a0000067a25 */ /* 0x000fe200078e0002 */
[----:B------:R-:W-:-:S03]  /*2b50*/  LOP3.LUT R13, R11, 0x2, R12, 0xe2, !PT ;  /* 0x000000020b0d7812 */ /* 0x000fc600078ee20c */
[----:B------:R-:W-:Y:S01]  /*2b60*/  IMAD.IADD R7, R7, 0x1, R10 ;  /* 0x0000000107077824 */ /* 0x000fe200078e020a */
[C---:B------:R-:W-:Y:S02]  /*2b70*/  LEA R12, P1, R6.reuse, c[0x0][0x160], 0x1 ;  /* 0x00005800060c7a11 */ /* 0x040fe400078208ff */
[----:B---3--:R-:W-:Y:S02]  /*2b80*/  @P2 SHF.R.S32.HI R0, RZ, 0x1f, R15 ;  /* 0x0000001fff002819 */ /* 0x008fe4000001140f */
[----:B------:R-:W-:Y:S01]  /*2b90*/  LEA.HI.X R11, R6, c[0x0][0x164], R7, 0x1, P1 ;  /* 0x00005900060b7a11 */ /* 0x000fe200008f0c07 */
[----:B------:R-:W-:Y:S01]  /*2ba0*/  @!P2 IMAD.MOV.U32 R0, RZ, RZ, R74 ;  /* 0x000000ffff00a224 */ /* 0x000fe200078e004a */
[----:B------:R-:W-:Y:S02]  /*2bb0*/  ISETP.GE.AND P1, PT, R20, c[0x0][0x198], PT ;  /* 0x0000660014007a0c */ /* 0x000fe40003f26270 */
[----:B------:R-:W-:Y:S02]  /*2bc0*/  @!P2 MOV R15, R19 ;  /* 0x00000013000fa202 */ /* 0x000fe40000000f00 */
[----:B------:R-:W-:-:S02]  /*2bd0*/  SEL R6, R0, RZ, !P0 ;  /* 0x000000ff00067207 */ /* 0x000fc40004000000 */
[----:B------:R-:W-:Y:S02]  /*2be0*/  SEL R0, R15, RZ, !P0 ;  /* 0x000000ff0f007207 */ /* 0x000fe40004000000 */
[----:B------:R-:W-:Y:S02]  /*2bf0*/  ISETP.GE.AND P0, PT, R252, c[0x0][0x198], PT ;  /* 0x00006600fc007a0c */ /* 0x000fe40003f06270 */
[----:B------:R-:W-:Y:S01]  /*2c00*/  LOP3.LUT R18, R18, 0xfffffffd, RZ, 0xc0, !PT ;  /* 0xfffffffd12127812 */ /* 0x000fe200078ec0ff */
[----:B------:R-:W-:-:S03]  /*2c10*/  IMAD.WIDE.U32 R2, R75, c[0x0][0x210], R4 ;  /* 0x000084004b027a25 */ /* 0x000fc600078e0004 */
[----:B------:R-:W-:Y:S01]  /*2c20*/  @P1 LOP3.LUT R18, R18, 0x2, RZ, 0xfc, !PT ;  /* 0x0000000212121812 */ /* 0x000fe200078efcff */
[C---:B------:R-:W-:Y:S01]  /*2c30*/  IMAD R5, R75.reuse, c[0x0][0x1ec], R9 ;  /* 0x00007b004b057a24 */ /* 0x040fe200078e0209 */
[----:B------:R-:W-:Y:S01]  /*2c40*/  MOV R4, R8 ;  /* 0x0000000800047202 */ /* 0x000fe20000000f00 */
[----:B------:R-:W-:Y:S01]  /*2c50*/  IMAD R8, R6, c[0x0][0x1f0], RZ ;  /* 0x00007c0006087a24 */ /* 0x000fe200078e02ff */
[----:B------:R-:W-:Y:S01]  /*2c60*/  LOP3.LUT R18, R18, 0xfffffffe, RZ, 0xc0, !PT ;  /* 0xfffffffe12127812 */ /* 0x000fe200078ec0ff */
[----:B------:R-:W-:Y:S01]  /*2c70*/  IMAD R3, R75, c[0x0][0x214], R3 ;  /* 0x000085004b037a24 */ /* 0x000fe200078e0203 */
[----:B----4-:R-:W-:Y:S01]  /*2c80*/  ISETP.GE.AND P4, PT, R17, c[0x0][0x1d4], PT ;  /* 0x0000750011007a0c */ /* 0x010fe20003f86270 */
[----:B------:R-:W-:Y:S01]  /*2c90*/  IMAD R7, R6, c[0x0][0x218], RZ ;  /* 0x0000860006077a24 */ /* 0x000fe200078e02ff */
[----:B------:R-:W-:Y:S01]  /*2ca0*/  @P0 LOP3.LUT R18, R18, 0x1, RZ, 0xfc, !PT ;  /* 0x0000000112120812 */ /* 0x000fe200078efcff */
[C---:B------:R-:W-:Y:S01]  /*2cb0*/  IMAD R8, R0.reuse, c[0x0][0x1f4], R8 ;  /* 0x00007d0000087a24 */ /* 0x040fe200078e0208 */
[----:B------:R-:W-:Y:S01]  /*2cc0*/  SEL R6, RZ, 0x4, P4 ;  /* 0x00000004ff067807 */ /* 0x000fe20002000000 */
[----:B------:R-:W-:-:S04]  /*2cd0*/  IMAD.WIDE.U32 R238, R0, c[0x0][0x1f0], R4 ;  /* 0x00007c0000ee7a25 */ /* 0x000fc800078e0004 */
[C---:B------:R-:W-:Y:S02]  /*2ce0*/  IMAD R7, R0.reuse, c[0x0][0x21c], R7 ;  /* 0x0000870000077a24 */ /* 0x040fe400078e0207 */
[----:B------:R-:W-:Y:S01]  /*2cf0*/  IMAD.WIDE.U32 R236, R0, c[0x0][0x218], R2 ;  /* 0x0000860000ec7a25 */ /* 0x000fe200078e0002 */
[----:B------:R1:W-:Y:S01]  /*2d00*/  STL [R1+0x28], R18 ;  /* 0x0000281201007387 */ /* 0x0003e20000100800 */
[----:B------:R-:W-:Y:S02]  /*2d10*/  ISETP.GE.AND P2, PT, R17, c[0x0][0x198], PT ;  /* 0x0000660011007a0c */ /* 0x000fe40003f46270 */
[----:B------:R-:W-:Y:S01]  /*2d20*/  IMAD.IADD R9, R247, 0x1, R16 ;  /* 0x00000001f7097824 */ /* 0x000fe200078e0210 */
[----:B------:R-:W-:Y:S01]  /*2d30*/  IADD3 R240, R239, R8, RZ ;  /* 0x00000008eff07210 */ /* 0x000fe20007ffe0ff */
[----:B------:R-:W-:Y:S01]  /*2d40*/  IMAD.IADD R235, R237, 0x1, R7 ;  /* 0x00000001edeb7824 */ /* 0x000fe200078e0207 */
[----:B-1----:R-:W-:Y:S01]  /*2d50*/  LOP3.LUT R18, R13, R6, RZ, 0xfc, !PT ;  /* 0x000000060d127212 */ /* 0x002fe200078efcff */
[----:B------:R-:W-:Y:S05]  /*2d60*/  BRA.DIV ~URZ, `(.L_x_1063) ;  /* 0x0000e6527f007947 */ /* 0x000fea000b800000 */
[----:B------:R1:W2:Y:S02]  /*2d70*/  SHFL.IDX PT, R8, R11, RZ, 0x1c1f ;  /* 0x001c1fff0b087589 */ /* 0x0002a400000e0000 */
.L_x_1161:
[----:B------:R-:W-:Y:S05]  /*2d80*/  BRA.DIV ~URZ, `(.L_x_1064) ;  /* 0x0000e6a27f007947 */ /* 0x000fea000b800000 */
[----:B------:R3:W4:Y:S02]  /*2d90*/  SHFL.IDX PT, R0, R12, RZ, 0x1c1f ;  /* 0x001c1fff0c007589 */ /* 0x00072400000e0000 */
.L_x_1162:
        /* <DEDUP_REMOVED lines=12> */
[----:B------:R-:W-:-:S04]  /*2e60*/  LEA R4, P0, R252, R0, 0x1 ;  /* 0x00000000fc047211 */ /* 0x000fc800078008ff */
[----:B---3--:R-:W-:Y:S02]  /*2e70*/  LEA.HI.X R5, R252, R8, R2, 0x1, P0 ;  /* 0x00000008fc057211 */ /* 0x008fe400000f0c02 */
[----:B----4-:R-:W-:-:S04]  /*2e80*/  LEA R2, P0, R15, R0, 0x1 ;  /* 0x000000000f027211 */ /* 0x010fc800078008ff */
[----:B--2---:R-:W-:Y:S02]  /*2e90*/  LEA.HI.X R3, R15, R8, R16, 0x1, P0 ;  /* 0x000000080f037211 */ /* 0x004fe400000f0c10 */
[C---:B------:R-:W-:Y:S02]  /*2ea0*/  LOP3.LUT P0, RZ, R14.reuse, 0x2, RZ, 0xc0, !PT ;  /* 0x000000020eff7812 */ /* 0x040fe4000780c0ff */
[----:B------:R-:W-:Y:S01]  /*2eb0*/  LOP3.LUT P1, RZ, R14, 0x1, RZ, 0xc0, !PT ;  /* 0x000000010eff7812 */ /* 0x000fe2000782c0ff */
[----:B------:R-:W-:-:S10]  /*2ec0*/  IMAD.SHL.U32 R0, R13, 0x2, RZ ;  /* 0x000000020d007824 */ /* 0x000fd400078e00ff */
[----:B------:R-:W-:Y:S01]  /*2ed0*/  @!PT LDS RZ, [RZ] ;  /* 0x00000000fffff984 */ /* 0x000fe20000000800 */
[----:B------:R-:W-:Y:S01]  /*2ee0*/  @!PT LDS RZ, [RZ] ;  /* 0x00000000fffff984 */ /* 0x000fe20000000800 */
[----:B------:R-:W-:Y:S01]  /*2ef0*/  @!PT LDS RZ, [RZ] ;  /* 0x00000000fffff984 */ /* 0x000fe20000000800 */
[----:B------:R2:W-:Y:S04]  /*2f00*/  LDGSTS.E.BYPASS.LTC128B.128 [R0+0x6080], [R6.64], !P0 ;  /* 0x0608000006007fae */ /* 0x0005e8000c101d46 */
[----:B------:R2:W-:Y:S04]  /*2f10*/  LDGSTS.E.BYPASS.LTC128B.128 [R0+0x8080], [R4.64], !P1 ;  /* 0x0808000004007fae */ /* 0x0005e8000c901d46 */
[----:B------:R2:W-:Y:S02]  /*2f20*/  LDGSTS.E.BYPASS.LTC128B.128 [R0+0xa080], [R2.64], !P2 ;  /* 0x0a08000002007fae */ /* 0x0005e4000d101d46 */
.L_x_1066:
[----:B------:R-:W-:Y:S05]  /*2f30*/  BSYNC B0 ;  /* 0x0000000000007941 */ /* 0x000fea0003800000 */
.L_x_1065:
[----:B------:R-:W-:Y:S05]  /*2f40*/  BRA.DIV ~URZ, `(.L_x_1067) ;  /* 0x0000e5427f007947 */ /* 0x000fea000b800000 */
[----:B--2---:R2:W1:Y:S04]  /*2f50*/  SHFL.IDX PT, R8, R11, 0x1, 0x1c1f ;  /* 0x003c1f000b087f89 */ /* 0x00446800000e0000 */
[----:B----4-:R2:W4:Y:S02]  /*2f60*/  SHFL.IDX PT, R0, R12, 0x1, 0x1c1f ;  /* 0x003c1f000c007f89 */ /* 0x01052400000e0000 */
.L_x_1163:
        /* <DEDUP_REMOVED lines=12> */
[----:B------:R-:W-:-:S04]  /*3030*/  LEA R4, P0, R252, R0, 0x1 ;  /* 0x00000000fc047211 */ /* 0x000fc800078008ff */
[----:B--2---:R-:W-:Y:S02]  /*3040*/  LEA.HI.X R5, R252, R8, R3, 0x1, P0 ;  /* 0x00000008fc057211 */ /* 0x004fe400000f0c03 */
[----:B---3--:R-:W-:-:S04]  /*3050*/  LEA R2, P0, R15, R0, 0x1 ;  /* 0x000000000f027211 */ /* 0x008fc800078008ff */
[----:B----4-:R-:W-:Y:S02]  /*3060*/  LEA.HI.X R3, R15, R8, R16, 0x1, P0 ;  /* 0x000000080f037211 */ /* 0x010fe400000f0c10 */
        /* <DEDUP_REMOVED lines=9> */
.L_x_1069:
[----:B------:R-:W-:Y:S05]  /*3100*/  BSYNC B0 ;  /* 0x0000000000007941 */ /* 0x000fea0003800000 */
.L_x_1068:
[----:B------:R-:W-:Y:S05]  /*3110*/  BRA.DIV ~URZ, `(.L_x_1070) ;  /* 0x0000e4327f007947 */ /* 0x000fea000b800000 */
[----:B-1----:R1:W2:Y:S02]  /*3120*/  SHFL.IDX PT, R8, R11, 0x2, 0x1c1f ;  /* 0x005c1f000b087f89 */ /* 0x0022a400000e0000 */
.L_x_1164:
[----:B------:R-:W-:Y:S05]  /*3130*/  BRA.DIV ~URZ, `(.L_x_1071) ;  /* 0x0000e4827f007947 */ /* 0x000fea000b800000 */
[----:B----4-:R4:W1:Y:S02]  /*3140*/  SHFL.IDX PT, R0, R12, 0x2, 0x1c1f ;  /* 0x005c1f000c007f89 */ /* 0x01086400000e0000 */
.L_x_1165:
        /* <DEDUP_REMOVED lines=25> */
.L_x_1073:
[----:B------:R-:W-:Y:S05]  /*32e0*/  BSYNC B0 ;  /* 0x0000000000007941 */ /* 0x000fea0003800000 */
.L_x_1072:
[----:B------:R-:W-:Y:S05]  /*32f0*/  BRA.DIV ~URZ, `(.L_x_1074) ;  /* 0x0000e3227f007947 */ /* 0x000fea000b800000 */
[----:B-1----:R1:W3:Y:S04]  /*3300*/  SHFL.IDX PT, R6, R11, 0x3, 0x1c1f ;  /* 0x007c1f000b067f89 */ /* 0x0022e800000e0000 */
[----:B------:R1:W4:Y:S02]  /*3310*/  SHFL.IDX PT, R0, R12, 0x3, 0x1c1f ;  /* 0x007c1f000c007f89 */ /* 0x00032400000e0000 */
.L_x_1166:
[----:B------:R-:W5:Y:S04]  /*3320*/  LDL.64 R14, [R1+0x10] ;  /* 0x00001000010e7983 */ /* 0x000f680000100a00 */
[----:B----4-:R-:W4:Y:S04]  /*3330*/  LDL R13, [R1+0x70] ;  /* 0x00007000010d7983 */ /* 0x010f280000100800 */
[----:B--2---:R-:W2:Y:S04]  /*3340*/  LDL R8, [R1+0x28] ;  /* 0x0000280001087983 */ /* 0x004ea80000100800 */
[----:B---3--:R-:W3:Y:S04]  /*3350*/  LDL R7, [R1+0x78] ;  /* 0x0000780001077983 */ /* 0x008ee80000100800 */
[----:B-1----:R-:W3:Y:S04]  /*3360*/  LDL R11, [R1+0x18] ;  /* 0x00001800010b7983 */ /* 0x002ee80000100800 */
[----:B------:R-:W3:Y:S01]  /*3370*/  LDL R12, [R1+0x6c] ;  /* 0x00006c00010c7983 */ /* 0x000ee20000100800 */
[----:B------:R-:W-:-:S04]  /*3380*/  IADD3 R2, R9, 0x60, RZ ;  /* 0x0000006009027810 */ /* 0x000fc80007ffe0ff */
[----:B------:R-:W-:Y:S01]  /*3390*/  ISETP.GE.AND P1, PT, R2, R10, PT ;  /* 0x0000000a0200720c */ /* 0x000fe20003f26270 */
[----:B------:R-:W-:-:S04]  /*33a0*/  IMAD.MOV.U32 R9, RZ, RZ, 0x30 ;  /* 0x00000030ff097424 */ /* 0x000fc800078e00ff */
[----:B------:R-:W-:Y:S01]  /*33b0*/  IMAD R9, R207, -0x30, R9 ;  /* 0xffffffd0cf097824 */ /* 0x000fe200078e0209 */
[----:B------:R-:W-:-:S03]  /*33c0*/  P2R R48, PR, RZ, 0x8 ;  /* 0x00000008ff307803 */ /* 0x000fc60000000000 */
[----:B------:R-:W-:Y:S02]  /*33d0*/  IMAD.IADD R57, R251, 0x1, R9 ;  /* 0x00000001fb397824 */ /* 0x000fe400078e0209 */
[----:B------:R-:W-:Y:S02]  /*33e0*/  IMAD.MOV.U32 R58, RZ, RZ, R238 ;  /* 0x000000ffff3a7224 */ /* 0x000fe400078e00ee */
[----:B------:R-:W-:Y:S02]  /*33f0*/  IMAD.MOV.U32 R59, RZ, RZ, R240 ;  /* 0x000000ffff3b7224 */ /* 0x000fe400078e00f0 */
[----:B------:R-:W-:Y:S01]  /*3400*/  IMAD.MOV.U32 R10, RZ, RZ, 0x20 ;  /* 0x00000020ff0a7424 */ /* 0x000fe200078e00ff */
[----:B------:R-:W-:Y:S02]  /*3410*/  P2R R19, PR, RZ, 0x40 ;  /* 0x00000040ff137803 */ /* 0x000fe40000000000 */
[----:B-----5:R-:W-:-:S04]  /*3420*/  @!P1 LEA R4, P0, R14, R0, 0x1 ;  /* 0x000000000e049211 */ /* 0x020fc800078008ff */
[----:B------:R-:W-:Y:S02]  /*3430*/  @!P1 LEA.HI.X R5, R14, R6, R15, 0x1, P0 ;  /* 0x000000060e059211 */ /* 0x000fe400000f0c0f */
[----:B------:R-:W-:-:S04]  /*3440*/  @!P1 LEA R2, P0, R252, R0, 0x1 ;  /* 0x00000000fc029211 */ /* 0x000fc800078008ff */
[----:B----4-:R-:W-:Y:S02]  /*3450*/  @!P1 LEA.HI.X R3, R252, R6, R13, 0x1, P0 ;  /* 0x00000006fc039211 */ /* 0x010fe400000f0c0d */
[C---:B--2---:R-:W-:Y:S01]  /*3460*/  LOP3.LUT P0, RZ, R8.reuse, 0x2, RZ, 0xc0, !PT ;  /* 0x0000000208ff7812 */ /* 0x044fe2000780c0ff */
[----:B---3--:R-:W-:Y:S01]  /*3470*/  IMAD.SHL.U32 R198, R7, 0x2, RZ ;  /* 0x0000000207c67824 */ /* 0x008fe200078e00ff */
[----:B------:R-:W-:Y:S02]  /*3480*/  LOP3.LUT P3, RZ, R8, 0x1, RZ, 0xc0, !PT ;  /* 0x0000000108ff7812 */ /* 0x000fe4000786c0ff */
[----:B------:R-:W-:-:S09]  /*3490*/  SHF.R.S32.HI R8, RZ, 0x1f, R56 ;  /* 0x0000001fff087819 */ /* 0x000fd20000011438 */
[----:B------:R-:W-:Y:S01]  /*34a0*/  @!PT LDS RZ, [RZ] ;  /* 0x00000000fffff984 */ /* 0x000fe20000000800 */
[----:B------:R-:W-:Y:S01]  /*34b0*/  @!PT LDS RZ, [RZ] ;  /* 0x00000000fffff984 */ /* 0x000fe20000000800 */
[----:B------:R-:W-:Y:S01]  /*34c0*/  @!PT LDS RZ, [RZ] ;  /* 0x00000000fffff984 */ /* 0x000fe20000000800 */
[----:B------:R1:W-:Y:S01]  /*34d0*/  @!P1 LDGSTS.E.BYPASS.LTC128B.128 [R198+0x7880], [R4.64], !P0 ;  /* 0x0788000004c69fae */ /* 0x0003e2000c101d46 */
[----:B------:R-:W-:-:S03]  /*34e0*/  IMAD R7, R8, c[0x0][0x1e0], RZ ;  /* 0x0000780008077a24 */ /* 0x000fc600078e02ff */
[----:B------:R2:W-:Y:S01]  /*34f0*/  @!P1 LDGSTS.E.BYPASS.LTC128B.128 [R198+0x9880], [R2.64], !P3 ;  /* 0x0988000002c69fae */ /* 0x0005e2000d901d46 */
[----:B------:R-:W-:Y:S01]  /*3500*/  IMAD R7, R56, c[0x0][0x1e4], R7 ;  /* 0x0000790038077a24 */ /* 0x000fe200078e0207 */
[----:B-1----:R-:W-:Y:S02]  /*3510*/  @!P1 LEA R4, P0, R11, R0, 0x1 ;  /* 0x000000000b049211 */ /* 0x002fe400078008ff */
[----:B------:R-:W-:Y:S02]  /*3520*/  IMNMX R0, R57, 0x30, PT ;  /* 0x0000003039007817 */ /* 0x000fe40003800200 */
[----:B------:R-:W-:-:S03]  /*3530*/  @!P1 LEA.HI.X R5, R11, R6, R12, 0x1, P0 ;  /* 0x000000060b059211 */ /* 0x000fc600000f0c0c */
[----:B------:R-:W-:Y:S02]  /*3540*/  IMAD.IADD R0, R0, 0x1, -R247 ;  /* 0x0000000100007824 */ /* 0x000fe400078e0af7 */
[----:B--2---:R-:W-:Y:S01]  /*3550*/  IMAD.WIDE.U32 R2, R56, c[0x0][0x1e0], RZ ;  /* 0x0000780038027a25 */ /* 0x004fe200078e00ff */
[----:B------:R1:W-:Y:S02]  /*3560*/  @!P1 LDGSTS.E.BYPASS.LTC128B.128 [R198+0xb880], [R4.64], !P2 ;  /* 0x0b88000004c69fae */ /* 0x0003e4000d101d46 */
[C---:B------:R-:W-:Y:S01]  /*3570*/  ISETP.GE.AND P0, PT, R0.reuse, 0x1, PT ;  /* 0x000000010000780c */ /* 0x040fe20003f06270 */
[----:B------:R-:W-:Y:S01]  /*3580*/  IMAD.IADD R7, R3, 0x1, R7 ;  /* 0x0000000103077824 */ /* 0x000fe200078e0207 */
[----:B------:R-:W0:Y:S01]  /*3590*/  LDGDEPBAR ;  /* 0x00000000000079af */ /* 0x000e220000000000 */
[----:B------:R-:W-:Y:S03]  /*35a0*/  WARPSYNC 0xffffffff ;  /* 0xffffffff00007948 */ /* 0x000fe60003800000 */
[----:B------:R-:W-:Y:S01]  /*35b0*/  BAR.SYNC.DEFER_BLOCKING 0x0 ;  /* 0x0000000000007b1d */ /* 0x000fe20000010000 */
[----:B------:R-:W-:Y:S01]  /*35c0*/  ISETP.GE.AND P1, PT, R0, 0x21, PT ;  /* 0x000000210000780c */ /* 0x000fe20003f26270 */
[----:B------:R-:W-:-:S04]  /*35d0*/  IMAD.WIDE.U32 R2, R2, 0x30, R58 ;  /* 0x0000003002027825 */ /* 0x000fc800078e003a */
[----:B------:R-:W-:Y:S02]  /*35e0*/  IMAD R0, R7, 0x30, RZ ;  /* 0x0000003007007824 */ /* 0x000fe400078e02ff */
[----:B------:R-:W-:-:S04]  /*35f0*/  IMAD.WIDE.U32 R6, R10, c[0x0][0x1e0], RZ ;  /* 0x000078000a067a25 */ /* 0x000fc800078e00ff */
[----:B------:R-:W-:Y:S02]  /*3600*/  IMAD.IADD R0, R3, 0x1, R0 ;  /* 0x0000000103007824 */ /* 0x000fe400078e0200 */
[----:B------:R-:W-:Y:S01]  /*3610*/  IMAD R10, R10, c[0x0][0x1e4], RZ ;  /* 0x000079000a0a7a24 */ /* 0x000fe200078e02ff */
[----:B-1----:R-:W-:-:S04]  /*3620*/  @P0 LEA R4, P2, R2, c[0x0][0x1c8], 0x1 ;  /* 0x0000720002040a11 */ /* 0x002fc800078408ff */
[C---:B------:R-:W-:Y:S02]  /*3630*/  @P0 LEA.HI.X R5, R2.reuse, c[0x0][0x1cc], R0, 0x1, P2 ;  /* 0x0000730002050a11 */ /* 0x040fe400010f0c00 */
[----:B------:R-:W-:Y:S01]  /*3640*/  @P1 IADD3 R3, P2, R2, R6, RZ ;  /* 0x0000000602031210 */ /* 0x000fe20007f5e0ff */
[----:B------:R-:W1:Y:S03]  /*3650*/  S2R R11, SR_TID.X ;  /* 0x00000000000b7919 */ /* 0x000e660000002100 */
[----:B------:R-:W-:Y:S01]  /*3660*/  @P1 IADD3.X R0, R0, R7, R10, P2, !PT ;  /* 0x0000000700001210 */ /* 0x000fe200017fe40a */
[----:B------:R-:W-:Y:S01]  /*3670*/  @!PT LDS RZ, [RZ] ;  /* 0x00000000fffff984 */ /* 0x000fe20000000800 */
[----:B------:R-:W-:Y:S01]  /*3680*/  @!PT LDS RZ, [RZ] ;  /* 0x00000000fffff984 */ /* 0x000fe20000000800 */
[----:B------:R-:W-:Y:S01]  /*3690*/  @!PT LDS RZ, [RZ] ;  /* 0x00000000fffff984 */ /* 0x000fe20000000800 */
[----:B------:R2:W-:Y:S01]  /*36a0*/  @P0 LDGSTS.E.BYPASS.LTC128B.128 [R198+0x3c80], [R4.64], !P6 ;  /* 0x03c8000004c60fae */ /* 0x0005e2000f101d46 */
[----:B------:R-:W-:-:S03]  /*36b0*/  @P1 LEA R2, P2, R3, c[0x0][0x1c8], 0x1 ;  /* 0x0000720003021a11 */ /* 0x000fc600078408ff */
[----:B------:R2:W-:Y:S01]  /*36c0*/  @P0 LDGSTS.E.BYPASS.LTC128B.128 [R198+0x4880], [R4.64+0x40], !P5 ;  /* 0x0488004004c60fae */ /* 0x0005e2000e901d46 */
[----:B------:R-:W-:-:S03]  /*36d0*/  @P1 LEA.HI.X R3, R3, c[0x0][0x1cc], R0, 0x1, P2 ;  /* 0x0000730003031a11 */ /* 0x000fc600010f0c00 */
[----:B------:R2:W-:Y:S04]  /*36e0*/  @P0 LDGSTS.E.BYPASS.LTC128B.128 [R198+0x5480], [R4.64+0x80], !P4 ;  /* 0x0548008004c60fae */ /* 0x0005e8000e101d46 */
[----:B------:R3:W-:Y:S04]  /*36f0*/  @P1 LDGSTS.E.BYPASS.LTC128B.128 [R198+0x4480], [R2.64], !P6 ;  /* 0x0448000002c61fae */ /* 0x0007e8000f101d46 */
[----:B------:R3:W-:Y:S04]  /*3700*/  @P1 LDGSTS.E.BYPASS.LTC128B.128 [R198+0x5080], [R2.64+0x40], !P5 ;  /* 0x0508004002c61fae */ /* 0x0007e8000e901d46 */
[----:B------:R3:W-:Y:S04]  /*3710*/  @P1 LDGSTS.E.BYPASS.LTC128B.128 [R198+0x5c80], [R2.64+0x80], !P4 ;  /* 0x05c8008002c61fae */ /* 0x0007e8000e101d46 */
[----:B------:R-:W0:Y:S01]  /*3720*/  LDGDEPBAR ;  /* 0x00000000000079af */ /* 0x000e220000000000 */
[----:B------:R-:W-:Y:S01]  /*3730*/  IMAD R8, R8, c[0x0][0x208], RZ ;  /* 0x0000820008087a24 */ /* 0x000fe200078e02ff */
[----:B-1----:R-:W-:Y:S01]  /*3740*/  ISETP.GT.AND P0, PT, R11, 0x3f, PT ;  /* 0x0000003f0b00780c */ /* 0x002fe20003f04270 */
[----:B------:R-:W-:-:S04]  /*3750*/  IMAD.WIDE.U32 R6, R56, c[0x0][0x208], RZ ;  /* 0x0000820038067a25 */ /* 0x000fc800078e00ff */
[----:B------:R-:W-:-:S04]  /*3760*/  IMAD R0, R56, c[0x0][0x20c], R8 ;  /* 0x0000830038007a24 */ /* 0x000fc800078e0208 */
[----:B------:R-:W-:-:S04]  /*3770*/  IMAD.IADD R0, R7, 0x1, R0 ;  /* 0x0000000107007824 */ /* 0x000fc800078e0200 */
[----:B------:R-:W-:Y:S02]  /*3780*/  IMAD R0, R0, 0x30, RZ ;  /* 0x0000003000007824 */ /* 0x000fe400078e02ff */
[----:B---3--:R-:W-:Y:S01]  /*3790*/  IMAD.MOV.U32 R2, RZ, RZ, R236 ;  /* 0x000000ffff027224 */ /* 0x008fe200078e00ec */
[----:B------:R-:W-:-:S04]  /*37a0*/  DEPBAR.LE SB0, 0x1 ;  /* 0x000080400000791a */ /* 0x000fc80000000000 */
[----:B------:R-:W-:Y:S01]  /*37b0*/  IMAD.MOV.U32 R3, RZ, RZ, R235 ;  /* 0x000000ffff037224 */ /* 0x000fe200078e00eb */
[----:B------:R-:W-:-:S04]  /*37c0*/  DEPBAR.LE SB0, 0x0 ;  /* 0x000080000000791a */ /* 0x000fc80000000000 */
[----:B--2---:R-:W-:Y:S01]  /*37d0*/  IMAD.WIDE.U32 R4, R6, 0x30, R2 ;  /* 0x0000003006047825 */ /* 0x004fe200078e0002 */
        /* <DEDUP_REMOVED lines=8> */
[----:B------:R-:W-:Y:S02]  /*3860*/  IADD3 R0, R9, R251, -R247 ;  /* 0x000000fb09007210 */ /* 0x000fe40007ffe8f7 */
[----:B------:R-:W-:Y:S02]  /*3870*/  @!P0 LEA.HI.X R17, R5, R3, R4, 0x6, P1 ;  /* 0x0000000305118211 */ /* 0x000fe400008f3404 */
[----:B------:R-:W-:-:S02]  /*3880*/  ISETP.LT.OR P1, PT, R0, 0x1, !P3 ;  /* 0x000000010000780c */ /* 0x000fc40005f21670 */
[----:B------:R-:W-:Y:S01]  /*3890*/  LOP3.LUT P2, RZ, R18, 0x2, RZ, 0xc0, !PT ;  /* 0x0000000212ff7812 */ /* 0x000fe2000784c0ff */
[----:B------:R-:W-:Y:S04]  /*38a0*/  LDSM.16.M88.4 R8, [R187+0x1000] ;  /* 0x00100000bb08783b */ /* 0x000fe80000000200 */
[----:B------:R-:W1:Y:S04]  /*38b0*/  LDSM.16.M88.4 R32, [R184] ;  /* 0x00000000b820783b */ /* 0x000e680000000200 */
[----:B------:R-:W2:Y:S04]  /*38c0*/  LDSM.16.M88.4 R28, [R184+0x400] ;  /* 0x00040000b81c783b */ /* 0x000ea80000000200 */
[----:B------:R-:W3:Y:S04]  /*38d0*/  LDSM.16.M88.4 R20, [R184+0x800] ;  /* 0x00080000b814783b */ /* 0x000ee80000000200 */
[----:B------:R-:W4:Y:S04]  /*38e0*/  LDSM.16.M88.4 R12, [R187] ;  /* 0x00000000bb0c783b */ /* 0x000f280000000200 */
[----:B------:R-:W-:Y:S04]  /*38f0*/  LDSM.16.M88.4 R24, [R188] ;  /* 0x00000000bc18783b */ /* 0x000fe80000000200 */
[----:B------:R-:W-:Y:S04]  /*3900*/  LDSM.16.M88.4 R4, [R188+0x1000] ;  /* 0x00100000bc04783b */ /* 0x000fe80000000200 */
[----:B------:R-:W5:Y:S04]  /*3910*/  LDSM.16.M88.4 R36, [R189] ;  /* 0x00000000bd24783b */ /* 0x000f680000000200 */
[----:B------:R-:W3:Y:S04]  /*3920*/  LDSM.16.M88.4 R40, [R197] ;  /* 0x00000000c528783b */ /* 0x000ee80000000200 */
[----:B------:R-:W3:Y:S04]  /*3930*/  LDSM.16.M88.4 R44, [R196] ;  /* 0x00000000c42c783b */ /* 0x000ee80000000200 */
[----:B------:R-:W-:Y:S01]  /*3940*/  @!PT LDS RZ, [RZ] ;  /* 0x00000000fffff984 */ /* 0x000fe20000000800 */
[----:B------:R-:W-:Y:S01]  /*3950*/  @!PT LDS RZ, [RZ] ;  /* 0x00000000fffff984 */ /* 0x000fe20000000800 */
[----:B------:R-:W-:Y:S01]  /*3960*/  @!PT LDS RZ, [RZ] ;  /* 0x00000000fffff984 */ /* 0x000fe20000000800 */
[----:B------:R2:W-:Y:S01]  /*3970*/  LDGSTS.E.BYPASS.LTC128B.128 [R198+0x1880], [R2.64], !P1 ;  /* 0x0188000002c67fae */ /* 0x0005e2000c901d46 */
[----:B------:R-:W-:-:S02]  /*3980*/  ISETP.LT.OR P1, PT, R0, 0x1, !P2 ;  /* 0x000000010000780c */ /* 0x000fc40005721670 */
[----:B------:R-:W-:-:S11]  /*3990*/  @!P0 ISETP.LT.OR P3, PT, R0, 0x21, !P3 ;  /* 0x000000210000880c */ /* 0x000fd60005f61670 */
[----:B------:R3:W-:Y:S01]  /*39a0*/  LDGSTS.E.BYPASS.LTC128B.128 [R198+0x2480], [R2.64+0x40], !P1 ;  /* 0x0248004002c67fae */ /* 0x0007e2000c901d46 */
[----:B------:R-:W-:-:S04]  /*39b0*/  LOP3.LUT P1, RZ, R18, 0x4, RZ, 0xc0, !PT ;  /* 0x0000000412ff7812 */ /* 0x000fc8000782c0ff */
[----:B------:R-:W-:Y:S01]  /*39c0*/  ISETP.LT.OR P6, PT, R0, 0x1, !P1 ;  /* 0x000000010000780c */ /* 0x000fe20004fc1670 */
[C---:B-1----:R-:W-:Y:S08]  /*39d0*/  HMMA.16816.F32 R68, R8.reuse, R32, RZ ;  /* 0x000000200844723c */ /* 0x042ff000000018ff */
[C---:B--2---:R-:W-:Y:S04]  /*39e0*/  HMMA.16816.F32 R60, R8.reuse, R28, RZ ;  /* 0x0000001c083c723c */ /* 0x044fe800000018ff */
[----:B------:R1:W-:Y:S04]  /*39f0*/  LDGSTS.E.BYPASS.LTC128B.128 [R198+0x3080], [R2.64+0x80], !P6 ;  /* 0x0308008002c67fae */ /* 0x0003e8000f101d46 */
[----:B------:R2:W-:Y:S01]  /*3a00*/  @!P0 LDGSTS.E.BYPASS.LTC128B.128 [R198+0x2080], [R16.64], !P3 ;  /* 0x0208000010c68fae */ /* 0x0005e2000d901d46 */
[----:B------:R-:W-:Y:S01]  /*3a10*/  ISETP.NE.AND P3, PT, R48, RZ, PT ;  /* 0x000000ff3000720c */ /* 0x000fe20003f65270 */
[C---:B------:R-:W-:Y:S08]  /*3a20*/  HMMA.16816.F32 R64, R8.reuse, R34, RZ ;  /* 0x000000220840723c */ /* 0x040ff000000018ff */
[C---:B---3--:R-:W-:Y:S08]  /*3a30*/  HMMA.16816.F32 R48, R8.reuse, R20, RZ ;  /* 0x000000140830723c */ /* 0x048ff000000018ff */
[C---:B------:R-:W-:Y:S08]  /*3a40*/  HMMA.16816.F32 R52, R8.reuse, R30, RZ ;  /* 0x0000001e0834723c */ /* 0x040ff000000018ff */
[----:B------:R-:W-:Y:S01]  /*3a50*/  HMMA.16816.F32 R8, R8, R22, RZ ;  /* 0x000000160808723c */ /* 0x000fe200000018ff */
[----:B------:R-:W-:-:S02]  /*3a60*/  @!P0 ISETP.LT.OR P2, PT, R0, 0x21, !P2 ;  /* 0x000000210000880c */ /* 0x000fc40005741670 */
[----:B------:R-:W-:-:S05]  /*3a70*/  @!P0 ISETP.LT.OR P1, PT, R0, 0x21, !P1 ;  /* 0x000000210000880c */ /* 0x000fca0004f21670 */
[----:B----4-:R-:W-:Y:S01]  /*3a80*/  HMMA.16816.F32 R72, R12, R32, RZ ;  /* 0x000000200c48723c */ /* 0x010fe200000018ff */
[----:B------:R-:W-:-:S05]  /*3a90*/  ISETP.NE.AND P6, PT, R19, RZ, PT ;  /* 0x000000ff1300720c */ /* 0x000fca0003fc5270 */
[----:B------:R2:W-:Y:S02]  /*3aa0*/  @!P0 LDGSTS.E.BYPASS.LTC128B.128 [R198+0x2c80], [R16.64+0x40], !P2 ;  /* 0x02c8004010c68fae */ /* 0x0005e4000d101d46 */
[C---:B------:R-:W-:Y:S02]  /*3ab0*/  HMMA.16816.F32 R84, R12.reuse, R34, RZ ;  /* 0x000000220c54723c */ /* 0x040fe400000018ff */
[----:B------:R2:W-:Y:S04]  /*3ac0*/  @!P0 LDGSTS.E.BYPASS.LTC128B.128 [R198+0x3880], [R16.64+0x80], !P1 ;  /* 0x0388008010c68fae */ /* 0x0005e8000c901d46 */
[----:B------:R-:W0:Y:S02]  /*3ad0*/  LDGDEPBAR ;  /* 0x00000000000079af */ /* 0x000e240000000000 */
[C---:B------:R-:W-:Y:S08]  /*3ae0*/  HMMA.16816.F32 R32, R12.reuse, R28, RZ ;  /* 0x0000001c0c20723c */ /* 0x040ff000000018ff */
[C---:B------:R-:W-:Y:S01]  /*3af0*/  HMMA.16816.F32 R80, R12.reuse, R30, RZ ;  /* 0x0000001e0c50723c */ /* 0x040fe200000018ff */
[----:B------:R-:W-:Y:S07]  /*3b00*/  LDSM.16.M88.4 R28, [R184+0xc00] ;  /* 0x000c0000b81c783b */ /* 0x000fee0000000200 */
[C---:B------:R-:W-:Y:S01]  /*3b10*/  HMMA.16816.F32 R76, R12.reuse, R20, RZ ;  /* 0x000000140c4c723c */ /* 0x040fe200000018ff */
[----:B--2---:R-:W-:Y:S07]  /*3b20*/  LDSM.16.M88.4 R16, [R184+0x1000] ;  /* 0x00100000b810783b */ /* 0x004fee0000000200 */
[----:B------:R-:W-:Y:S01]  /*3b30*/  HMMA.16816.F32 R92, R12, R22, RZ ;  /* 0x000000160c5c723c */ /* 0x000fe200000018ff */
[----:B------:R-:W-:Y:S04]  /*3b40*/  LDSM.16.M88.4 R12, [R184+0x1400] ;  /* 0x00140000b80c783b */ /* 0x000fe80000000200 */
[----:B------:R-:W-:Y:S03]  /*3b50*/  LDSM.16.M88.4 R20, [R188+0x3000] ;  /* 0x00300000bc14783b */ /* 0x000fe60000000200 */
[C---:B-----5:R-:W-:Y:S08]  /*3b60*/  HMMA.16816.F32 R108, R4.reuse, R36, R68 ;  /* 0x00000024046c723c */ /* 0x060ff00000001844 */
[C---:B------:R-:W-:Y:S08]  /*3b70*/  HMMA.16816.F32 R104, R4.reuse, R40, R60 ;  /* 0x000000280468723c */ /* 0x040ff0000000183c */
        /* <DEDUP_REMOVED lines=9> */
[C---:B------:R-:W-:Y:S01]  /*3c10*/  HMMA.16816.F32 R60, R24.reuse, R40, R32 ;  /* 0x00000028183c723c */ /* 0x040fe20000001820 */
[----:B------:R-:W4:Y:S07]  /*3c20*/  LDSM.16.M88.4 R32, [R194] ;  /* 0x00000000c220783b */ /* 0x000f2e0000000200 */
[C---:B------:R-:W-:Y:S08]  /*3c30*/  HMMA.16816.F32 R36, R24.reuse, R38, R84 ;  /* 0x000000261824723c */ /* 0x040ff00000001854 */
[C---:B------:R-:W-:Y:S08]  /*3c40*/  HMMA.16816.F32 R64, R24.reuse, R44, R76 ;  /* 0x0000002c1840723c */ /* 0x040ff0000000184c */
[C---:B------:R-:W-:Y:S08]  /*3c50*/  HMMA.16816.F32 R40, R24.reuse, R42, R80 ;  /* 0x0000002a1828723c */ /* 0x040ff00000001850 */
[----:B------:R-:W-:Y:S01]  /*3c60*/  HMMA.16816.F32 R44, R24, R46, R92 ;  /* 0x0000002e182c723c */ /* 0x000fe2000000185c */
[----:B------:R-:W5:Y:S07]  /*3c70*/  LDSM.16.M88.4 R24, [R188+0x2000] ;  /* 0x00200000bc18783b */ /* 0x000f6e0000000200 */
        /* <DEDUP_REMOVED lines=11> */
[----:B------:R-:W-:Y:S04]  /*3d30*/  LDSM.16.M88.4 R40, [R184+0x1c00] ;  /* 0x001c0000b828783b */ /* 0x000fe80000000200 */
[----:B------:R-:W-:Y:S03]  /*3d40*/  LDSM.16.M88.4 R16, [R187+0x4000] ;  /* 0x00400000bb10783b */ /* 0x000fe60000000200 */
[C---:B------:R-:W-:Y:S08]  /*3d50*/  HMMA.16816.F32 R4, R8.reuse, R12, R64 ;  /* 0x0000000c0804723c */ /* 0x040ff00000001840 */
[----:B------:R-:W-:Y:S01]  /*3d60*/  HMMA.16816.F32 R8, R8, R14, R44 ;  /* 0x0000000e0808723c */ /* 0x000fe2000000182c */
[----:B------:R-:W-:Y:S04]  /*3d70*/  LDSM.16.M88.4 R12, [R187+0x5000] ;  /* 0x00500000bb0c783b */ /* 0x000fe80000000200 */
[----:B------:R-:W2:Y:S03]  /*3d80*/  LDSM.16.M88.4 R44, [R184+0x1800] ;  /* 0x00180000b82c783b */ /* 0x000ea60000000200 */
[C---:B------:R-:W-:Y:S08]  /*3d90*/  HMMA.16816.F32 R64, R20.reuse, R48, R80 ;  /* 0x000000301440723c */ /* 0x040ff00000001850 */
[C---:B------:R-:W-:Y:S08]  /*3da0*/  HMMA.16816.F32 R60, R20.reuse, R50, R96 ;  /* 0x00000032143c723c */ /* 0x040ff00000001860 */
[C---:B----4-:R-:W-:Y:S08]  /*3db0*/  HMMA.16816.F32 R112, R20.reuse, R32, R104 ;  /* 0x000000201470723c */ /* 0x050ff00000001868 */
[C---:B------:R-:W-:Y:S08]  /*3dc0*/  HMMA.16816.F32 R116, R20.reuse, R52, R100 ;  /* 0x000000341474723c */ /* 0x040ff00000001864 */
[C---:B------:R-:W-:Y:S08]  /*3dd0*/  HMMA.16816.F32 R108, R20.reuse, R34, R88 ;  /* 0x00000022146c723c */ /* 0x040ff00000001858 */
[----:B------:R-:W-:Y:S01]  /*3de0*/  HMMA.16816.F32 R104, R20, R54, R84 ;  /* 0x000000361468723c */ /* 0x000fe20000001854 */
[----:B------:R-:W-:Y:S07]  /*3df0*/  LDSM.16.M88.4 R20, [R190] ;  /* 0x00000000be14783b */ /* 0x000fee0000000200 */
[C---:B-----5:R-:W-:Y:S08]  /*3e00*/  HMMA.16816.F32 R100, R24.reuse, R48, R76 ;  /* 0x000000301864723c */ /* 0x060ff0000000184c */
[C---:B------:R-:W-:Y:S08]  /*3e10*/  HMMA.16816.F32 R92, R24.reuse, R32, R68 ;  /* 0x00000020185c723c */ /* 0x040ff00000001844 */
[C---:B------:R-:W-:Y:S08]  /*3e20*/  HMMA.16816.F32 R96, R24.reuse, R50, R72 ;  /* 0x000000321860723c */ /* 0x040ff00000001848 */
[C---:B------:R-:W-:Y:S01]  /*3e30*/  HMMA.16816.F32 R88, R24.reuse, R34, R28 ;  /* 0x000000221858723c */ /* 0x040fe2000000181c */
[----:B------:R-:W-:Y:S04]  /*3e40*/  LDSM.16.M88.4 R32, [R192] ;  /* 0x00000000c020783b */ /* 0x000fe80000000200 */
[----:B------:R-:W-:Y:S03]  /*3e50*/  LDSM.16.M88.4 R28, [R191] ;  /* 0x00000000bf1c783b */ /* 0x000fe60000000200 */
[C---:B------:R-:W-:Y:S01]  /*3e60*/  HMMA.16816.F32 R84, R24.reuse, R52, R4 ;  /* 0x000000341854723c */ /* 0x040fe20000001804 */
[----:B------:R-:W3:Y:S07]  /*3e70*/  LDSM.16.M88.4 R4, [R188+0x5000] ;  /* 0x00500000bc04783b */ /* 0x000eee0000000200 */
[----:B------:R-:W-:Y:S01]  /*3e80*/  HMMA.16816.F32 R80, R24, R54, R8 ;  /* 0x000000361850723c */ /* 0x000fe20000001808 */
[----:B------:R-:W4:Y:S01]  /*3e90*/  LDSM.16.M88.4 R8, [R188+0x4000] ;  /* 0x00400000bc08783b */ /* 0x000f220000000200 */
        /* <DEDUP_REMOVED lines=18> */
[C---:B------:R-:W-:Y:S08]  /*3fc0*/  HMMA.16816.F32 R64, R4.reuse, R30, R64 ;  /* 0x0000001e0440723c */ /* 0x040ff00000001840 */
[C---:B------:R-:W-:Y:S08]  /*3fd0*/  HMMA.16816.F32 R60, R4.reuse, R20, R60 ;  /* 0x00000014043c723c */ /* 0x040ff0000000183c */
[----:B------:R-:W-:Y:S08]  /*3fe0*/  HMMA.16816.F32 R52, R4, R22, R52 ;  /* 0x000000160434723c */ /* 0x000ff00000001834 */
[C---:B----4-:R-:W-:Y:S08]  /*3ff0*/  HMMA.16816.F32 R48, R8.reuse, R32, R48 ;  /* 0x000000200830723c */ /* 0x050ff00000001830 */
        /* <DEDUP_REMOVED lines=11> */
[----:B------:R-:W-:Y:S02]  /*40b0*/  SHF.R.S32.HI R2, RZ, 0x1f, R0 ;  /* 0x0000001fff027819 */ /* 0x000fe40000011400 */
[----:B------:R-:W-:-:S03]  /*40c0*/  ISETP.GE.AND P2, PT, R3, 0x1, PT ;  /* 0x000000010300780c */ /* 0x000fc60003f46270 */
        /* <DEDUP_REMOVED lines=9> */
[----:B------:R-:W-:Y:S01]  /*4160*/  @P2 IMAD.WIDE.U32 R2, R6, 0x30, R58 ;  /* 0x0000003006022825 */ /* 0x000fe200078e003a */
[----:B------:R-:W-:-:S03]  /*4170*/  @P1 IADD3 R6, P0, R238, R4, RZ ;  /* 0x00000004ee061210 */ /* 0x000fc60007f1e0ff */
[C---:B------:R-:W-:Y:S02]  /*4180*/  @P1 IMAD R7, R0.reuse, 0x30, RZ ;  /* 0x0000003000071824 */ /* 0x040fe400078e02ff */
[----:B------:R-:W-:-:S03]  /*4190*/  @P2 IMAD R0, R0, 0x30, RZ ;  /* 0x0000003000002824 */ /* 0x000fc600078e02ff */
[----:B------:R-:W-:Y:S01]  /*41a0*/  @P1 IADD3.X R7, R240, R7, R5, P0, !PT ;  /* 0x00000007f0071210 */ /* 0x000fe200007fe405 */
[----:B------:R-:W-:Y:S01]  /*41b0*/  @P2 IMAD.IADD R0, R3, 0x1, R0 ;  /* 0x0000000103002824 */ /* 0x000fe200078e0200 */
[----:B------:R-:W-:-:S04]  /*41c0*/  @P2 LEA R4, P0, R2, c[0x0][0x1c8], 0x1 ;  /* 0x0000720002042a11 */ /* 0x000fc800078008ff */
        /* <DEDUP_REMOVED lines=12> */
.L_x_1076:
[----:B-1----:R-:W-:Y:S05]  /*4290*/  BSYNC B0 ;  /* 0x0000000000007941 */ /* 0x002fea0003800000 */
.L_x_1075:
[----:B------:R-:W2:Y:S04]  /*42a0*/  LDL R233, [R1+0x4] ;  /* 0x0000040001e97983 */ /* 0x000ea80000100800 */
[----:B------:R-:W2:Y:S04]  /*42b0*/  LDL R232, [R1+0xac] ;  /* 0x0000ac0001e87983 */ /* 0x000ea80000100800 */
[----:B------:R-:W3:Y:S04]  /*42c0*/  LDL R5, [R1+0x1c] ;  /* 0x00001c0001057983 */ /* 0x000ee80000100800 */
[----:B------:R-:W-:Y:S04]  /*42d0*/  LDSM.16.MT88.4 R80, [R186] ;  /* 0x00000000ba50783b */ /* 0x000fe80000004200 */
[----:B------:R-:W-:Y:S04]  /*42e0*/  LDSM.16.MT88.4 R88, [R185+0xc00] ;  /* 0x000c0000b958783b */ /* 0x000fe80000004200 */
[----:B------:R-:W-:Y:S04]  /*42f0*/  LDSM.16.MT88.4 R84, [R186+0xc00] ;  /* 0x000c0000ba54783b */ /* 0x000fe80000004200 */
[----:B------:R-:W-:Y:S04]  /*4300*/  LDSM.16.MT88.4 R100, [R185+0x1800] ;  /* 0x00180000b964783b */ /* 0x000fe80000004200 */
[----:B------:R-:W-:Y:S04]  /*4310*/  LDSM.16.MT88.4 R104, [R186+0x1800] ;  /* 0x00180000ba68783b */ /* 0x000fe80000004200 */
[----:B------:R-:W0:Y:S01]  /*4320*/  LDGDEPBAR ;  /* 0x00000000000079af */ /* 0x000e220000000000 */
[----:B--2---:R-:W-:-:S04]  /*4330*/  IMAD.IADD R3, R232, 0x1, R233 ;  /* 0x00000001e8037824 */ /* 0x004fc800078e02e9 */
[----:B------:R-:W-:-:S05]  /*4340*/  @P3 IMAD.HI.U32 R0, R3, c[0x0][0x2c8], RZ ;  /* 0x0000b20003003a27 */ /* 0x000fca00078e00ff */
[----:B------:R-:W-:-:S05]  /*4350*/  @P3 SHF.R.U32.HI R3, RZ, c[0x0][0x2cc], R0 ;  /* 0x0000b300ff033a19 */ /* 0x000fca0000011600 */
[----:B------:R-:W1:Y:S04]  /*4360*/  SHFL.IDX PT, R2, R3, 0x2, 0x1c1f ;  /* 0x005c1f0003027f89 */ /* 0x000e6800000e0000 */
[----:B------:R-:W2:Y:S01]  /*4370*/  SHFL.IDX PT, R4, R3, 0x3, 0x1c1f ;  /* 0x007c1f0003047f89 */ /* 0x000ea200000e0000 */
[----:B---3--:R-:W-:Y:S01]  /*4380*/  IADD3 R0, -R5, 0x1, R57 ;  /* 0x0000000105007810 */ /* 0x008fe20007ffe139 */
[----:B------:R-:W-:Y:S02]  /*4390*/  IMAD.IADD R8, R57, 0x1, -R5 ;  /* 0x0000000139087824 */ /* 0x000fe400078e0a05 */
[----:B------:R-:W-:Y:S02]  /*43a0*/  LDSM.16.MT88.4 R56, [R185+0x400] ;  /* 0x00040000b938783b */ /* 0x000fe40000004200 */
[----:B------:R-:W-:-:S04]  /*43b0*/  IMAD.IADD R7, R0, 0x1, -R250 ;  /* 0x0000000100077824 */ /* 0x000fc800078e0afa */
[C---:B-1----:R-:W-:Y:S02]  /*43c0*/  IMAD.IADD R2, R7.reuse, 0x1, R2 ;  /* 0x0000000107027824 */ /* 0x042fe400078e0202 */
[----:B--2---:R-:W-:-:S03]  /*43d0*/  IMAD.IADD R0, R7, 0x1, R4 ;  /* 0x0000000107007824 */ /* 0x004fc600078e0204 */
[----:B------:R-:W-:-:S04]  /*43e0*/  IMNMX R2, R8, R2, PT ;  /* 0x0000000208027217 */ /* 0x000fc80003800200 */
[C---:B------:R-:W-:Y:S02]  /*43f0*/  ISETP.GT.AND P1, PT, R2.reuse, RZ, PT ;  /* 0x000000ff0200720c */ /* 0x040fe40003f24270 */
[----:B------:R-:W-:Y:S02]  /*4400*/  ISETP.GT.AND P0, PT, R2, 0x1, PT ;  /* 0x000000010200780c */ /* 0x000fe40003f04270 */
[----:B------:R-:W-:Y:S02]  /*4410*/  IMNMX R0, R8, R0, PT ;  /* 0x0000000008007217 */ /* 0x000fe40003800200 */
[----:B------:R-:W-:Y:S02]  /*4420*/  ISETP.GT.AND P2, PT, R2, 0x8, PT ;  /* 0x000000080200780c */ /* 0x000fe40003f44270 */
[----:B------:R-:W-:Y:S02]  /*4430*/  FSEL R9, R76, -INF , P1 ;  /* 0xff8000004c097808 */ /* 0x000fe40000800000 */
[----:B------:R-:W-:-:S02]  /*4440*/  FSEL R10, R77, -INF , P0 ;  /* 0xff8000004d0a7808 */ /* 0x000fc40000000000 */
[----:B------:R-:W-:Y:S02]  /*4450*/  ISETP.GT.AND P1, PT, R2, 0x9, PT ;  /* 0x000000090200780c */ /* 0x000fe40003f24270 */
[----:B------:R-:W-:Y:S02]  /*4460*/  ISETP.GT.AND P0, PT, R0, RZ, PT ;  /* 0x000000ff0000720c */ /* 0x000fe40003f04270 */
[----:B------:R-:W-:Y:S02]  /*4470*/  FSEL R11, R72, -INF , P2 ;  /* 0xff800000480b7808 */ /* 0x000fe40001000000 */
[----:B------:R-:W-:Y:S02]  /*4480*/  ISETP.GT.AND P2, PT, R0, 0x1, PT ;  /* 0x000000010000780c */ /* 0x000fe40003f44270 */
[----:B------:R-:W-:Y:S02]  /*4490*/  FMNMX.FTZ R4, R9, R10, !PT ;  /* 0x0000000a09047209 */ /* 0x000fe40007810000 */
[----:B------:R-:W-:-:S02]  /*44a0*/  FSEL R14, R73, -INF , P1 ;  /* 0xff800000490e7808 */ /* 0x000fc40000800000 */
[----:B------:R-:W-:Y:S02]  /*44b0*/  FSEL R15, R78, -INF , P0 ;  /* 0xff8000004e0f7808 */ /* 0x000fe40000000000 */
[C---:B------:R-:W-:Y:S02]  /*44c0*/  ISETP.GT.AND P1, PT, R0.reuse, 0x8, PT ;  /* 0x000000080000780c */ /* 0x040fe40003f24270 */
[----:B------:R-:W-:Y:S02]  /*44d0*/  ISETP.GT.AND P0, PT, R0, 0x9, PT ;  /* 0x000000090000780c */ /* 0x000fe40003f04270 */
[----:B------:R-:W-:Y:S02]  /*44e0*/  FSEL R16, R79, -INF , P2 ;  /* 0xff8000004f107808 */ /* 0x000fe40001000000 */
[----:B------:R-:W-:Y:S01]  /*44f0*/  ISETP.GT.AND P2, PT, R2, 0x10, PT ;  /* 0x000000100200780c */ /* 0x000fe20003f44270 */
[----:B------:R-:W-:Y:S01]  /*4500*/  LDSM.16.MT88.4 R76, [R185+0x1c00] ;  /* 0x001c0000b94c783b */ /* 0x000fe20000004200 */
[----:B------:R-:W-:-:S02]  /*4510*/  FMNMX.FTZ R4, R11, R4, !PT ;  /* 0x000000040b047209 */ /* 0x000fc40007810000 */
[----:B------:R-:W-:Y:S02]  /*4520*/  FSEL R17, R74, -INF , P1 ;  /* 0xff8000004a117808 */ /* 0x000fe40000800000 */
[----:B------:R-:W-:Y:S02]  /*4530*/  FSEL R18, R75, -INF , P0 ;  /* 0xff8000004b127808 */ /* 0x000fe40000000000 */
[----:B------:R-:W-:Y:S01]  /*4540*/  ISETP.GT.AND P0, PT, R2, 0x11, PT ;  /* 0x000000110200780c */ /* 0x000fe20003f04270 */
[----:B------:R-:W-:Y:S01]  /*4550*/  LDSM.16.MT88.4 R72, [R185] ;  /* 0x00000000b948783b */ /* 0x000fe20000004200 */
[----:B------:R-:W-:Y:S02]  /*4560*/  FSEL R19, R68, -INF , P2 ;  /* 0xff80000044137808 */ /* 0x000fe40001000000 */
[----:B------:R-:W-:Y:S02]  /*4570*/  ISETP.GT.AND P1, PT, R2, 0x18, PT ;  /* 0x000000180200780c */ /* 0x000fe40003f24270 */
[----:B------:R-:W-:-:S02]  /*4580*/  FMNMX.FTZ R4, R14, R4, !PT ;  /* 0x000000040e047209 */ /* 0x000fc40007810000 */
[----:B------:R-:W-:Y:S02]  /*4590*/  FSEL R21, R69, -INF , P0 ;  /* 0xff80000045157808 */ /* 0x000fe40000000000 */
[----:B------:R-:W-:Y:S02]  /*45a0*/  FSEL R24, R64, -INF , P1 ;  /* 0xff80000040187808 */ /* 0x000fe40000800000 */
[----:B------:R-:W-:Y:S02]  /*45b0*/  FMNMX.FTZ R4, R19, R4, !PT ;  /* 0x0000000413047209 */ /* 0x000fe40007810000 */
[C---:B------:R-:W-:Y:S02]  /*45c0*/  ISETP.GT.AND P1, PT, R2.reuse, 0x20, PT ;  /* 0x000000200200780c */ /* 0x040fe40003f24270 */
[----:B------:R-:W-:Y:S02]  /*45d0*/  ISETP.GT.AND P0, PT, R2, 0x19, PT ;  /* 0x000000190200780c */ /* 0x000fe40003f04270 */
[----:B------:R-:W-:-:S02]  /*45e0*/  FMNMX.FTZ R4, R21, R4, !PT ;  /* 0x0000000415047209 */ /* 0x000fc40007810000 */
[----:B------:R-:W-:Y:S02]  /*45f0*/  FSEL R154, R60, -INF , P1 ;  /* 0xff8000003c9a7808 */ /* 0x000fe40000800000 */
[----:B------:R-:W-:Y:S02]  /*4600*/  FMNMX.FTZ R5, R15, R16, !PT ;  /* 0x000000100f057209 */ /* 0x000fe40007810000 */
[----:B------:R-:W-:Y:S02]  /*4610*/  FSEL R25, R65, -INF , P0 ;  /* 0xff80000041197808 */ /* 0x000fe40000000000 */
[----:B------:R-:W-:Y:S02]  /*4620*/  ISETP.GT.AND P1, PT, R0, 0x10, PT ;  /* 0x000000100000780c */ /* 0x000fe40003f24270 */
[----:B------:R-:W-:Y:S02]  /*4630*/  ISETP.GT.AND P0, PT, R2, 0x21, PT ;  /* 0x000000210200780c */ /* 0x000fe40003f04270 */
[----:B------:R-:W-:-:S02]  /*4640*/  FMNMX.FTZ R4, R24, R4, !PT ;  /* 0x0000000418047209 */ /* 0x000fc40007810000 */
[----:B------:R-:W-:Y:S02]  /*4650*/  FMNMX.FTZ R5, R17, R5, !PT ;  /* 0x0000000511057209 */ /* 0x000fe40007810000 */
[----:B------:R-:W-:Y:S02]  /*4660*/  FSEL R30, R70, -INF , P1 ;  /* 0xff800000461e7808 */ /* 0x000fe40000800000 */
[C---:B------:R-:W-:Y:S02]  /*4670*/  ISETP.GT.AND P2, PT, R2.reuse, 0x28, PT ;  /* 0x000000280200780c */ /* 0x040fe40003f44270 */
[----:B------:R-:W-:Y:S02]  /*4680*/  FSEL R155, R61, -INF , P0 ;  /* 0xff8000003d9b7808 */ /* 0x000fe40000000000 */
[----:B------:R-:W-:Y:S02]  /*4690*/  ISETP.GT.AND P1, PT, R2, 0x29, PT ;  /* 0x000000290200780c */ /* 0x000fe40003f24270 */
[----:B------:R-:W-:-:S02]  /*46a0*/  ISETP.GT.AND P0, PT, R0, 0x11, PT ;  /* 0x000000110000780c */ /* 0x000fc40003f04270 */
[----:B------:R-:W-:Y:S02]  /*46b0*/  FMNMX.FTZ R2, R25, R4, !PT ;  /* 0x0000000419027209 */ /* 0x000fe40007810000 */
[----:B------:R-:W-:Y:S02]  /*46c0*/  FMNMX.FTZ R5, R18, R5, !PT ;  /* 0x0000000512057209 */ /* 0x000fe40007810000 */
[----:B------:R-:W-:Y:S02]  /*46d0*/  FSEL R27, R71, -INF , P0 ;  /* 0xff800000471b7808 */ /* 0x000fe40000000000 */
[----:B------:R-:W-:Y:S02]  /*46e0*/  FMNMX.FTZ R2, R154, R2, !PT ;  /* 0x000000029a027209 */ /* 0x000fe40007810000 */
[----:B------:R-:W-:Y:S02]  /*46f0*/  ISETP.GT.AND P0, PT, R0, 0x18, PT ;  /* 0x000000180000780c */ /* 0x000fe40003f04270 */
[----:B------:R-:W-:-:S02]  /*4700*/  FMNMX.FTZ R5, R30, R5, !PT ;  /* 0x000000051e057209 */ /* 0x000fc40007810000 */
[----:B------:R-:W-:Y:S02]  /*4710*/  FSEL R146, R53, -INF , P1 ;  /* 0xff80000035927808 */ /* 0x000fe40000800000 */
[----:B------:R-:W-:Y:S02]  /*4720*/  FSEL R153, R52, -INF , P2 ;  /* 0xff80000034997808 */ /* 0x000fe40001000000 */
[----:B------:R-:W-:Y:S02]  /*4730*/  FMNMX.FTZ R2, R155, R2, !PT ;  /* 0x000000029b027209 */ /* 0x000fe40007810000 */
[----:B------:R-:W-:Y:S02]  /*4740*/  ISETP.GT.AND P1, PT, R0, 0x19, PT ;  /* 0x000000190000780c */ /* 0x000fe40003f24270 */
[----:B------:R-:W-:Y:S02]  /*4750*/  FSEL R26, R66, -INF , P0 ;  /* 0xff800000421a7808 */ /* 0x000fe40000000000 */
[----:B------:R-:W-:-:S02]  /*4760*/  FMNMX.FTZ R5, R27, R5, !PT ;  /* 0x000000051b057209 */ /* 0x000fc40007810000 */
[----:B------:R-:W-:Y:S02]  /*4770*/  FMNMX.FTZ R2, R153, R2, !PT ;  /* 0x0000000299027209 */ /* 0x000fe40007810000 */
[----:B------:R-:W-:Y:S02]  /*4780*/  FSEL R31, R67, -INF , P1 ;  /* 0xff800000431f7808 */ /* 0x000fe40000800000 */
[----:B------:R-:W-:Y:S01]  /*4790*/  ISETP.GT.AND P1, PT, R0, 0x20, PT ;  /* 0x000000200000780c */ /* 0x000fe20003f24270 */
[----:B------:R-:W-:Y:S01]  /*47a0*/  LDSM.16.MT88.4 R64, [R186+0x1c00] ;  /* 0x001c0000ba40783b */ /* 0x000fe20000004200 */
[----:B------:R-:W-:Y:S02]  /*47b0*/  FMNMX.FTZ R5, R26, R5, !PT ;  /* 0x000000051a057209 */ /* 0x000fe40007810000 */
[----:B------:R-:W-:Y:S02]  /*47c0*/  FMNMX.FTZ R4, R146, R2, !PT ;  /* 0x0000000292047209 */ /* 0x000fe40007810000 */
[----:B------:R-:W-:-:S02]  /*47d0*/  ISETP.GT.AND P0, PT, R0, 0x21, PT ;  /* 0x000000210000780c */ /* 0x000fc40003f04270 */
[----:B------:R-:W-:Y:S02]  /*47e0*/  FSEL R152, R62, -INF , P1 ;  /* 0xff8000003e987808 */ /* 0x000fe40000800000 */
[----:B------:R-:W-:Y:S02]  /*47f0*/  FMNMX.FTZ R2, R31, R5, !PT ;  /* 0x000000051f027209 */ /* 0x000fe40007810000 */
[----:B------:R-:W-:Y:S02]  /*4800*/  FSEL R147, R63, -INF , P0 ;  /* 0xff8000003f937808 */ /* 0x000fe40000000000 */
[----:B------:R-:W-:Y:S01]  /*4810*/  ISETP.GT.AND P1, PT, R0, 0x28, PT ;  /* 0x000000280000780c */ /* 0x000fe20003f24270 */
[----:B------:R-:W1:Y:S01]  /*4820*/  SHFL.BFLY PT, R6, R4, 0x2, 0x1f ;  /* 0x0c401f0004067f89 */ /* 0x000e6200000e0000 */
[----:B------:R-:W-:Y:S02]  /*4830*/  FMNMX.FTZ R2, R152, R2, !PT ;  /* 0x0000000298027209 */ /* 0x000fe40007810000 */
[----:B------:R-:W-:Y:S01]  /*4840*/  ISETP.GT.AND P0, PT, R0, 0x29, PT ;  /* 0x000000290000780c */ /* 0x000fe20003f04270 */
[----:B------:R-:W-:Y:S01]  /*4850*/  LDSM.16.MT88.4 R60, [R186+0x400] ;  /* 0x00040000ba3c783b */ /* 0x000fe20000004200 */
        /* <DEDUP_REMOVED lines=9> */
[----:B--2---:R-:W-:-:S05]  /*48f0*/  FMNMX.FTZ R2, R2, R5, !PT ;  /* 0x0000000502027209 */ /* 0x004fca0007810000 */
[----:B------:R-:W2:Y:S01]  /*4900*/  SHFL.BFLY PT, R5, R2, 0x1, 0x1f ;  /* 0x0c201f0002057f89 */ /* 0x000ea200000e0000 */
[----:B-1----:R-:W-:-:S04]  /*4910*/  FMNMX.FTZ R136, R0, R4, !PT ;  /* 0x0000000400887209 */ /* 0x002fc80007810000 */
[C---:B------:R-:W-:Y:S01]  /*4920*/  FSETP.NEU.FTZ.AND P0, PT, R136.reuse, -INF , PT ;  /* 0xff8000008800780b */ /* 0x040fe20003f1d000 */
[----:B------:R-:W-:-:S05]  /*4930*/  FMUL.FTZ R0, R136, c[0x0][0x2d0] ;  /* 0x0000b40088007a20 */ /* 0x000fca0000410000 */
[----:B------:R-:W-:-:S05]  /*4940*/  FSEL R13, R0, RZ, P0 ;  /* 0x000000ff000d7208 */ /* 0x000fca0000000000 */
[--C-:B------:R-:W-:Y:S01]  /*4950*/  FFMA.FTZ R0, R9, c[0x0][0x2d0], -R13.reuse ;  /* 0x0000b40009007a23 */ /* 0x100fe2000001080d */
[----:B--2---:R-:W-:Y:S01]  /*4960*/  FMNMX.FTZ R134, R2, R5, !PT ;  /* 0x0000000502867209 */ /* 0x004fe20007810000 */
[----:B------:R-:W-:Y:S02]  /*4970*/  FFMA.FTZ R2, R11, c[0x0][0x2d0], -R13 ;  /* 0x0000b4000b027a23 */ /* 0x000fe4000001080d */
[----:B------:R1:W-:Y:S01]  /*4980*/  MUFU.EX2 R204, R0 ;  /* 0x0000000000cc7308 */ /* 0x0003e20000000800 */
[----:B------:R-:W-:-:S07]  /*4990*/  FSETP.NEU.FTZ.AND P0, PT, R134, -INF , PT ;  /* 0xff8000008600780b */ /* 0x000fce0003f1d000 */
[----:B------:R2:W-:Y:S01]  /*49a0*/  MUFU.EX2 R206, R2 ;  /* 0x0000000200ce7308 */ /* 0x0005e20000000800 */
[----:B-1----:R-:W-:-:S07]  /*49b0*/  FFMA.FTZ R0, R10, c[0x0][0x2d0], -R13 ;  /* 0x0000b4000a007a23 */ /* 0x002fce000001080d */
[----:B------:R1:W3:Y:S01]  /*49c0*/  MUFU.EX2 R203, R0 ;  /* 0x0000000000cb7308 */ /* 0x0002e20000000800 */
[----:B--2---:R-:W2:Y:S04]  /*49d0*/  SHFL.IDX PT, R2, R3, RZ, 0x1c1f ;  /* 0x001c1fff03027589 */ /* 0x004ea800000e0000 */
[----:B------:R-:W4:Y:S01]  /*49e0*/  SHFL.IDX PT, R3, R3, 0x1, 0x1c1f ;  /* 0x003c1f0003037f89 */ /* 0x000f2200000e0000 */
[----:B-1----:R-:W-:-:S05]  /*49f0*/  FMUL.FTZ R0, R134, c[0x0][0x2d0] ;  /* 0x0000b40086007a20 */ /* 0x002fca0000410000 */
[----:B------:R-:W-:Y:S01]  /*4a00*/  FSEL R12, R0, RZ, P0 ;  /* 0x000000ff000c7208 */ /* 0x000fe20000000000 */
[----:B------:R-:W-:-:S04]  /*4a10*/  FFMA.FTZ R0, R14, c[0x0][0x2d0], -R13 ;  /* 0x0000b4000e007a23 */ /* 0x000fc8000001080d */
[----:B------:R1:W5:Y:S01]  /*4a20*/  MUFU.EX2 R205, R0 ;  /* 0x0000000000cd7308 */ /* 0x0003620000000800 */
[----:B--2---:R-:W-:Y:S02]  /*4a30*/  IMAD.IADD R2, R7, 0x1, R2 ;  /* 0x0000000107027824 */ /* 0x004fe400078e0202 */
[----:B-1----:R-:W-:-:S05]  /*4a40*/  FFMA.FTZ R0, R15, c[0x0][0x2d0], -R12 ;  /* 0x0000b4000f007a23 */ /* 0x002fca000001080c */
[----:B------:R1:W-:Y:S01]  /*4a50*/  MUFU.EX2 R200, R0 ;  /* 0x0000000000c87308 */ /* 0x0003e20000000800 */
[----:B----4-:R-:W-:Y:S01]  /*4a60*/  IMAD.IADD R3, R7, 0x1, R3 ;  /* 0x0000000107037824 */ /* 0x010fe200078e0203 */
[----:B------:R-:W-:Y:S01]  /*4a70*/  IMNMX R2, R8, R2, PT ;  /* 0x0000000208027217 */ /* 0x000fe20003800200 */
[----:B-1----:R-:W-:-:S05]  /*4a80*/  FFMA.FTZ R0, R16, c[0x0][0x2d0], -R12 ;  /* 0x0000b40010007a23 */ /* 0x002fca000001080c */
[----:B------:R1:W2:Y:S01]  /*4a90*/  MUFU.EX2 R199, R0 ;  /* 0x0000000000c77308 */ /* 0x0002a20000000800 */
[C---:B------:R-:W-:Y:S02]  /*4aa0*/  ISETP.GT.AND P1, PT, R2.reuse, RZ, PT ;  /* 0x000000ff0200720c */ /* 0x040fe40003f24270 */
[----:B------:R-:W-:Y:S01]  /*4ab0*/  ISETP.GT.AND P0, PT, R2, 0x1, PT ;  /* 0x000000010200780c */ /* 0x000fe20003f04270 */
[----:B-1----:R-:W-:-:S04]  /*4ac0*/  FFMA.FTZ R0, R17, c[0x0][0x2d0], -R12 ;  /* 0x0000b40011007a23 */ /* 0x002fc8000001080c */
[----:B------:R1:W-:Y:S01]  /*4ad0*/  MUFU.EX2 R202, R0 ;  /* 0x0000000000ca7308 */ /* 0x0003e20000000800 */
[----:B------:R-:W-:Y:S02]  /*4ae0*/  FSEL R14, R48, -INF , P1 ;  /* 0xff800000300e7808 */ /* 0x000fe40000800000 */
[----:B------:R-:W-:Y:S02]  /*4af0*/  ISETP.GT.AND P2, PT, R2, 0x8, PT ;  /* 0x000000080200780c */ /* 0x000fe40003f44270 */
[----:B------:R-:W-:Y:S01]  /*4b00*/  FSEL R15, R49, -INF , P0 ;  /* 0xff800000310f7808 */ /* 0x000fe20000000000 */
[----:B-1----:R-:W-:-:S04]  /*4b10*/  FFMA.FTZ R0, R18, c[0x0][0x2d0], -R12 ;  /* 0x0000b40012007a23 */ /* 0x002fc8000001080c */
[----:B------:R1:W4:Y:S01]  /*4b20*/  MUFU.EX2 R201, R0 ;  /* 0x0000000000c97308 */ /* 0x0003220000000800 */
[----:B------:R-:W-:Y:S02]  /*4b30*/  FSEL R16, R44, -INF , P2 ;  /* 0xff8000002c107808 */ /* 0x000fe40001000000 */
[----:B------:R-:W-:Y:S02]  /*4b40*/  FMNMX.FTZ R4, R14, R15, !PT ;  /* 0x0000000f0e047209 */ /* 0x000fe40007810000 */
[----:B-1----:R-:W-:-:S04]  /*4b50*/  IMNMX R0, R8, R3, PT ;  /* 0x0000000308007217 */ /* 0x002fc80003800200 */
[C---:B------:R-:W-:Y:S01]  /*4b60*/  ISETP.GT.AND P1, PT, R0.reuse, RZ, PT ;  /* 0x000000ff0000720c */ /* 0x040fe20003f24270 */
[----:B------:R-:W-:Y:S01]  /*4b70*/  FFMA.FTZ R3, R19, c[0x0][0x2d0], -R13 ;  /* 0x0000b40013037a23 */ /* 0x000fe2000001080d */
[----:B------:R-:W-:Y:S02]  /*4b80*/  ISETP.GT.AND P0, PT, R0, 0x1, PT ;  /* 0x000000010000780c */ /* 0x000fe40003f04270 */
[----:B------:R-:W-:Y:S02]  /*4b90*/  FSEL R29, R50, -INF , P1 ;  /* 0xff800000321d7808 */ /* 0x000fe40000800000 */
[C---:B------:R-:W-:Y:S01]  /*4ba0*/  ISETP.GT.AND P1, PT, R2.reuse, 0x9, PT ;  /* 0x000000090200780c */ /* 0x040fe20003f24270 */
[----:B------:R1:W-:Y:S01]  /*4bb0*/  MUFU.EX2 R183, R3 ;  /* 0x0000000300b77308 */ /* 0x0003e20000000800 */
[----:B------:R-:W-:Y:S02]  /*4bc0*/  FSEL R33, R51, -INF , P0 ;  /* 0xff80000033217808 */ /* 0x000fe40000000000 */
[----:B------:R-:W-:Y:S01]  /*4bd0*/  ISETP.GT.AND P0, PT, R2, 0x10, PT ;  /* 0x000000100200780c */ /* 0x000fe20003f04270 */
[----:B------:R-:W-:Y:S01]  /*4be0*/  LDSM.16.MT88.4 R48, [R185+0x1000] ;  /* 0x00100000b930783b */ /* 0x000fe20000004200 */
[----:B------:R-:W-:-:S02]  /*4bf0*/  FSEL R17, R45, -INF , P1 ;  /* 0xff8000002d117808 */ /* 0x000fc40000800000 */
[----:B------:R-:W-:Y:S02]  /*4c00*/  ISETP.GT.AND P1, PT, R0, 0x8, PT ;  /* 0x000000080000780c */ /* 0x000fe40003f24270 */
[----:B------:R-:W-:Y:S02]  /*4c10*/  FSEL R20, R36, -INF , P0 ;  /* 0xff80000024147808 */ /* 0x000fe40000000000 */
[----:B------:R-:W-:Y:S02]  /*4c20*/  ISETP.GT.AND P2, PT, R2, 0x11, PT ;  /* 0x000000110200780c */ /* 0x000fe40003f44270 */
[----:B-1----:R-:W-:-:S04]  /*4c30*/  FMNMX.FTZ R3, R16, R4, !PT ;  /* 0x0000000410037209 */ /* 0x002fc80007810000 */
[----:B------:R-:W-:Y:S02]  /*4c40*/  FMNMX.FTZ R3, R17, R3, !PT ;  /* 0x0000000311037209 */ /* 0x000fe40007810000 */
[----:B------:R-:W-:Y:S02]  /*4c50*/  ISETP.GT.AND P0, PT, R0, 0x9, PT ;  /* 0x000000090000780c */ /* 0x000fe40003f04270 */
[----:B------:R-:W-:Y:S02]  /*4c60*/  FSEL R34, R46, -INF , P1 ;  /* 0xff8000002e227808 */ /* 0x000fe40000800000 */
[----:B------:R-:W-:Y:S02]  /*4c70*/  ISETP.GT.AND P1, PT, R2, 0x18, PT ;  /* 0x000000180200780c */ /* 0x000fe40003f24270 */
[----:B------:R-:W-:Y:S02]  /*4c80*/  FSEL R22, R37, -INF , P2 ;  /* 0xff80000025167808 */ /* 0x000fe40001000000 */
[----:B------:R-:W-:-:S02]  /*4c90*/  FMNMX.FTZ R3, R20, R3, !PT ;  /* 0x0000000314037209 */ /* 0x000fc40007810000 */
[----:B------:R-:W-:Y:S02]  /*4ca0*/  FSEL R35, R47, -INF , P0 ;  /* 0xff8000002f237808 */ /* 0x000fe40000000000 */
[----:B------:R-:W-:Y:S02]  /*4cb0*/  ISETP.GT.AND P0, PT, R2, 0x19, PT ;  /* 0x000000190200780c */ /* 0x000fe40003f04270 */
[----:B------:R-:W-:Y:S02]  /*4cc0*/  FSEL R28, R40, -INF , P1 ;  /* 0xff800000281c7808 */ /* 0x000fe40000800000 */
[----:B------:R-:W-:Y:S02]  /*4cd0*/  FMNMX.FTZ R3, R22, R3, !PT ;  /* 0x0000000316037209 */ /* 0x000fe40007810000 */
[----:B------:R-:W-:Y:S02]  /*4ce0*/  ISETP.GT.AND P1, PT, R2, 0x20, PT ;  /* 0x000000200200780c */ /* 0x000fe40003f24270 */
[----:B------:R-:W-:-:S02]  /*4cf0*/  FSEL R23, R41, -INF , P0 ;  /* 0xff80000029177808 */ /* 0x000fc40000000000 */
[----:B------:R-:W-:Y:S02]  /*4d00*/  FMNMX.FTZ R3, R28, R3, !PT ;  /* 0x000000031c037209 */ /* 0x000fe40007810000 */
[----:B------:R-:W-:Y:S02]  /*4d10*/  FSEL R115, R148, -INF , P1 ;  /* 0xff80000094737808 */ /* 0x000fe40000800000 */
[C---:B------:R-:W-:Y:S02]  /*4d20*/  ISETP.GT.AND P0, PT, R2.reuse, 0x21, PT ;  /* 0x000000210200780c */ /* 0x040fe40003f04270 */
[C---:B------:R-:W-:Y:S02]  /*4d30*/  ISETP.GT.AND P2, PT, R2.reuse, 0x28, PT ;  /* 0x000000280200780c */ /* 0x040fe40003f44270 */
[----:B------:R-:W-:Y:S01]  /*4d40*/  ISETP.GT.AND P1, PT, R2, 0x29, PT ;  /* 0x000000290200780c */ /* 0x000fe20003f24270 */
[----:B------:R-:W-:Y:S01]  /*4d50*/  FFMA.FTZ R2, R25, c[0x0][0x2d0], -R13 ;  /* 0x0000b40019027a23 */ /* 0x000fe2000001080d */
[----:B------:R-:W-:-:S03]  /*4d60*/  FMNMX.FTZ R3, R23, R3, !PT ;  /* 0x0000000317037209 */ /* 0x000fc60007810000 */
[----:B------:R1:W-:Y:S01]  /*4d70*/  MUFU.EX2 R180, R2 ;  /* 0x0000000200b47308 */ /* 0x0003e20000000800 */
[----:B------:R-:W-:Y:S02]  /*4d80*/  FSEL R114, R149, -INF , P0 ;  /* 0xff80000095727808 */ /* 0x000fe40000000000 */
[----:B------:R-:W-:Y:S02]  /*4d90*/  FSEL R113, R156, -INF , P2 ;  /* 0xff8000009c717808 */ /* 0x000fe40001000000 */
[----:B-1----:R-:W-:Y:S01]  /*4da0*/  FMNMX.FTZ R2, R115, R3, !PT ;  /* 0x0000000373027209 */ /* 0x002fe20007810000 */
[----:B------:R-:W-:-:S04]  /*4db0*/  FFMA.FTZ R3, R30, c[0x0][0x2d0], -R12 ;  /* 0x0000b4001e037a23 */ /* 0x000fc8000001080c */
[----:B------:R1:W-:Y:S01]  /*4dc0*/  MUFU.EX2 R179, R3 ;  /* 0x0000000300b37308 */ /* 0x0003e20000000800 */
[----:B------:R-:W-:Y:S02]  /*4dd0*/  FMNMX.FTZ R2, R114, R2, !PT ;  /* 0x0000000272027209 */ /* 0x000fe40007810000 */
[----:B------:R-:W-:Y:S02]  /*4de0*/  FSEL R112, R157, -INF , P1 ;  /* 0xff8000009d707808 */ /* 0x000fe40000800000 */
[----:B------:R-:W-:Y:S02]  /*4df0*/  FMNMX.FTZ R2, R113, R2, !PT ;  /* 0x0000000271027209 */ /* 0x000fe40007810000 */
[----:B------:R-:W-:Y:S01]  /*4e00*/  ISETP.GT.AND P0, PT, R0, 0x10, PT ;  /* 0x000000100000780c */ /* 0x000fe20003f04270 */
[----:B-1----:R-:W-:-:S04]  /*4e10*/  FFMA.FTZ R3, R27, c[0x0][0x2d0], -R12 ;  /* 0x0000b4001b037a23 */ /* 0x002fc8000001080c */
[----:B------:R1:W-:Y:S01]  /*4e20*/  MUFU.EX2 R178, R3 ;  /* 0x0000000300b27308 */ /* 0x0003e20000000800 */
[----:B------:R-:W-:Y:S01]  /*4e30*/  FFMA.FTZ R4, R21, c[0x0][0x2d0], -R13 ;  /* 0x0000b40015047a23 */ /* 0x000fe2000001080d */
[----:B------:R-:W-:Y:S02]  /*4e40*/  FMNMX.FTZ R2, R112, R2, !PT ;  /* 0x0000000270027209 */ /* 0x000fe40007810000 */
[----:B------:R-:W-:Y:S02]  /*4e50*/  FSEL R21, R38, -INF , P0 ;  /* 0xff80000026157808 */ /* 0x000fe40000000000 */
[----:B------:R-:W-:Y:S02]  /*4e60*/  ISETP.GT.AND P0, PT, R0, 0x11, PT ;  /* 0x000000110000780c */ /* 0x000fe40003f04270 */
[----:B-1----:R-:W-:-:S04]  /*4e70*/  FMNMX.FTZ R3, R29, R33, !PT ;  /* 0x000000211d037209 */ /* 0x002fc80007810000 */
[----:B------:R-:W-:Y:S01]  /*4e80*/  FMNMX.FTZ R3, R34, R3, !PT ;  /* 0x0000000322037209 */ /* 0x000fe20007810000 */
[----:B------:R-:W1:Y:S03]  /*4e90*/  SHFL.BFLY PT, R5, R2, 0x2, 0x1f ;  /* 0x0c401f0002057f89 */ /* 0x000e6600000e0000 */
[----:B------:R-:W-:Y:S02]  /*4ea0*/  FMNMX.FTZ R3, R35, R3, !PT ;  /* 0x0000000323037209 */ /* 0x000fe40007810000 */
[----:B------:R-:W-:Y:S02]  /*4eb0*/  FSEL R19, R39, -INF , P0 ;  /* 0xff80000027137808 */ /* 0x000fe40000000000 */
[----:B------:R-:W-:Y:S02]  /*4ec0*/  ISETP.GT.AND P1, PT, R0, 0x18, PT ;  /* 0x000000180000780c */ /* 0x000fe40003f24270 */
[----:B------:R-:W-:-:S02]  /*4ed0*/  FMNMX.FTZ R3, R21, R3, !PT ;  /* 0x0000000315037209 */ /* 0x000fc40007810000 */
[----:B------:R-:W-:Y:S02]  /*4ee0*/  ISETP.GT.AND P0, PT, R0, 0x19, PT ;  /* 0x000000190000780c */ /* 0x000fe40003f04270 */
[----:B------:R-:W-:Y:S02]  /*4ef0*/  FSEL R18, R42, -INF , P1 ;  /* 0xff8000002a127808 */ /* 0x000fe40000800000 */
[----:B------:R-:W-:Y:S02]  /*4f00*/  FMNMX.FTZ R3, R19, R3, !PT ;  /* 0x0000000313037209 */ /* 0x000fe40007810000 */
[----:B------:R-:W-:Y:S02]  /*4f10*/  FSEL R32, R43, -INF , P0 ;  /* 0xff8000002b207808 */ /* 0x000fe40000000000 */
[----:B------:R-:W-:Y:S02]  /*4f20*/  ISETP.GT.AND P0, PT, R0, 0x20, PT ;  /* 0x000000200000780c */ /* 0x000fe40003f04270 */
[----:B------:R-:W-:-:S02]  /*4f30*/  FMNMX.FTZ R3, R18, R3, !PT ;  /* 0x0000000312037209 */ /* 0x000fc40007810000 */
[----:B------:R-:W-:Y:S02]  /*4f40*/  FSEL R71, R150, -INF , P0 ;  /* 0xff80000096477808 */ /* 0x000fe40000000000 */
[C---:B------:R-:W-:Y:S02]  /*4f50*/  ISETP.GT.AND P2, PT, R0.reuse, 0x21, PT ;  /* 0x000000210000780c */ /* 0x040fe40003f44270 */
[C---:B------:R-:W-:Y:S02]  /*4f60*/  ISETP.GT.AND P1, PT, R0.reuse, 0x28, PT ;  /* 0x000000280000780c */ /* 0x040fe40003f24270 */
[----:B------:R-:W-:Y:S02]  /*4f70*/  ISETP.GT.AND P0, PT, R0, 0x29, PT ;  /* 0x000000290000780c */ /* 0x000fe40003f04270 */
[----:B------:R-:W-:Y:S02]  /*4f80*/  FMNMX.FTZ R0, R32, R3, !PT ;  /* 0x0000000320007209 */ /* 0x000fe40007810000 */
[----:B------:R-:W-:-:S02]  /*4f90*/  FSEL R70, R151, -INF , P2 ;  /* 0xff80000097467808 */ /* 0x000fc40001000000 */
[----:B------:R-:W-:Y:S01]  /*4fa0*/  FMNMX.FTZ R0, R71, R0, !PT ;  /* 0x0000000047007209 */ /* 0x000fe20007810000 */
[----:B------:R2:W2:Y:S01]  /*4fb0*/  MUFU.EX2 R182, R4 ;  /* 0x0000000400b67308 */ /* 0x0004a20000000800 */
[----:B------:R-:W-:Y:S02]  /*4fc0*/  FSEL R69, R158, -INF , P1 ;  /* 0xff8000009e457808 */ /* 0x000fe40000800000 */
[----:B------:R-:W-:Y:S02]  /*4fd0*/  FMNMX.FTZ R0, R70, R0, !PT ;  /* 0x0000000046007209 */ /* 0x000fe40007810000 */
[----:B-1----:R-:W-:Y:S02]  /*4fe0*/  FMNMX.FTZ R2, R2, R5, !PT ;  /* 0x0000000502027209 */ /* 0x002fe40007810000 */
[----:B------:R-:W-:Y:S02]  /*4ff0*/  FSEL R68, R159, -INF , P0 ;  /* 0xff8000009f447808 */ /* 0x000fe40000000000 */
[----:B------:R-:W-:Y:S01]  /*5000*/  FMNMX.FTZ R0, R69, R0, !PT ;  /* 0x0000000045007209 */ /* 0x000fe20007810000 */
[----:B--2---:R-:W-:Y:S01]  /*5010*/  FFMA.FTZ R4, R24, c[0x0][0x2d0], -R13 ;  /* 0x0000b40018047a23 */ /* 0x004fe2000001080d */
[----:B---3--:R-:W-:-:S03]  /*5020*/  F2FP.PACK_AB R8, R203, R204 ;  /* 0x000000cccb08723e */ /* 0x008fc600000000ff */
[----:B------:R1:W2:Y:S01]  /*5030*/  MUFU.EX2 R181, R4 ;  /* 0x0000000400b57308 */ /* 0x0002a20000000800 */
[----:B-----5:R-:W-:Y:S02]  /*5040*/  F2FP.PACK_AB R10, R205, R206 ;  /* 0x000000cecd0a723e */ /* 0x020fe400000000ff */
[----:B------:R-:W-:Y:S02]  /*5050*/  F2FP.PACK_AB R9, R199, R200 ;  /* 0x000000c8c709723e */ /* 0x000fe400000000ff */
[----:B----4-:R-:W-:Y:S01]  /*5060*/  F2FP.PACK_AB R11, R201, R202 ;  /* 0x000000cac90b723e */ /* 0x010fe200000000ff */
[----:B------:R-:W3:Y:S01]  /*5070*/  SHFL.BFLY PT, R3, R2, 0x1, 0x1f ;  /* 0x0c201f0002037f89 */ /* 0x000ee200000e0000 */
[----:B------:R-:W-:Y:S01]  /*5080*/  FMNMX.FTZ R0, R68, R0, !PT ;  /* 0x0000000044007209 */ /* 0x000fe20007810000 */
[----:B-1----:R-:W-:-:S04]  /*5090*/  FFMA.FTZ R4, R26, c[0x0][0x2d0], -R12 ;  /* 0x0000b4001a047a23 */ /* 0x002fc8000001080c */
[----:B------:R1:W-:Y:S01]  /*50a0*/  MUFU.EX2 R177, R4 ;  /* 0x0000000400b17308 */ /* 0x0003e20000000800 */
[C---:B------:R-:W-:Y:S08]  /*50b0*/  HMMA.16816.F32 R124, R8.reuse, R72, RZ ;  /* 0x00000048087c723c */ /* 0x040ff000000018ff */
[----:B------:R-:W-:Y:S01]  /*50c0*/  HMMA.16816.F32 R140, R8, R80, RZ ;  /* 0x00000050088c723c */ /* 0x000fe200000018ff */
[----:B-1----:R-:W-:-:S07]  /*50d0*/  FFMA.FTZ R4, R31, c[0x0][0x2d0], -R12 ;  /* 0x0000b4001f047a23 */ /* 0x002fce000001080c */
[C---:B------:R-:W-:Y:S01]  /*50e0*/  HMMA.16816.F32 R128, R8.reuse, R88, RZ ;  /* 0x000000580880723c */ /* 0x040fe200000018ff */
[----:B------:R1:W4:Y:S07]  /*50f0*/  MUFU.EX2 R176, R4 ;  /* 0x0000000400b07308 */ /* 0x00032e0000000800 */
        /* <DEDUP_REMOVED lines=9> */
[----:B------:R-:W5:Y:S01]  /*5190*/  SHFL.BFLY PT, R8, R0, 0x2, 0x1f ;  /* 0x0c401f0000087f89 */ /* 0x000f6200000e0000 */
[----:B-1----:R-:W-:-:S02]  /*51a0*/  F2FP.PACK_AB R4, R182, R183 ;  /* 0x000000b7b604723e */ /* 0x002fc400000000ff */
[----:B------:R-:W-:Y:S02]  /*51b0*/  F2FP.PACK_AB R5, R178, R179 ;  /* 0x000000b3b205723e */ /* 0x000fe400000000ff */
[----:B--2---:R-:W-:Y:S02]  /*51c0*/  F2FP.PACK_AB R6, R180, R181 ;  /* 0x000000b5b406723e */ /* 0x004fe400000000ff */
[----:B----4-:R-:W-:Y:S02]  /*51d0*/  F2FP.PACK_AB R7, R176, R177 ;  /* 0x000000b1b007723e */ /* 0x010fe400000000ff */
[----:B---3--:R-:W-:-:S05]  /*51e0*/  FMNMX.FTZ R138, R2, R3, !PT ;  /* 0x00000003028a7209 */ /* 0x008fca0007810000 */
[----:B------:R-:W-:Y:S01]  /*51f0*/  HMMA.16816.F32 R160, R4, R48, R128 ;  /* 0x0000003004a0723c */ /* 0x000fe20000001880 */
[C---:B------:R-:W-:Y:S01]  /*5200*/  FMUL.FTZ R2, R138.reuse, c[0x0][0x2d0] ;  /* 0x0000b4008a027a20 */ /* 0x040fe20000410000 */
[----:B------:R-:W-:Y:S02]  /*5210*/  FSETP.NEU.FTZ.AND P0, PT, R138, -INF , PT ;  /* 0xff8000008a00780b */ /* 0x000fe40003f1d000 */
[----:B-----5:R-:W-:Y:S02]  /*5220*/  FMNMX.FTZ R0, R0, R8, !PT ;  /* 0x0000000800007209 */ /* 0x020fe40007810000 */
[----:B------:R-:W-:-:S03]  /*5230*/  FSEL R2, R2, RZ, P0 ;  /* 0x000000ff02027208 */ /* 0x000fc60000000000 */
[----:B------:R-:W1:Y:S02]  /*5240*/  SHFL.BFLY PT, R8, R0, 0x1, 0x1f ;  /* 0x0c201f0000087f89 */ /* 0x000e6400000e0000 */
[----:B------:R-:W-:-:S04]  /*5250*/  FFMA.FTZ R3, R14, c[0x0][0x2d0], -R2 ;  /* 0x0000b4000e037a23 */ /* 0x000fc80000010802 */
[----:B------:R2:W-:Y:S09]  /*5260*/  MUFU.EX2 R167, R3 ;  /* 0x0000000300a77308 */ /* 0x0005f20000000800 */
[----:B------:R-:W-:Y:S02]  /*5270*/  IMAD.MOV.U32 R128, RZ, RZ, R163 ;  /* 0x000000ffff807224 */ /* 0x000fe400078e00a3 */
[----:B--2---:R-:W-:-:S04]  /*5280*/  FFMA.FTZ R3, R15, c[0x0][0x2d0], -R2 ;  /* 0x0000b4000f037a23 */ /* 0x004fc80000010802 */
[----:B------:R2:W3:Y:S01]  /*5290*/  MUFU.EX2 R164, R3 ;  /* 0x0000000300a47308 */ /* 0x0004e20000000800 */
[----:B-1----:R-:W-:Y:S01]  /*52a0*/  FMNMX.FTZ R137, R0, R8, !PT ;  /* 0x0000000800897209 */ /* 0x002fe20007810000 */
[--C-:B------:R-:W-:Y:S02]  /*52b0*/  FFMA.FTZ R0, R22, c[0x0][0x2d0], -R2.reuse ;  /* 0x0000b40016007a23 */ /* 0x100fe40000010802 */
[----:B--2---:R-:W-:-:S04]  /*52c0*/  FFMA.FTZ R3, R16, c[0x0][0x2d0], -R2 ;  /* 0x0000b40010037a23 */ /* 0x004fc80000010802 */
[----:B------:R1:W-:Y:S01]  /*52d0*/  MUFU.EX2 R163, R3 ;  /* 0x0000000300a37308 */ /* 0x0003e20000000800 */
[----:B------:R-:W-:Y:S01]  /*52e0*/  IMAD.MOV.U32 R129, RZ, RZ, R162 ;  /* 0x000000ffff817224 */ /* 0x000fe200078e00a2 */
[----:B------:R-:W-:Y:S01]  /*52f0*/  FSETP.NEU.FTZ.AND P0, PT, R137, -INF , PT ;  /* 0xff8000008900780b */ /* 0x000fe20003f1d000 */
[----:B------:R-:W-:Y:S02]  /*5300*/  IMAD.MOV.U32 R131, RZ, RZ, R160 ;  /* 0x000000ffff837224 */ /* 0x000fe400078e00a0 */
[----:B-1----:R-:W-:-:S04]  /*5310*/  FFMA.FTZ R3, R17, c[0x0][0x2d0], -R2 ;  /* 0x0000b40011037a23 */ /* 0x002fc80000010802 */
[----:B------:R1:W2:Y:S08]  /*5320*/  MUFU.EX2 R165, R3 ;  /* 0x0000000300a57308 */ /* 0x0002b00000000800 */
[----:B------:R4:W-:Y:S01]  /*5330*/  MUFU.EX2 R162, R0 ;  /* 0x0000000000a27308 */ /* 0x0009e20000000800 */
[----:B-1----:R-:W-:-:S07]  /*5340*/  FFMA.FTZ R3, R20, c[0x0][0x2d0], -R2 ;  /* 0x0000b40014037a23 */ /* 0x002fce0000010802 */
[----:B------:R1:W-:Y:S01]  /*5350*/  MUFU.EX2 R166, R3 ;  /* 0x0000000300a67308 */ /* 0x0003e20000000800 */
[----:B----4-:R-:W-:Y:S02]  /*5360*/  FMUL.FTZ R0, R137, c[0x0][0x2d0] ;  /* 0x0000b40089007a20 */ /* 0x010fe40000410000 */
[----:B------:R-:W-:-:S03]  /*5370*/  IMAD.MOV.U32 R130, RZ, RZ, R161 ;  /* 0x000000ffff827224 */ /* 0x000fc600078e00a1 */
[----:B------:R-:W-:Y:S01]  /*5380*/  FSEL R0, R0, RZ, P0 ;  /* 0x000000ff00007208 */ /* 0x000fe20000000000 */
[----:B-1----:R-:W-:-:S04]  /*5390*/  FFMA.FTZ R3, R28, c[0x0][0x2d0], -R2 ;  /* 0x0000b4001c037a23 */ /* 0x002fc80000010802 */
[----:B------:R1:W-:Y:S02]  /*53a0*/  MUFU.EX2 R160, R3 ;  /* 0x0000000300a07308 */ /* 0x0003e40000000800 */
[----:B-1----:R-:W-:-:S06]  /*53b0*/  FFMA.FTZ R3, R23, c[0x0][0x2d0], -R2 ;  /* 0x0000b40017037a23 */ /* 0x002fcc0000010802 */
[----:B------:R1:W-:Y:S02]  /*53c0*/  MUFU.EX2 R161, R3 ;  /* 0x0000000300a17308 */ /* 0x0003e40000000800 */
[----:B-1----:R-:W-:-:S06]  /*53d0*/  FFMA.FTZ R3, R29, c[0x0][0x2d0], -R0 ;  /* 0x0000b4001d037a23 */ /* 0x002fcc0000010800 */
[----:B------:R1:W-:Y:S02]  /*53e0*/  MUFU.EX2 R133, R3 ;  /* 0x0000000300857308 */ /* 0x0003e40000000800 */
[----:B-1----:R-:W-:-:S06]  /*53f0*/  FFMA.FTZ R3, R33, c[0x0][0x2d0], -R0 ;  /* 0x0000b40021037a23 */ /* 0x002fcc0000010800 */
[----:B------:R1:W4:Y:S02]  /*5400*/  MUFU.EX2 R132, R3 ;  /* 0x0000000300847308 */ /* 0x0003240000000800 */
[----:B-1----:R-:W-:-:S06]  /*5410*/  FFMA.FTZ R3, R34, c[0x0][0x2d0], -R0 ;  /* 0x0000b40022037a23 */ /* 0x002fcc0000010800 */
[----:B------:R1:W-:Y:S01]  /*5420*/  MUFU.EX2 R135, R3 ;  /* 0x0000000300877308 */ /* 0x0003e20000000800 */
[----:B------:R-:W-:Y:S01]  /*5430*/  HMMA.16816.F32 R220, R4, R60, R140 ;  /* 0x0000003c04dc723c */ /* 0x000fe2000000188c */
[----:B-1----:R-:W-:-:S06]  /*5440*/  FFMA.FTZ R3, R35, c[0x0][0x2d0], -R0 ;  /* 0x0000b40023037a23 */ /* 0x002fcc0000010800 */
[----:B------:R1:W5:Y:S01]  /*5450*/  MUFU.EX2 R139, R3 ;  /* 0x00000003008b7308 */ /* 0x0003620000000800 */
[----:B------:R-:W-:Y:S01]  /*5460*/  HMMA.16816.F32 R120, R4, R52, R120 ;  /* 0x000000340478723c */ /* 0x000fe20000001878 */
[----:B---3--:R-:W-:Y:S02]  /*5470*/  F2FP.PACK_AB R8, R164, R167 ;  /* 0x000000a7a408723e */ /* 0x008fe400000000ff */
[----:B--2---:R-:W-:Y:S01]  /*5480*/  F2FP.PACK_AB R10, R165, R163 ;  /* 0x000000a3a50a723e */ /* 0x004fe200000000ff */
[----:B-1----:R-:W-:-:S04]  /*5490*/  FFMA.FTZ R3, R21, c[0x0][0x2d0], -R0 ;  /* 0x0000b40015037a23 */ /* 0x002fc80000010800 */
[----:B------:R1:W-:Y:S01]  /*54a0*/  MUFU.EX2 R141, R3 ;  /* 0x00000003008d7308 */ /* 0x0003e20000000800 */
[----:B----4-:R-:W-:Y:S02]  /*54b0*/  F2FP.PACK_AB R9, R132, R133 ;  /* 0x000000858409723e */ /* 0x010fe400000000ff */
[----:B-----5:R-:W-:Y:S01]  /*54c0*/  F2FP.PACK_AB R11, R139, R135 ;  /* 0x000000878b0b723e */ /* 0x020fe200000000ff */
[----:B------:R-:W-:Y:S01]  /*54d0*/  HMMA.16816.F32 R116, R4, R76, R116 ;  /* 0x0000004c0474723c */ /* 0x000fe20000001874 */
[----:B-1----:R-:W-:-:S04]  /*54e0*/  FFMA.FTZ R3, R19, c[0x0][0x2d0], -R0 ;  /* 0x0000b40013037a23 */ /* 0x002fc80000010800 */
[----:B------:R1:W2:Y:S03]  /*54f0*/  MUFU.EX2 R143, R3 ;  /* 0x00000003008f7308 */ /* 0x0002a60000000800 */
[----:B------:R-:W-:Y:S01]  /*5500*/  HMMA.16816.F32 R20, R8, R88, RZ ;  /* 0x000000580814723c */ /* 0x000fe200000018ff */
[----:B-1----:R-:W-:-:S04]  /*5510*/  FFMA.FTZ R3, R18, c[0x0][0x2d0], -R0 ;  /* 0x0000b40012037a23 */ /* 0x002fc80000010800 */
[----:B------:R1:W-:Y:S02]  /*5520*/  MUFU.EX2 R142, R3 ;  /* 0x00000003008e7308 */ /* 0x0003e40000000800 */
[----:B-1----:R-:W-:-:S06]  /*5530*/  FFMA.FTZ R3, R32, c[0x0][0x2d0], -R0 ;  /* 0x0000b40020037a23 */ /* 0x002fcc0000010800 */
[----:B------:R-:W1:Y:S01]  /*5540*/  MUFU.EX2 R140, R3 ;  /* 0x00000003008c7308 */ /* 0x000e620000000800 */
[----:B------:R-:W-:Y:S01]  /*5550*/  HMMA.16816.F32 R108, R4, R64, R108 ;  /* 0x00000040046c723c */ /* 0x000fe2000000186c */
[----:B------:R-:W-:Y:S02]  /*5560*/  IMAD.MOV.U32 R159, RZ, RZ, R120 ;  /* 0x000000ffff9f7224 */ /* 0x000fe400078e0078 */
[----:B------:R-:W-:Y:S02]  /*5570*/  IMAD.MOV.U32 R158, RZ, RZ, R121 ;  /* 0x000000ffff9e7224 */ /* 0x000fe400078e0079 */
[----:B------:R-:W-:-:S03]  /*5580*/  IMAD.MOV.U32 R157, RZ, RZ, R122 ;  /* 0x000000ffff9d7224 */ /* 0x000fc600078e007a */
[----:B------:R-:W-:Y:S01]  /*5590*/  HMMA.16816.F32 R212, R4, R66, R24 ;  /* 0x0000004204d4723c */ /* 0x000fe20000001818 */
[----:B------:R-:W-:-:S07]  /*55a0*/  IMAD.MOV.U32 R156, RZ, RZ, R123 ;  /* 0x000000ffff9c7224 */ /* 0x000fce00078e007b */
[----:B------:R-:W-:Y:S08]  /*55b0*/  HMMA.16816.F32 R24, R8, R80, RZ ;  /* 0x000000500818723c */ /* 0x000ff000000018ff */
[----:B------:R-:W-:Y:S01]  /*55c0*/  HMMA.16816.F32 R208, R4, R56, R124 ;  /* 0x0000003804d0723c */ /* 0x000fe2000000187c */
[----:B------:R-:W-:-:S07]  /*55d0*/  IMAD.MOV.U32 R171, RZ, RZ, R116 ;  /* 0x000000ffffab7224 */ /* 0x000fce00078e0074 */
[----:B------:R-:W-:Y:S01]  /*55e0*/  HMMA.16816.F32 R120, R4, R58, R96 ;  /* 0x0000003a0478723c */ /* 0x000fe20000001860 */
[----:B------:R-:W-:-:S07]  /*55f0*/  IMAD.MOV.U32 R170, RZ, RZ, R117 ;  /* 0x000000ffffaa7224 */ /* 0x000fce00078e0075 */
[----:B------:R-:W-:Y:S01]  /*5600*/  HMMA.16816.F32 R124, R4, R62, R92 ;  /* 0x0000003e047c723c */ /* 0x000fe2000000185c */
[----:B------:R-:W-:-:S07]  /*5610*/  IMAD.MOV.U32 R169, RZ, RZ, R118 ;  /* 0x000000ffffa97224 */ /* 0x000fce00078e0076 */
[----:B------:R-:W-:Y:S01]  /*5620*/  HMMA.16816.F32 R228, R4, R50, R44 ;  /* 0x0000003204e4723c */ /* 0x000fe2000000182c */
[----:B------:R-:W-:-:S07]  /*5630*/  IMAD.MOV.U32 R168, RZ, RZ, R119 ;  /* 0x000000ffffa87224 */ /* 0x000fce00078e0077 */
[C---:B------:R-:W-:Y:S08]  /*5640*/  HMMA.16816.F32 R224, R4.reuse, R54, R40 ;  /* 0x0000003604e0723c */ /* 0x040ff00000001828 */
[----:B------:R-:W-:Y:S07]  /*5650*/  HMMA.16816.F32 R216, R4, R78, R36 ;  /* 0x0000004e04d8723c */ /* 0x000fee0000001824 */
[----:B------:R-:W-:-:S02]  /*5660*/  F2FP.PACK_AB R4, R162, R166 ;  /* 0x000000a6a204723e */ /* 0x000fc400000000ff */
[----:B--2---:R-:W-:Y:S02]  /*5670*/  F2FP.PACK_AB R5, R143, R141 ;  /* 0x0000008d8f05723e */ /* 0x004fe400000000ff */
[----:B------:R-:W-:Y:S02]  /*5680*/  F2FP.PACK_AB R6, R161, R160 ;  /* 0x000000a0a106723e */ /* 0x000fe400000000ff */
[----:B-1----:R-:W-:Y:S01]  /*5690*/  F2FP.PACK_AB R7, R140, R142 ;  /* 0x0000008e8c07723e */ /* 0x002fe200000000ff */
[----:B------:R-:W-:Y:S08]  /*56a0*/  HMMA.16816.F32 R16, R8, R84, RZ ;  /* 0x000000540810723c */ /* 0x000ff000000018ff */
[----:B------:R-:W-:Y:S08]  /*56b0*/  HMMA.16816.F32 R116, R4, R48, R20 ;  /* 0x000000300474723c */ /* 0x000ff00000001814 */
[----:B------:R-:W-:Y:S01]  /*56c0*/  HMMA.16816.F32 R20, R8, R100, RZ ;  /* 0x000000640814723c */ /* 0x000fe200000018ff */
[----:B------:R-:W-:-:S02]  /*56d0*/  IMAD.MOV.U32 R243, RZ, RZ, R108 ;  /* 0x000000fffff37224 */ /* 0x000fc400078e006c */
[----:B------:R-:W-:Y:S02]  /*56e0*/  IMAD.MOV.U32 R242, RZ, RZ, R109 ;  /* 0x000000fffff27224 */ /* 0x000fe400078e006d */
[----:B------:R-:W-:Y:S02]  /*56f0*/  IMAD.MOV.U32 R241, RZ, RZ, R110 ;  /* 0x000000fffff17224 */ /* 0x000fe400078e006e */
[----:B------:R-:W-:Y:S02]  /*5700*/  IMAD.MOV.U32 R234, RZ, RZ, R111 ;  /* 0x000000ffffea7224 */ /* 0x000fe400078e006f */
[----:B------:R-:W-:Y:S08]  /*5710*/  HMMA.16816.F32 R108, R4, R60, R24 ;  /* 0x0000003c046c723c */ /* 0x000ff00000001818 */
[C---:B------:R-:W-:Y:S08]  /*5720*/  HMMA.16816.F32 R24, R8.reuse, R90, RZ ;  /* 0x0000005a0818723c */ /* 0x040ff000000018ff */
[C---:B------:R-:W-:Y:S07]  /*5730*/  HMMA.16816.F32 R28, R8.reuse, R72, RZ ;  /* 0x00000048081c723c */ /* 0x040fee00000018ff */
[----:B------:R-:W-:Y:S01]  /*5740*/  IMAD.MOV.U32 R72, RZ, RZ, R171 ;  /* 0x000000ffff487224 */ /* 0x000fe200078e00ab */
[----:B------:R-:W-:Y:S01]  /*5750*/  HMMA.16816.F32 R32, R8, R74, RZ ;  /* 0x0000004a0820723c */ /* 0x000fe200000018ff */
[----:B------:R-:W-:-:S06]  /*5760*/  IMAD.MOV.U32 R73, RZ, RZ, R170 ;  /* 0x000000ffff497224 */ /* 0x000fcc00078e00aa */
[----:B------:R-:W-:Y:S02]  /*5770*/  IMAD.MOV.U32 R74, RZ, RZ, R169 ;  /* 0x000000ffff4a7224 */ /* 0x000fe400078e00a9 */
[----:B------:R-:W-:Y:S02]  /*5780*/  IMAD.MOV.U32 R75, RZ, RZ, R168 ;  /* 0x000000ffff4b7224 */ /* 0x000fe400078e00a8 */
[----:B------:R-:W-:Y:S08]  /*5790*/  HMMA.16816.F32 R168, R4, R76, R20 ;  /* 0x0000004c04a8723c */ /* 0x000ff00000001814 */
[----:B------:R-:W-:Y:S01]  /*57a0*/  HMMA.16816.F32 R20, R8, R86, RZ ;  /* 0x000000560814723c */ /* 0x000fe200000018ff */
[----:B------:R-:W-:-:S07]  /*57b0*/  FFMA.FTZ R3, R115, c[0x0][0x2d0], -R2 ;  /* 0x0000b40073037a23 */ /* 0x000fce0000010802 */
[----:B------:R-:W-:Y:S08]  /*57c0*/  HMMA.16816.F32 R172, R4, R52, R16 ;  /* 0x0000003404ac723c */ /* 0x000ff00000001810 */
[----:B------:R-:W-:Y:S08]  /*57d0*/  HMMA.16816.F32 R16, R8, R104, RZ ;  /* 0x000000680810723c */ /* 0x000ff000000018ff */
[C---:B------:R-:W-:Y:S01]  /*57e0*/  HMMA.16816.F32 R48, R4.reuse, R50, R24 ;  /* 0x000000320430723c */ /* 0x040fe20000001818 */
[----:B------:R1:W-:Y:S07]  /*57f0*/  MUFU.EX2 R24, R3 ;  /* 0x0000000300187308 */ /* 0x0003ee0000000800 */
[----:B------:R-:W-:Y:S01]  /*5800*/  HMMA.16816.F32 R40, R4, R54, R20 ;  /* 0x000000360428723c */ /* 0x000fe20000001814 */
[----:B-1----:R-:W-:-:S04]  /*5810*/  FFMA.FTZ R3, R114, c[0x0][0x2d0], -R2 ;  /* 0x0000b40072037a23 */ /* 0x002fc80000010802 */
[----:B------:R1:W-:Y:S03]  /*5820*/  MUFU.EX2 R25, R3 ;  /* 0x0000000300197308 */ /* 0x0003e60000000800 */
[----:B------:R-:W-:Y:S01]  /*5830*/  HMMA.16816.F32 R84, R4, R64, R16 ;  /* 0x000000400454723c */ /* 0x000fe20000001810 */
[--C-:B-1----:R-:W-:Y:S02]  /*5840*/  FFMA.FTZ R3, R113, c[0x0][0x2d0], -R2.reuse ;  /* 0x0000b40071037a23 */ /* 0x102fe40000010802 */
[----:B------:R-:W-:-:S05]  /*5850*/  FFMA.FTZ R2, R112, c[0x0][0x2d0], -R2 ;  /* 0x0000b40070027a23 */ /* 0x000fca0000010802 */
[----:B------:R-:W-:Y:S08]  /*5860*/  HMMA.16816.F32 R148, R4, R56, R28 ;  /* 0x000000380494723c */ /* 0x000ff0000000181c */
[----:B------:R-:W-:Y:S01]  /*5870*/  HMMA.16816.F32 R36, R8, R102, RZ ;  /* 0x000000660824723c */ /* 0x000fe200000018ff */
[----:B------:R1:W-:Y:S01]  /*5880*/  MUFU.EX2 R22, R2 ;  /* 0x0000000200167308 */ /* 0x0003e20000000800 */
[----:B------:R-:W-:Y:S01]  /*5890*/  IMAD.MOV.U32 R80, RZ, RZ, R131 ;  /* 0x000000ffff507224 */ /* 0x000fe200078e0083 */
[----:B------:R-:W-:Y:S01]  /*58a0*/  LDSM.16.MT88.4 R112, [R186+0x800] ;  /* 0x00080000ba70783b */ /* 0x000fe20000004200 */
[----:B-1----:R-:W-:-:S05]  /*58b0*/  FFMA.FTZ R2, R71, c[0x0][0x2d0], -R0 ;  /* 0x0000b40047027a23 */ /* 0x002fca0000010800 */
[----:B------:R1:W-:Y:S01]  /*58c0*/  MUFU.EX2 R18, R2 ;  /* 0x0000000200127308 */ /* 0x0003e20000000800 */
[----:B------:R-:W-:Y:S01]  /*58d0*/  HMMA.16816.F32 R28, R8, R82, RZ ;  /* 0x00000052081c723c */ /* 0x000fe200000018ff */
[----:B-1----:R-:W-:-:S06]  /*58e0*/  FFMA.FTZ R2, R70, c[0x0][0x2d0], -R0 ;  /* 0x0000b40046027a23 */ /* 0x002fcc0000010800 */
[----:B------:R1:W-:Y:S01]  /*58f0*/  MUFU.EX2 R20, R2 ;  /* 0x0000000200147308 */ /* 0x0003e20000000800 */
[----:B------:R-:W-:Y:S01]  /*5900*/  HMMA.16816.F32 R8, R8, R106, RZ ;  /* 0x0000006a0808723c */ /* 0x000fe200000018ff */
[--C-:B-1----:R-:W-:Y:S02]  /*5910*/  FFMA.FTZ R2, R69, c[0x0][0x2d0], -R0.reuse ;  /* 0x0000b40045027a23 */ /* 0x102fe40000010800 */
[----:B------:R-:W-:-:S04]  /*5920*/  FFMA.FTZ R0, R68, c[0x0][0x2d0], -R0 ;  /* 0x0000b40044007a23 */ /* 0x000fc80000010800 */
[----:B------:R1:W-:Y:S01]  /*5930*/  MUFU.EX2 R19, R0 ;  /* 0x0000000000137308 */ /* 0x0003e20000000800 */
[----:B------:R-:W-:Y:S01]  /*5940*/  HMMA.16816.F32 R32, R4, R58, R32 ;  /* 0x0000003a0420723c */ /* 0x000fe20000001820 */
[----:B-1----:R-:W-:-:S06]  /*5950*/  FFMA.FTZ R0, R154, c[0x0][0x2d0], -R13 ;  /* 0x0000b4009a007a23 */ /* 0x002fcc000001080d */
[----:B------:R1:W-:Y:S01]  /*5960*/  MUFU.EX2 R15, R0 ;  /* 0x00000000000f7308 */ /* 0x0003e20000000800 */
[----:B------:R-:W-:Y:S02]  /*5970*/  IMAD.MOV.U32 R56, RZ, RZ, R159 ;  /* 0x000000ffff387224 */ /* 0x000fe400078e009f */
[----:B------:R-:W-:Y:S02]  /*5980*/  IMAD.MOV.U32 R57, RZ, RZ, R158 ;  /* 0x000000ffff397224 */ /* 0x000fe400078e009e */
[----:B------:R-:W-:Y:S02]  /*5990*/  IMAD.MOV.U32 R58, RZ, RZ, R157 ;  /* 0x000000ffff3a7224 */ /* 0x000fe400078e009d */
[----:B-1----:R-:W-:-:S04]  /*59a0*/  FFMA.FTZ R0, R155, c[0x0][0x2d0], -R13 ;  /* 0x0000b4009b007a23 */ /* 0x002fc8000001080d */
[----:B------:R1:W2:Y:S01]  /*59b0*/  MUFU.EX2 R16, R0 ;  /* 0x0000000000107308 */ /* 0x0002a20000000800 */
[----:B------:R-:W-:Y:S02]  /*59c0*/  IMAD.MOV.U32 R59, RZ, RZ, R156 ;  /* 0x000000ffff3b7224 */ /* 0x000fe400078e009c */
[----:B------:R-:W-:Y:S01]  /*59d0*/  IMAD.MOV.U32 R81, RZ, RZ, R130 ;  /* 0x000000ffff517224 */ /* 0x000fe200078e0082 */
[----:B------:R-:W3:Y:S01]  /*59e0*/  LDSM.16.MT88.4 R156, [R185+0x800] ;  /* 0x00080000b99c783b */ /* 0x000ee20000004200 */
[----:B------:R-:W-:Y:S02]  /*59f0*/  IMAD.MOV.U32 R82, RZ, RZ, R129 ;  /* 0x000000ffff527224 */ /* 0x000fe400078e0081 */
[----:B------:R-:W-:Y:S02]  /*5a00*/  IMAD.MOV.U32 R83, RZ, RZ, R128 ;  /* 0x000000ffff537224 */ /* 0x000fe400078e0080 */
[----:B------:R-:W4:Y:S01]  /*5a10*/  LDSM.16.MT88.4 R128, [R185+0x1400] ;  /* 0x00140000b980783b */ /* 0x000f220000004200 */
[----:B-1----:R-:W-:-:S04]  /*5a20*/  FFMA.FTZ R0, R153, c[0x0][0x2d0], -R13 ;  /* 0x0000b40099007a23 */ /* 0x002fc8000001080d */
[----:B------:R1:W-:Y:S01]  /*5a30*/  MUFU.EX2 R17, R0 ;  /* 0x0000000000117308 */ /* 0x0003e20000000800 */
[----:B------:R-:W-:Y:S07]  /*5a40*/  HMMA.16816.F32 R28, R4, R62, R28 ;  /* 0x0000003e041c723c */ /* 0x000fee000000181c */
[----:B------:R-:W-:Y:S01]  /*5a50*/  MUFU.EX2 R26, R3 ;  /* 0x00000003001a7308 */ /* 0x000fe20000000800 */
[----:B-1----:R-:W-:-:S07]  /*5a60*/  FFMA.FTZ R0, R146, c[0x0][0x2d0], -R13 ;  /* 0x0000b40092007a23 */ /* 0x002fce000001080d */
[----:B------:R1:W5:Y:S01]  /*5a70*/  MUFU.EX2 R14, R0 ;  /* 0x00000000000e7308 */ /* 0x0003620000000800 */
[C---:B------:R-:W-:Y:S08]  /*5a80*/  HMMA.16816.F32 R36, R4.reuse, R78, R36 ;  /* 0x0000004e0424723c */ /* 0x040ff00000001824 */
[----:B------:R-:W-:Y:S01]  /*5a90*/  HMMA.16816.F32 R44, R4, R66, R8 ;  /* 0x00000042042c723c */ /* 0x000fe20000001808 */
[----:B------:R-:W3:Y:S01]  /*5aa0*/  LDSM.16.MT88.4 R4, [R186+0x2000] ;  /* 0x00200000ba04783b */ /* 0x000ee20000004200 */
[----:B------:R4:W-:Y:S01]  /*5ab0*/  MUFU.EX2 R21, R2 ;  /* 0x0000000200157308 */ /* 0x0009e20000000800 */
[----:B--2---:R-:W-:Y:S01]  /*5ac0*/  F2FP.PACK_AB R92, R16, R15 ;  /* 0x0000000f105c723e */ /* 0x004fe200000000ff */
[----:B------:R-:W-:Y:S01]  /*5ad0*/  IMAD.MOV.U32 R88, RZ, RZ, R243 ;  /* 0x000000ffff587224 */ /* 0x000fe200078e00f3 */
[----:B------:R-:W-:Y:S01]  /*5ae0*/  F2FP.PACK_AB R96, R25, R24 ;  /* 0x000000181960723e */ /* 0x000fe200000000ff */
[----:B------:R-:W-:-:S02]  /*5af0*/  IMAD.MOV.U32 R89, RZ, RZ, R242 ;  /* 0x000000ffff597224 */ /* 0x000fc400078e00f2 */
[----:B-1----:R-:W-:Y:S01]  /*5b00*/  FFMA.FTZ R0, R152, c[0x0][0x2d0], -R12 ;  /* 0x0000b40098007a23 */ /* 0x002fe2000001080c */
[----:B-----5:R-:W-:Y:S01]  /*5b10*/  F2FP.PACK_AB R94, R14, R17 ;  /* 0x000000110e5e723e */ /* 0x020fe200000000ff */
[----:B------:R-:W-:Y:S01]  /*5b20*/  IMAD.MOV.U32 R90, RZ, RZ, R241 ;  /* 0x000000ffff5a7224 */ /* 0x000fe200078e00f1 */
[----:B------:R-:W-:Y:S01]  /*5b30*/  F2FP.PACK_AB R97, R20, R18 ;  /* 0x000000121461723e */ /* 0x000fe200000000ff */
[----:B------:R1:W-:Y:S01]  /*5b40*/  MUFU.EX2 R3, R0 ;  /* 0x0000000000037308 */ /* 0x0003e20000000800 */
[----:B------:R-:W-:Y:S01]  /*5b50*/  IMAD.MOV.U32 R91, RZ, RZ, R234 ;  /* 0x000000ffff5b7224 */ /* 0x000fe200078e00ea */
[----:B------:R-:W-:Y:S01]  /*5b60*/  F2FP.PACK_AB R98, R22, R26 ;  /* 0x0000001a1662723e */ /* 0x000fe200000000ff */
[----:B------:R-:W2:Y:S01]  /*5b70*/  LDSM.16.MT88.4 R64, [R186+0x1400] ;  /* 0x00140000ba40783b */ /* 0x000ea20000004200 */
[--C-:B----4-:R-:W-:Y:S02]  /*5b80*/  FFMA.FTZ R2, R145, c[0x0][0x2d0], -R12.reuse ;  /* 0x0000b40091027a23 */ /* 0x110fe4000001080c */
[----:B-1----:R-:W-:-:S04]  /*5b90*/  FFMA.FTZ R0, R147, c[0x0][0x2d0], -R12 ;  /* 0x0000b40093007a23 */ /* 0x002fc8000001080c */
[----:B------:R1:W4:Y:S02]  /*5ba0*/  MUFU.EX2 R11, R0 ;  /* 0x00000000000b7308 */ /* 0x0003240000000800 */
[----:B-1----:R-:W-:-:S06]  /*5bb0*/  FFMA.FTZ R0, R144, c[0x0][0x2d0], -R12 ;  /* 0x0000b40090007a23 */ /* 0x002fcc000001080c */
[----:B------:R1:W-:Y:S08]  /*5bc0*/  MUFU.EX2 R12, R2 ;  /* 0x00000002000c7308 */ /* 0x0003f00000000800 */
[----:B------:R5:W2:Y:S01]  /*5bd0*/  MUFU.EX2 R13, R0 ;  /* 0x00000000000d7308 */ /* 0x000aa20000000800 */
[----:B-1----:R-:W-:Y:S01]  /*5be0*/  @P3 IMAD.HI.U32 R2, R233, c[0x0][0x2c8], RZ ;  /* 0x0000b200e9023a27 */ /* 0x002fe200078e00ff */
[----:B----4-:R-:W-:-:S03]  /*5bf0*/  F2FP.PACK_AB R93, R11, R3 ;  /* 0x000000030b5d723e */ /* 0x010fc600000000ff */
[----:B-----5:R-:W-:Y:S01]  /*5c00*/  IMAD.MOV.U32 R0, RZ, RZ, R233 ;  /* 0x000000ffff007224 */ /* 0x020fe200078e00e9 */
[----:B------:R-:W-:Y:S02]  /*5c10*/  @P3 SHF.R.U32.HI R0, RZ, c[0x0][0x2cc], R2 ;  /* 0x0000b300ff003a19 */ /* 0x000fe40000011602 */
[----:B--2---:R-:W-:Y:S02]  /*5c20*/  F2FP.PACK_AB R95, R13, R12 ;  /* 0x0000000c0d5f723e */ /* 0x004fe400000000ff */
[----:B------:R-:W-:-:S05]  /*5c30*/  IADD3 R0, R0, R251, -R250 ;  /* 0x000000fb00007210 */ /* 0x000fca0007ffe8fa */
[----:B------:R-:W-:Y:S01]  /*5c40*/  IMAD.HI R9, R0, 0x2aaaaaab, RZ ;  /* 0x2aaaaaab00097827 */ /* 0x000fe200078e02ff */
[----:B---3--:R-:W-:Y:S01]  /*5c50*/  HMMA.16816.F32 R152, R92, R158, R120 ;  /* 0x0000009e5c98723c */ /* 0x008fe20000001878 */
[----:B------:R-:W-:-:S03]  /*5c60*/  F2FP.PACK_AB R99, R19, R21 ;  /* 0x000000151363723e */ /* 0x000fc600000000ff */
[----:B------:R-:W-:-:S04]  /*5c70*/  SHF.R.U32.HI R10, RZ, 0x1f, R9 ;  /* 0x0000001fff0a7819 */ /* 0x000fc80000011609 */
[C---:B------:R-:W-:Y:S01]  /*5c80*/  HMMA.16816.F32 R120, R92.reuse, R128, R80 ;  /* 0x000000805c78723c */ /* 0x040fe20000001850 */
[----:B------:R-:W1:Y:S01]  /*5c90*/  LDSM.16.MT88.4 R80, [R185+0x2000] ;  /* 0x00200000b950783b */ /* 0x000e620000004200 */
[----:B------:R-:W-:Y:S01]  /*5ca0*/  FADD.FTZ R2, R167, R164 ;  /* 0x000000a4a7027221 */ /* 0x000fe20000010000 */
[----:B------:R-:W-:Y:S01]  /*5cb0*/  LEA.HI.SX32 R23, R9, R10, 0x1d ;  /* 0x0000000a09177211 */ /* 0x000fe200078feaff */
[----:B------:R-:W-:Y:S02]  /*5cc0*/  FADD.FTZ R0, R133, R132 ;  /* 0x0000008485007221 */ /* 0x000fe40000010000 */
[----:B------:R-:W-:Y:S02]  /*5cd0*/  FADD.FTZ R8, R204, R203 ;  /* 0x000000cbcc087221 */ /* 0x000fe40000010000 */
[----:B------:R-:W-:Y:S01]  /*5ce0*/  FADD.FTZ R10, R200, R199 ;  /* 0x000000c7c80a7221 */ /* 0x000fe20000010000 */
[----:B------:R-:W-:Y:S01]  /*5cf0*/  HMMA.16816.F32 R88, R92, R4, R88 ;  /* 0x000000045c58723c */ /* 0x000fe20000001858 */
[----:B------:R-:W-:-:S02]  /*5d00*/  FADD.FTZ R9, R163, R2 ;  /* 0x00000002a3097221 */ /* 0x000fc40000010000 */
[----:B------:R-:W-:-:S05]  /*5d10*/  FADD.FTZ R2, R206, R8 ;  /* 0x00000008ce027221 */ /* 0x000fca0000010000 */
        /* <DEDUP_REMOVED lines=15> */
[----:B------:R-:W-:Y:S01]  /*5e10*/  FADD.FTZ R4, R181, R4 ;  /* 0x00000004b5047221 */ /* 0x000fe20000010000 */
[----:B------:R-:W-:Y:S01]  /*5e20*/  IADD3 R199, R207, -0x2, RZ ;  /* 0xfffffffecfc77810 */ /* 0x000fe20007ffe0ff */
[----:B------:R-:W-:Y:S01]  /*5e30*/  FADD.FTZ R0, R160, R0 ;  /* 0x00000000a0007221 */ /* 0x000fe20000010000 */
[----:B------:R-:W-:Y:S01]  /*5e40*/  IMNMX R248, R245, R23, !PT ;  /* 0x00000017f5f87217 */ /* 0x000fe20007800200 */
[----:B------:R-:W-:Y:S02]  /*5e50*/  FADD.FTZ R2, R142, R2 ;  /* 0x000000028e027221 */ /* 0x000fe40000010000 */
[----:B------:R-:W-:Y:S02]  /*5e60*/  FADD.FTZ R5, R177, R5 ;  /* 0x00000005b1057221 */ /* 0x000fe40000010000 */
[----:B------:R-:W-:Y:S01]  /*5e70*/  FADD.FTZ R4, R180, R4 ;  /* 0x00000004b4047221 */ /* 0x000fe20000010000 */
[----:B------:R-:W-:Y:S01]  /*5e80*/  ISETP.GE.AND P0, PT, R199, R248, PT ;  /* 0x000000f8c700720c */ /* 0x000fe20003f06270 */
        /* <DEDUP_REMOVED lines=12> */
[----:B------:R-:W-:Y:S01]  /*5f50*/  HMMA.16816.F32 R108, R92, R114, R124 ;  /* 0x000000725c6c723c */ /* 0x000fe2000000187c */
[----:B------:R-:W-:Y:S02]  /*5f60*/  FADD.FTZ R0, R26, R0 ;  /* 0x000000001a007221 */ /* 0x000fe40000010000 */
[----:B------:R-:W-:Y:S02]  /*5f70*/  FADD.FTZ R2, R21, R2 ;  /* 0x0000000215027221 */ /* 0x000fe40000010000 */
[----:B------:R-:W-:Y:S02]  /*5f80*/  FADD.FTZ R3, R17, R3 ;  /* 0x0000000311037221 */ /* 0x000fe40000010000 */
[----:B------:R-:W-:Y:S01]  /*5f90*/  FADD.FTZ R4, R12, R4 ;  /* 0x000000040c047221 */ /* 0x000fe20000010000 */
[----:B------:R-:W-:Y:S01]  /*5fa0*/  HMMA.16816.F32 R148, R96, R156, R148 ;  /* 0x0000009c6094723c */ /* 0x000fe20000001894 */
[----:B------:R-:W-:Y:S02]  /*5fb0*/  FADD.FTZ R241, R22, R0 ;  /* 0x0000000016f17221 */ /* 0x000fe40000010000 */
[----:B------:R-:W-:-:S05]  /*5fc0*/  FADD.FTZ R243, R19, R2 ;  /* 0x0000000213f37221 */ /* 0x000fca0000010000 */
[----:B------:R-:W-:Y:S01]  /*5fd0*/  HMMA.16816.F32 R144, R92, R156, R208 ;  /* 0x0000009c5c90723c */ /* 0x000fe200000018d0 */
[----:B------:R-:W-:Y:S02]  /*5fe0*/  FADD.FTZ R242, R14, R3 ;  /* 0x000000030ef27221 */ /* 0x000fe40000010000 */
[----:B------:R-:W-:-:S05]  /*5ff0*/  FADD.FTZ R244, R13, R4 ;  /* 0x000000040df47221 */ /* 0x000fca0000010000 */
[----:B------:R-:W-:Y:S08]  /*6000*/  HMMA.16816.F32 R104, R92, R112, R220 ;  /* 0x000000705c68723c */ /* 0x000ff000000018dc */
[----:B------:R-:W-:Y:S08]  /*6010*/  HMMA.16816.F32 R116, R96, R128, R116 ;  /* 0x000000806074723c */ /* 0x000ff00000001874 */
[C---:B------:R-:W-:Y:S08]  /*6020*/  HMMA.16816.F32 R56, R92.reuse, R64, R56 ;  /* 0x000000405c38723c */ /* 0x040ff00000001838 */
[C---:B-1----:R-:W-:Y:S08]  /*6030*/  HMMA.16816.F32 R72, R92.reuse, R80, R72 ;  /* 0x000000505c48723c */ /* 0x042ff00000001848 */
        /* <DEDUP_REMOVED lines=12> */
[----:B------:R-:W-:Y:S07]  /*6100*/  @!P0 BRA `(.L_x_1077) ;  /* 0x00002f8000008947 */ /* 0x000fee0003800000 */
[----:B------:R-:W-:Y:S01]  /*6110*/  IADD3 R246, R232, R233, RZ ;  /* 0x000000e9e8f67210 */ /* 0x000fe20007ffe0ff */
[----:B------:R-:W-:Y:S01]  /*6120*/  IMAD.MOV.U32 R3, RZ, RZ, R138 ;  /* 0x000000ffff037224 */ /* 0x000fe200078e008a */
[----:B------:R-:W-:Y:S01]  /*6130*/  MOV R132, R137 ;  /* 0x0000008900847202 */ /* 0x000fe20000000f00 */
[----:B------:R-:W-:Y:S01]  /*6140*/  IMAD.MOV.U32 R139, RZ, RZ, R136 ;  /* 0x000000ffff8b7224 */ /* 0x000fe200078e0088 */
[----:B------:R-:W-:Y:S01]  /*6150*/  MOV R140, R134 ;  /* 0x00000086008c7202 */ /* 0x000fe20000000f00 */
[----:B------:R-:W-:-:S05]  /*6160*/  @P3 IMAD.HI.U32 R0, R246, c[0x0][0x2c8], RZ ;  /* 0x0000b200f6003a27 */ /* 0x000fca00078e00ff */
[----:B------:R-:W-:-:S06]  /*6170*/  @P3 SHF.R.U32.HI R249, RZ, c[0x0][0x2cc], R0 ;  /* 0x0000b300fff93a19 */ /* 0x000fcc0000011600 */
.L_x_1082:
[----:B------:R-:W-:Y:S04]  /*6180*/  DEPBAR.LE SB0, 0x0 ;  /* 0x000080000000791a */ /* 0x000fe80000000000 */
[----:B------:R-:W-:Y:S01]  /*6190*/  WARPSYNC 0xffffffff ;  /* 0xffffffff00007948 */ /* 0x000fe20003800000 */
[----:B------:R-:W-:Y:S01]  /*61a0*/  BAR.SYNC.DEFER_BLOCKING 0x0 ;  /* 0x0000000000007b1d */ /* 0x000fe20000010000 */
[----:B------:R-:W-:Y:S05]  /*61b0*/  ISETP.GT.AND P0, PT, R245, R199, PT ;  /* 0x000000c7f500720c */ /* 0x000fea0003f04270 */
[----:B------:R1:W2:Y:S01]  /*61c0*/  LDSM.16.M88.4 R48, [R187] ;  /* 0x00000000bb30783b */ /* 0x0002a20000000200 */
[----:B------:R-:W-:Y:S03]  /*61d0*/  BSSY B0, `(.L_x_1078) ;  /* 0x000002a000007945 */ /* 0x000fe60003800000 */
[----:B------:R1:W3:Y:S04]  /*61e0*/  LDSM.16.M88.4 R44, [R187+0x1000] ;  /* 0x00100000bb2c783b */ /* 0x0002e80000000200 */
[----:B------:R1:W4:Y:S04]  /*61f0*/  LDSM.16.M88.4 R16, [R184] ;  /* 0x00000000b810783b */ /* 0x0003280000000200 */
[----:B------:R1:W1:Y:S04]  /*6200*/  LDSM.16.M88.4 R32, [R184+0x400] ;  /* 0x00040000b820783b */ /* 0x0002680000000200 */
[----:B------:R1:W1:Y:S04]  /*6210*/  LDSM.16.M88.4 R160, [R184+0x800] ;  /* 0x00080000b8a0783b */ /* 0x0002680000000200 */
[----:B------:R1:W1:Y:S04]  /*6220*/  LDSM.16.M88.4 R164, [R188] ;  /* 0x00000000bca4783b */ /* 0x0002680000000200 */
[----:B------:R1:W1:Y:S04]  /*6230*/  LDSM.16.M88.4 R172, [R188+0x1000] ;  /* 0x00100000bcac783b */ /* 0x0002680000000200 */
[----:B------:R1:W1:Y:S04]  /*6240*/  LDSM.16.M88.4 R168, [R189] ;  /* 0x00000000bda8783b */ /* 0x0002680000000200 */
[----:B------:R1:W1:Y:S04]  /*6250*/  LDSM.16.M88.4 R176, [R197] ;  /* 0x00000000c5b0783b */ /* 0x0002680000000200 */
[----:B------:R1:W1:Y:S01]  /*6260*/  LDSM.16.M88.4 R180, [R196] ;  /* 0x00000000c4b4783b */ /* 0x0002620000000200 */
[----:B------:R-:W-:-:S05]  /*6270*/  @P0 BRA `(.L_x_1079) ;  /* 0x000001f000000947 */ /* 0x000fca0003800000 */
[----:B------:R-:W5:Y:S01]  /*6280*/  S2R R2, SR_TID.X ;  /* 0x0000000000027919 */ /* 0x000f620000002100 */
[----:B------:R-:W-:Y:S01]  /*6290*/  SHF.R.S32.HI R0, RZ, 0x1f, R199 ;  /* 0x0000001fff007819 */ /* 0x000fe200000114c7 */
[C---:B------:R-:W-:Y:S04]  /*62a0*/  IMAD.WIDE.U32 R4, R199.reuse, c[0x0][0x208], RZ ;  /* 0x00008200c7047a25 */ /* 0x040fe800078e00ff */
[----:B------:R-:W-:Y:S04]  /*62b0*/  IMAD R0, R0, c[0x0][0x208], RZ ;  /* 0x0000820000007a24 */ /* 0x000fe800078e02ff */
[----:B------:R-:W-:Y:S04]  /*62c0*/  IMAD R0, R199, c[0x0][0x20c], R0 ;  /* 0x00008300c7007a24 */ /* 0x000fe800078e0200 */
[----:B------:R-:W-:Y:S02]  /*62d0*/  IMAD.IADD R0, R5, 0x1, R0 ;  /* 0x0000000105007824 */ /* 0x000fe400078e0200 */
[----:B------:R-:W-:Y:S04]  /*62e0*/  IMAD.WIDE.U32 R4, R4, 0x30, RZ ;  /* 0x0000003004047825 */ /* 0x000fe800078e00ff */
[----:B------:R-:W-:Y:S01]  /*62f0*/  IMAD R0, R0, 0x30, RZ ;  /* 0x0000003000007824 */ /* 0x000fe200078e02ff */
[----:B-----5:R-:W-:Y:S02]  /*6300*/  ISETP.GT.AND P0, PT, R2, 0x3f, PT ;  /* 0x0000003f0200780c */ /* 0x020fe40003f04270 */
[----:B------:R-:W-:Y:S02]  /*6310*/  IADD3 R2, P2, R236, R4, RZ ;  /* 0x00000004ec027210 */ /* 0x000fe40007f5e0ff */
[----:B------:R-:W-:Y:S09]  /*6320*/  IADD3 R0, R5, R0, RZ ;  /* 0x0000000005007210 */ /* 0x000ff20007ffe0ff */
[----:B------:R-:W-:Y:S02]  /*6330*/  @!P0 IMAD.MOV.U32 R7, RZ, RZ, c[0x0][0x208] ;  /* 0x00008200ff078624 */ /* 0x000fe400078e00ff */
[----:B------:R-:W-:Y:S03]  /*6340*/  @!P0 IMAD.MOV.U32 R8, RZ, RZ, c[0x0][0x20c] ;  /* 0x00008300ff088624 */ /* 0x000fe600078e00ff */
[C---:B------:R-:W-:Y:S04]  /*6350*/  @!P0 LEA R6, P1, R7.reuse, R4, 0x5 ;  /* 0x0000000407068211 */ /* 0x040fe800078228ff */
[----:B------:R-:W-:Y:S01]  /*6360*/  @!P0 LEA.HI.X R4, R7, R0, R8, 0x5, P1 ;  /* 0x0000000007048211 */ /* 0x000fe200008f2c08 */
[----:B------:R-:W-:Y:S01]  /*6370*/  IMAD.X R7, R0, 0x1, R235, P2 ;  /* 0x0000000100077824 */ /* 0x000fe200010e06eb */
[----:B------:R-:W-:Y:S02]  /*6380*/  @!P0 IADD3 R5, P1, R6, R236, RZ ;  /* 0x000000ec06058210 */ /* 0x000fe40007f3e0ff */
[----:B------:R-:W-:Y:S02]  /*6390*/  LEA R6, P2, R2, c[0x0][0x1f8], 0x1 ;  /* 0x00007e0002067a11 */ /* 0x000fe400078408ff */
[----:B------:R-:W-:Y:S02]  /*63a0*/  @!P0 IADD3.X R0, R4, R235, RZ, P1, !PT ;  /* 0x000000eb04008210 */ /* 0x000fe40000ffe4ff */
[----:B------:R-:W-:Y:S02]  /*63b0*/  LEA.HI.X R7, R2, c[0x0][0x1fc], R7, 0x1, P2 ;  /* 0x00007f0002077a11 */ /* 0x000fe400010f0c07 */
[C---:B------:R-:W-:Y:S03]  /*63c0*/  @!P0 LEA R4, P1, R5.reuse, c[0x0][0x1f8], 0x1 ;  /* 0x00007e0005048a11 */ /* 0x040fe600078208ff */
[----:B------:R-:W-:Y:S01]  /*63d0*/  @!PT LDS RZ, [RZ] ;  /* 0x00000000fffff984 */ /* 0x000fe20000000800 */
[----:B------:R-:W-:Y:S01]  /*63e0*/  @!PT LDS RZ, [RZ] ;  /* 0x00000000fffff984 */ /* 0x000fe20000000800 */
[----:B------:R-:W-:Y:S01]  /*63f0*/  @!PT LDS RZ, [RZ] ;  /* 0x00000000fffff984 */ /* 0x000fe20000000800 */
[----:B------:R4:W-:Y:S01]  /*6400*/  LDGSTS.E.BYPASS.LTC128B.128 [R198+0x1880], [R6.64], !P6 ;  /* 0x0188000006c67fae */ /* 0x0009e2000f101d46 */
[----:B------:R-:W-:Y:S03]  /*6410*/  @!P0 LEA.HI.X R5, R5, c[0x0][0x1fc], R0, 0x1, P1 ;  /* 0x00007f0005058a11 */ /* 0x000fe600008f0c00 */
[----:B------:R4:W-:Y:S04]  /*6420*/  LDGSTS.E.BYPASS.LTC128B.128 [R198+0x2480], [R6.64+0x40], !P5 ;  /* 0x0248004006c67fae */ /* 0x0009e8000e901d46 */
[----:B------:R4:W-:Y:S04]  /*6430*/  LDGSTS.E.BYPASS.LTC128B.128 [R198+0x3080], [R6.64+0x80], !P4 ;  /* 0x0308008006c67fae */ /* 0x0009e8000e101d46 */
[----:B------:R4:W-:Y:S04]  /*6440*/  @!P0 LDGSTS.E.BYPASS.LTC128B.128 [R198+0x2080], [R4.64], !P6 ;  /* 0x0208000004c68fae */ /* 0x0009e8000f101d46 */
[----:B------:R4:W-:Y:S04]  /*6450*/  @!P0 LDGSTS.E.BYPASS.LTC128B.128 [R198+0x2c80], [R4.64+0x40], !P5 ;  /* 0x02c8004004c68fae */ /* 0x0009e8000e901d46 */
[----:B------:R4:W-:Y:S02]  /*6460*/  @!P0 LDGSTS.E.BYPASS.LTC128B.128 [R198+0x3880], [R4.64+0x80], !P4 ;  /* 0x0388008004c68fae */ /* 0x0009e4000e101d46 */
.L_x_1079:
[----:B------:R-:W-:Y:S05]  /*6470*/  BSYNC B0 ;  /* 0x0000000000007941 */ /* 0x000fea0003800000 */
.L_x_1078:
[-C--:B--2-4-:R-:W-:Y:S01]  /*6480*/  HMMA.16816.F32 R4, R48, R16.reuse, RZ ;  /* 0x000000103004723c */ /* 0x094fe200000018ff */
[----:B------:R-:W0:Y:S01]  /*6490*/  LDGDEPBAR ;  /* 0x00000000000079af */ /* 0x000e220000000000 */
[----:B------:R-:W-:Y:S01]  /*64a0*/  BSSY B0, `(.L_x_1080) ;  /* 0x000008a000007945 */ /* 0x000fe20003800000 */
[----:B------:R-:W-:Y:S05]  /*64b0*/  ISETP.GT.AND P0, PT, R199, R245, PT ;  /* 0x000000f5c700720c */ /* 0x000fea0003f04270 */
[C---:B---3--:R-:W-:Y:S08]  /*64c0*/  HMMA.16816.F32 R8, R44.reuse, R16, RZ ;  /* 0x000000102c08723c */ /* 0x048ff000000018ff */
[-C--:B------:R-:W-:Y:S08]  /*64d0*/  HMMA.16816.F32 R12, R44, R18.reuse, RZ ;  /* 0x000000122c0c723c */ /* 0x080ff000000018ff */
[C---:B------:R-:W-:Y:S08]  /*64e0*/  HMMA.16816.F32 R16, R48.reuse, R18, RZ ;  /* 0x000000123010723c */ /* 0x040ff000000018ff */
[-C--:B-1----:R-:W-:Y:S08]  /*64f0*/  HMMA.16816.F32 R20, R48, R32.reuse, RZ ;  /* 0x000000203014723c */ /* 0x082ff000000018ff */
        /* <DEDUP_REMOVED lines=91> */
[----:B------:R-:W-:Y:S04]  /*6ab0*/  IADD3 R0, -R247, 0x30, RZ ;  /* 0x00000030f7007810 */ /* 0x000fe80007ffe1ff */
[C---:B------:R-:W-:Y:S02]  /*6ac0*/  ISETP.GE.AND P0, PT, R0.reuse, 0x21, PT ;  /* 0x000000210000780c */ /* 0x040fe40003f06270 */
[----:B------:R-:W-:Y:S11]  /*6ad0*/  ISETP.GE.AND P1, PT, R0, 0x1, PT ;  /* 0x000000010000780c */ /* 0x000ff60003f26270 */
[----:B------:R-:W-:Y:S01]  /*6ae0*/  @P0 IMAD.MOV.U32 R135, RZ, RZ, c[0x0][0x1e0] ;  /* 0x00007800ff870624 */ /* 0x000fe200078e00ff */
[C---:B------:R-:W-:Y:S01]  /*6af0*/  @P0 IADD3 R0, R199.reuse, -0x1, RZ ;  /* 0xffffffffc7000810 */ /* 0x040fe20007ffe0ff */
[----:B------:R-:W-:Y:S01]  /*6b00*/  @P0 IMAD.MOV.U32 R136, RZ, RZ, 0x5 ;  /* 0x00000005ff880424 */ /* 0x000fe200078e00ff */
[----:B------:R-:W-:Y:S02]  /*6b10*/  @P1 IADD3 R2, R199, -0x1, RZ ;  /* 0xffffffffc7021810 */ /* 0x000fe40007ffe0ff */
[----:B------:R-:W-:Y:S02]  /*6b20*/  @P0 SHF.R.S32.HI R133, RZ, 0x1f, R0 ;  /* 0x0000001fff850819 */ /* 0x000fe40000011400 */
[----:B------:R-:W-:Y:S01]  /*6b30*/  @P1 SHF.R.S32.HI R134, RZ, 0x1f, R2 ;  /* 0x0000001fff861819 */ /* 0x000fe20000011402 */
[----:B------:R-:W-:Y:S01]  /*6b40*/  @P1 IMAD.WIDE.U32 R142, R2, c[0x0][0x1e0], RZ ;  /* 0x00007800028e1a25 */ /* 0x000fe200078e00ff */
[C---:B------:R-:W-:Y:S02]  /*6b50*/  @P0 SHF.L.U64.HI R137, R135.reuse, R136, c[0x0][0x1e4] ;  /* 0x0000790087890619 */ /* 0x040fe40000010288 */
[----:B------:R-:W-:Y:S01]  /*6b60*/  @P0 SHF.L.U32 R136, R135, 0x5, RZ ;  /* 0x0000000587880819 */ /* 0x000fe200000006ff */
[----:B------:R-:W-:Y:S02]  /*6b70*/  @P0 IMAD R133, R133, c[0x0][0x1e0], RZ ;  /* 0x0000780085850a24 */ /* 0x000fe400078e02ff */
[----:B------:R-:W-:Y:S02]  /*6b80*/  @P1 IMAD R138, R134, c[0x0][0x1e0], RZ ;  /* 0x00007800868a1a24 */ /* 0x000fe400078e02ff */
[C---:B------:R-:W-:Y:S04]  /*6b90*/  @P0 IMAD.WIDE.U32 R134, R0.reuse, c[0x0][0x1e0], RZ ;  /* 0x0000780000860a25 */ /* 0x040fe800078e00ff */
[----:B------:R-:W-:Y:S02]  /*6ba0*/  @P0 IMAD R133, R0, c[0x0][0x1e4], R133 ;  /* 0x0000790000850a24 */ /* 0x000fe400078e0285 */
[----:B------:R-:W-:Y:S02]  /*6bb0*/  @P1 IMAD R138, R2, c[0x0][0x1e4], R138 ;  /* 0x00007900028a1a24 */ /* 0x000fe400078e028a */
[----:B------:R-:W-:Y:S01]  /*6bc0*/  @P0 IMAD.WIDE.U32 R136, R134, 0x30, R136 ;  /* 0x0000003086880825 */ /* 0x000fe200078e0088 */
[----:B------:R-:W-:Y:S03]  /*6bd0*/  @P1 MOV R134, R238 ;  /* 0x000000ee00861202 */ /* 0x000fe60000000f00 */
[----:B------:R-:W-:Y:S01]  /*6be0*/  @P0 IMAD.IADD R2, R135, 0x1, R133 ;  /* 0x0000000187020824 */ /* 0x000fe200078e0285 */
[----:B------:R-:W-:Y:S01]  /*6bf0*/  @P0 IADD3 R0, P2, R238, R136, RZ ;  /* 0x00000088ee000210 */ /* 0x000fe20007f5e0ff */
[----:B------:R-:W-:Y:S02]  /*6c00*/  @P1 IMAD.IADD R133, R143, 0x1, R138 ;  /* 0x000000018f851824 */ /* 0x000fe400078e028a */
[----:B------:R-:W-:Y:S02]  /*6c10*/  @P1 IMAD.MOV.U32 R135, RZ, RZ, R240 ;  /* 0x000000ffff871224 */ /* 0x000fe400078e00f0 */
[----:B------:R-:W-:Y:S02]  /*6c20*/  @P0 IMAD R2, R2, 0x30, RZ ;  /* 0x0000003002020824 */ /* 0x000fe400078e02ff */
[----:B------:R-:W-:Y:S03]  /*6c30*/  @P1 IMAD.WIDE.U32 R134, R142, 0x30, R134 ;  /* 0x000000308e861825 */ /* 0x000fe600078e0086 */
[----:B------:R-:W-:Y:S01]  /*6c40*/  @P0 IADD3.X R138, R240, R2, R137, P2, !PT ;  /* 0x00000002f08a0210 */ /* 0x000fe200017fe489 */
[----:B------:R-:W-:Y:S01]  /*6c50*/  @P1 IMAD R133, R133, 0x30, RZ ;  /* 0x0000003085851824 */ /* 0x000fe200078e02ff */
[C---:B------:R-:W-:Y:S04]  /*6c60*/  @P1 LEA R136, P2, R134.reuse, c[0x0][0x1c8], 0x1 ;  /* 0x0000720086881a11 */ /* 0x040fe800078408ff */
        /* <DEDUP_REMOVED lines=13> */
.L_x_1081:
[----:B------:R-:W-:Y:S05]  /*6d40*/  BSYNC B0 ;  /* 0x0000000000007941 */ /* 0x000fea0003800000 */
.L_x_1080:
[----:B-1----:R-:W2:Y:S01]  /*6d50*/  LDL R134, [R1+0x1c] ;  /* 0x00001c0001867983 */ /* 0x002ea20000100800 */
[----:B------:R-:W-:Y:S02]  /*6d60*/  MOV R0, R246 ;  /* 0x000000f600007202 */ /* 0x000fe40000000f00 */
[----:B------:R-:W-:Y:S01]  /*6d70*/  @P3 MOV R0, R249 ;  /* 0x000000f900003202 */ /* 0x000fe20000000f00 */
[----:B------:R-:W0:Y:S08]  /*6d80*/  LDGDEPBAR ;  /* 0x00000000000079af */ /* 0x000e300000000000 */
[----:B------:R-:W1:Y:S08]  /*6d90*/  SHFL.IDX PT, R2, R0, RZ, 0x1c1f ;  /* 0x001c1fff00027589 */ /* 0x000e7000000e0000 */
[----:B------:R-:W3:Y:S08]  /*6da0*/  SHFL.IDX PT, R133, R0, 0x1, 0x1c1f ;  /* 0x003c1f0000857f89 */ /* 0x000ef000000e0000 */
[----:B------:R-:W-:Y:S08]  /*6db0*/  SHFL.IDX PT, R136, R0, 0x3, 0x1c1f ;  /* 0x007c1f0000887f89 */ /* 0x000ff000000e0000 */
[----:B------:R4:W5:Y:S02]  /*6dc0*/  SHFL.IDX PT, R135, R0, 0x2, 0x1c1f ;  /* 0x005c1f0000877f89 */ /* 0x00096400000e0000 */
[----:B----4-:R-:W-:Y:S05]  /*6dd0*/  IMAD R0, R199, -0x30, RZ ;  /* 0xffffffd0c7007824 */ /* 0x010fea00078e02ff */
[----:B--2---:R-:W-:Y:S04]  /*6de0*/  IADD3 R0, -R134, 0x1, R0 ;  /* 0x0000000186007810 */ /* 0x004fe80007ffe100 */
[----:B------:R-:W-:Y:S04]  /*6df0*/  IADD3 R0, -R250, R0, R251 ;  /* 0x00000000fa007210 */ /* 0x000fe80007ffe1fb */
[C---:B-1----:R-:W-:Y:S02]  /*6e00*/  IADD3 R134, R0.reuse, R2, RZ ;  /* 0x0000000200867210 */ /* 0x042fe40007ffe0ff */
[----:B---3--:R-:W-:Y:S02]  /*6e10*/  IADD3 R133, R0, R133, RZ ;  /* 0x0000008500857210 */ /* 0x008fe40007ffe0ff */
[----:B------:R-:W-:Y:S02]  /*6e20*/  ISETP.GT.AND P0, PT, R134, RZ, PT ;  /* 0x000000ff8600720c */ /* 0x000fe40003f04270 */
[----:B-----5:R-:W-:Y:S02]  /*6e30*/  IADD3 R2, R0, R135, RZ ;  /* 0x0000008700027210 */ /* 0x020fe40007ffe0ff */
[----:B------:R-:W-:Y:S02]  /*6e40*/  FSEL R135, R4, -INF , P0 ;  /* 0xff80000004877808 */ /* 0x000fe40000000000 */
[C---:B------:R-:W-:Y:S02]  /*6e50*/  ISETP.GT.AND P2, PT, R134.reuse, 0x1, PT ;  /* 0x000000018600780c */ /* 0x040fe40003f44270 */
[----:B------:R-:W-:Y:S02]  /*6e60*/  ISETP.GT.AND P0, PT, R133, 0x1, PT ;  /* 0x000000018500780c */ /* 0x000fe40003f04270 */
[----:B------:R-:W-:Y:S02]  /*6e70*/  FMNMX.FTZ R4, R135, R3, !PT ;  /* 0x0000000387047209 */ /* 0x000fe40007810000 */
[----:B------:R-:W-:Y:S02]  /*6e80*/  FSEL R137, R5, -INF , P2 ;  /* 0xff80000005897808 */ /* 0x000fe40001000000 */
[C---:B------:R-:W-:Y:S02]  /*6e90*/  ISETP.GT.AND P2, PT, R134.reuse, 0x8, PT ;  /* 0x000000088600780c */ /* 0x040fe40003f44270 */
[----:B------:R-:W-:Y:S02]  /*6ea0*/  ISETP.GT.AND P1, PT, R133, RZ, PT ;  /* 0x000000ff8500720c */ /* 0x000fe40003f24270 */
[----:B------:R-:W-:Y:S02]  /*6eb0*/  FSEL R142, R7, -INF , P0 ;  /* 0xff800000078e7808 */ /* 0x000fe40000000000 */
[----:B------:R-:W-:Y:S02]  /*6ec0*/  ISETP.GT.AND P0, PT, R134, 0x9, PT ;  /* 0x000000098600780c */ /* 0x000fe40003f04270 */
[----:B------:R-:W-:Y:S02]  /*6ed0*/  IADD3 R0, R0, R136, RZ ;  /* 0x0000008800007210 */ /* 0x000fe40007ffe0ff */
[----:B------:R-:W-:Y:S02]  /*6ee0*/  FSEL R136, R16, -INF , P2 ;  /* 0xff80000010887808 */ /* 0x000fe40001000000 */
[----:B------:R-:W-:Y:S02]  /*6ef0*/  FMNMX.FTZ R4, R137, R4, !PT ;  /* 0x0000000489047209 */ /* 0x000fe40007810000 */
[----:B------:R-:W-:Y:S02]  /*6f00*/  FSEL R17, R17, -INF , P0 ;  /* 0xff80000011117808 */ /* 0x000fe40000000000 */
[----:B------:R-:W-:Y:S02]  /*6f10*/  FSEL R141, R6, -INF , P1 ;  /* 0xff800000068d7808 */ /* 0x000fe40000800000 */
[----:B------:R-:W-:Y:S02]  /*6f20*/  ISETP.GT.AND P1, PT, R134, 0x10, PT ;  /* 0x000000108600780c */ /* 0x000fe40003f24270 */
[----:B------:R-:W-:Y:S02]  /*6f30*/  FMNMX.FTZ R4, R136, R4, !PT ;  /* 0x0000000488047209 */ /* 0x000fe40007810000 */
[----:B------:R-:W-:Y:S02]  /*6f40*/  FSEL R183, R20, -INF , P1 ;  /* 0xff80000014b77808 */ /* 0x000fe40000800000 */
[C---:B------:R-:W-:Y:S02]  /*6f50*/  ISETP.GT.AND P1, PT, R134.reuse, 0x11, PT ;  /* 0x000000118600780c */ /* 0x040fe40003f24270 */
[----:B------:R-:W-:Y:S02]  /*6f60*/  FMNMX.FTZ R4, R17, R4, !PT ;  /* 0x0000000411047209 */ /* 0x000fe40007810000 */
[----:B------:R-:W-:Y:S02]  /*6f70*/  ISETP.GT.AND P0, PT, R133, 0x9, PT ;  /* 0x000000098500780c */ /* 0x000fe40003f04270 */
[----:B------:R-:W-:Y:S02]  /*6f80*/  FSEL R182, R21, -INF , P1 ;  /* 0xff80000015b67808 */ /* 0x000fe40000800000 */
[----:B------:R-:W-:Y:S02]  /*6f90*/  FSEL R19, R19, -INF , P0 ;  /* 0xff80000013137808 */ /* 0x000fe40000000000 */
[----:B------:R-:W-:Y:S02]  /*6fa0*/  ISETP.GT.AND P2, PT, R133, 0x8, PT ;  /* 0x000000088500780c */ /* 0x000fe40003f44270 */
[----:B------:R-:W-:Y:S02]  /*6fb0*/  ISETP.GT.AND P0, PT, R134, 0x18, PT ;  /* 0x000000188600780c */ /* 0x000fe40003f04270 */
        /* <DEDUP_REMOVED lines=13> */
[----:B------:R-:W-:Y:S02]  /*7090*/  ISETP.GT.AND P0, PT, R134, 0x28, PT ;  /* 0x000000288600780c */ /* 0x000fe40003f04270 */
[----:B------:R-:W-:Y:S02]  /*70a0*/  FMNMX.FTZ R4, R223, R4, !PT ;  /* 0x00000004df047209 */ /* 0x000fe40007810000 */
[----:B------:R-:W-:Y:S02]  /*70b0*/  FSEL R181, R22, -INF , P2 ;  /* 0xff80000016b57808 */ /* 0x000fe40001000000 */
[----:B------:R-:W-:Y:S02]  /*70c0*/  ISETP.GT.AND P2, PT, R134, 0x29, PT ;  /* 0x000000298600780c */ /* 0x000fe40003f44270 */
[----:B------:R-:W-:Y:S02]  /*70d0*/  FSEL R221, R48, -INF , P0 ;  /* 0xff80000030dd7808 */ /* 0x000fe40000000000 */
[----:B------:R-:W-:Y:S02]  /*70e0*/  FMNMX.FTZ R4, R222, R4, !PT ;  /* 0x00000004de047209 */ /* 0x000fe40007810000 */
[----:B------:R-:W-:Y:S02]  /*70f0*/  FSEL R220, R49, -INF , P2 ;  /* 0xff80000031dc7808 */ /* 0x000fe40001000000 */
[----:B------:R-:W-:Y:S02]  /*7100*/  FMNMX.FTZ R4, R221, R4, !PT ;  /* 0x00000004dd047209 */ /* 0x000fe40007810000 */
[----:B------:R-:W-:Y:S02]  /*7110*/  ISETP.GT.AND P0, PT, R133, 0x19, PT ;  /* 0x000000198500780c */ /* 0x000fe40003f04270 */
[----:B------:R-:W-:Y:S02]  /*7120*/  FMNMX.FTZ R4, R220, R4, !PT ;  /* 0x00000004dc047209 */ /* 0x000fe40007810000 */
[----:B------:R-:W-:Y:S02]  /*7130*/  FSEL R179, R35, -INF , P0 ;  /* 0xff80000023b37808 */ /* 0x000fe40000000000 */
[C---:B------:R-:W-:Y:S01]  /*7140*/  ISETP.GT.AND P0, PT, R133.reuse, 0x20, PT ;  /* 0x000000208500780c */ /* 0x040fe20003f04270 */
[----:B------:R-:W1:Y:S01]  /*7150*/  SHFL.BFLY PT, R20, R4, 0x2, 0x1f ;  /* 0x0c401f0004147f89 */ /* 0x000e6200000e0000 */
[C---:B------:R-:W-:Y:S02]  /*7160*/  ISETP.GT.AND P1, PT, R133.reuse, 0x11, PT ;  /* 0x000000118500780c */ /* 0x040fe40003f24270 */
[----:B------:R-:W-:Y:S02]  /*7170*/  FSEL R219, R38, -INF , P0 ;  /* 0xff80000026db7808 */ /* 0x000fe40000000000 */
[----:B------:R-:W-:Y:S02]  /*7180*/  ISETP.GT.AND P0, PT, R133, 0x29, PT ;  /* 0x000000298500780c */ /* 0x000fe40003f04270 */
[----:B------:R-:W-:Y:S02]  /*7190*/  FSEL R178, R23, -INF , P1 ;  /* 0xff80000017b27808 */ /* 0x000fe40000800000 */
[----:B------:R-:W-:Y:S02]  /*71a0*/  ISETP.GT.AND P1, PT, R133, 0x18, PT ;  /* 0x000000188500780c */ /* 0x000fe40003f24270 */
[----:B------:R-:W-:Y:S02]  /*71b0*/  FMNMX.FTZ R5, R141, R132, !PT ;  /* 0x000000848d057209 */ /* 0x000fe40007810000 */
[----:B------:R-:W-:Y:S02]  /*71c0*/  FSEL R216, R51, -INF , P0 ;  /* 0xff80000033d87808 */ /* 0x000fe40000000000 */
[----:B------:R-:W-:Y:S02]  /*71d0*/  ISETP.GT.AND P0, PT, R2, RZ, PT ;  /* 0x000000ff0200720c */ /* 0x000fe40003f04270 */
[----:B------:R-:W-:Y:S02]  /*71e0*/  FSEL R180, R34, -INF , P1 ;  /* 0xff80000022b47808 */ /* 0x000fe40000800000 */
[C---:B------:R-:W-:Y:S02]  /*71f0*/  ISETP.GT.AND P1, PT, R133.reuse, 0x28, PT ;  /* 0x000000288500780c */ /* 0x040fe40003f24270 */
[----:B------:R-:W-:Y:S02]  /*7200*/  FMNMX.FTZ R5, R142, R5, !PT ;  /* 0x000000058e057209 */ /* 0x000fe40007810000 */
[----:B------:R-:W-:Y:S02]  /*7210*/  ISETP.GT.AND P2, PT, R133, 0x21, PT ;  /* 0x000000218500780c */ /* 0x000fe40003f44270 */
[----:B------:R-:W-:Y:S02]  /*7220*/  FSEL R6, R8, -INF , P0 ;  /* 0xff80000008067808 */ /* 0x000fe40000000000 */
[----:B------:R-:W-:Y:S02]  /*7230*/  ISETP.GT.AND P0, PT, R0, 0x1, PT ;  /* 0x000000010000780c */ /* 0x000fe40003f04270 */
[----:B------:R-:W-:Y:S02]  /*7240*/  FMNMX.FTZ R5, R18, R5, !PT ;  /* 0x0000000512057209 */ /* 0x000fe40007810000 */
[----:B------:R-:W-:Y:S02]  /*7250*/  FSEL R217, R50, -INF , P1 ;  /* 0xff80000032d97808 */ /* 0x000fe40000800000 */
[----:B------:R-:W-:Y:S02]  /*7260*/  ISETP.GT.AND P1, PT, R0, RZ, PT ;  /* 0x000000ff0000720c */ /* 0x000fe40003f24270 */
[----:B------:R-:W-:Y:S02]  /*7270*/  FSEL R218, R39, -INF , P2 ;  /* 0xff80000027da7808 */ /* 0x000fe40001000000 */
[C---:B------:R-:W-:Y:S01]  /*7280*/  ISETP.GT.AND P2, PT, R2.reuse, 0x1, PT ;  /* 0x000000010200780c */ /* 0x040fe20003f44270 */
[----:B------:R-:W-:Y:S01]  /*7290*/  LDSM.16.MT88.4 R36, [R186] ;  /* 0x00000000ba24783b */ /* 0x000fe20000004200 */
[----:B------:R-:W-:Y:S02]  /*72a0*/  FSEL R11, R11, -INF , P0 ;  /* 0xff8000000b0b7808 */ /* 0x000fe40000000000 */
[----:B------:R-:W-:Y:S02]  /*72b0*/  ISETP.GT.AND P0, PT, R2, 0x8, PT ;  /* 0x000000080200780c */ /* 0x000fe40003f04270 */
[----:B------:R-:W-:Y:S02]  /*72c0*/  FMNMX.FTZ R5, R19, R5, !PT ;  /* 0x0000000513057209 */ /* 0x000fe40007810000 */
[----:B------:R-:W-:Y:S02]  /*72d0*/  FSEL R10, R10, -INF , P1 ;  /* 0xff8000000a0a7808 */ /* 0x000fe40000800000 */
[----:B------:R-:W-:Y:S02]  /*72e0*/  ISETP.GT.AND P1, PT, R0, 0x8, PT ;  /* 0x000000080000780c */ /* 0x000fe40003f24270 */
[----:B-1----:R-:W-:Y:S02]  /*72f0*/  FMNMX.FTZ R4, R4, R20, !PT ;  /* 0x0000001404047209 */ /* 0x002fe40007810000 */
[----:B------:R-:W-:Y:S01]  /*7300*/  FSEL R16, R9, -INF , P2 ;  /* 0xff80000009107808 */ /* 0x000fe20001000000 */
[----:B------:R-:W-:Y:S01]  /*7310*/  LDSM.16.MT88.4 R20, [R185] ;  /* 0x00000000b914783b */ /* 0x000fe20000004200 */
[----:B------:R-:W-:Y:S02]  /*7320*/  FSEL R9, R12, -INF , P0 ;  /* 0xff8000000c097808 */ /* 0x000fe40000000000 */
[----:B------:R-:W-:Y:S02]  /*7330*/  FMNMX.FTZ R12, R6, R139, !PT ;  /* 0x0000008b060c7209 */ /* 0x000fe40007810000 */
[----:B------:R-:W-:Y:S02]  /*7340*/  FSEL R7, R14, -INF , P1 ;  /* 0xff8000000e077808 */ /* 0x000fe40000800000 */
[----:B------:R-:W-:Y:S01]  /*7350*/  FMNMX.FTZ R5, R181, R5, !PT ;  /* 0x00000005b5057209 */ /* 0x000fe20007810000 */
[----:B------:R-:W1:Y:S01]  /*7360*/  SHFL.BFLY PT, R14, R4, 0x1, 0x1f ;  /* 0x0c201f00040e7f89 */ /* 0x000e6200000e0000 */
[----:B------:R-:W-:Y:S02]  /*7370*/  FMNMX.FTZ R12, R16, R12, !PT ;  /* 0x0000000c100c7209 */ /* 0x000fe40007810000 */
[----:B------:R-:W-:Y:S02]  /*7380*/  ISETP.GT.AND P2, PT, R2, 0x9, PT ;  /* 0x000000090200780c */ /* 0x000fe40003f44270 */
[----:B------:R-:W-:Y:S02]  /*7390*/  ISETP.GT.AND P0, PT, R0, 0x9, PT ;  /* 0x000000090000780c */ /* 0x000fe40003f04270 */
[----:B------:R-:W-:Y:S02]  /*73a0*/  FMNMX.FTZ R5, R178, R5, !PT ;  /* 0x00000005b2057209 */ /* 0x000fe40007810000 */
[----:B------:R-:W-:Y:S02]  /*73b0*/  FSEL R8, R13, -INF , P2 ;  /* 0xff8000000d087808 */ /* 0x000fe40001000000 */
[----:B------:R-:W-:Y:S02]  /*73c0*/  FSEL R15, R15, -INF , P0 ;  /* 0xff8000000f0f7808 */ /* 0x000fe40000000000 */
[----:B------:R-:W-:Y:S02]  /*73d0*/  ISETP.GT.AND P0, PT, R2, 0x10, PT ;  /* 0x000000100200780c */ /* 0x000fe40003f04270 */
[----:B------:R-:W-:Y:S02]  /*73e0*/  FMNMX.FTZ R12, R9, R12, !PT ;  /* 0x0000000c090c7209 */ /* 0x000fe40007810000 */
[----:B------:R-:W-:Y:S02]  /*73f0*/  FMNMX.FTZ R5, R180, R5, !PT ;  /* 0x00000005b4057209 */ /* 0x000fe40007810000 */
[----:B------:R-:W-:Y:S02]  /*7400*/  FSEL R171, R24, -INF , P0 ;  /* 0xff80000018ab7808 */ /* 0x000fe40000000000 */
[----:B------:R-:W-:Y:S02]  /*7410*/  ISETP.GT.AND P2, PT, R2, 0x11, PT ;  /* 0x000000110200780c */ /* 0x000fe40003f44270 */
[----:B------:R-:W-:Y:S02]  /*7420*/  ISETP.GT.AND P1, PT, R0, 0x10, PT ;  /* 0x000000100000780c */ /* 0x000fe40003f24270 */
[----:B------:R-:W-:Y:S02]  /*7430*/  FMNMX.FTZ R12, R8, R12, !PT ;  /* 0x0000000c080c7209 */ /* 0x000fe40007810000 */
[----:B------:R-:W-:Y:S02]  /*7440*/  FMNMX.FTZ R5, R179, R5, !PT ;  /* 0x00000005b3057209 */ /* 0x000fe40007810000 */
[----:B------:R-:W-:Y:S02]  /*7450*/  FSEL R169, R25, -INF , P2 ;  /* 0xff80000019a97808 */ /* 0x000fe40001000000 */
[----:B------:R-:W-:Y:S02]  /*7460*/  FSEL R174, R26, -INF , P1 ;  /* 0xff8000001aae7808 */ /* 0x000fe40000800000 */
[----:B------:R-:W-:Y:S02]  /*7470*/  ISETP.GT.AND P0, PT, R0, 0x11, PT ;  /* 0x000000110000780c */ /* 0x000fe40003f04270 */
[C---:B------:R-:W-:Y:S02]  /*7480*/  ISETP.GT.AND P1, PT, R2.reuse, 0x18, PT ;  /* 0x000000180200780c */ /* 0x040fe40003f24270 */
[----:B------:R-:W-:Y:S02]  /*7490*/  FMNMX.FTZ R12, R171, R12, !PT ;  /* 0x0000000cab0c7209 */ /* 0x000fe40007810000 */
[----:B------:R-:W-:Y:S02]  /*74a0*/  FMNMX.FTZ R5, R219, R5, !PT ;  /* 0x00000005db057209 */ /* 0x000fe40007810000 */
[----:B------:R-:W-:Y:S02]  /*74b0*/  FSEL R177, R27, -INF , P0 ;  /* 0xff8000001bb17808 */ /* 0x000fe40000000000 */
[C---:B------:R-:W-:Y:S02]  /*74c0*/  ISETP.GT.AND P0, PT, R2.reuse, 0x19, PT ;  /* 0x000000190200780c */ /* 0x040fe40003f04270 */
[----:B------:R-:W-:Y:S02]  /*74d0*/  ISETP.GT.AND P2, PT, R2, 0x20, PT ;  /* 0x000000200200780c */ /* 0x000fe40003f44270 */
[----:B------:R-:W-:Y:S02]  /*74e0*/  FSEL R168, R28, -INF , P1 ;  /* 0xff8000001ca87808 */ /* 0x000fe40000800000 */
[----:B------:R-:W-:Y:S02]  /*74f0*/  FMNMX.FTZ R12, R169, R12, !PT ;  /* 0x0000000ca90c7209 */ /* 0x000fe40007810000 */
[----:B------:R-:W-:Y:S02]  /*7500*/  FMNMX.FTZ R5, R218, R5, !PT ;  /* 0x00000005da057209 */ /* 0x000fe40007810000 */
[----:B------:R-:W-:Y:S02]  /*7510*/  FSEL R215, R40, -INF , P2 ;  /* 0xff80000028d77808 */ /* 0x000fe40001000000 */
[C---:B------:R-:W-:Y:S02]  /*7520*/  ISETP.GT.AND P1, PT, R2.reuse, 0x21, PT ;  /* 0x000000210200780c */ /* 0x040fe40003f24270 */
[----:B------:R-:W-:Y:S02]  /*7530*/  FSEL R167, R29, -INF , P0 ;  /* 0xff8000001da77808 */ /* 0x000fe40000000000 */
[C---:B------:R-:W-:Y:S02]  /*7540*/  ISETP.GT.AND P0, PT, R2.reuse, 0x28, PT ;  /* 0x000000280200780c */ /* 0x040fe40003f04270 */
[----:B------:R-:W-:Y:S02]  /*7550*/  ISETP.GT.AND P2, PT, R2, 0x29, PT ;  /* 0x000000290200780c */ /* 0x000fe40003f44270 */
[----:B------:R-:W-:Y:S02]  /*7560*/  FMNMX.FTZ R2, R10, R140, !PT ;  /* 0x0000008c0a027209 */ /* 0x000fe40007810000 */
[----:B------:R-:W-:Y:S02]  /*7570*/  FMNMX.FTZ R12, R168, R12, !PT ;  /* 0x0000000ca80c7209 */ /* 0x000fe40007810000 */
[----:B------:R-:W-:Y:S02]  /*7580*/  FMNMX.FTZ R5, R217, R5, !PT ;  /* 0x00000005d9057209 */ /* 0x000fe40007810000 */
[----:B------:R-:W-:Y:S02]  /*7590*/  FMNMX.FTZ R2, R11, R2, !PT ;  /* 0x000000020b027209 */ /* 0x000fe40007810000 */
[----:B-1----:R-:W-:Y:S02]  /*75a0*/  FMNMX.FTZ R138, R4, R14, !PT ;  /* 0x0000000e048a7209 */ /* 0x002fe40007810000 */
[----:B------:R-:W-:Y:S02]  /*75b0*/  FMNMX.FTZ R4, R167, R12, !PT ;  /* 0x0000000ca7047209 */ /* 0x000fe40007810000 */
[----:B------:R-:W-:Y:S02]  /*75c0*/  FMNMX.FTZ R5, R216, R5, !PT ;  /* 0x00000005d8057209 */ /* 0x000fe40007810000 */
[----:B------:R-:W-:Y:S02]  /*75d0*/  FSEL R214, R41, -INF , P1 ;  /* 0xff80000029d67808 */ /* 0x000fe40000800000 */
[----:B------:R-:W-:Y:S01]  /*75e0*/  FMNMX.FTZ R2, R7, R2, !PT ;  /* 0x0000000207027209 */ /* 0x000fe20007810000 */
[----:B------:R-:W1:Y:S01]  /*75f0*/  SHFL.BFLY PT, R13, R5, 0x2, 0x1f ;  /* 0x0c401f00050d7f89 */ /* 0x000e6200000e0000 */
[----:B------:R-:W-:Y:S02]  /*7600*/  FMNMX.FTZ R4, R215, R4, !PT ;  /* 0x00000004d7047209 */ /* 0x000fe40007810000 */
[----:B------:R-:W-:Y:S02]  /*7610*/  FSEL R213, R44, -INF , P0 ;  /* 0xff8000002cd57808 */ /* 0x000fe40000000000 */
[----:B------:R-:W-:Y:S02]  /*7620*/  FMNMX.FTZ R2, R15, R2, !PT ;  /* 0x000000020f027209 */ /* 0x000fe40007810000 */
[----:B------:R-:W-:Y:S02]  /*7630*/  FMNMX.FTZ R12, R214, R4, !PT ;  /* 0x00000004d60c7209 */ /* 0x000fe40007810000 */
[----:B------:R-:W-:Y:S02]  /*7640*/  ISETP.GT.AND P0, PT, R0, 0x19, PT ;  /* 0x000000190000780c */ /* 0x000fe40003f04270 */
[----:B------:R-:W-:Y:S02]  /*7650*/  FMNMX.FTZ R4, R174, R2, !PT ;  /* 0x00000002ae047209 */ /* 0x000fe40007810000 */
[----:B------:R-:W-:Y:S01]  /*7660*/  FMNMX.FTZ R2, R213, R12, !PT ;  /* 0x0000000cd5027209 */ /* 0x000fe20007810000 */
[C---:B------:R-:W-:Y:S01]  /*7670*/  FMUL.FTZ R12, R138.reuse, c[0x0][0x2d0] ;  /* 0x0000b4008a0c7a20 */ /* 0x040fe20000410000 */
[----:B------:R-:W-:Y:S02]  /*7680*/  FSEL R172, R31, -INF , P0 ;  /* 0xff8000001fac7808 */ /* 0x000fe40000000000 */
[----:B------:R-:W-:Y:S02]  /*7690*/  FSETP.NEU.FTZ.AND P0, PT, R138, -INF , PT ;  /* 0xff8000008a00780b */ /* 0x000fe40003f1d000 */
[----:B------:R-:W-:Y:S02]  /*76a0*/  ISETP.GT.AND P1, PT, R0, 0x18, PT ;  /* 0x000000180000780c */ /* 0x000fe40003f24270 */
[----:B------:R-:W-:Y:S02]  /*76b0*/  FSEL R162, R12, RZ, P0 ;  /* 0x000000ff0ca27208 */ /* 0x000fe40000000000 */
[----:B------:R-:W-:Y:S02]  /*76c0*/  FSEL R209, R45, -INF , P2 ;  /* 0xff8000002dd17808 */ /* 0x000fe40001000000 */
[----:B------:R-:W-:Y:S01]  /*76d0*/  FSEL R170, R30, -INF , P1 ;  /* 0xff8000001eaa7808 */ /* 0x000fe20000800000 */
[--C-:B------:R-:W-:Y:S01]  /*76e0*/  FFMA.FTZ R12, R135, c[0x0][0x2d0], -R162.reuse ;  /* 0x0000b400870c7a23 */ /* 0x100fe200000108a2 */
[C---:B------:R-:W-:Y:S02]  /*76f0*/  ISETP.GT.AND P1, PT, R0.reuse, 0x21, PT ;  /* 0x000000210000780c */ /* 0x040fe40003f24270 */
[----:B------:R-:W-:Y:S01]  /*7700*/  ISETP.GT.AND P2, PT, R0, 0x20, PT ;  /* 0x000000200000780c */ /* 0x000fe20003f44270 */
[----:B------:R2:W-:Y:S01]  /*7710*/  MUFU.EX2 R173, R12 ;  /* 0x0000000c00ad7308 */ /* 0x0005e20000000800 */
[----:B------:R-:W-:Y:S02]  /*7720*/  FSEL R176, R43, -INF , P1 ;  /* 0xff8000002bb07808 */ /* 0x000fe40000800000 */
[----:B------:R-:W-:Y:S02]  /*7730*/  FSEL R207, R42, -INF , P2 ;  /* 0xff8000002acf7808 */ /* 0x000fe40001000000 */
[C---:B------:R-:W-:Y:S02]  /*7740*/  ISETP.GT.AND P2, PT, R0.reuse, 0x28, PT ;  /* 0x000000280000780c */ /* 0x040fe40003f44270 */
[----:B------:R-:W-:Y:S01]  /*7750*/  ISETP.GT.AND P1, PT, R0, 0x29, PT ;  /* 0x000000290000780c */ /* 0x000fe20003f24270 */
[--C-:B------:R-:W-:Y:S01]  /*7760*/  FFMA.FTZ R0, R137, c[0x0][0x2d0], -R162.reuse ;  /* 0x0000b40089007a23 */ /* 0x100fe200000108a2 */
[----:B------:R-:W-:Y:S02]  /*7770*/  FMNMX.FTZ R2, R209, R2, !PT ;  /* 0x00000002d1027209 */ /* 0x000fe40007810000 */
[----:B------:R-:W-:Y:S01]  /*7780*/  FMNMX.FTZ R4, R177, R4, !PT ;  /* 0x00000004b1047209 */ /* 0x000fe20007810000 */
[----:B------:R3:W-:Y:S01]  /*7790*/  MUFU.EX2 R204, R0 ;  /* 0x0000000000cc7308 */ /* 0x0007e20000000800 */
[----:B-1----:R-:W-:Y:S02]  /*77a0*/  FMNMX.FTZ R5, R5, R13, !PT ;  /* 0x0000000d05057209 */ /* 0x002fe40007810000 */
[----:B------:R-:W1:Y:S01]  /*77b0*/  SHFL.BFLY PT, R13, R2, 0x2, 0x1f ;  /* 0x0c401f00020d7f89 */ /* 0x000e6200000e0000 */
[----:B------:R-:W-:Y:S02]  /*77c0*/  FMNMX.FTZ R4, R170, R4, !PT ;  /* 0x00000004aa047209 */ /* 0x000fe40007810000 */
[----:B------:R-:W-:Y:S02]  /*77d0*/  FSEL R175, R46, -INF , P2 ;  /* 0xff8000002eaf7808 */ /* 0x000fe40001000000 */
[----:B------:R-:W-:Y:S02]  /*77e0*/  FMNMX.FTZ R4, R172, R4, !PT ;  /* 0x00000004ac047209 */ /* 0x000fe40007810000 */
[----:B------:R-:W-:Y:S01]  /*77f0*/  FSEL R135, R47, -INF , P1 ;  /* 0xff8000002f877808 */ /* 0x000fe20000800000 */
[----:B------:R-:W4:Y:S01]  /*7800*/  SHFL.BFLY PT, R14, R5, 0x1, 0x1f ;  /* 0x0c201f00050e7f89 */ /* 0x000f2200000e0000 */
[----:B------:R-:W-:Y:S01]  /*7810*/  FMNMX.FTZ R4, R207, R4, !PT ;  /* 0x00000004cf047209 */ /* 0x000fe20007810000 */
[--C-:B--2---:R-:W-:Y:S03]  /*7820*/  FFMA.FTZ R12, R136, c[0x0][0x2d0], -R162.reuse ;  /* 0x0000b400880c7a23 */ /* 0x104fe600000108a2 */
[----:B------:R-:W-:Y:S01]  /*7830*/  FMNMX.FTZ R4, R176, R4, !PT ;  /* 0x00000004b0047209 */ /* 0x000fe20007810000 */
[----:B------:R2:W-:Y:S03]  /*7840*/  MUFU.EX2 R231, R12 ;  /* 0x0000000c00e77308 */ /* 0x0005e60000000800 */
[----:B---3--:R-:W-:Y:S02]  /*7850*/  FMNMX.FTZ R0, R175, R4, !PT ;  /* 0x00000004af007209 */ /* 0x008fe40007810000 */
[----:B-1----:R-:W-:Y:S02]  /*7860*/  FMNMX.FTZ R4, R2, R13, !PT ;  /* 0x0000000d02047209 */ /* 0x002fe40007810000 */
[----:B------:R-:W-:Y:S03]  /*7870*/  FMNMX.FTZ R0, R135, R0, !PT ;  /* 0x0000000087007209 */ /* 0x000fe60007810000 */
[----:B------:R-:W1:Y:S01]  /*7880*/  SHFL.BFLY PT, R13, R4, 0x1, 0x1f ;  /* 0x0c201f00040d7f89 */ /* 0x000e6200000e0000 */
[----:B----4-:R-:W-:Y:S04]  /*7890*/  FMNMX.FTZ R137, R5, R14, !PT ;  /* 0x0000000e05897209 */ /* 0x010fe80007810000 */
[C---:B------:R-:W-:Y:S03]  /*78a0*/  FSETP.NEU.FTZ.AND P2, PT, R137.reuse, -INF , PT ;  /* 0xff8000008900780b */ /* 0x040fe60003f5d000 */
[----:B------:R-:W3:Y:S01]  /*78b0*/  SHFL.BFLY PT, R2, R0, 0x2, 0x1f ;  /* 0x0c401f0000027f89 */ /* 0x000ee200000e0000 */
[----:B------:R-:W-:Y:S02]  /*78c0*/  FMUL.FTZ R5, R137, c[0x0][0x2d0] ;  /* 0x0000b40089057a20 */ /* 0x000fe40000410000 */
[----:B--2---:R-:W-:Y:S03]  /*78d0*/  FFMA.FTZ R12, R17, c[0x0][0x2d0], -R162 ;  /* 0x0000b400110c7a23 */ /* 0x004fe600000108a2 */
[----:B------:R-:W-:Y:S01]  /*78e0*/  FSEL R160, R5, RZ, P2 ;  /* 0x000000ff05a07208 */ /* 0x000fe20001000000 */
[----:B------:R-:W2:Y:S04]  /*78f0*/  MUFU.EX2 R232, R12 ;  /* 0x0000000c00e87308 */ /* 0x000ea80000000800 */
[--C-:B------:R-:W-:Y:S01]  /*7900*/  FFMA.FTZ R5, R141, c[0x0][0x2d0], -R160.reuse ;  /* 0x0000b4008d057a23 */ /* 0x100fe200000108a0 */
[----:B-1----:R-:W-:Y:S05]  /*7910*/  FMNMX.FTZ R136, R4, R13, !PT ;  /* 0x0000000d04887209 */ /* 0x002fea0007810000 */
[----:B------:R1:W-:Y:S01]  /*7920*/  MUFU.EX2 R166, R5 ;  /* 0x0000000500a67308 */ /* 0x0003e20000000800 */
[C---:B------:R-:W-:Y:S01]  /*7930*/  FSETP.NEU.FTZ.AND P1, PT, R136.reuse, -INF , PT ;  /* 0xff8000008800780b */ /* 0x040fe20003f3d000 */
[----:B------:R-:W-:Y:S01]  /*7940*/  FMUL.FTZ R4, R136, c[0x0][0x2d0] ;  /* 0x0000b40088047a20 */ /* 0x000fe20000410000 */
[----:B---3--:R-:W-:Y:S01]  /*7950*/  FMNMX.FTZ R0, R0, R2, !PT ;  /* 0x0000000200007209 */ /* 0x008fe20007810000 */
[--C-:B------:R-:W-:Y:S03]  /*7960*/  FFMA.FTZ R2, R18, c[0x0][0x2d0], -R160.reuse ;  /* 0x0000b40012027a23 */ /* 0x100fe600000108a0 */
[----:B------:R-:W-:Y:S03]  /*7970*/  FSEL R161, R4, RZ, P1 ;  /* 0x000000ff04a17208 */ /* 0x000fe60000800000 */
[----:B------:R3:W-:Y:S02]  /*7980*/  MUFU.EX2 R229, R2 ;  /* 0x0000000200e57308 */ /* 0x0007e40000000800 */
[--C-:B------:R-:W-:Y:S02]  /*7990*/  FFMA.FTZ R4, R16, c[0x0][0x2d0], -R161.reuse ;  /* 0x0000b40010047a23 */ /* 0x100fe400000108a1 */
[--C-:B------:R-:W-:Y:S06]  /*79a0*/  FFMA.FTZ R6, R6, c[0x0][0x2d0], -R161.reuse ;  /* 0x0000b40006067a23 */ /* 0x100fec00000108a1 */
[----:B------:R-:W-:Y:S01]  /*79b0*/  MUFU.EX2 R227, R4 ;  /* 0x0000000400e37308 */ /* 0x000fe20000000800 */
[--C-:B-1----:R-:W-:Y:S01]  /*79c0*/  FFMA.FTZ R5, R142, c[0x0][0x2d0], -R160.reuse ;  /* 0x0000b4008e057a23 */ /* 0x102fe200000108a0 */
[----:B--2---:R-:W-:Y:S08]  /*79d0*/  F2FP.PACK_AB R142, R232, R231 ;  /* 0x000000e7e88e723e */ /* 0x004ff000000000ff */
[----:B------:R1:W2:Y:S01]  /*79e0*/  MUFU.EX2 R230, R5 ;  /* 0x0000000500e67308 */ /* 0x0002a20000000800 */
[----:B---3--:R-:W3:Y:S09]  /*79f0*/  SHFL.BFLY PT, R2, R0, 0x1, 0x1f ;  /* 0x0c201f0000027f89 */ /* 0x008ef200000e0000 */
[----:B------:R-:W-:Y:S01]  /*7a00*/  MUFU.EX2 R165, R6 ;  /* 0x0000000600a57308 */ /* 0x000fe20000000800 */
[----:B-1----:R-:W-:Y:S01]  /*7a10*/  FFMA.FTZ R5, R19, c[0x0][0x2d0], -R160 ;  /* 0x0000b40013057a23 */ /* 0x002fe200000108a0 */
[----:B--2---:R-:W-:Y:S02]  /*7a20*/  F2FP.PACK_AB R141, R230, R166 ;  /* 0x000000a6e68d723e */ /* 0x004fe400000000ff */
[----:B---3--:R-:W-:Y:S01]  /*7a30*/  FMNMX.FTZ R134, R0, R2, !PT ;  /* 0x0000000200867209 */ /* 0x008fe20007810000 */
[--C-:B------:R-:W-:Y:S05]  /*7a40*/  FFMA.FTZ R0, R9, c[0x0][0x2d0], -R161.reuse ;  /* 0x0000b40009007a23 */ /* 0x100fea00000108a1 */
[----:B------:R-:W1:Y:S01]  /*7a50*/  MUFU.EX2 R234, R5 ;  /* 0x0000000500ea7308 */ /* 0x000e620000000800 */
[----:B------:R-:W-:Y:S02]  /*7a60*/  FFMA.FTZ R2, R8, c[0x0][0x2d0], -R161 ;  /* 0x0000b40008027a23 */ /* 0x000fe400000108a1 */
[----:B------:R-:W-:Y:S07]  /*7a70*/  FMUL.FTZ R4, R134, c[0x0][0x2d0] ;  /* 0x0000b40086047a20 */ /* 0x000fee0000410000 */
[----:B------:R2:W-:Y:S10]  /*7a80*/  MUFU.EX2 R226, R0 ;  /* 0x0000000000e27308 */ /* 0x0005f40000000800 */
[----:B------:R3:W-:Y:S01]  /*7a90*/  MUFU.EX2 R233, R2 ;  /* 0x0000000200e97308 */ /* 0x0007e20000000800 */
[----:B-1----:R-:W-:Y:S02]  /*7aa0*/  F2FP.PACK_AB R143, R234, R229 ;  /* 0x000000e5ea8f723e */ /* 0x002fe400000000ff */
[----:B--2---:R-:W-:Y:S02]  /*7ab0*/  FSEL R0, R138, RZ, P0 ;  /* 0x000000ff8a007208 */ /* 0x004fe40000000000 */
[----:B------:R-:W-:Y:S03]  /*7ac0*/  FSETP.NEU.FTZ.AND P0, PT, R134, -INF , PT ;  /* 0xff8000008600780b */ /* 0x000fe60003f1d000 */
[----:B------:R-:W-:Y:S01]  /*7ad0*/  FADD.FTZ R0, -R0, R3 ;  /* 0x0000000300007221 */ /* 0x000fe20000010100 */
[----:B------:R-:W-:Y:S03]  /*7ae0*/  FSEL R163, R4, RZ, P0 ;  /* 0x000000ff04a37208 */ /* 0x000fe60000000000 */
[----:B------:R-:W-:Y:S02]  /*7af0*/  FMUL.FTZ R0, R0, c[0x0][0x2d0] ;  /* 0x0000b40000007a20 */ /* 0x000fe40000410000 */
[--C-:B---3--:R-:W-:Y:S02]  /*7b00*/  FFMA.FTZ R2, R10, c[0x0][0x2d0], -R163.reuse ;  /* 0x0000b4000a027a23 */ /* 0x108fe400000108a3 */
[----:B------:R-:W1:Y:S10]  /*7b10*/  MUFU.EX2 R133, R0 ;  /* 0x0000000000857308 */ /* 0x000e740000000800 */
[----:B------:R2:W-:Y:S01]  /*7b20*/  MUFU.EX2 R164, R2 ;  /* 0x0000000200a47308 */ /* 0x0005e20000000800 */
[----:B-1----:R-:W-:Y:S01]  /*7b30*/  FMUL.FTZ R4, R133, R148 ;  /* 0x0000009485047220 */ /* 0x002fe20000410000 */
[----:B------:R-:W-:Y:S01]  /*7b40*/  F2FP.PACK_AB R148, R227, R165 ;  /* 0x000000a5e394723e */ /* 0x000fe200000000ff */
[C---:B------:R-:W-:Y:S02]  /*7b50*/  FMUL.FTZ R5, R133.reuse, R149 ;  /* 0x0000009585057220 */ /* 0x040fe40000410000 */
[C---:B------:R-:W-:Y:S02]  /*7b60*/  FMUL.FTZ R16, R133.reuse, R156 ;  /* 0x0000009c85107220 */ /* 0x040fe40000410000 */
[C---:B------:R-:W-:Y:S02]  /*7b70*/  FMUL.FTZ R17, R133.reuse, R157 ;  /* 0x0000009d85117220 */ /* 0x040fe40000410000 */
[----:B------:R-:W-:Y:S02]  /*7b80*/  FMUL.FTZ R32, R133, R112 ;  /* 0x0000007085207220 */ /* 0x000fe40000410000 */
[--C-:B--2---:R-:W-:Y:S02]  /*7b90*/  FFMA.FTZ R2, R11, c[0x0][0x2d0], -R163.reuse ;  /* 0x0000b4000b027a23 */ /* 0x104fe400000108a3 */
        /* <DEDUP_REMOVED lines=13> */
[----:B------:R-:W-:Y:S01]  /*7c70*/  FMUL.FTZ R85, R133, R85 ;  /* 0x0000005585557220 */ /* 0x000fe20000410000 */
[----:B-1----:R-:W-:Y:S01]  /*7c80*/  F2FP.PACK_AB R149, R224, R164 ;  /* 0x000000a4e095723e */ /* 0x002fe200000000ff */
[----:B------:R-:W-:Y:S02]  /*7c90*/  FFMA.FTZ R2, R7, c[0x0][0x2d0], -R163 ;  /* 0x0000b40007027a23 */ /* 0x000fe400000108a3 */
[----:B------:R-:W-:Y:S02]  /*7ca0*/  FFMA.FTZ R129, R213, c[0x0][0x2d0], -R161 ;  /* 0x0000b400d5817a23 */ /* 0x000fe400000108a1 */
[----:B------:R1:W-:Y:S01]  /*7cb0*/  MUFU.EX2 R225, R2 ;  /* 0x0000000200e17308 */ /* 0x0003e20000000800 */
[----:B------:R-:W-:Y:S02]  /*7cc0*/  FFMA.FTZ R128, R176, c[0x0][0x2d0], -R163 ;  /* 0x0000b400b0807a23 */ /* 0x000fe400000108a3 */
[C---:B------:R-:W-:Y:S02]  /*7cd0*/  FMUL.FTZ R96, R133.reuse, R96 ;  /* 0x0000006085607220 */ /* 0x040fe40000410000 */
[----:B------:R-:W-:Y:S01]  /*7ce0*/  FMUL.FTZ R97, R133, R97 ;  /* 0x0000006185617220 */ /* 0x000fe20000410000 */
[----:B-1----:R-:W-:Y:S05]  /*7cf0*/  FSEL R2, R137, RZ, P2 ;  /* 0x000000ff89027208 */ /* 0x002fea0001000000 */
[----:B------:R-:W-:Y:S01]  /*7d00*/  FADD.FTZ R0, -R2, R132 ;  /* 0x0000008402007221 */ /* 0x000fe20000010100 */
[----:B------:R-:W-:Y:S03]  /*7d10*/  FSEL R2, R136, RZ, P1 ;  /* 0x000000ff88027208 */ /* 0x000fe60000800000 */
[----:B------:R-:W-:Y:S04]  /*7d20*/  FMUL.FTZ R0, R0, c[0x0][0x2d0] ;  /* 0x0000b40000007a20 */ /* 0x000fe80000410000 */
[----:B------:R1:W2:Y:S02]  /*7d30*/  MUFU.EX2 R132, R0 ;  /* 0x0000000000847308 */ /* 0x0002a40000000800 */
[----:B-1----:R-:W-:Y:S01]  /*7d40*/  FADD.FTZ R0, -R2, R139 ;  /* 0x0000008b02007221 */ /* 0x002fe20000010100 */
[----:B------:R-:W-:Y:S01]  /*7d50*/  FSEL R2, R134, RZ, P0 ;  /* 0x000000ff86027208 */ /* 0x000fe20000000000 */
[----:B--2---:R-:W-:Y:S01]  /*7d60*/  FMUL.FTZ R6, R132, R150 ;  /* 0x0000009684067220 */ /* 0x004fe20000410000 */
[----:B------:R-:W-:Y:S01]  /*7d70*/  F2FP.PACK_AB R150, R233, R226 ;  /* 0x000000e2e996723e */ /* 0x000fe200000000ff */
[----:B------:R-:W-:Y:S04]  /*7d80*/  FMUL.FTZ R0, R0, c[0x0][0x2d0] ;  /* 0x0000b40000007a20 */ /* 0x000fe80000410000 */
[----:B------:R-:W-:Y:S01]  /*7d90*/  MUFU.EX2 R139, R129 ;  /* 0x00000081008b7308 */ /* 0x000fe20000000800 */
[C---:B------:R-:W-:Y:S01]  /*7da0*/  FMUL.FTZ R7, R132.reuse, R151 ;  /* 0x0000009784077220 */ /* 0x040fe20000410000 */
[C---:B------:R-:W-:Y:S01]  /*7db0*/  ISETP.GT.AND P0, PT, R199.reuse, R248, PT ;  /* 0x000000f8c700720c */ /* 0x040fe20003f04270 */
[C---:B------:R-:W-:Y:S01]  /*7dc0*/  FMUL.FTZ R18, R132.reuse, R158 ;  /* 0x0000009e84127220 */ /* 0x040fe20000410000 */
[----:B------:R-:W-:Y:S01]  /*7dd0*/  IADD3 R199, R199, -0x1, RZ ;  /* 0xffffffffc7c77810 */ /* 0x000fe20007ffe0ff */
[C---:B------:R-:W-:Y:S02]  /*7de0*/  FMUL.FTZ R19, R132.reuse, R159 ;  /* 0x0000009f84137220 */ /* 0x040fe40000410000 */
[C---:B------:R-:W-:Y:S01]  /*7df0*/  FMUL.FTZ R34, R132.reuse, R114 ;  /* 0x0000007284227220 */ /* 0x040fe20000410000 */
[----:B------:R-:W-:Y:S01]  /*7e00*/  LDSM.16.MT88.4 R156, [R185+0x800] ;  /* 0x00080000b99c783b */ /* 0x000fe20000004200 */
[C---:B------:R-:W-:Y:S01]  /*7e10*/  FMUL.FTZ R35, R132.reuse, R115 ;  /* 0x0000007384237220 */ /* 0x040fe20000410000 */
[----:B------:R1:W2:Y:S01]  /*7e20*/  MUFU.EX2 R3, R0 ;  /* 0x0000000000037308 */ /* 0x0002a20000000800 */
[C---:B------:R-:W-:Y:S02]  /*7e30*/  FMUL.FTZ R50, R132.reuse, R130 ;  /* 0x0000008284327220 */ /* 0x040fe40000410000 */
[C---:B------:R-:W-:Y:S02]  /*7e40*/  FMUL.FTZ R51, R132.reuse, R131 ;  /* 0x0000008384337220 */ /* 0x040fe40000410000 */
[C---:B------:R-:W-:Y:S01]  /*7e50*/  FMUL.FTZ R54, R132.reuse, R54 ;  /* 0x0000003684367220 */ /* 0x040fe20000410000 */
[----:B------:R-:W-:Y:S01]  /*7e60*/  LDSM.16.MT88.4 R112, [R186+0x400] ;  /* 0x00040000ba70783b */ /* 0x000fe20000004200 */
        /* <DEDUP_REMOVED lines=9> */
[----:B-1----:R-:W-:Y:S01]  /*7f00*/  FADD.FTZ R0, -R2, R140 ;  /* 0x0000008c02007221 */ /* 0x002fe20000010100 */
[----:B------:R-:W-:Y:S01]  /*7f10*/  F2FP.PACK_AB R140, R204, R173 ;  /* 0x000000adcc8c723e */ /* 0x000fe200000000ff */
[--C-:B------:R-:W-:Y:S02]  /*7f20*/  FFMA.FTZ R2, R15, c[0x0][0x2d0], -R163.reuse ;  /* 0x0000b4000f027a23 */ /* 0x100fe400000108a3 */
[----:B------:R-:W-:Y:S02]  /*7f30*/  FMUL.FTZ R0, R0, c[0x0][0x2d0] ;  /* 0x0000b40000007a20 */ /* 0x000fe40000410000 */
[----:B------:R-:W1:Y:S01]  /*7f40*/  MUFU.EX2 R228, R2 ;  /* 0x0000000200e47308 */ /* 0x000e620000000800 */
[C---:B--2---:R-:W-:Y:S01]  /*7f50*/  FMUL.FTZ R24, R3.reuse, R104 ;  /* 0x0000006803187220 */ /* 0x044fe20000410000 */
[-C--:B------:R-:W-:Y:S01]  /*7f60*/  HMMA.16816.F32 R4, R140, R20.reuse, R4 ;  /* 0x000000148c04723c */ /* 0x080fe20000001804 */
[C---:B------:R-:W-:Y:S02]  /*7f70*/  FMUL.FTZ R8, R3.reuse, R144 ;  /* 0x0000009003087220 */ /* 0x040fe40000410000 */
[C---:B------:R-:W-:Y:S02]  /*7f80*/  FMUL.FTZ R9, R3.reuse, R145 ;  /* 0x0000009103097220 */ /* 0x040fe40000410000 */
[C---:B------:R-:W-:Y:S02]  /*7f90*/  FMUL.FTZ R12, R3.reuse, R152 ;  /* 0x00000098030c7220 */ /* 0x040fe40000410000 */
[C---:B------:R-:W-:Y:S01]  /*7fa0*/  FMUL.FTZ R13, R3.reuse, R153 ;  /* 0x00000099030d7220 */ /* 0x040fe20000410000 */
[----:B------:R-:W2:Y:S01]  /*7fb0*/  MUFU.EX2 R0, R0 ;  /* 0x0000000000007308 */ /* 0x000ea20000000800 */
[C---:B------:R-:W-:Y:S03]  /*7fc0*/  FMUL.FTZ R25, R3.reuse, R105 ;  /* 0x0000006903197220 */ /* 0x040fe60000410000 */
[C---:B------:R-:W-:Y:S02]  /*7fd0*/  FMUL.FTZ R28, R3.reuse, R108 ;  /* 0x0000006c031c7220 */ /* 0x040fe40000410000 */
[C---:B------:R-:W-:Y:S02]  /*7fe0*/  FMUL.FTZ R29, R3.reuse, R109 ;  /* 0x0000006d031d7220 */ /* 0x040fe40000410000 */
[C---:B------:R-:W-:Y:S02]  /*7ff0*/  FMUL.FTZ R40, R3.reuse, R120 ;  /* 0x0000007803287220 */ /* 0x040fe40000410000 */
[C---:B------:R-:W-:Y:S02]  /*8000*/  FMUL.FTZ R41, R3.reuse, R121 ;  /* 0x0000007903297220 */ /* 0x040fe40000410000 */
[----:B------:R-:W-:Y:S01]  /*8010*/  FMUL.FTZ R44, R3, R124 ;  /* 0x0000007c032c7220 */ /* 0x000fe20000410000 */
[----:B-1----:R-:W-:Y:S01]  /*8020*/  F2FP.PACK_AB R151, R228, R225 ;  /* 0x000000e1e497723e */ /* 0x002fe200000000ff */
[--C-:B------:R-:W-:Y:S02]  /*8030*/  FFMA.FTZ R2, R183, c[0x0][0x2d0], -R162.reuse ;  /* 0x0000b400b7027a23 */ /* 0x100fe400000108a2 */
[C---:B------:R-:W-:Y:S02]  /*8040*/  FMUL.FTZ R45, R3.reuse, R125 ;  /* 0x0000007d032d7220 */ /* 0x040fe40000410000 */
[----:B------:R1:W-:Y:S01]  /*8050*/  MUFU.EX2 R201, R2 ;  /* 0x0000000200c97308 */ /* 0x0003e20000000800 */
[C---:B------:R-:W-:Y:S02]  /*8060*/  FMUL.FTZ R56, R3.reuse, R56 ;  /* 0x0000003803387220 */ /* 0x040fe40000410000 */
[----:B------:R-:W-:Y:S02]  /*8070*/  FMUL.FTZ R57, R3, R57 ;  /* 0x0000003903397220 */ /* 0x000fe40000410000 */
[C---:B--2---:R-:W-:Y:S02]  /*8080*/  FMUL.FTZ R10, R0.reuse, R146 ;  /* 0x00000092000a7220 */ /* 0x044fe40000410000 */
[C---:B------:R-:W-:Y:S02]  /*8090*/  FMUL.FTZ R11, R0.reuse, R147 ;  /* 0x00000093000b7220 */ /* 0x040fe40000410000 */
[C---:B------:R-:W-:Y:S02]  /*80a0*/  FMUL.FTZ R26, R0.reuse, R106 ;  /* 0x0000006a001a7220 */ /* 0x040fe40000410000 */
[C---:B------:R-:W-:Y:S02]  /*80b0*/  FMUL.FTZ R27, R0.reuse, R107 ;  /* 0x0000006b001b7220 */ /* 0x040fe40000410000 */
[----:B------:R-:W-:Y:S01]  /*80c0*/  LDSM.16.MT88.4 R104, [R185+0x400] ;  /* 0x00040000b968783b */ /* 0x000fe20000004200 */
[C---:B------:R-:W-:Y:S01]  /*80d0*/  HMMA.16816.F32 R8, R148.reuse, R20, R8 ;  /* 0x000000149408723c */ /* 0x040fe20000001808 */
[C---:B------:R-:W-:Y:S02]  /*80e0*/  FMUL.FTZ R14, R0.reuse, R154 ;  /* 0x0000009a000e7220 */ /* 0x040fe40000410000 */
[C---:B------:R-:W-:Y:S02]  /*80f0*/  FMUL.FTZ R15, R0.reuse, R155 ;  /* 0x0000009b000f7220 */ /* 0x040fe40000410000 */
[----:B------:R-:W-:Y:S02]  /*8100*/  FFMA.FTZ R130, R175, c[0x0][0x2d0], -R163 ;  /* 0x0000b400af827a23 */ /* 0x000fe400000108a3 */
        /* <DEDUP_REMOVED lines=12> */
[----:B------:R-:W2:Y:S01]  /*81d0*/  LDSM.16.MT88.4 R100, [R185+0xc00] ;  /* 0x000c0000b964783b */ /* 0x000ea20000004200 */
[C---:B------:R-:W-:Y:S02]  /*81e0*/  FMUL.FTZ R58, R0.reuse, R58 ;  /* 0x0000003a003a7220 */ /* 0x040fe40000410000 */
[C---:B------:R-:W-:Y:S02]  /*81f0*/  FMUL.FTZ R59, R0.reuse, R59 ;  /* 0x0000003b003b7220 */ /* 0x040fe40000410000 */
[-C--:B------:R-:W-:Y:S01]  /*8200*/  HMMA.16816.F32 R20, R140, R36.reuse, R20 ;  /* 0x000000248c14723c */ /* 0x080fe20000001814 */
[C---:B------:R-:W-:Y:S02]  /*8210*/  FMUL.FTZ R60, R3.reuse, R60 ;  /* 0x0000003c033c7220 */ /* 0x040fe40000410000 */
[C---:B------:R-:W-:Y:S02]  /*8220*/  FMUL.FTZ R61, R3.reuse, R61 ;  /* 0x0000003d033d7220 */ /* 0x040fe40000410000 */
[C---:B------:R-:W-:Y:S02]  /*8230*/  FMUL.FTZ R62, R0.reuse, R62 ;  /* 0x0000003e003e7220 */ /* 0x040fe40000410000 */
[C---:B------:R-:W-:Y:S01]  /*8240*/  FMUL.FTZ R63, R0.reuse, R63 ;  /* 0x0000003f003f7220 */ /* 0x040fe20000410000 */
[C---:B------:R-:W-:Y:S01]  /*8250*/  HMMA.16816.F32 R24, R148.reuse, R36, R24 ;  /* 0x000000249418723c */ /* 0x040fe20000001818 */
[C---:B------:R-:W-:Y:S03]  /*8260*/  FMUL.FTZ R72, R3.reuse, R72 ;  /* 0x0000004803487220 */ /* 0x040fe60000410000 */
[----:B------:R-:W-:Y:S02]  /*8270*/  FMUL.FTZ R73, R3, R73 ;  /* 0x0000004903497220 */ /* 0x000fe40000410000 */
[C---:B------:R-:W-:Y:S02]  /*8280*/  FMUL.FTZ R74, R0.reuse, R74 ;  /* 0x0000004a004a7220 */ /* 0x040fe40000410000 */
[-C--:B------:R-:W-:Y:S01]  /*8290*/  HMMA.16816.F32 R28, R148, R38.reuse, R28 ;  /* 0x00000026941c723c */ /* 0x080fe2000000181c */
[C---:B------:R-:W-:Y:S03]  /*82a0*/  FMUL.FTZ R36, R133.reuse, R116 ;  /* 0x0000007485247220 */ /* 0x040fe60000410000 */
[----:B------:R-:W-:Y:S02]  /*82b0*/  FMUL.FTZ R37, R133, R117 ;  /* 0x0000007585257220 */ /* 0x000fe40000410000 */
[----:B------:R-:W-:Y:S02]  /*82c0*/  FMUL.FTZ R75, R0, R75 ;  /* 0x0000004b004b7220 */ /* 0x000fe40000410000 */
[C---:B------:R-:W-:Y:S01]  /*82d0*/  HMMA.16816.F32 R32, R140.reuse, R38, R32 ;  /* 0x000000268c20723c */ /* 0x040fe20000001820 */
[----:B-1----:R-:W-:Y:S03]  /*82e0*/  FFMA.FTZ R2, R182, c[0x0][0x2d0], -R162 ;  /* 0x0000b400b6027a23 */ /* 0x002fe600000108a2 */
[C---:B------:R-:W-:Y:S01]  /*82f0*/  FMUL.FTZ R76, R3.reuse, R76 ;  /* 0x0000004c034c7220 */ /* 0x040fe20000410000 */
[----:B------:R1:W-:Y:S01]  /*8300*/  MUFU.EX2 R206, R2 ;  /* 0x0000000200ce7308 */ /* 0x0003e20000000800 */
[C---:B------:R-:W-:Y:S02]  /*8310*/  FMUL.FTZ R77, R3.reuse, R77 ;  /* 0x0000004d034d7220 */ /* 0x040fe40000410000 */
[C---:B------:R-:W-:Y:S04]  /*8320*/  FMUL.FTZ R38, R132.reuse, R118 ;  /* 0x0000007684267220 */ /* 0x040fe80000410000 */
[----:B------:R-:W-:Y:S02]  /*8330*/  FMUL.FTZ R39, R132, R119 ;  /* 0x0000007784277220 */ /* 0x000fe40000410000 */
[----:B------:R-:W-:Y:S01]  /*8340*/  LDSM.16.MT88.4 R116, [R185+0x1000] ;  /* 0x00100000b974783b */ /* 0x000fe20000004200 */
[C---:B------:R-:W-:Y:S02]  /*8350*/  FMUL.FTZ R78, R0.reuse, R78 ;  /* 0x0000004e004e7220 */ /* 0x040fe40000410000 */
[C---:B------:R-:W-:Y:S02]  /*8360*/  FMUL.FTZ R79, R0.reuse, R79 ;  /* 0x0000004f004f7220 */ /* 0x040fe40000410000 */
[-C--:B--2---:R-:W-:Y:S01]  /*8370*/  HMMA.16816.F32 R36, R140, R100.reuse, R36 ;  /* 0x000000648c24723c */ /* 0x084fe20000001824 */
        /* <DEDUP_REMOVED lines=10> */
[----:B------:R-:W-:Y:S02]  /*8420*/  FFMA.FTZ R0, R0, R244, R164 ;  /* 0x000000f400007223 */ /* 0x000fe400000100a4 */
[----:B------:R-:W-:Y:S01]  /*8430*/  MUFU.EX2 R164, R128 ;  /* 0x0000008000a47308 */ /* 0x000fe20000000800 */
[C---:B------:R-:W-:Y:S01]  /*8440*/  FMUL.FTZ R98, R132.reuse, R98 ;  /* 0x0000006284627220 */ /* 0x040fe20000410000 */
[C---:B------:R-:W-:Y:S01]  /*8450*/  HMMA.16816.F32 R48, R140.reuse, R102, R48 ;  /* 0x000000668c30723c */ /* 0x040fe20000001830 */
[----:B------:R-:W2:Y:S03]  /*8460*/  LDSM.16.MT88.4 R100, [R186+0xc00] ;  /* 0x000c0000ba64783b */ /* 0x000ea60000004200 */
[----:B-1----:R-:W-:Y:S02]  /*8470*/  FFMA.FTZ R2, R181, c[0x0][0x2d0], -R160 ;  /* 0x0000b400b5027a23 */ /* 0x002fe400000108a0 */
[----:B------:R-:W-:Y:S02]  /*8480*/  FMUL.FTZ R99, R132, R99 ;  /* 0x0000006384637220 */ /* 0x000fe40000410000 */
[----:B------:R1:W-:Y:S01]  /*8490*/  MUFU.EX2 R200, R2 ;  /* 0x0000000200c87308 */ /* 0x0003e20000000800 */
[--C-:B------:R-:W-:Y:S03]  /*84a0*/  FFMA.FTZ R127, R223, c[0x0][0x2d0], -R162.reuse ;  /* 0x0000b400df7f7a23 */ /* 0x100fe600000108a2 */
[--C-:B------:R-:W-:Y:S02]  /*84b0*/  FFMA.FTZ R126, R222, c[0x0][0x2d0], -R162.reuse ;  /* 0x0000b400de7e7a23 */ /* 0x100fe400000108a2 */
[----:B------:R-:W-:Y:S02]  /*84c0*/  FFMA.FTZ R125, R221, c[0x0][0x2d0], -R162 ;  /* 0x0000b400dd7d7a23 */ /* 0x000fe400000108a2 */
[--C-:B------:R-:W-:Y:S02]  /*84d0*/  FFMA.FTZ R124, R219, c[0x0][0x2d0], -R160.reuse ;  /* 0x0000b400db7c7a23 */ /* 0x100fe400000108a0 */
[--C-:B------:R-:W-:Y:S02]  /*84e0*/  FFMA.FTZ R123, R218, c[0x0][0x2d0], -R160.reuse ;  /* 0x0000b400da7b7a23 */ /* 0x100fe400000108a0 */
[----:B------:R-:W-:Y:S02]  /*84f0*/  FFMA.FTZ R122, R217, c[0x0][0x2d0], -R160 ;  /* 0x0000b400d97a7a23 */ /* 0x000fe400000108a0 */
[--C-:B------:R-:W-:Y:S02]  /*8500*/  FFMA.FTZ R121, R215, c[0x0][0x2d0], -R161.reuse ;  /* 0x0000b400d7797a23 */ /* 0x100fe400000108a1 */
[--C-:B------:R-:W-:Y:S02]  /*8510*/  FFMA.FTZ R120, R214, c[0x0][0x2d0], -R161.reuse ;  /* 0x0000b400d6787a23 */ /* 0x100fe400000108a1 */
[----:B------:R-:W-:Y:S02]  /*8520*/  FADD.FTZ R0, R224, R0 ;  /* 0x00000000e0007221 */ /* 0x000fe40000010000 */
[--C-:B-1----:R-:W-:Y:S04]  /*8530*/  FFMA.FTZ R2, R178, c[0x0][0x2d0], -R160.reuse ;  /* 0x0000b400b2027a23 */ /* 0x102fe800000108a0 */
[----:B------:R1:W-:Y:S01]  /*8540*/  MUFU.EX2 R203, R2 ;  /* 0x0000000200cb7308 */ /* 0x0003e20000000800 */
[-C--:B--2---:R-:W-:Y:S08]  /*8550*/  HMMA.16816.F32 R52, R140, R100.reuse, R52 ;  /* 0x000000648c34723c */ /* 0x084ff00000001834 */
[C---:B------:R-:W-:Y:S08]  /*8560*/  HMMA.16816.F32 R56, R148.reuse, R100, R56 ;  /* 0x000000649438723c */ /* 0x040ff00000001838 */
[-C--:B------:R-:W-:Y:S01]  /*8570*/  HMMA.16816.F32 R60, R148, R102.reuse, R60 ;  /* 0x00000066943c723c */ /* 0x080fe2000000183c */
[--C-:B-1----:R-:W-:Y:S07]  /*8580*/  FFMA.FTZ R2, R180, c[0x0][0x2d0], -R160.reuse ;  /* 0x0000b400b4027a23 */ /* 0x102fee00000108a0 */
[C---:B------:R-:W-:Y:S01]  /*8590*/  HMMA.16816.F32 R64, R140.reuse, R102, R64 ;  /* 0x000000668c40723c */ /* 0x040fe20000001840 */
[----:B------:R-:W1:Y:S01]  /*85a0*/  LDSM.16.MT88.4 R100, [R185+0x1800] ;  /* 0x00180000b964783b */ /* 0x000e620000004200 */
[----:B------:R2:W-:Y:S02]  /*85b0*/  MUFU.EX2 R210, R2 ;  /* 0x0000000200d27308 */ /* 0x0005e40000000800 */
[--C-:B--2---:R-:W-:Y:S02]  /*85c0*/  FFMA.FTZ R2, R179, c[0x0][0x2d0], -R160.reuse ;  /* 0x0000b400b3027a23 */ /* 0x104fe400000108a0 */
[----:B------:R-:W-:Y:S06]  /*85d0*/  FFMA.FTZ R160, R216, c[0x0][0x2d0], -R160 ;  /* 0x0000b400d8a07a23 */ /* 0x000fec00000108a0 */
[----:B------:R2:W-:Y:S01]  /*85e0*/  MUFU.EX2 R211, R2 ;  /* 0x0000000200d37308 */ /* 0x0005e20000000800 */
[-C--:B-1----:R-:W-:Y:S08]  /*85f0*/  HMMA.16816.F32 R68, R140, R100.reuse, R68 ;  /* 0x000000648c44723c */ /* 0x082ff00000001844 */
[C---:B------:R-:W-:Y:S01]  /*8600*/  HMMA.16816.F32 R72, R148.reuse, R100, R72 ;  /* 0x000000649448723c */ /* 0x040fe20000001848 */
[--C-:B--2---:R-:W-:Y:S02]  /*8610*/  FFMA.FTZ R2, R171, c[0x0][0x2d0], -R161.reuse ;  /* 0x0000b400ab027a23 */ /* 0x104fe400000108a1 */
[----:B------:R-:W-:Y:S05]  /*8620*/  MUFU.EX2 R171, R126 ;  /* 0x0000007e00ab7308 */ /* 0x000fea0000000800 */
[-C--:B------:R-:W-:Y:S08]  /*8630*/  HMMA.16816.F32 R76, R148, R102.reuse, R76 ;  /* 0x00000066944c723c */ /* 0x080ff0000000184c */
[C---:B------:R-:W-:Y:S01]  /*8640*/  HMMA.16816.F32 R80, R140.reuse, R102, R80 ;  /* 0x000000668c50723c */ /* 0x040fe20000001850 */
[----:B------:R-:W1:Y:S01]  /*8650*/  LDSM.16.MT88.4 R100, [R186+0x1800] ;  /* 0x00180000ba64783b */ /* 0x000e620000004200 */
[----:B------:R2:W-:Y:S02]  /*8660*/  MUFU.EX2 R182, R2 ;  /* 0x0000000200b67308 */ /* 0x0005e40000000800 */
[--C-:B--2---:R-:W-:Y:S08]  /*8670*/  FFMA.FTZ R2, R169, c[0x0][0x2d0], -R161.reuse ;  /* 0x0000b400a9027a23 */ /* 0x104ff000000108a1 */
[----:B------:R-:W-:Y:S10]  /*8680*/  MUFU.EX2 R169, R127 ;  /* 0x0000007f00a97308 */ /* 0x000ff40000000800 */
[----:B------:R-:W2:Y:S01]  /*8690*/  MUFU.EX2 R183, R2 ;  /* 0x0000000200b77308 */ /* 0x000ea20000000800 */
[-C--:B-1----:R-:W-:Y:S08]  /*86a0*/  HMMA.16816.F32 R84, R140, R100.reuse, R84 ;  /* 0x000000648c54723c */ /* 0x082ff00000001854 */
[C---:B------:R-:W-:Y:S07]  /*86b0*/  HMMA.16816.F32 R88, R148.reuse, R100, R88 ;  /* 0x000000649458723c */ /* 0x040fee0000001858 */
[--C-:B------:R-:W-:Y:S01]  /*86c0*/  FFMA.FTZ R100, R202, c[0x0][0x2d0], -R162.reuse ;  /* 0x0000b400ca647a23 */ /* 0x100fe200000108a2 */
[-C--:B------:R-:W-:Y:S01]  /*86d0*/  HMMA.16816.F32 R92, R148, R102.reuse, R92 ;  /* 0x00000066945c723c */ /* 0x080fe2000000185c */
[--C-:B------:R-:W-:Y:S02]  /*86e0*/  FFMA.FTZ R101, R205, c[0x0][0x2d0], -R162.reuse ;  /* 0x0000b400cd657a23 */ /* 0x100fe400000108a2 */
[----:B------:R1:W-:Y:S01]  /*86f0*/  MUFU.EX2 R212, R100 ;  /* 0x0000006400d47308 */ /* 0x0003e20000000800 */
[----:B------:R-:W-:Y:S01]  /*8700*/  FFMA.FTZ R162, R220, c[0x0][0x2d0], -R162 ;  /* 0x0000b400dca27a23 */ /* 0x000fe200000108a2 */
[----:B--2---:R-:W-:Y:S01]  /*8710*/  F2FP.PACK_AB R108, R183, R182 ;  /* 0x000000b6b76c723e */ /* 0x004fe200000000ff */
[----:B------:R-:W-:Y:S02]  /*8720*/  FFMA.FTZ R2, R168, c[0x0][0x2d0], -R161 ;  /* 0x0000b400a8027a23 */ /* 0x000fe400000108a1 */
[----:B------:R-:W-:Y:S05]  /*8730*/  HMMA.16816.F32 R96, R140, R102, R96 ;  /* 0x000000668c60723c */ /* 0x000fea0000001860 */
[----:B------:R2:W-:Y:S02]  /*8740*/  MUFU.EX2 R202, R2 ;  /* 0x0000000200ca7308 */ /* 0x0005e40000000800 */
[----:B------:R-:W-:Y:S01]  /*8750*/  F2FP.PACK_AB R103, R211, R210 ;  /* 0x000000d2d367723e */ /* 0x000fe200000000ff */
[----:B------:R-:W-:Y:S04]  /*8760*/  FFMA.FTZ R140, R3, R242, R165 ;  /* 0x000000f2038c7223 */ /* 0x000fe800000100a5 */
[----:B------:R-:W-:Y:S02]  /*8770*/  FFMA.FTZ R141, R132, R243, R166 ;  /* 0x000000f3848d7223 */ /* 0x000fe400000100a6 */
[----:B------:R-:W-:Y:S01]  /*8780*/  FFMA.FTZ R3, R207, c[0x0][0x2d0], -R163 ;  /* 0x0000b400cf037a23 */ /* 0x000fe200000108a3 */
[----:B------:R3:W4:Y:S01]  /*8790*/  MUFU.EX2 R208, R101 ;  /* 0x0000006500d07308 */ /* 0x0007220000000800 */
[----:B-1----:R-:W-:Y:S09]  /*87a0*/  F2FP.PACK_AB R100, R206, R201 ;  /* 0x000000c9ce64723e */ /* 0x002ff200000000ff */
[----:B------:R-:W-:Y:S01]  /*87b0*/  MUFU.EX2 R168, R124 ;  /* 0x0000007c00a87308 */ /* 0x000fe20000000800 */
[--C-:B--2---:R-:W-:Y:S02]  /*87c0*/  FFMA.FTZ R2, R167, c[0x0][0x2d0], -R161.reuse ;  /* 0x0000b400a7027a23 */ /* 0x104fe400000108a1 */
[----:B------:R-:W-:Y:S07]  /*87d0*/  FFMA.FTZ R161, R209, c[0x0][0x2d0], -R161 ;  /* 0x0000b400d1a17a23 */ /* 0x000fee00000108a1 */
[----:B------:R1:W2:Y:S01]  /*87e0*/  MUFU.EX2 R205, R2 ;  /* 0x0000000200cd7308 */ /* 0x0002a20000000800 */
[----:B---3--:R-:W-:Y:S02]  /*87f0*/  F2FP.PACK_AB R101, R203, R200 ;  /* 0x000000c8cb65723e */ /* 0x008fe400000000ff */
[----:B----4-:R-:W-:Y:S07]  /*8800*/  F2FP.PACK_AB R102, R212, R208 ;  /* 0x000000d0d466723e */ /* 0x010fee00000000ff */
[----:B------:R-:W-:Y:S01]  /*8810*/  MUFU.EX2 R175, R162 ;  /* 0x000000a200af7308 */ /* 0x000fe20000000800 */
[-C--:B------:R-:W-:Y:S09]  /*8820*/  HMMA.16816.F32 R4, R100, R104.reuse, R4 ;  /* 0x000000686404723c */ /* 0x080ff20000001804 */
[----:B------:R3:W-:Y:S03]  /*8830*/  MUFU.EX2 R165, R3 ;  /* 0x0000000300a57308 */ /* 0x0007e60000000800 */
[----:B-1----:R-:W-:Y:S01]  /*8840*/  FFMA.FTZ R2, R174, c[0x0][0x2d0], -R163 ;  /* 0x0000b400ae027a23 */ /* 0x002fe200000108a3 */
[----:B--2---:R-:W-:Y:S06]  /*8850*/  F2FP.PACK_AB R110, R205, R202 ;  /* 0x000000cacd6e723e */ /* 0x004fec00000000ff */
[----:B------:R1:W-:Y:S10]  /*8860*/  MUFU.EX2 R181, R2 ;  /* 0x0000000200b57308 */ /* 0x0003f40000000800 */
[----:B------:R-:W-:Y:S01]  /*8870*/  MUFU.EX2 R174, R160 ;  /* 0x000000a000ae7308 */ /* 0x000fe20000000800 */
[----:B---3--:R-:W-:Y:S09]  /*8880*/  FADD.FTZ R3, R230, R141 ;  /* 0x0000008de6037221 */ /* 0x008ff20000010000 */
[----:B------:R-:W-:Y:S01]  /*8890*/  MUFU.EX2 R166, R121 ;  /* 0x0000007900a67308 */ /* 0x000fe20000000800 */
[----:B-1----:R-:W-:Y:S02]  /*88a0*/  FFMA.FTZ R2, R177, c[0x0][0x2d0], -R163 ;  /* 0x0000b400b1027a23 */ /* 0x002fe400000108a3 */
[----:B------:R-:W-:Y:S07]  /*88b0*/  FADD.FTZ R177, R229, R3 ;  /* 0x00000003e5b17221 */ /* 0x000fee0000010000 */
[----:B------:R1:W2:Y:S10]  /*88c0*/  MUFU.EX2 R180, R2 ;  /* 0x0000000200b47308 */ /* 0x0002b40000000800 */
[----:B------:R-:W3:Y:S01]  /*88d0*/  MUFU.EX2 R167, R120 ;  /* 0x0000007800a77308 */ /* 0x000ee20000000800 */
[--C-:B-1----:R-:W-:Y:S01]  /*88e0*/  FFMA.FTZ R2, R170, c[0x0][0x2d0], -R163.reuse ;  /* 0x0000b400aa027a23 */ /* 0x102fe200000108a3 */
[----:B--2---:R-:W-:Y:S08]  /*88f0*/  F2FP.PACK_AB R109, R180, R181 ;  /* 0x000000b5b46d723e */ /* 0x004ff000000000ff */
[----:B------:R-:W1:Y:S01]  /*8900*/  MUFU.EX2 R170, R123 ;  /* 0x0000007b00aa7308 */ /* 0x000e620000000800 */
[----:B---3--:R-:W-:Y:S09]  /*8910*/  F2FP.PACK_AB R160, R167, R166 ;  /* 0x000000a6a7a0723e */ /* 0x008ff200000000ff */
[----:B------:R2:W-:Y:S01]  /*8920*/  MUFU.EX2 R178, R2 ;  /* 0x0000000200b27308 */ /* 0x0005e20000000800 */
[----:B-1----:R-:W-:Y:S01]  /*8930*/  F2FP.PACK_AB R141, R170, R168 ;  /* 0x000000a8aa8d723e */ /* 0x002fe200000000ff */
[--C-:B--2---:R-:W-:Y:S08]  /*8940*/  FFMA.FTZ R2, R172, c[0x0][0x2d0], -R163.reuse ;  /* 0x0000b400ac027a23 */ /* 0x104ff000000108a3 */
[----:B------:R-:W1:Y:S01]  /*8950*/  MUFU.EX2 R172, R122 ;  /* 0x0000007a00ac7308 */ /* 0x000e620000000800 */
[----:B------:R-:W-:Y:S09]  /*8960*/  FFMA.FTZ R163, R135, c[0x0][0x2d0], -R163 ;  /* 0x0000b40087a37a23 */ /* 0x000ff200000108a3 */
[----:B------:R-:W2:Y:S10]  /*8970*/  MUFU.EX2 R179, R2 ;  /* 0x0000000200b37308 */ /* 0x000eb40000000800 */
[----:B------:R3:W4:Y:S01]  /*8980*/  MUFU.EX2 R135, R161 ;  /* 0x000000a100877308 */ /* 0x0007220000000800 */
[----:B-1----:R-:W-:Y:S09]  /*8990*/  F2FP.PACK_AB R143, R174, R172 ;  /* 0x000000acae8f723e */ /* 0x002ff200000000ff */
[----:B------:R-:W-:Y:S01]  /*89a0*/  MUFU.EX2 R132, R163 ;  /* 0x000000a300847308 */ /* 0x000fe20000000800 */
[----:B--2---:R-:W-:Y:S01]  /*89b0*/  F2FP.PACK_AB R111, R179, R178 ;  /* 0x000000b2b36f723e */ /* 0x004fe200000000ff */
[----:B------:R-:W-:Y:S04]  /*89c0*/  FFMA.FTZ R2, R133, R241, R173 ;  /* 0x000000f185027223 */ /* 0x000fe800000100ad */
[----:B------:R-:W-:Y:S04]  /*89d0*/  FADD.FTZ R131, R204, R2 ;  /* 0x00000002cc837221 */ /* 0x000fe80000010000 */
[----:B------:R-:W1:Y:S01]  /*89e0*/  MUFU.EX2 R133, R130 ;  /* 0x0000008200857308 */ /* 0x000e620000000800 */
[C---:B------:R-:W-:Y:S01]  /*89f0*/  HMMA.16816.F32 R8, R108.reuse, R104, R8 ;  /* 0x000000686c08723c */ /* 0x040fe20000001808 */
[----:B------:R-:W-:Y:S01]  /*8a00*/  FADD.FTZ R2, R227, R140 ;  /* 0x0000008ce3027221 */ /* 0x000fe20000010000 */
[----:B------:R-:W-:Y:S02]  /*8a10*/  F2FP.PACK_AB R140, R171, R169 ;  /* 0x000000a9ab8c723e */ /* 0x000fe400000000ff */
[----:B---3--:R-:W-:Y:S01]  /*8a20*/  F2FP.PACK_AB R161, R164, R165 ;  /* 0x000000a5a4a1723e */ /* 0x008fe200000000ff */
[----:B------:R-:W-:Y:S01]  /*8a30*/  FADD.FTZ R3, R226, R2 ;  /* 0x00000002e2037221 */ /* 0x000fe20000010000 */
[----:B----4-:R-:W-:Y:S01]  /*8a40*/  F2FP.PACK_AB R162, R135, R139 ;  /* 0x0000008b87a2723e */ /* 0x010fe200000000ff */
[----:B------:R-:W-:Y:S01]  /*8a50*/  FADD.FTZ R2, R225, R0 ;  /* 0x00000000e1027221 */ /* 0x000fe20000010000 */
[-C--:B------:R-:W-:Y:S01]  /*8a60*/  HMMA.16816.F32 R12, R108, R106.reuse, R12 ;  /* 0x0000006a6c0c723c */ /* 0x080fe2000000180c */
[----:B------:R-:W2:Y:S03]  /*8a70*/  MUFU.EX2 R173, R125 ;  /* 0x0000007d00ad7308 */ /* 0x000ea60000000800 */
[----:B------:R-:W-:Y:S02]  /*8a80*/  FADD.FTZ R0, R234, R177 ;  /* 0x000000b1ea007221 */ /* 0x000fe40000010000 */
[----:B------:R-:W-:Y:S02]  /*8a90*/  FADD.FTZ R3, R233, R3 ;  /* 0x00000003e9037221 */ /* 0x000fe40000010000 */
[C---:B------:R-:W-:Y:S01]  /*8aa0*/  HMMA.16816.F32 R16, R100.reuse, R106, R16 ;  /* 0x0000006a6410723c */ /* 0x040fe20000001810 */
[----:B------:R-:W3:Y:S03]  /*8ab0*/  LDSM.16.MT88.4 R104, [R186+0x1000] ;  /* 0x00100000ba68783b */ /* 0x000ee60000004200 */
[----:B------:R-:W-:Y:S02]  /*8ac0*/  FADD.FTZ R2, R228, R2 ;  /* 0x00000002e4027221 */ /* 0x000fe40000010000 */
[----:B------:R-:W-:Y:S01]  /*8ad0*/  FADD.FTZ R3, R182, R3 ;  /* 0x00000003b6037221 */ /* 0x000fe20000010000 */
[----:B-1----:R-:W-:Y:S01]  /*8ae0*/  F2FP.PACK_AB R163, R132, R133 ;  /* 0x0000008584a3723e */ /* 0x002fe200000000ff */
[-C--:B------:R-:W-:Y:S01]  /*8af0*/  HMMA.16816.F32 R20, R100, R112.reuse, R20 ;  /* 0x000000706414723c */ /* 0x080fe20000001814 */
[----:B------:R-:W-:Y:S07]  /*8b00*/  FADD.FTZ R2, R181, R2 ;  /* 0x00000002b5027221 */ /* 0x000fee0000010000 */
[C---:B------:R-:W-:Y:S01]  /*8b10*/  HMMA.16816.F32 R24, R108.reuse, R112, R24 ;  /* 0x000000706c18723c */ /* 0x040fe20000001818 */
[----:B--2---:R-:W-:Y:S07]  /*8b20*/  F2FP.PACK_AB R142, R175, R173 ;  /* 0x000000adaf8e723e */ /* 0x004fee00000000ff */
        /* <DEDUP_REMOVED lines=8> */
[-C--:B---3--:R-:W-:Y:S08]  /*8bb0*/  HMMA.16816.F32 R52, R100, R104.reuse, R52 ;  /* 0x000000686434723c */ /* 0x088ff00000001834 */
[C---:B------:R-:W-:Y:S07]  /*8bc0*/  HMMA.16816.F32 R56, R108.reuse, R104, R56 ;  /* 0x000000686c38723c */ /* 0x040fee0000001838 */
[----:B------:R-:W-:Y:S01]  /*8bd0*/  FADD.FTZ R104, R231, R131 ;  /* 0x00000083e7687221 */ /* 0x000fe20000010000 */
[-C--:B------:R-:W-:Y:S01]  /*8be0*/  HMMA.16816.F32 R60, R108, R106.reuse, R60 ;  /* 0x0000006a6c3c723c */ /* 0x080fe2000000183c */
[----:B------:R-:W-:Y:S03]  /*8bf0*/  LDSM.16.MT88.4 R128, [R185+0x1400] ;  /* 0x00140000b980783b */ /* 0x000fe60000004200 */
[----:B------:R-:W-:Y:S04]  /*8c00*/  FADD.FTZ R176, R232, R104 ;  /* 0x00000068e8b07221 */ /* 0x000fe80000010000 */
[C---:B------:R-:W-:Y:S08]  /*8c10*/  HMMA.16816.F32 R64, R100.reuse, R106, R64 ;  /* 0x0000006a6440723c */ /* 0x040ff00000001840 */
        /* <DEDUP_REMOVED lines=8> */
[----:B------:R-:W-:Y:S08]  /*8ca0*/  HMMA.16816.F32 R96, R100, R118, R96 ;  /* 0x000000766460723c */ /* 0x000ff00000001860 */
[-C--:B------:R-:W-:Y:S01]  /*8cb0*/  HMMA.16816.F32 R148, R140, R156.reuse, R4 ;  /* 0x0000009c8c94723c */ /* 0x080fe20000001804 */
[----:B------:R-:W2:Y:S07]  /*8cc0*/  LDSM.16.MT88.4 R4, [R186+0x1400] ;  /* 0x00140000ba04783b */ /* 0x000eae0000004200 */
[C---:B------:R-:W-:Y:S01]  /*8cd0*/  HMMA.16816.F32 R144, R160.reuse, R156, R8 ;  /* 0x0000009ca090723c */ /* 0x040fe20000001808 */
[----:B------:R-:W3:Y:S07]  /*8ce0*/  LDSM.16.MT88.4 R8, [R185+0x2000] ;  /* 0x00200000b908783b */ /* 0x000eee0000004200 */
[-C--:B------:R-:W-:Y:S01]  /*8cf0*/  HMMA.16816.F32 R152, R160, R158.reuse, R12 ;  /* 0x0000009ea098723c */ /* 0x080fe2000000180c */
[----:B------:R-:W4:Y:S07]  /*8d00*/  LDSM.16.MT88.4 R12, [R186+0x2000] ;  /* 0x00200000ba0c783b */ /* 0x000f2e0000004200 */
[C---:B------:R-:W-:Y:S08]  /*8d10*/  HMMA.16816.F32 R156, R140.reuse, R158, R16 ;  /* 0x0000009e8c9c723c */ /* 0x040ff00000001810 */
[-C--:B-1----:R-:W-:Y:S08]  /*8d20*/  HMMA.16816.F32 R100, R140, R112.reuse, R20 ;  /* 0x000000708c64723c */ /* 0x082ff00000001814 */
[C---:B------:R-:W-:Y:S08]  /*8d30*/  HMMA.16816.F32 R104, R160.reuse, R112, R24 ;  /* 0x00000070a068723c */ /* 0x040ff00000001818 */
[-C--:B------:R-:W-:Y:S08]  /*8d40*/  HMMA.16816.F32 R108, R160, R114.reuse, R28 ;  /* 0x00000072a06c723c */ /* 0x080ff0000000181c */
[C---:B------:R-:W-:Y:S08]  /*8d50*/  HMMA.16816.F32 R112, R140.reuse, R114, R32 ;  /* 0x000000728c70723c */ /* 0x040ff00000001820 */
[-C--:B------:R-:W-:Y:S08]  /*8d60*/  HMMA.16816.F32 R116, R140, R128.reuse, R36 ;  /* 0x000000808c74723c */ /* 0x080ff00000001824 */
        /* <DEDUP_REMOVED lines=10> */
[C---:B------:R-:W-:Y:S07]  /*8e10*/  HMMA.16816.F32 R64, R140.reuse, R6, R64 ;  /* 0x000000068c40723c */ /* 0x040fee0000001840 */
        /* <DEDUP_REMOVED lines=28> */
[----:B------:R-:W-:Y:S01]  /*8fe0*/  MOV R139, R136 ;  /* 0x00000088008b7202 */ /* 0x000fe20000000f00 */
[----:B------:R-:W-:Y:S02]  /*8ff0*/  FADD.FTZ R0, R133, R0 ;  /* 0x0000000085007221 */ /* 0x000fe40000010000 */
[----:B------:R-:W-:Y:S01]  /*9000*/  HMMA.16816.F32 R96, R140, R14, R96 ;  /* 0x0000000e8c60723c */ /* 0x000fe20000001860 */
[----:B------:R-:W-:Y:S03]  /*9010*/  FADD.FTZ R241, R175, R4 ;  /* 0x00000004aff17221 */ /* 0x000fe60000010000 */
[----:B------:R-:W-:Y:S01]  /*9020*/  FADD.FTZ R243, R174, R3 ;  /* 0x00000003aef37221 */ /* 0x000fe20000010000 */
[----:B------:R-:W-:Y:S01]  /*9030*/  MOV R3, R138 ;  /* 0x0000008a00037202 */ /* 0x000fe20000000f00 */
[----:B------:R-:W-:Y:S01]  /*9040*/  FADD.FTZ R242, R135, R2 ;  /* 0x0000000287f27221 */ /* 0x000fe20000010000 */
[----:B------:R-:W-:Y:S01]  /*9050*/  MOV R140, R134 ;  /* 0x00000086008c7202 */ /* 0x000fe20000000f00 */
[----:B------:R-:W-:Y:S01]  /*9060*/  FADD.FTZ R244, R132, R0 ;  /* 0x0000000084f47221 */ /* 0x000fe20000010000 */
[----:B------:R-:W-:Y:S01]  /*9070*/  MOV R132, R137 ;  /* 0x0000008900847202 */ /* 0x000fe20000000f00 */
[----:B------:R-:W-:-:S05]  /*9080*/  @P0 BRA `(.L_x_1082) ;  /* 0xffffd0f000000947 */ /* 0x000fca000383ffff */
.L_x_1077:
[----:B------:R-:W-:-:S13]  /*9090*/  ISETP.GE.AND P0, PT, R199, R245, PT ;  /* 0x000000f5c700720c */ /* 0x000fda0003f06270 */
[----:B------:R-:W-:Y:S05]  /*90a0*/  @!P0 BRA `(.L_x_1083) ;  /* 0x0000297000008947 */ /* 0x000fea0003800000 */
.L_x_1086:
[----:B------:R-:W-:Y:S04]  /*90b0*/  DEPBAR.LE SB0, 0x0 ;  /* 0x000080000000791a */ /* 0x000fe80000000000 */
[----:B------:R-:W-:Y:S01]  /*90c0*/  WARPSYNC 0xffffffff ;  /* 0xffffffff00007948 */ /* 0x000fe20003800000 */
[----:B------:R-:W-:Y:S01]  /*90d0*/  BAR.SYNC.DEFER_BLOCKING 0x0 ;  /* 0x0000000000007b1d */ /* 0x000fe20000010000 */
[----:B------:R-:W-:Y:S01]  /*90e0*/  SHF.R.S32.HI R0, RZ, 0x1f, R199 ;  /* 0x0000001fff007819 */ /* 0x000fe200000114c7 */
[----:B------:R-:W-:Y:S04]  /*90f0*/  IMAD.MOV.U32 R132, RZ, RZ, R136 ;  /* 0x000000ffff847224 */ /* 0x000fe800078e0088 */
[----:B------:R-:W-:Y:S04]  /*9100*/  IMAD R0, R0, c[0x0][0x208], RZ ;  /* 0x0000820000007a24 */ /* 0x000fe800078e02ff */
[C---:B------:R-:W-:Y:S01]  /*9110*/  IMAD R0, R199.reuse, c[0x0][0x20c], R0 ;  /* 0x00008300c7007a24 */ /* 0x040fe200078e0200 */
[----:B------:R-:W-:Y:S01]  /*9120*/  LDSM.16.M88.4 R48, [R187] ;  /* 0x00000000bb30783b */ /* 0x000fe20000000200 */
[----:B------:R-:W-:Y:S06]  /*9130*/  BSSY B0, `(.L_x_1084) ;  /* 0x00000d8000007945 */ /* 0x000fec0003800000 */
[----:B------:R-:W1:Y:S07]  /*9140*/  S2R R2, SR_TID.X ;  /* 0x0000000000027919 */ /* 0x000e6e0000002100 */
[----:B------:R-:W2:Y:S07]  /*9150*/  LDSM.16.M88.4 R16, [R184] ;  /* 0x00000000b810783b */ /* 0x000eae0000000200 */
[----:B------:R-:W3:Y:S07]  /*9160*/  LDSM.16.M88.4 R44, [R187+0x1000] ;  /* 0x00100000bb2c783b */ /* 0x000eee0000000200 */
[----:B------:R-:W4:Y:S07]  /*9170*/  LDSM.16.M88.4 R32, [R184+0x400] ;  /* 0x00040000b820783b */ /* 0x000f2e0000000200 */
[----:B------:R-:W5:Y:S07]  /*9180*/  LDSM.16.M88.4 R140, [R184+0x800] ;  /* 0x00080000b88c783b */ /* 0x000f6e0000000200 */
[----:B------:R-:W-:Y:S07]  /*9190*/  LDSM.16.M88.4 R160, [R188] ;  /* 0x00000000bca0783b */ /* 0x000fee0000000200 */
[----:B------:R-:W2:Y:S07]  /*91a0*/  LDSM.16.M88.4 R164, [R189] ;  /* 0x00000000bda4783b */ /* 0x000eae0000000200 */
[----:B------:R-:W3:Y:S07]  /*91b0*/  LDSM.16.M88.4 R168, [R188+0x1000] ;  /* 0x00100000bca8783b */ /* 0x000eee0000000200 */
[----:B------:R-:W3:Y:S07]  /*91c0*/  LDSM.16.M88.4 R172, [R197] ;  /* 0x00000000c5ac783b */ /* 0x000eee0000000200 */
[----:B------:R-:W4:Y:S01]  /*91d0*/  LDSM.16.M88.4 R176, [R196] ;  /* 0x00000000c4b0783b */ /* 0x000f220000000200 */
[----:B-1----:R-:W-:Y:S01]  /*91e0*/  ISETP.GT.AND P0, PT, R2, 0x3f, PT ;  /* 0x0000003f0200780c */ /* 0x002fe20003f04270 */
[----:B------:R-:W-:Y:S04]  /*91f0*/  IMAD.WIDE.U32 R2, R199, c[0x0][0x208], RZ ;  /* 0x00008200c7027a25 */ /* 0x000fe800078e00ff */
[----:B------:R-:W-:Y:S02]  /*9200*/  IMAD.IADD R0, R3, 0x1, R0 ;  /* 0x0000000103007824 */ /* 0x000fe400078e0200 */
[----:B------:R-:W-:Y:S04]  /*9210*/  IMAD.WIDE.U32 R2, R2, 0x30, RZ ;  /* 0x0000003002027825 */ /* 0x000fe800078e00ff */
[----:B------:R-:W-:Y:S01]  /*9220*/  IMAD R0, R0, 0x30, RZ ;  /* 0x0000003000007824 */ /* 0x000fe200078e02ff */
[-C--:B------:R-:W-:Y:S01]  /*9230*/  IADD3 R8, P1, R236, R2.reuse, RZ ;  /* 0x00000002ec087210 */ /* 0x080fe20007f3e0ff */
[----:B------:R-:W-:Y:S02]  /*9240*/  @!P0 IMAD.MOV.U32 R4, RZ, RZ, c[0x0][0x208] ;  /* 0x00008200ff048624 */ /* 0x000fe400078e00ff */
[----:B------:R-:W-:Y:S02]  /*9250*/  IMAD.IADD R0, R3, 0x1, R0 ;  /* 0x0000000103007824 */ /* 0x000fe400078e0200 */
[----:B------:R-:W-:Y:S01]  /*9260*/  @!P0 IMAD.MOV.U32 R5, RZ, RZ, c[0x0][0x20c] ;  /* 0x00008300ff058624 */ /* 0x000fe200078e00ff */
[----:B------:R-:W-:Y:S01]  /*9270*/  @!P0 LEA R20, P2, R4, R2, 0x5 ;  /* 0x0000000204148211 */ /* 0x000fe200078428ff */
[----:B------:R-:W-:Y:S01]  /*9280*/  IMAD.X R9, R0, 0x1, R235, P1 ;  /* 0x0000000100097824 */ /* 0x000fe200008e06eb */
[----:B------:R-:W-:Y:S02]  /*9290*/  LEA R26, P1, R8, c[0x0][0x1f8], 0x1 ;  /* 0x00007e00081a7a11 */ /* 0x000fe400078208ff */
[----:B------:R-:W-:Y:S02]  /*92a0*/  @!P0 LEA.HI.X R3, R4, R0, R5, 0x5, P2 ;  /* 0x0000000004038211 */ /* 0x000fe400010f2c05 */
[-C--:B--2---:R-:W-:Y:S03]  /*92b0*/  HMMA.16816.F32 R4, R48, R16.reuse, RZ ;  /* 0x000000103004723c */ /* 0x084fe600000018ff */
[--C-:B------:R-:W-:Y:S02]  /*92c0*/  IADD3 R12, P3, P2, R2, 0x20, R236.reuse ;  /* 0x00000020020c7810 */ /* 0x100fe40007a7e0ec */
[----:B------:R-:W-:Y:S02]  /*92d0*/  LEA.HI.X R27, R8, c[0x0][0x1fc], R9, 0x1, P1 ;  /* 0x00007f00081b7a11 */ /* 0x000fe400008f0c09 */
[----:B------:R-:W-:Y:S01]  /*92e0*/  IADD3.X R13, R0, RZ, R235, P3, P2 ;  /* 0x000000ff000d7210 */ /* 0x000fe20001fe44eb */
[C---:B---3--:R-:W-:Y:S02]  /*92f0*/  HMMA.16816.F32 R8, R44.reuse, R16, RZ ;  /* 0x000000102c08723c */ /* 0x048fe400000018ff */
[----:B------:R-:W-:Y:S01]  /*9300*/  @!PT LDS RZ, [RZ] ;  /* 0x00000000fffff984 */ /* 0x000fe20000000800 */
[----:B------:R-:W-:Y:S01]  /*9310*/  @!PT LDS RZ, [RZ] ;  /* 0x00000000fffff984 */ /* 0x000fe20000000800 */
[----:B------:R-:W-:Y:S01]  /*9320*/  @!PT LDS RZ, [RZ] ;  /* 0x00000000fffff984 */ /* 0x000fe20000000800 */
[----:B------:R1:W-:Y:S02]  /*9330*/  LDGSTS.E.BYPASS.LTC128B.128 [R198+0x1880], [R26.64], !P6 ;  /* 0x018800001ac67fae */ /* 0x0003e4000f101d46 */
[----:B------:R-:W-:Y:S02]  /*9340*/  LEA R30, P3, R12, c[0x0][0x1f8], 0x1 ;  /* 0x00007e000c1e7a11 */ /* 0x000fe400078608ff */
[--C-:B------:R-:W-:Y:S02]  /*9350*/  IADD3 R2, P2, P1, R2, 0x40, R236.reuse ;  /* 0x0000004002027810 */ /* 0x100fe4000795e0ec */
[----:B------:R-:W-:Y:S02]  /*9360*/  LEA.HI.X R31, R12, c[0x0][0x1fc], R13, 0x1, P3 ;  /* 0x00007f000c1f7a11 */ /* 0x000fe400018f0c0d */
[-C--:B------:R-:W-:Y:S02]  /*9370*/  HMMA.16816.F32 R12, R44, R18.reuse, RZ ;  /* 0x000000122c0c723c */ /* 0x080fe400000018ff */
[----:B------:R-:W-:Y:S01]  /*9380*/  LEA R28, P3, R2, c[0x0][0x1f8], 0x1 ;  /* 0x00007e00021c7a11 */ /* 0x000fe200078608ff */
[----:B------:R2:W-:Y:S01]  /*9390*/  LDGSTS.E.BYPASS.LTC128B.128 [R198+0x2480], [R30.64], !P5 ;  /* 0x024800001ec67fae */ /* 0x0005e2000e901d46 */
[--C-:B------:R-:W-:Y:S02]  /*93a0*/  IADD3.X R0, R0, RZ, R235.reuse, P2, P1 ;  /* 0x000000ff00007210 */ /* 0x100fe400017e24eb */
[----:B------:R-:W-:Y:S02]  /*93b0*/  @!P0 IADD3 R24, P2, P1, R20, 0x20, R236 ;  /* 0x0000002014188810 */ /* 0x000fe4000795e0ec */
[C---:B------:R-:W-:Y:S04]  /*93c0*/  HMMA.16816.F32 R16, R48.reuse, R18, RZ ;  /* 0x000000123010723c */ /* 0x040fe800000018ff */
[----:B------:R-:W-:Y:S02]  /*93d0*/  LEA.HI.X R29, R2, c[0x0][0x1fc], R0, 0x1, P3 ;  /* 0x00007f00021d7a11 */ /* 0x000fe400018f0c00 */
[C-C-:B------:R-:W-:Y:S02]  /*93e0*/  @!P0 IADD3.X R39, R3.reuse, RZ, R235.reuse, P2, P1 ;  /* 0x000000ff03278210 */ /* 0x140fe400017e24eb */
[C---:B------:R-:W-:Y:S01]  /*93f0*/  @!P0 IADD3 R0, P1, R20.reuse, R236, RZ ;  /* 0x000000ec14008210 */ /* 0x040fe20007f3e0ff */
[----:B------:R2:W-:Y:S03]  /*9400*/  LDGSTS.E.BYPASS.LTC128B.128 [R198+0x3080], [R28.64], !P4 ;  /* 0x030800001cc67fae */ /* 0x0005e6000e101d46 */
[----:B------:R-:W-:Y:S02]  /*9410*/  @!P0 IADD3 R2, P3, P2, R20, 0x40, R236 ;  /* 0x0000004014028810 */ /* 0x000fe40007a7e0ec */
[-C--:B----4-:R-:W-:Y:S02]  /*9420*/  HMMA.16816.F32 R20, R48, R32.reuse, RZ ;  /* 0x000000203014723c */ /* 0x090fe400000018ff */
[C-C-:B------:R-:W-:Y:S01]  /*9430*/  @!P0 IADD3.X R25, R3.reuse, RZ, R235.reuse, P3, P2 ;  /* 0x000000ff03198210 */ /* 0x140fe20001fe44eb */
[----:B------:R-:W-:Y:S01]  /*9440*/  @!P0 IMAD.X R3, R3, 0x1, R235, P1 ;  /* 0x0000000103038824 */ /* 0x000fe200008e06eb */
[----:B------:R-:W-:Y:S02]  /*9450*/  @!P0 LEA R36, P3, R0, c[0x0][0x1f8], 0x1 ;  /* 0x00007e0000248a11 */ /* 0x000fe400078608ff */
[----:B------:R-:W-:Y:S02]  /*9460*/  @!P0 LEA R40, P2, R24, c[0x0][0x1f8], 0x1 ;  /* 0x00007e0018288a11 */ /* 0x000fe400078408ff */
[----:B------:R-:W-:Y:S01]  /*9470*/  @!P0 LEA.HI.X R37, R0, c[0x0][0x1fc], R3, 0x1, P3 ;  /* 0x00007f0000258a11 */ /* 0x000fe200018f0c03 */
[----:B------:R-:W-:Y:S03]  /*9480*/  IMAD.MOV.U32 R0, RZ, RZ, R138 ;  /* 0x000000ffff007224 */ /* 0x000fe600078e008a */
[----:B------:R-:W-:Y:S01]  /*9490*/  @!P0 LEA.HI.X R41, R24, c[0x0][0x1fc], R39, 0x1, P2 ;  /* 0x00007f0018298a11 */ /* 0x000fe200010f0c27 */
[----:B------:R5:W-:Y:S01]  /*94a0*/  @!P0 LDGSTS.E.BYPASS.LTC128B.128 [R198+0x2080], [R36.64], !P6 ;  /* 0x0208000024c68fae */ /* 0x000be2000f101d46 */
[C---:B------:R-:W-:Y:S02]  /*94b0*/  @!P0 LEA R38, P1, R2.reuse, c[0x0][0x1f8], 0x1 ;  /* 0x00007e0002268a11 */ /* 0x040fe400078208ff */
[----:B------:R-:W-:Y:S02]  /*94c0*/  ISETP.GT.AND P2, PT, R199, R245, PT ;  /* 0x000000f5c700720c */ /* 0x000fe40003f44270 */
[----:B------:R-:W-:Y:S01]  /*94d0*/  @!P0 LEA.HI.X R39, R2, c[0x0][0x1fc], R25, 0x1, P1 ;  /* 0x00007f0002278a11 */ /* 0x000fe200008f0c19 */
[----:B------:R-:W-:Y:S01]  /*94e0*/  IMAD.MOV.U32 R2, RZ, RZ, R137 ;  /* 0x000000ffff027224 */ /* 0x000fe200078e0089 */
[C---:B-1----:R-:W-:Y:S01]  /*94f0*/  HMMA.16816.F32 R24, R44.reuse, R32, RZ ;  /* 0x000000202c18723c */ /* 0x042fe200000018ff */
[----:B------:R1:W-:Y:S07]  /*9500*/  @!P0 LDGSTS.E.BYPASS.LTC128B.128 [R198+0x2c80], [R40.64], !P5 ;  /* 0x02c8000028c68fae */ /* 0x0003ee000e901d46 */
[-C--:B--2---:R-:W-:Y:S01]  /*9510*/  HMMA.16816.F32 R28, R44, R34.reuse, RZ ;  /* 0x000000222c1c723c */ /* 0x084fe200000018ff */
[----:B------:R5:W-:Y:S07]  /*9520*/  @!P0 LDGSTS.E.BYPASS.LTC128B.128 [R198+0x3880], [R38.64], !P4 ;  /* 0x0388000026c68fae */ /* 0x000bee000e101d46 */
[C---:B------:R-:W-:Y:S01]  /*9530*/  HMMA.16816.F32 R32, R48.reuse, R34, RZ ;  /* 0x000000223020723c */ /* 0x040fe200000018ff */
[----:B------:R-:W0:Y:S07]  /*9540*/  LDGDEPBAR ;  /* 0x00000000000079af */ /* 0x000e2e0000000000 */
[-C--:B-----5:R-:W-:Y:S08]  /*9550*/  HMMA.16816.F32 R36, R48, R140.reuse, RZ ;  /* 0x0000008c3024723c */ /* 0x0a0ff000000018ff */
[C---:B-1----:R-:W-:Y:S08]  /*9560*/  HMMA.16816.F32 R40, R44.reuse, R140, RZ ;  /* 0x0000008c2c28723c */ /* 0x042ff000000018ff */
        /* <DEDUP_REMOVED lines=51> */
[----:B------:R-:W3:Y:S07]  /*98a0*/  LDSM.16.M88.4 R160, [R184+0x1c00] ;  /* 0x001c0000b8a0783b */ /* 0x000eee0000000200 */
        /* <DEDUP_REMOVED lines=16> */
[----:B------:R-:W3:Y:S07]  /*99b0*/  LDSM.16.M88.4 R140, [R191] ;  /* 0x00000000bf8c783b */ /* 0x000eee0000000200 */
[----:B------:R-:W4:Y:S01]  /*99c0*/  LDSM.16.M88.4 R172, [R190] ;  /* 0x00000000beac783b */ /* 0x000f220000000200 */
[-C--:B-1----:R-:W-:Y:S01]  /*99d0*/  HMMA.16816.F32 R4, R160, R164.reuse, R4 ;  /* 0x000000a4a004723c */ /* 0x082fe20000001804 */
[----:B------:R-:W-:Y:S05]  /*99e0*/  DEPBAR.LE SB0, 0x0 ;  /* 0x000080000000791a */ /* 0x000fea0000000000 */
[----:B------:R-:W-:Y:S02]  /*99f0*/  BAR.SYNC.DEFER_BLOCKING 0x0 ;  /* 0x0000000000007b1d */ /* 0x000fe40000010000 */
        /* <DEDUP_REMOVED lines=13> */
[----:B------:R-:W-:Y:S02]  /*9ad0*/  IADD3 R3, -R247, 0x30, RZ ;  /* 0x00000030f7037810 */ /* 0x000fe40007ffe1ff */
[----:B------:R-:W-:Y:S02]  /*9ae0*/  P2R R162, PR, RZ, 0x4 ;  /* 0x00000004ffa27803 */ /* 0x000fe40000000000 */
[----:B------:R-:W-:Y:S11]  /*9af0*/  ISETP.GE.AND P0, PT, R3, 0x21, PT ;  /* 0x000000210300780c */ /* 0x000ff60003f06270 */
[----:B------:R-:W-:Y:S02]  /*9b00*/  @!UPT UIADD3 URZ, URZ, URZ, URZ ;  /* 0x0000003f3f3ff290 */ /* 0x000fe4000fffe03f */
[----:B------:R-:W-:Y:S01]  /*9b10*/  @P0 IADD3 R133, R199, -0x1, RZ ;  /* 0xffffffffc7850810 */ /* 0x000fe20007ffe0ff */
[----:B------:R-:W-:Y:S02]  /*9b20*/  @P0 IMAD.MOV.U32 R139, RZ, RZ, c[0x0][0x1e0] ;  /* 0x00007800ff8b0624 */ /* 0x000fe400078e00ff */
[----:B------:R-:W-:Y:S01]  /*9b30*/  @P0 IMAD.MOV.U32 R140, RZ, RZ, 0x5 ;  /* 0x00000005ff8c0424 */ /* 0x000fe200078e00ff */
[----:B------:R-:W-:Y:S01]  /*9b40*/  @P0 SHF.R.S32.HI R135, RZ, 0x1f, R133 ;  /* 0x0000001fff870819 */ /* 0x000fe20000011485 */
[----:B------:R-:W-:Y:S03]  /*9b50*/  @P0 IMAD.WIDE.U32 R142, R133, c[0x0][0x1e0], RZ ;  /* 0x00007800858e0a25 */ /* 0x000fe600078e00ff */
[----:B------:R-:W-:Y:S01]  /*9b60*/  @P0 SHF.L.U64.HI R141, R139, R140, c[0x0][0x1e4] ;  /* 0x000079008b8d0619 */ /* 0x000fe2000001028c */
[----:B------:R-:W-:Y:S02]  /*9b70*/  @P0 IMAD R135, R135, c[0x0][0x1e0], RZ ;  /* 0x0000780087870a24 */ /* 0x000fe400078e02ff */
[----:B------:R-:W-:Y:S02]  /*9b80*/  @P0 IMAD.SHL.U32 R140, R139, 0x20, RZ ;  /* 0x000000208b8c0824 */ /* 0x000fe400078e00ff */
[----:B------:R-:W-:Y:S02]  /*9b90*/  @P0 IMAD R135, R133, c[0x0][0x1e4], R135 ;  /* 0x0000790085870a24 */ /* 0x000fe400078e0287 */
[----:B------:R-:W-:Y:S04]  /*9ba0*/  @P0 IMAD.WIDE.U32 R140, R142, 0x30, R140 ;  /* 0x000000308e8c0825 */ /* 0x000fe800078e008c */
[----:B------:R-:W-:Y:S01]  /*9bb0*/  @P0 IMAD.IADD R135, R143, 0x1, R135 ;  /* 0x000000018f870824 */ /* 0x000fe200078e0287 */
[C---:B------:R-:W-:Y:S03]  /*9bc0*/  @P0 IADD3 R168, P3, P1, R140.reuse, 0x20, R238 ;  /* 0x000000208ca80810 */ /* 0x040fe6000797e0ee */
[----:B------:R-:W-:Y:S04]  /*9bd0*/  @P0 IMAD R135, R135, 0x30, RZ ;  /* 0x0000003087870824 */ /* 0x000fe800078e02ff */
        /* <DEDUP_REMOVED lines=15> */
[C---:B------:R-:W-:Y:S02]  /*9cd0*/  @P1 IMAD.SHL.U32 R133, R142.reuse, 0x2, RZ ;  /* 0x000000028e851824 */ /* 0x040fe400078e00ff */
[----:B------:R-:W-:Y:S03]  /*9ce0*/  @P1 IMAD R3, R3, 0x30, RZ ;  /* 0x0000003003031824 */ /* 0x000fe600078e02ff */
[----:B------:R-:W-:Y:S01]  /*9cf0*/  @P1 IADD3 R139, P2, R133, 0x40, RZ ;  /* 0x00000040858b1810 */ /* 0x000fe20007f5e0ff */
[----:B------:R-:W-:Y:S03]  /*9d00*/  @P1 IMAD.IADD R3, R143, 0x1, R3 ;  /* 0x000000018f031824 */ /* 0x000fe600078e0203 */
[----:B------:R-:W-:Y:S02]  /*9d10*/  @P1 IADD3 R166, P3, R139, c[0x0][0x1c8], RZ ;  /* 0x000072008ba61a10 */ /* 0x000fe40007f7e0ff */
[----:B------:R-:W-:Y:S04]  /*9d20*/  @P1 SHF.L.U64.HI R3, R142, 0x1, R3 ;  /* 0x000000018e031819 */ /* 0x000fe80000010203 */
[--C-:B------:R-:W-:Y:S02]  /*9d30*/  @P1 IADD3.X R167, RZ, c[0x0][0x1cc], R3.reuse, P3, P2 ;  /* 0x00007300ffa71a10 */ /* 0x100fe40001fe4403 */
[----:B------:R-:W-:Y:S04]  /*9d40*/  @P1 IADD3 R139, P2, R133, 0x80, RZ ;  /* 0x00000080858b1810 */ /* 0x000fe80007f5e0ff */
[----:B------:R-:W-:Y:S04]  /*9d50*/  @P1 IADD3 R164, P3, R139, c[0x0][0x1c8], RZ ;  /* 0x000072008ba41a10 */ /* 0x000fe80007f7e0ff */
[----:B------:R-:W-:Y:S02]  /*9d60*/  @P1 IADD3.X R165, RZ, c[0x0][0x1cc], R3, P3, P2 ;  /* 0x00007300ffa51a10 */ /* 0x000fe40001fe4403 */
[----:B------:R-:W-:Y:S02]  /*9d70*/  @P0 IADD3 R139, P3, R238, R140, RZ ;  /* 0x0000008cee8b0210 */ /* 0x000fe40007f7e0ff */
[----:B------:R-:W-:Y:S03]  /*9d80*/  ISETP.NE.AND P2, PT, R162, RZ, PT ;  /* 0x000000ffa200720c */ /* 0x000fe60003f45270 */
        /* <DEDUP_REMOVED lines=18> */
.L_x_1085:
[----:B------:R-:W-:Y:S05]  /*9eb0*/  BSYNC B0 ;  /* 0x0000000000007941 */ /* 0x000fea0003800000 */
.L_x_1084:
[----:B------:R-:W-:Y:S01]  /*9ec0*/  FMNMX.FTZ R3, R4, R138, !PT ;  /* 0x0000008a04037209 */ /* 0x000fe20007810000 */
[----:B-1----:R-:W-:Y:S01]  /*9ed0*/  LDSM.16.MT88.4 R160, [R185] ;  /* 0x00000000b9a0783b */ /* 0x002fe20000004200 */
[----:B------:R-:W-:Y:S02]  /*9ee0*/  FMNMX.FTZ R133, R6, R137, !PT ;  /* 0x0000008906857209 */ /* 0x000fe40007810000 */
[----:B------:R-:W-:Y:S02]  /*9ef0*/  FMNMX.FTZ R3, R5, R3, !PT ;  /* 0x0000000305037209 */ /* 0x000fe40007810000 */
        /* <DEDUP_REMOVED lines=33> */
[----:B------:R-:W-:Y:S01]  /*a110*/  IADD3 R199, R199, -0x1, RZ ;  /* 0xffffffffc7c77810 */ /* 0x000fe20007ffe0ff */
[----:B------:R-:W2:Y:S01]  /*a120*/  SHFL.BFLY PT, R137, R133, 0x2, 0x1f ;  /* 0x0c401f0085897f89 */ /* 0x000ea200000e0000 */
[----:B------:R-:W-:Y:S04]  /*a130*/  FMNMX.FTZ R135, R44, R135, !PT ;  /* 0x000000872c877209 */ /* 0x000fe80007810000 */
[----:B------:R-:W-:Y:S05]  /*a140*/  FMNMX.FTZ R135, R45, R135, !PT ;  /* 0x000000872d877209 */ /* 0x000fea0007810000 */
[----:B------:R-:W3:Y:S01]  /*a150*/  SHFL.BFLY PT, R138, R135, 0x2, 0x1f ;  /* 0x0c401f00878a7f89 */ /* 0x000ee200000e0000 */
[----:B-1----:R-:W-:Y:S02]  /*a160*/  FMNMX.FTZ R3, R3, R136, !PT ;  /* 0x0000008803037209 */ /* 0x002fe40007810000 */
[----:B------:R-:W-:Y:S05]  /*a170*/  FMNMX.FTZ R136, R10, R134, !PT ;  /* 0x000000860a887209 */ /* 0x000fea0007810000 */
[----:B------:R-:W1:Y:S01]  /*a180*/  SHFL.BFLY PT, R139, R3, 0x1, 0x1f ;  /* 0x0c201f00038b7f89 */ /* 0x000e6200000e0000 */
[----:B------:R-:W-:Y:S02]  /*a190*/  FMNMX.FTZ R136, R11, R136, !PT ;  /* 0x000000880b887209 */ /* 0x000fe40007810000 */
[----:B--2---:R-:W-:Y:S02]  /*a1a0*/  FMNMX.FTZ R133, R133, R137, !PT ;  /* 0x0000008985857209 */ /* 0x004fe40007810000 */
[----:B------:R-:W-:Y:S03]  /*a1b0*/  FMNMX.FTZ R137, R14, R136, !PT ;  /* 0x000000880e897209 */ /* 0x000fe60007810000 */
[----:B------:R-:W2:Y:S01]  /*a1c0*/  SHFL.BFLY PT, R140, R133, 0x1, 0x1f ;  /* 0x0c201f00858c7f89 */ /* 0x000ea200000e0000 */
[----:B---3--:R-:W-:Y:S02]  /*a1d0*/  FMNMX.FTZ R136, R135, R138, !PT ;  /* 0x0000008a87887209 */ /* 0x008fe40007810000 */
[----:B------:R-:W-:Y:S05]  /*a1e0*/  FMNMX.FTZ R135, R15, R137, !PT ;  /* 0x000000890f877209 */ /* 0x000fea0007810000 */
[----:B------:R-:W3:Y:S01]  /*a1f0*/  SHFL.BFLY PT, R141, R136, 0x1, 0x1f ;  /* 0x0c201f00888d7f89 */ /* 0x000ee200000e0000 */
        /* <DEDUP_REMOVED lines=8> */
[----:B--2---:R-:W-:Y:S01]  /*a280*/  FMNMX.FTZ R137, R133, R140, !PT ;  /* 0x0000008c85897209 */ /* 0x004fe20007810000 */
[--C-:B------:R-:W-:Y:S01]  /*a290*/  FFMA.FTZ R20, R20, c[0x0][0x2d0], -R165.reuse ;  /* 0x0000b40014147a23 */ /* 0x100fe200000108a5 */
[----:B------:R-:W-:Y:S01]  /*a2a0*/  FMNMX.FTZ R133, R42, R3, !PT ;  /* 0x000000032a857209 */ /* 0x000fe20007810000 */
[----:B------:R-:W-:Y:S01]  /*a2b0*/  FMUL.FTZ R3, R0, c[0x0][0x2d0] ;  /* 0x0000b40000037a20 */ /* 0x000fe20000410000 */
[----:B------:R-:W-:Y:S01]  /*a2c0*/  MUFU.EX2 R200, R4 ;  /* 0x0000000400c87308 */ /* 0x000fe20000000800 */
[----:B------:R-:W-:Y:S01]  /*a2d0*/  FMUL.FTZ R166, R137, c[0x0][0x2d0] ;  /* 0x0000b40089a67a20 */ /* 0x000fe20000410000 */
[----:B------:R-:W-:Y:S01]  /*a2e0*/  FMNMX.FTZ R0, R43, R133, !PT ;  /* 0x000000852b007209 */ /* 0x000fe20007810000 */
[----:B------:R-:W-:Y:S01]  /*a2f0*/  FADD.FTZ R2, -R137, R2 ;  /* 0x0000000289027221 */ /* 0x000fe20000010100 */
[----:B---3--:R-:W-:Y:S01]  /*a300*/  FMNMX.FTZ R136, R136, R141, !PT ;  /* 0x0000008d88887209 */ /* 0x008fe20007810000 */
[--C-:B------:R-:W-:Y:S01]  /*a310*/  FFMA.FTZ R21, R21, c[0x0][0x2d0], -R165.reuse ;  /* 0x0000b40015157a23 */ /* 0x100fe200000108a5 */
[----:B------:R-:W-:Y:S01]  /*a320*/  FMNMX.FTZ R0, R46, R0, !PT ;  /* 0x000000002e007209 */ /* 0x000fe20007810000 */
[----:B------:R-:W-:Y:S02]  /*a330*/  FMUL.FTZ R2, R2, c[0x0][0x2d0] ;  /* 0x0000b40002027a20 */ /* 0x000fe40000410000 */
[----:B------:R-:W-:Y:S01]  /*a340*/  FMUL.FTZ R164, R136, c[0x0][0x2d0] ;  /* 0x0000b40088a47a20 */ /* 0x000fe20000410000 */
[----:B------:R1:W2:Y:S01]  /*a350*/  MUFU.EX2 R135, R3 ;  /* 0x0000000300877308 */ /* 0x0002a20000000800 */
[----:B------:R-:W-:Y:S01]  /*a360*/  FMNMX.FTZ R0, R47, R0, !PT ;  /* 0x000000002f007209 */ /* 0x000fe20007810000 */
[--C-:B------:R-:W-:Y:S02]  /*a370*/  FFMA.FTZ R22, R22, c[0x0][0x2d0], -R166.reuse ;  /* 0x0000b40016167a23 */ /* 0x100fe400000108a6 */
[----:B------:R-:W-:Y:S02]  /*a380*/  FFMA.FTZ R23, R23, c[0x0][0x2d0], -R166 ;  /* 0x0000b40017177a23 */ /* 0x000fe400000108a6 */
[----:B------:R-:W-:Y:S02]  /*a390*/  FFMA.FTZ R25, R25, c[0x0][0x2d0], -R164 ;  /* 0x0000b40019197a23 */ /* 0x000fe400000108a4 */
[--C-:B------:R-:W-:Y:S02]  /*a3a0*/  FFMA.FTZ R34, R34, c[0x0][0x2d0], -R166.reuse ;  /* 0x0000b40022227a23 */ /* 0x100fe400000108a6 */
[----:B------:R3:W4:Y:S01]  /*a3b0*/  MUFU.EX2 R133, R2 ;  /* 0x0000000200857308 */ /* 0x0007220000000800 */
[----:B------:R-:W-:Y:S02]  /*a3c0*/  FFMA.FTZ R35, R35, c[0x0][0x2d0], -R166 ;  /* 0x0000b40023237a23 */ /* 0x000fe400000108a6 */
[----:B------:R-:W-:Y:S02]  /*a3d0*/  FFMA.FTZ R24, R24, c[0x0][0x2d0], -R164 ;  /* 0x0000b40018187a23 */ /* 0x000fe400000108a4 */
[--C-:B------:R-:W-:Y:S02]  /*a3e0*/  FFMA.FTZ R139, R48, c[0x0][0x2d0], -R165.reuse ;  /* 0x0000b400308b7a23 */ /* 0x100fe400000108a5 */
[--C-:B------:R-:W-:Y:S02]  /*a3f0*/  FFMA.FTZ R48, R39, c[0x0][0x2d0], -R166.reuse ;  /* 0x0000b40027307a23 */ /* 0x100fe400000108a6 */
[----:B------:R-:W-:Y:S01]  /*a400*/  FFMA.FTZ R51, R51, c[0x0][0x2d0], -R166 ;  /* 0x0000b40033337a23 */ /* 0x000fe200000108a6 */
[----:B------:R5:W-:Y:S01]  /*a410*/  MUFU.EX2 R177, R20 ;  /* 0x0000001400b17308 */ /* 0x000be20000000800 */
[--C-:B------:R-:W-:Y:S02]  /*a420*/  FFMA.FTZ R40, R40, c[0x0][0x2d0], -R164.reuse ;  /* 0x0000b40028287a23 */ /* 0x100fe400000108a4 */
[----:B------:R-:W-:Y:S01]  /*a430*/  FFMA.FTZ R44, R44, c[0x0][0x2d0], -R164 ;  /* 0x0000b4002c2c7a23 */ /* 0x000fe200000108a4 */
[----:B-1----:R-:W1:Y:S01]  /*a440*/  SHFL.BFLY PT, R3, R0, 0x2, 0x1f ;  /* 0x0c401f0000037f89 */ /* 0x002e6200000e0000 */
[C---:B--2---:R-:W-:Y:S02]  /*a450*/  FMUL.FTZ R100, R135.reuse, R100 ;  /* 0x0000006487647220 */ /* 0x044fe40000410000 */
[C---:B------:R-:W-:Y:S02]  /*a460*/  FMUL.FTZ R101, R135.reuse, R101 ;  /* 0x0000006587657220 */ /* 0x040fe40000410000 */
[C---:B------:R-:W-:Y:S01]  /*a470*/  FMUL.FTZ R112, R135.reuse, R112 ;  /* 0x0000007087707220 */ /* 0x040fe20000410000 */
[----:B------:R-:W-:Y:S01]  /*a480*/  MUFU.EX2 R178, R21 ;  /* 0x0000001500b27308 */ /* 0x000fe20000000800 */
[C---:B------:R-:W-:Y:S02]  /*a490*/  FMUL.FTZ R113, R135.reuse, R113 ;  /* 0x0000007187717220 */ /* 0x040fe40000410000 */
[----:B------:R-:W-:Y:S02]  /*a4a0*/  FMUL.FTZ R116, R135, R116 ;  /* 0x0000007487747220 */ /* 0x000fe40000410000 */
[----:B---3--:R-:W-:Y:S02]  /*a4b0*/  FADD.FTZ R2, -R136, R132 ;  /* 0x0000008488027221 */ /* 0x008fe40000010100 */
[C---:B----4-:R-:W-:Y:S02]  /*a4c0*/  FMUL.FTZ R102, R133.reuse, R102 ;  /* 0x0000006685667220 */ /* 0x050fe40000410000 */
[----:B------:R-:W-:Y:S01]  /*a4d0*/  FMUL.FTZ R2, R2, c[0x0][0x2d0] ;  /* 0x0000b40002027a20 */ /* 0x000fe20000410000 */
[----:B------:R-:W-:Y:S01]  /*a4e0*/  MUFU.EX2 R176, R22 ;  /* 0x0000001600b07308 */ /* 0x000fe20000000800 */
[C---:B------:R-:W-:Y:S02]  /*a4f0*/  FMUL.FTZ R103, R133.reuse, R103 ;  /* 0x0000006785677220 */ /* 0x040fe40000410000 */
[C---:B------:R-:W-:Y:S02]  /*a500*/  FMUL.FTZ R114, R133.reuse, R114 ;  /* 0x0000007285727220 */ /* 0x040fe40000410000 */
[----:B------:R-:W-:Y:S02]  /*a510*/  FMUL.FTZ R115, R133, R115 ;  /* 0x0000007385737220 */ /* 0x000fe40000410000 */
[----:B------:R-:W-:Y:S01]  /*a520*/  FMUL.FTZ R117, R135, R117 ;  /* 0x0000007587757220 */ /* 0x000fe20000410000 */
[----:B-1----:R-:W-:Y:S01]  /*a530*/  FMNMX.FTZ R0, R0, R3, !PT ;  /* 0x0000000300007209 */ /* 0x002fe20007810000 */
[--C-:B------:R-:W-:Y:S01]  /*a540*/  FFMA.FTZ R3, R7, c[0x0][0x2d0], -R166.reuse ;  /* 0x0000b40007037a23 */ /* 0x100fe200000108a6 */
[----:B------:R1:W2:Y:S01]  /*a550*/  MUFU.EX2 R132, R2 ;  /* 0x0000000200847308 */ /* 0x0002a20000000800 */
[C---:B------:R-:W-:Y:S02]  /*a560*/  FMUL.FTZ R7, R133.reuse, R151 ;  /* 0x0000009785077220 */ /* 0x040fe40000410000 */
[C---:B------:R-:W-:Y:S02]  /*a570*/  FMUL.FTZ R118, R133.reuse, R118 ;  /* 0x0000007685767220 */ /* 0x040fe40000410000 */
[----:B------:R-:W-:Y:S02]  /*a580*/  FMUL.FTZ R119, R133, R119 ;  /* 0x0000007785777220 */ /* 0x000fe40000410000 */
[C---:B------:R-:W-:Y:S02]  /*a590*/  FMUL.FTZ R128, R135.reuse, R128 ;  /* 0x0000008087807220 */ /* 0x040fe40000410000 */
[----:B------:R-:W-:Y:S01]  /*a5a0*/  FMUL.FTZ R129, R135, R129 ;  /* 0x0000008187817220 */ /* 0x000fe20000410000 */
[----:B------:R3:W-:Y:S01]  /*a5b0*/  MUFU.EX2 R202, R3 ;  /* 0x0000000300ca7308 */ /* 0x0007e20000000800 */
[C---:B------:R-:W-:Y:S02]  /*a5c0*/  FMUL.FTZ R130, R133.reuse, R130 ;  /* 0x0000008285827220 */ /* 0x040fe40000410000 */
[----:B------:R-:W-:Y:S02]  /*a5d0*/  FMUL.FTZ R131, R133, R131 ;  /* 0x0000008385837220 */ /* 0x000fe40000410000 */
[C---:B------:R-:W-:Y:S02]  /*a5e0*/  FMUL.FTZ R52, R135.reuse, R52 ;  /* 0x0000003487347220 */ /* 0x040fe40000410000 */
[----:B------:R-:W-:Y:S02]  /*a5f0*/  FMUL.FTZ R53, R135, R53 ;  /* 0x0000003587357220 */ /* 0x000fe40000410000 */
[C---:B------:R-:W-:Y:S01]  /*a600*/  FMUL.FTZ R54, R133.reuse, R54 ;  /* 0x0000003685367220 */ /* 0x040fe20000410000 */
[----:B------:R-:W-:Y:S01]  /*a610*/  MUFU.EX2 R175, R23 ;  /* 0x0000001700af7308 */ /* 0x000fe20000000800 */
[----:B------:R-:W-:Y:S02]  /*a620*/  FMUL.FTZ R55, R133, R55 ;  /* 0x0000003785377220 */ /* 0x000fe40000410000 */
[--C-:B-----5:R-:W-:Y:S02]  /*a630*/  FFMA.FTZ R20, R32, c[0x0][0x2d0], -R165.reuse ;  /* 0x0000b40020147a23 */ /* 0x120fe400000108a5 */
[--C-:B-1----:R-:W-:Y:S02]  /*a640*/  FFMA.FTZ R2, R5, c[0x0][0x2d0], -R165.reuse ;  /* 0x0000b40005027a23 */ /* 0x102fe400000108a5 */
[C---:B------:R-:W-:Y:S02]  /*a650*/  FMUL.FTZ R5, R135.reuse, R149 ;  /* 0x0000009587057220 */ /* 0x040fe40000410000 */
[C---:B--2---:R-:W-:Y:S01]  /*a660*/  FMUL.FTZ R104, R132.reuse, R104 ;  /* 0x0000006884687220 */ /* 0x044fe20000410000 */
[----:B------:R-:W1:Y:S01]  /*a670*/  MUFU.EX2 R201, R2 ;  /* 0x0000000200c97308 */ /* 0x000e620000000800 */
[C---:B------:R-:W-:Y:S02]  /*a680*/  FMUL.FTZ R105, R132.reuse, R105 ;  /* 0x0000006984697220 */ /* 0x040fe40000410000 */
[----:B------:R-:W-:Y:S02]  /*a690*/  FMUL.FTZ R108, R132, R108 ;  /* 0x0000006c846c7220 */ /* 0x000fe40000410000 */
[--C-:B---3--:R-:W-:Y:S02]  /*a6a0*/  FFMA.FTZ R3, R16, c[0x0][0x2d0], -R165.reuse ;  /* 0x0000b40010037a23 */ /* 0x108fe400000108a5 */
        /* <DEDUP_REMOVED lines=10> */
[----:B------:R-:W-:Y:S01]  /*a750*/  FMUL.FTZ R60, R132, R60 ;  /* 0x0000003c843c7220 */ /* 0x000fe20000410000 */
[----:B-1----:R-:W-:Y:S01]  /*a760*/  F2FP.PACK_AB R140, R201, R200 ;  /* 0x000000c8c98c723e */ /* 0x002fe200000000ff */
[--C-:B------:R-:W-:Y:S02]  /*a770*/  FFMA.FTZ R2, R6, c[0x0][0x2d0], -R166.reuse ;  /* 0x0000b40006027a23 */ /* 0x100fe400000108a6 */
[----:B------:R-:W-:Y:S02]  /*a780*/  FMUL.FTZ R6, R133, R150 ;  /* 0x0000009685067220 */ /* 0x000fe40000410000 */
[C---:B------:R-:W-:Y:S01]  /*a790*/  FMUL.FTZ R61, R132.reuse, R61 ;  /* 0x0000003d843d7220 */ /* 0x040fe20000410000 */
[----:B------:R1:W4:Y:S01]  /*a7a0*/  MUFU.EX2 R183, R2 ;  /* 0x0000000200b77308 */ /* 0x0003220000000800 */
[C---:B------:R-:W-:Y:S02]  /*a7b0*/  FMUL.FTZ R64, R135.reuse, R64 ;  /* 0x0000004087407220 */ /* 0x040fe40000410000 */
[----:B------:R-:W-:Y:S02]  /*a7c0*/  FMUL.FTZ R65, R135, R65 ;  /* 0x0000004187417220 */ /* 0x000fe40000410000 */
[--C-:B--2---:R-:W-:Y:S02]  /*a7d0*/  FFMA.FTZ R3, R17, c[0x0][0x2d0], -R165.reuse ;  /* 0x0000b40011037a23 */ /* 0x104fe400000108a5 */
[----:B------:R-:W-:Y:S02]  /*a7e0*/  FMUL.FTZ R17, R135, R157 ;  /* 0x0000009d87117220 */ /* 0x000fe40000410000 */
[C---:B------:R-:W-:Y:S01]  /*a7f0*/  FMUL.FTZ R66, R133.reuse, R66 ;  /* 0x0000004285427220 */ /* 0x040fe20000410000 */
[----:B------:R-:W2:Y:S01]  /*a800*/  MUFU.EX2 R210, R3 ;  /* 0x0000000300d27308 */ /* 0x000ea20000000800 */
[----:B------:R-:W-:Y:S02]  /*a810*/  FMUL.FTZ R67, R133, R67 ;  /* 0x0000004385437220 */ /* 0x000fe40000410000 */
[----:B------:R-:W-:Y:S02]  /*a820*/  FMUL.FTZ R68, R135, R68 ;  /* 0x0000004487447220 */ /* 0x000fe40000410000 */
[--C-:B---3--:R-:W-:Y:S02]  /*a830*/  FFMA.FTZ R20, R33, c[0x0][0x2d0], -R165.reuse ;  /* 0x0000b40021147a23 */ /* 0x108fe400000108a5 */
[----:B------:R-:W-:Y:S02]  /*a840*/  FMUL.FTZ R69, R135, R69 ;  /* 0x0000004587457220 */ /* 0x000fe40000410000 */
[C---:B------:R-:W-:Y:S01]  /*a850*/  FMUL.FTZ R70, R133.reuse, R70 ;  /* 0x0000004685467220 */ /* 0x040fe20000410000 */
[----:B------:R3:W-:Y:S01]  /*a860*/  MUFU.EX2 R173, R20 ;  /* 0x0000001400ad7308 */ /* 0x0007e20000000800 */
[----:B------:R-:W-:Y:S02]  /*a870*/  FMUL.FTZ R71, R133, R71 ;  /* 0x0000004785477220 */ /* 0x000fe40000410000 */
[----:B------:R-:W-:Y:S01]  /*a880*/  FMUL.FTZ R72, R132, R72 ;  /* 0x0000004884487220 */ /* 0x000fe20000410000 */
[----:B-1----:R-:W1:Y:S01]  /*a890*/  SHFL.BFLY PT, R2, R0, 0x1, 0x1f ;  /* 0x0c201f0000027f89 */ /* 0x002e6200000e0000 */
[----:B----4-:R-:W-:Y:S01]  /*a8a0*/  F2FP.PACK_AB R141, R202, R183 ;  /* 0x000000b7ca8d723e */ /* 0x010fe200000000ff */
[C---:B------:R-:W-:Y:S02]  /*a8b0*/  FMUL.FTZ R73, R132.reuse, R73 ;  /* 0x0000004984497220 */ /* 0x040fe40000410000 */
[C---:B------:R-:W-:Y:S02]  /*a8c0*/  FMUL.FTZ R76, R132.reuse, R76 ;  /* 0x0000004c844c7220 */ /* 0x040fe40000410000 */
[----:B------:R-:W-:Y:S01]  /*a8d0*/  MUFU.EX2 R170, R25 ;  /* 0x0000001900aa7308 */ /* 0x000fe20000000800 */
[----:B------:R-:W-:Y:S02]  /*a8e0*/  FMUL.FTZ R77, R132, R77 ;  /* 0x0000004d844d7220 */ /* 0x000fe40000410000 */
[----:B------:R-:W-:Y:S01]  /*a8f0*/  FMUL.FTZ R80, R135, R80 ;  /* 0x0000005087507220 */ /* 0x000fe20000410000 */
[----:B--2---:R-:W-:Y:S01]  /*a900*/  F2FP.PACK_AB R142, R210, R209 ;  /* 0x000000d1d28e723e */ /* 0x004fe200000000ff */
[--C-:B------:R-:W-:Y:S02]  /*a910*/  FFMA.FTZ R3, R18, c[0x0][0x2d0], -R166.reuse ;  /* 0x0000b40012037a23 */ /* 0x100fe400000108a6 */
[----:B------:R-:W-:Y:S02]  /*a920*/  FMUL.FTZ R18, R133, R158 ;  /* 0x0000009e85127220 */ /* 0x000fe40000410000 */
[----:B------:R-:W-:Y:S01]  /*a930*/  FMUL.FTZ R81, R135, R81 ;  /* 0x0000005187517220 */ /* 0x000fe20000410000 */
[----:B------:R2:W-:Y:S01]  /*a940*/  MUFU.EX2 R208, R3 ;  /* 0x0000000300d07308 */ /* 0x0005e20000000800 */
[C---:B------:R-:W-:Y:S02]  /*a950*/  FMUL.FTZ R82, R133.reuse, R82 ;  /* 0x0000005285527220 */ /* 0x040fe40000410000 */
[----:B------:R-:W-:Y:S01]  /*a960*/  FMUL.FTZ R83, R133, R83 ;  /* 0x0000005385537220 */ /* 0x000fe20000410000 */
[----:B---3--:R-:W-:Y:S01]  /*a970*/  LDSM.16.MT88.4 R20, [R186+0x1800] ;  /* 0x00180000ba14783b */ /* 0x008fe20000004200 */
[C---:B------:R-:W-:Y:S02]  /*a980*/  FMUL.FTZ R88, R132.reuse, R88 ;  /* 0x0000005884587220 */ /* 0x040fe40000410000 */
[----:B------:R-:W-:Y:S01]  /*a990*/  FMUL.FTZ R89, R132, R89 ;  /* 0x0000005984597220 */ /* 0x000fe20000410000 */
[----:B-1----:R-:W-:Y:S01]  /*a9a0*/  FMNMX.FTZ R2, R0, R2, !PT ;  /* 0x0000000200027209 */ /* 0x002fe20007810000 */
[----:B------:R-:W-:Y:S01]  /*a9b0*/  FFMA.FTZ R0, R19, c[0x0][0x2d0], -R166 ;  /* 0x0000b40013007a23 */ /* 0x000fe200000108a6 */
[----:B------:R-:W-:Y:S01]  /*a9c0*/  MUFU.EX2 R171, R34 ;  /* 0x0000002200ab7308 */ /* 0x000fe20000000800 */
[----:B------:R-:W-:Y:S02]  /*a9d0*/  FMUL.FTZ R19, R133, R159 ;  /* 0x0000009f85137220 */ /* 0x000fe40000410000 */
[----:B------:R-:W-:Y:S01]  /*a9e0*/  LDSM.16.MT88.4 R156, [R185+0x800] ;  /* 0x00080000b99c783b */ /* 0x000fe20000004200 */
[C---:B------:R-:W-:Y:S02]  /*a9f0*/  FMUL.FTZ R92, R132.reuse, R92 ;  /* 0x0000005c845c7220 */ /* 0x040fe40000410000 */
[----:B------:R-:W-:Y:S02]  /*aa00*/  FMUL.FTZ R93, R132, R93 ;  /* 0x0000005d845d7220 */ /* 0x000fe40000410000 */
[C---:B------:R-:W-:Y:S02]  /*aa10*/  FMUL.FTZ R96, R135.reuse, R96 ;  /* 0x0000006087607220 */ /* 0x040fe40000410000 */
[----:B------:R1:W3:Y:S01]  /*aa20*/  MUFU.EX2 R207, R0 ;  /* 0x0000000000cf7308 */ /* 0x0002e20000000800 */
[----:B------:R-:W-:Y:S02]  /*aa30*/  FMUL.FTZ R97, R135, R97 ;  /* 0x0000006187617220 */ /* 0x000fe40000410000 */
[C---:B------:R-:W-:Y:S02]  /*aa40*/  FMUL.FTZ R98, R133.reuse, R98 ;  /* 0x0000006285627220 */ /* 0x040fe40000410000 */
[----:B--2---:R-:W-:Y:S02]  /*aa50*/  FFMA.FTZ R3, R8, c[0x0][0x2d0], -R164 ;  /* 0x0000b40008037a23 */ /* 0x004fe400000108a4 */
[----:B------:R-:W-:Y:S02]  /*aa60*/  FMUL.FTZ R8, R132, R144 ;  /* 0x0000009084087220 */ /* 0x000fe40000410000 */
[----:B------:R-:W-:Y:S01]  /*aa70*/  FMUL.FTZ R99, R133, R99 ;  /* 0x0000006385637220 */ /* 0x000fe20000410000 */
[----:B------:R2:W-:Y:S01]  /*aa80*/  MUFU.EX2 R180, R3 ;  /* 0x0000000300b47308 */ /* 0x0005e20000000800 */
[C---:B------:R-:W-:Y:S02]  /*aa90*/  FMUL.FTZ R84, R135.reuse, R84 ;  /* 0x0000005487547220 */ /* 0x040fe40000410000 */
[----:B------:R-:W-:Y:S02]  /*aaa0*/  FMUL.FTZ R85, R135, R85 ;  /* 0x0000005587557220 */ /* 0x000fe40000410000 */
[C---:B------:R-:W-:Y:S02]  /*aab0*/  FMUL.FTZ R86, R133.reuse, R86 ;  /* 0x0000005685567220 */ /* 0x040fe40000410000 */
[----:B------:R-:W-:Y:S03]  /*aac0*/  FMUL.FTZ R87, R133, R87 ;  /* 0x0000005785577220 */ /* 0x000fe60000410000 */
[----:B------:R4:W-:Y:S01]  /*aad0*/  MUFU.EX2 R172, R35 ;  /* 0x0000002300ac7308 */ /* 0x0009e20000000800 */
[----:B-1----:R-:W-:Y:S01]  /*aae0*/  FADD.FTZ R0, -R2, R134 ;  /* 0x0000008602007221 */ /* 0x002fe20000010100 */
[----:B---3--:R-:W-:Y:S01]  /*aaf0*/  F2FP.PACK_AB R143, R207, R208 ;  /* 0x000000d0cf8f723e */ /* 0x008fe200000000ff */
[----:B------:R-:W-:Y:S02]  /*ab00*/  FFMA.FTZ R134, R49, c[0x0][0x2d0], -R165 ;  /* 0x0000b40031867a23 */ /* 0x000fe400000108a5 */
[----:B------:R-:W-:Y:S05]  /*ab10*/  FMUL.FTZ R0, R0, c[0x0][0x2d0] ;  /* 0x0000b40000007a20 */ /* 0x000fea0000410000 */
[----:B------:R1:W3:Y:S01]  /*ab20*/  MUFU.EX2 R169, R24 ;  /* 0x0000001800a97308 */ /* 0x0002e20000000800 */
[----:B------:R-:W-:Y:S02]  /*ab30*/  FFMA.FTZ R49, R38, c[0x0][0x2d0], -R166 ;  /* 0x0000b40026317a23 */ /* 0x000fe400000108a6 */
[--C-:B--2---:R-:W-:Y:S02]  /*ab40*/  FFMA.FTZ R3, R9, c[0x0][0x2d0], -R164.reuse ;  /* 0x0000b40009037a23 */ /* 0x104fe400000108a4 */
[----:B------:R-:W-:Y:S05]  /*ab50*/  FMUL.FTZ R9, R132, R145 ;  /* 0x0000009184097220 */ /* 0x000fea0000410000 */
[----:B------:R2:W5:Y:S01]  /*ab60*/  MUFU.EX2 R182, R3 ;  /* 0x0000000300b67308 */ /* 0x0005620000000800 */
[----:B----4-:R-:W-:Y:S09]  /*ab70*/  LDSM.16.MT88.4 R32, [R186+0x400] ;  /* 0x00040000ba20783b */ /* 0x010ff20000004200 */
[----:B------:R-:W4:Y:S01]  /*ab80*/  MUFU.EX2 R0, R0 ;  /* 0x0000000000007308 */ /* 0x000f220000000800 */
[--C-:B-1----:R-:W-:Y:S01]  /*ab90*/  FFMA.FTZ R24, R28, c[0x0][0x2d0], -R164.reuse ;  /* 0x0000b4001c187a23 */ /* 0x102fe200000108a4 */
[----:B---3--:R-:W-:Y:S08]  /*aba0*/  F2FP.PACK_AB R28, R170, R169 ;  /* 0x000000a9aa1c723e */ /* 0x008ff000000000ff */
[----:B------:R-:W-:Y:S01]  /*abb0*/  MUFU.EX2 R48, R48 ;  /* 0x0000003000307308 */ /* 0x000fe20000000800 */
[--C-:B--2---:R-:W-:Y:S01]  /*abc0*/  FFMA.FTZ R3, R12, c[0x0][0x2d0], -R164.reuse ;  /* 0x0000b4000c037a23 */ /* 0x104fe200000108a4 */
[----:B-----5:R-:W-:Y:S01]  /*abd0*/  F2FP.PACK_AB R144, R182, R180 ;  /* 0x000000b4b690723e */ /* 0x020fe200000000ff */
[----:B------:R-:W-:Y:S07]  /*abe0*/  FMUL.FTZ R12, R132, R152 ;  /* 0x00000098840c7220 */ /* 0x000fee0000410000 */
[----:B------:R1:W-:Y:S01]  /*abf0*/  MUFU.EX2 R205, R3 ;  /* 0x0000000300cd7308 */ /* 0x0003e20000000800 */
[C---:B----4-:R-:W-:Y:S02]  /*ac00*/  FMUL.FTZ R106, R0.reuse, R106 ;  /* 0x0000006a006a7220 */ /* 0x050fe40000410000 */
        /* <DEDUP_REMOVED lines=11> */
[----:B-1----:R-:W-:Y:S02]  /*acc0*/  FFMA.FTZ R3, R13, c[0x0][0x2d0], -R164 ;  /* 0x0000b4000d037a23 */ /* 0x002fe400000108a4 */
[----:B------:R-:W-:Y:S02]  /*acd0*/  FMUL.FTZ R13, R132, R153 ;  /* 0x00000099840d7220 */ /* 0x000fe40000410000 */
[C---:B------:R-:W-:Y:S02]  /*ace0*/  FMUL.FTZ R62, R0.reuse, R62 ;  /* 0x0000003e003e7220 */ /* 0x040fe40000410000 */
[C---:B------:R-:W-:Y:S01]  /*acf0*/  FMUL.FTZ R63, R0.reuse, R63 ;  /* 0x0000003f003f7220 */ /* 0x040fe20000410000 */
[----:B------:R1:W2:Y:S01]  /*ad00*/  MUFU.EX2 R206, R3 ;  /* 0x0000000300ce7308 */ /* 0x0002a20000000800 */
        /* <DEDUP_REMOVED lines=9> */
[----:B-1----:R-:W-:Y:S04]  /*ada0*/  FMUL.FTZ R3, R2, c[0x0][0x2d0] ;  /* 0x0000b40002037a20 */ /* 0x002fe80000410000 */
[--C-:B------:R-:W-:Y:S02]  /*adb0*/  FFMA.FTZ R4, R10, c[0x0][0x2d0], -R3.reuse ;  /* 0x0000b4000a047a23 */ /* 0x100fe40000010803 */
[----:B------:R-:W-:Y:S01]  /*adc0*/  FMUL.FTZ R10, R0, R146 ;  /* 0x00000092000a7220 */ /* 0x000fe20000410000 */
[----:B--2---:R-:W-:Y:S01]  /*add0*/  F2FP.PACK_AB R146, R206, R205 ;  /* 0x000000cdce92723e */ /* 0x004fe200000000ff */
[----:B------:R1:W-:Y:S01]  /*ade0*/  MUFU.EX2 R179, R4 ;  /* 0x0000000400b37308 */ /* 0x0003e20000000800 */
[--C-:B------:R-:W-:Y:S02]  /*adf0*/  FFMA.FTZ R26, R26, c[0x0][0x2d0], -R3.reuse ;  /* 0x0000b4001a1a7a23 */ /* 0x100fe40000010803 */
[--C-:B------:R-:W-:Y:S02]  /*ae00*/  FFMA.FTZ R27, R27, c[0x0][0x2d0], -R3.reuse ;  /* 0x0000b4001b1b7a23 */ /* 0x100fe40000010803 */
[--C-:B------:R-:W-:Y:S02]  /*ae10*/  FFMA.FTZ R39, R42, c[0x0][0x2d0], -R3.reuse ;  /* 0x0000b4002a277a23 */ /* 0x100fe40000010803 */
[--C-:B------:R-:W-:Y:S03]  /*ae20*/  FFMA.FTZ R38, R43, c[0x0][0x2d0], -R3.reuse ;  /* 0x0000b4002b267a23 */ /* 0x100fe60000010803 */
[----:B------:R-:W-:Y:S10]  /*ae30*/  MUFU.EX2 R167, R26 ;  /* 0x0000001a00a77308 */ /* 0x000ff40000000800 */
[----:B------:R-:W-:Y:S01]  /*ae40*/  MUFU.EX2 R168, R27 ;  /* 0x0000001b00a87308 */ /* 0x000fe20000000800 */
[--C-:B-1----:R-:W-:Y:S02]  /*ae50*/  FFMA.FTZ R4, R11, c[0x0][0x2d0], -R3.reuse ;  /* 0x0000b4000b047a23 */ /* 0x102fe40000010803 */
[----:B------:R-:W-:Y:S07]  /*ae60*/  FMUL.FTZ R11, R0, R147 ;  /* 0x00000093000b7220 */ /* 0x000fee0000410000 */
[----:B------:R1:W2:Y:S10]  /*ae70*/  MUFU.EX2 R181, R4 ;  /* 0x0000000400b57308 */ /* 0x0002b40000000800 */
[----:B------:R-:W-:Y:S10]  /*ae80*/  MUFU.EX2 R39, R39 ;  /* 0x0000002700277308 */ /* 0x000ff40000000800 */
[----:B------:R-:W-:Y:S01]  /*ae90*/  MUFU.EX2 R38, R38 ;  /* 0x0000002600267308 */ /* 0x000fe20000000800 */
[--C-:B-1----:R-:W-:Y:S01]  /*aea0*/  FFMA.FTZ R4, R14, c[0x0][0x2d0], -R3.reuse ;  /* 0x0000b4000e047a23 */ /* 0x102fe20000010803 */
[----:B--2---:R-:W-:Y:S01]  /*aeb0*/  F2FP.PACK_AB R145, R181, R179 ;  /* 0x000000b3b591723e */ /* 0x004fe200000000ff */
[C---:B------:R-:W-:Y:S07]  /*aec0*/  FMUL.FTZ R14, R0.reuse, R154 ;  /* 0x0000009a000e7220 */ /* 0x040fee0000410000 */
[----:B------:R1:W2:Y:S10]  /*aed0*/  MUFU.EX2 R203, R4 ;  /* 0x0000000400cb7308 */ /* 0x0002b40000000800 */
[----:B------:R-:W-:Y:S01]  /*aee0*/  MUFU.EX2 R43, R44 ;  /* 0x0000002c002b7308 */ /* 0x000fe20000000800 */
[----:B-1----:R-:W-:Y:S02]  /*aef0*/  FFMA.FTZ R4, R15, c[0x0][0x2d0], -R3 ;  /* 0x0000b4000f047a23 */ /* 0x002fe40000010803 */
[C---:B------:R-:W-:Y:S07]  /*af00*/  FMUL.FTZ R15, R0.reuse, R155 ;  /* 0x0000009b000f7220 */ /* 0x040fee0000410000 */
[----:B------:R1:W3:Y:S01]  /*af10*/  MUFU.EX2 R204, R4 ;  /* 0x0000000400cc7308 */ /* 0x0002e20000000800 */
[----:B------:R-:W-:Y:S04]  /*af20*/  FFMA.FTZ R0, R0, R244, R179 ;  /* 0x000000f400007223 */ /* 0x000fe800000100b3 */
[----:B------:R-:W-:Y:S04]  /*af30*/  FADD.FTZ R0, R181, R0 ;  /* 0x00000000b5007221 */ /* 0x000fe80000010000 */
[----:B--2---:R-:W-:Y:S02]  /*af40*/  FADD.FTZ R0, R203, R0 ;  /* 0x00000000cb007221 */ /* 0x004fe40000010000 */
[----:B-1----:R-:W-:Y:S01]  /*af50*/  FMUL.FTZ R4, R135, R148 ;  /* 0x0000009487047220 */ /* 0x002fe20000410000 */
[C---:B---3--:R-:W-:Y:S01]  /*af60*/  F2FP.PACK_AB R147, R204.reuse, R203 ;  /* 0x000000cbcc93723e */ /* 0x048fe200000000ff */
[----:B------:R-:W1:Y:S01]  /*af70*/  LDSM.16.MT88.4 R148, [R186] ;  /* 0x00000000ba94783b */ /* 0x000e620000004200 */
[----:B------:R-:W-:Y:S04]  /*af80*/  FADD.FTZ R0, R204, R0 ;  /* 0x00000000cc007221 */ /* 0x000fe80000010000 */
[-C--:B------:R-:W-:Y:S08]  /*af90*/  HMMA.16816.F32 R4, R140, R160.reuse, R4 ;  /* 0x000000a08c04723c */ /* 0x080ff00000001804 */
[C---:B------:R-:W-:Y:S08]  /*afa0*/  HMMA.16816.F32 R8, R144.reuse, R160, R8 ;  /* 0x000000a09008723c */ /* 0x040ff00000001808 */
[-C--:B------:R-:W-:Y:S08]  /*afb0*/  HMMA.16816.F32 R12, R144, R162.reuse, R12 ;  /* 0x000000a2900c723c */ /* 0x080ff0000000180c */
[C---:B------:R-:W-:Y:S01]  /*afc0*/  HMMA.16816.F32 R16, R140.reuse, R162, R16 ;  /* 0x000000a28c10723c */ /* 0x040fe20000001810 */
[----:B------:R2:W-:Y:S07]  /*afd0*/  MUFU.EX2 R162, R24 ;  /* 0x0000001800a27308 */ /* 0x0005ee0000000800 */
[-C--:B-1----:R-:W-:Y:S08]  /*afe0*/  HMMA.16816.F32 R100, R140, R148.reuse, R100 ;  /* 0x000000948c64723c */ /* 0x082ff00000001864 */
[C---:B------:R-:W-:Y:S01]  /*aff0*/  HMMA.16816.F32 R104, R144.reuse, R148, R104 ;  /* 0x000000949068723c */ /* 0x040fe20000001868 */
[----:B--2---:R-:W-:Y:S07]  /*b000*/  LDSM.16.MT88.4 R24, [R185+0x400] ;  /* 0x00040000b918783b */ /* 0x004fee0000004200 */
        /* <DEDUP_REMOVED lines=22> */
[----:B------:R-:W-:Y:S02]  /*b170*/  F2FP.PACK_AB R29, R168, R167 ;  /* 0x000000a7a81d723e */ /* 0x000fe400000000ff */
[----:B------:R-:W-:Y:S01]  /*b180*/  F2FP.PACK_AB R21, R175, R176 ;  /* 0x000000b0af15723e */ /* 0x000fe200000000ff */
[--C-:B------:R-:W-:Y:S01]  /*b190*/  FFMA.FTZ R145, R36, c[0x0][0x2d0], -R165.reuse ;  /* 0x0000b40024917a23 */ /* 0x100fe200000108a5 */
[----:B------:R-:W-:Y:S04]  /*b1a0*/  HMMA.16816.F32 R96, R140, R22, R96 ;  /* 0x000000168c60723c */ /* 0x000fe80000001860 */
[----:B------:R-:W-:Y:S02]  /*b1b0*/  FFMA.FTZ R144, R37, c[0x0][0x2d0], -R165 ;  /* 0x0000b40025907a23 */ /* 0x000fe400000108a5 */
[--C-:B------:R-:W-:Y:S01]  /*b1c0*/  FFMA.FTZ R37, R46, c[0x0][0x2d0], -R3.reuse ;  /* 0x0000b4002e257a23 */ /* 0x100fe20000010803 */
[----:B------:R-:W-:Y:S01]  /*b1d0*/  F2FP.PACK_AB R22, R173, R174 ;  /* 0x000000aead16723e */ /* 0x000fe200000000ff */
[----:B------:R-:W-:Y:S01]  /*b1e0*/  MUFU.EX2 R46, R145 ;  /* 0x00000091002e7308 */ /* 0x000fe20000000800 */
[----:B------:R-:W-:Y:S03]  /*b1f0*/  F2FP.PACK_AB R23, R172, R171 ;  /* 0x000000abac17723e */ /* 0x000fe600000000ff */
[----:B------:R-:W-:Y:S02]  /*b200*/  FFMA.FTZ R36, R50, c[0x0][0x2d0], -R166 ;  /* 0x0000b40032247a23 */ /* 0x000fe400000108a6 */
[--C-:B------:R-:W-:Y:S02]  /*b210*/  FFMA.FTZ R50, R41, c[0x0][0x2d0], -R164.reuse ;  /* 0x0000b40029327a23 */ /* 0x100fe400000108a4 */
[----:B------:R-:W-:Y:S02]  /*b220*/  FFMA.FTZ R41, R45, c[0x0][0x2d0], -R164 ;  /* 0x0000b4002d297a23 */ /* 0x000fe400000108a4 */
[----:B------:R-:W-:Y:S01]  /*b230*/  MUFU.EX2 R140, R144 ;  /* 0x00000090008c7308 */ /* 0x000fe20000000800 */
[--C-:B-1----:R-:W-:Y:S01]  /*b240*/  FFMA.FTZ R20, R30, c[0x0][0x2d0], -R3.reuse ;  /* 0x0000b4001e147a23 */ /* 0x102fe20000010803 */
[----:B--2---:R-:W-:Y:S08]  /*b250*/  F2FP.PACK_AB R30, R163, R162 ;  /* 0x000000a2a31e723e */ /* 0x004ff000000000ff */
[----:B------:R1:W-:Y:S10]  /*b260*/  MUFU.EX2 R161, R20 ;  /* 0x0000001400a17308 */ /* 0x0003f40000000800 */
[----:B------:R-:W-:Y:S10]  /*b270*/  MUFU.EX2 R45, R51 ;  /* 0x00000033002d7308 */ /* 0x000ff40000000800 */
[----:B------:R-:W-:Y:S01]  /*b280*/  MUFU.EX2 R42, R50 ;  /* 0x00000032002a7308 */ /* 0x000fe20000000800 */
[--C-:B-1----:R-:W-:Y:S02]  /*b290*/  FFMA.FTZ R20, R31, c[0x0][0x2d0], -R3.reuse ;  /* 0x0000b4001f147a23 */ /* 0x102fe40000010803 */
[----:B------:R-:W-:Y:S07]  /*b2a0*/  FFMA.FTZ R3, R47, c[0x0][0x2d0], -R3 ;  /* 0x0000b4002f037a23 */ /* 0x000fee0000010803 */
[----:B------:R1:W2:Y:S10]  /*b2b0*/  MUFU.EX2 R160, R20 ;  /* 0x0000001400a07308 */ /* 0x0002b40000000800 */
[----:B------:R-:W-:Y:S10]  /*b2c0*/  MUFU.EX2 R47, R49 ;  /* 0x00000031002f7308 */ /* 0x000ff40000000800 */
[----:B------:R-:W-:Y:S01]  /*b2d0*/  MUFU.EX2 R49, R36 ;  /* 0x0000002400317308 */ /* 0x000fe20000000800 */
[----:B-1----:R-:W-:Y:S02]  /*b2e0*/  F2FP.PACK_AB R20, R178, R177 ;  /* 0x000000b1b214723e */ /* 0x002fe400000000ff */
[----:B--2---:R-:W-:Y:S07]  /*b2f0*/  F2FP.PACK_AB R31, R160, R161 ;  /* 0x000000a1a01f723e */ /* 0x004fee00000000ff */
[----:B------:R-:W1:Y:S01]  /*b300*/  MUFU.EX2 R41, R41 ;  /* 0x0000002900297308 */ /* 0x000e620000000800 */
[-C--:B------:R-:W-:Y:S08]  /*b310*/  HMMA.16816.F32 R4, R20, R24.reuse, R4 ;  /* 0x000000181404723c */ /* 0x080ff00000001804 */
[C---:B------:R-:W-:Y:S01]  /*b320*/  HMMA.16816.F32 R8, R28.reuse, R24, R8 ;  /* 0x000000181c08723c */ /* 0x040fe20000001808 */
[----:B------:R-:W-:Y:S07]  /*b330*/  MUFU.EX2 R37, R37 ;  /* 0x0000002500257308 */ /* 0x000fee0000000800 */
[-C--:B------:R-:W-:Y:S03]  /*b340*/  HMMA.16816.F32 R12, R28, R26.reuse, R12 ;  /* 0x0000001a1c0c723c */ /* 0x080fe6000000180c */
[----:B------:R2:W3:Y:S05]  /*b350*/  MUFU.EX2 R36, R3 ;  /* 0x0000000300247308 */ /* 0x0004ea0000000800 */
[C---:B------:R-:W-:Y:S01]  /*b360*/  HMMA.16816.F32 R16, R20.reuse, R26, R16 ;  /* 0x0000001a1410723c */ /* 0x040fe20000001810 */
[----:B------:R-:W4:Y:S07]  /*b370*/  LDSM.16.MT88.4 R24, [R185+0x1000] ;  /* 0x00100000b918783b */ /* 0x000f2e0000004200 */
[-C--:B------:R-:W-:Y:S08]  /*b380*/  HMMA.16816.F32 R100, R20, R32.reuse, R100 ;  /* 0x000000201464723c */ /* 0x080ff00000001864 */
[C---:B------:R-:W-:Y:S04]  /*b390*/  HMMA.16816.F32 R104, R28.reuse, R32, R104 ;  /* 0x000000201c68723c */ /* 0x040fe80000001868 */
[----:B--2---:R-:W-:Y:S04]  /*b3a0*/  FFMA.FTZ R3, R135, R241, R200 ;  /* 0x000000f187037223 */ /* 0x004fe800000100c8 */
[-C--:B------:R-:W-:Y:S04]  /*b3b0*/  HMMA.16816.F32 R108, R28, R34.reuse, R108 ;  /* 0x000000221c6c723c */ /* 0x080fe8000000186c */
[----:B------:R-:W-:Y:S04]  /*b3c0*/  FADD.FTZ R3, R201, R3 ;  /* 0x00000003c9037221 */ /* 0x000fe80000010000 */
[C---:B------:R-:W-:Y:S01]  /*b3d0*/  HMMA.16816.F32 R112, R20.reuse, R34, R112 ;  /* 0x000000221470723c */ /* 0x040fe20000001870 */
[----:B------:R-:W2:Y:S03]  /*b3e0*/  LDSM.16.MT88.4 R32, [R186+0x1000] ;  /* 0x00100000ba20783b */ /* 0x000ea60000004200 */
[----:B------:R-:W-:Y:S04]  /*b3f0*/  FADD.FTZ R3, R209, R3 ;  /* 0x00000003d1037221 */ /* 0x000fe80000010000 */
[----:B------:R-:W-:Y:S01]  /*b400*/  FADD.FTZ R3, R210, R3 ;  /* 0x00000003d2037221 */ /* 0x000fe20000010000 */
[-C--:B----4-:R-:W-:Y:S03]  /*b410*/  HMMA.16816.F32 R116, R20, R24.reuse, R116 ;  /* 0x000000181474723c */ /* 0x090fe60000001874 */
[----:B------:R-:W-:Y:S04]  /*b420*/  FADD.FTZ R3, R177, R3 ;  /* 0x00000003b1037221 */ /* 0x000fe80000010000 */
[----:B------:R-:W-:Y:S01]  /*b430*/  FADD.FTZ R3, R178, R3 ;  /* 0x00000003b2037221 */ /* 0x000fe20000010000 */
[C---:B------:R-:W-:Y:S08]  /*b440*/  HMMA.16816.F32 R120, R28.reuse, R24, R120 ;  /* 0x000000181c78723c */ /* 0x040ff00000001878 */
[-C--:B------:R-:W-:Y:S08]  /*b450*/  HMMA.16816.F32 R124, R28, R26.reuse, R124 ;  /* 0x0000001a1c7c723c */ /* 0x080ff0000000187c */
[C---:B------:R-:W-:Y:S01]  /*b460*/  HMMA.16816.F32 R128, R20.reuse, R26, R128 ;  /* 0x0000001a1480723c */ /* 0x040fe20000001880 */
[----:B------:R-:W4:Y:S07]  /*b470*/  LDSM.16.MT88.4 R24, [R185+0x1c00] ;  /* 0x001c0000b918783b */ /* 0x000f2e0000004200 */
[-C--:B--2---:R-:W-:Y:S08]  /*b480*/  HMMA.16816.F32 R52, R20, R32.reuse, R52 ;  /* 0x000000201434723c */ /* 0x084ff00000001834 */
[C---:B------:R-:W-:Y:S08]  /*b490*/  HMMA.16816.F32 R56, R28.reuse, R32, R56 ;  /* 0x000000201c38723c */ /* 0x040ff00000001838 */
[-C--:B------:R-:W-:Y:S08]  /*b4a0*/  HMMA.16816.F32 R60, R28, R34.reuse, R60 ;  /* 0x000000221c3c723c */ /* 0x080ff0000000183c */
[C---:B------:R-:W-:Y:S01]  /*b4b0*/  HMMA.16816.F32 R64, R20.reuse, R34, R64 ;  /* 0x000000221440723c */ /* 0x040fe20000001840 */
[----:B------:R-:W2:Y:S07]  /*b4c0*/  LDSM.16.MT88.4 R32, [R186+0x1c00] ;  /* 0x001c0000ba20783b */ /* 0x000eae0000004200 */
[-C--:B----4-:R-:W-:Y:S08]  /*b4d0*/  HMMA.16816.F32 R68, R20, R24.reuse, R68 ;  /* 0x000000181444723c */ /* 0x090ff00000001844 */
[C---:B------:R-:W-:Y:S07]  /*b4e0*/  HMMA.16816.F32 R72, R28.reuse, R24, R72 ;  /* 0x000000181c48723c */ /* 0x040fee0000001848 */
[----:B------:R-:W-:Y:S01]  /*b4f0*/  FFMA.FTZ R25, R133, R243, R183 ;  /* 0x000000f385197223 */ /* 0x000fe200000100b7 */
[-C--:B------:R-:W-:Y:S04]  /*b500*/  HMMA.16816.F32 R76, R28, R26.reuse, R76 ;  /* 0x0000001a1c4c723c */ /* 0x080fe8000000184c */
[----:B------:R-:W-:Y:S04]  /*b510*/  FFMA.FTZ R24, R132, R242, R180 ;  /* 0x000000f284187223 */ /* 0x000fe800000100b4 */
[C---:B------:R-:W-:Y:S07]  /*b520*/  HMMA.16816.F32 R80, R20.reuse, R26, R80 ;  /* 0x0000001a1450723c */ /* 0x040fee0000001850 */
[----:B-1----:R-:W-:Y:S01]  /*b530*/  F2FP.PACK_AB R26, R41, R43 ;  /* 0x0000002b291a723e */ /* 0x002fe200000000ff */
[-C--:B--2---:R-:W-:Y:S04]  /*b540*/  HMMA.16816.F32 R84, R20, R32.reuse, R84 ;  /* 0x000000201454723c */ /* 0x084fe80000001854 */
[----:B---3--:R-:W-:Y:S04]  /*b550*/  F2FP.PACK_AB R27, R36, R37 ;  /* 0x00000025241b723e */ /* 0x008fe800000000ff */
[C---:B------:R-:W-:Y:S07]  /*b560*/  HMMA.16816.F32 R88, R28.reuse, R32, R88 ;  /* 0x000000201c58723c */ /* 0x040fee0000001858 */
[----:B------:R-:W-:Y:S01]  /*b570*/  FADD.FTZ R33, R202, R25 ;  /* 0x00000019ca217221 */ /* 0x000fe20000010000 */
[-C--:B------:R-:W-:Y:S01]  /*b580*/  HMMA.16816.F32 R92, R28, R34.reuse, R92 ;  /* 0x000000221c5c723c */ /* 0x080fe2000000185c */
[----:B------:R-:W-:Y:S03]  /*b590*/  LDSM.16.MT88.4 R28, [R186+0x1400] ;  /* 0x00140000ba1c783b */ /* 0x000fe60000004200 */
[----:B------:R-:W-:Y:S01]  /*b5a0*/  F2FP.PACK_AB R25, R38, R39 ;  /* 0x000000272619723e */ /* 0x000fe200000000ff */
[----:B------:R-:W-:Y:S01]  /*b5b0*/  FADD.FTZ R32, R182, R24 ;  /* 0x00000018b6207221 */ /* 0x000fe20000010000 */
[----:B------:R-:W-:Y:S02]  /*b5c0*/  F2FP.PACK_AB R24, R42, R40 ;  /* 0x000000282a18723e */ /* 0x000fe400000000ff */
[----:B------:R-:W-:Y:S07]  /*b5d0*/  HMMA.16816.F32 R96, R20, R34, R96 ;  /* 0x000000221460723c */ /* 0x000fee0000001860 */
[----:B------:R-:W-:Y:S02]  /*b5e0*/  F2FP.PACK_AB R20, R140, R46 ;  /* 0x0000002e8c14723e */ /* 0x000fe400000000ff */
[----:B------:R-:W-:Y:S03]  /*b5f0*/  F2FP.PACK_AB R21, R48, R47 ;  /* 0x0000002f3015723e */ /* 0x000fe600000000ff */
[----:B------:R-:W-:Y:S02]  /*b600*/  F2FP.PACK_AB R22, R134, R139 ;  /* 0x0000008b8616723e */ /* 0x000fe400000000ff */
[----:B------:R-:W-:Y:S07]  /*b610*/  F2FP.PACK_AB R23, R45, R49 ;  /* 0x000000312d17723e */ /* 0x000fee00000000ff */
[-C--:B------:R-:W-:Y:S01]  /*b620*/  HMMA.16816.F32 R148, R20, R156.reuse, R4 ;  /* 0x0000009c1494723c */ /* 0x080fe20000001804 */
[----:B------:R-:W1:Y:S07]  /*b630*/  LDSM.16.MT88.4 R4, [R186+0x800] ;  /* 0x00080000ba04783b */ /* 0x000e6e0000004200 */
        /* <DEDUP_REMOVED lines=53> */
[----:B------:R-:W-:Y:S01]  /*b990*/  FADD.FTZ R241, R134, R6 ;  /* 0x0000000686f17221 */ /* 0x000fe20000010000 */
[----:B------:R-:W-:Y:S01]  /*b9a0*/  MOV R134, R2 ;  /* 0x0000000200867202 */ /* 0x000fe20000000f00 */
[C---:B------:R-:W-:Y:S04]  /*b9b0*/  HMMA.16816.F32 R88, R24.reuse, R16, R88 ;  /* 0x000000101858723c */ /* 0x040fe80000001858 */
[----:B------:R-:W-:Y:S02]  /*b9c0*/  FADD.FTZ R243, R45, R4 ;  /* 0x000000042df37221 */ /* 0x000fe40000010000 */
[----:B------:R-:W-:Y:S02]  /*b9d0*/  FADD.FTZ R242, R41, R3 ;  /* 0x0000000329f27221 */ /* 0x000fe40000010000 */
[-C--:B------:R-:W-:Y:S04]  /*b9e0*/  HMMA.16816.F32 R92, R24, R18.reuse, R92 ;  /* 0x00000012185c723c */ /* 0x080fe8000000185c */
[----:B------:R-:W-:Y:S04]  /*b9f0*/  FADD.FTZ R244, R36, R0 ;  /* 0x0000000024f47221 */ /* 0x000fe80000010000 */
[----:B------:R-:W-:Y:S01]  /*ba00*/  HMMA.16816.F32 R96, R20, R18, R96 ;  /* 0x000000121460723c */ /* 0x000fe20000001860 */
[----:B------:R-:W-:-:S07]  /*ba10*/  @P2 BRA `(.L_x_1086) ;  /* 0xffffd69000002947 */ /* 0x000fce000383ffff */
.L_x_1083:
[----:B------:R-:W-:Y:S07]  /*ba20*/  @!UPT UIADD3 URZ, URZ, URZ, URZ ;  /* 0x0000003f3f3ff290 */ /* 0x000fee000fffe03f */
[----:B------:R-:W-:Y:S02]  /*ba30*/  MOV R9, 0x1f ;  /* 0x0000001f00097802 */ /* 0x000fe40000000f00 */
[----:B------:R-:W-:Y:S01]  /*ba40*/  MOV R8, 0xffffffff ;  /* 0xffffffff00087802 */ /* 0x000fe20000000f00 */
[----:B------:R-:W-:Y:S06]  /*ba50*/  BRA.DIV ~URZ, `(.L_x_1087) ;  /* 0x00005c827f007947 */ /* 0x000fec000b800000 */
[----:B------:R1:W2:Y:S02]  /*ba60*/  SHFL.BFLY PT, R0, R241, 0x2, 0x1f ;  /* 0x0c401f00f1007f89 */ /* 0x0002a400000e0000 */
.L_x_1167:
        /* <DEDUP_REMOVED lines=15> */
.L_x_1168:
        /* <DEDUP_REMOVED lines=11> */
[----:B------:R-:W-:Y:S02]  /*bc10*/  MOV R22, 0xff800000 ;  /* 0xff80000000167802 */ /* 0x000fe40000000f00 */
[----:B------:R-:W-:Y:S02]  /*bc20*/  @P2 MOV R10, 0x3f317218 ;  /* 0x3f317218000a2802 */ /* 0x000fe40000000f00 */
[----:B------:R-:W-:Y:S01]  /*bc30*/  @P1 MOV R11, 0x3f317218 ;  /* 0x3f317218000b1802 */ /* 0x000fe20000000f00 */
[----:B------:R-:W2:Y:S01]  /*bc40*/  @P3 MUFU.LG2 R7, R7 ;  /* 0x0000000700073308 */ /* 0x000ea20000000c00 */
[----:B-1----:R-:W-:-:S07]  /*bc50*/  FMUL.FTZ R132, R0, R148 ;  /* 0x0000009400847220 */ /* 0x002fce0000410000 */
[----:B------:R-:W1:Y:S01]  /*bc60*/  @P2 MUFU.RCP R3, R4 ;  /* 0x0000000400032308 */ /* 0x000e620000001000 */
        /* <DEDUP_REMOVED lines=25> */
[----:B------:R-:W3:Y:S01]  /*be00*/  @P1 MUFU.LG2 R0, R6 ;  /* 0x0000000600001308 */ /* 0x000ee20000000c00 */
[----:B--2---:R-:W-:-:S02]  /*be10*/  @P3 FMUL.FTZ R9, R7, 0.69314718246459960938 ;  /* 0x3f31721807093820 */ /* 0x004fc40000410000 */
[C---:B-1----:R-:W-:Y:S02]  /*be20*/  FMUL.FTZ R128, R3.reuse, R150 ;  /* 0x0000009603807220 */ /* 0x042fe40000410000 */
[C---:B------:R-:W-:Y:S02]  /*be30*/  FMUL.FTZ R129, R3.reuse, R151 ;  /* 0x0000009703817220 */ /* 0x040fe40000410000 */
[C---:B------:R-:W-:Y:S02]  /*be40*/  FMUL.FTZ R150, R3.reuse, R102 ;  /* 0x0000006603967220 */ /* 0x040fe40000410000 */
[C---:B------:R-:W-:Y:S02]  /*be50*/  FMUL.FTZ R151, R3.reuse, R103 ;  /* 0x0000006703977220 */ /* 0x040fe40000410000 */
[C---:B------:R-:W-:Y:S02]  /*be60*/  FMUL.FTZ R102, R3.reuse, R118 ;  /* 0x0000007603667220 */ /* 0x040fe40000410000 */
[----:B------:R-:W-:-:S02]  /*be70*/  FMUL.FTZ R103, R3, R119 ;  /* 0x0000007703677220 */ /* 0x000fc40000410000 */
[C---:B------:R-:W-:Y:S02]  /*be80*/  FMUL.FTZ R96, R3.reuse, R114 ;  /* 0x0000007203607220 */ /* 0x040fe40000410000 */
        /* <DEDUP_REMOVED lines=21> */
[----:B------:R-:W-:Y:S01]  /*bfe0*/  FMUL.FTZ R81, R3, R99 ;  /* 0x0000006303517220 */ /* 0x000fe20000410000 */
[----:B------:R-:W-:Y:S01]  /*bff0*/  @P3 MOV R3, 0x3f317218 ;  /* 0x3f31721800033802 */ /* 0x000fe20000000f00 */
        /* <DEDUP_REMOVED lines=22> */
[----:B------:R-:W2:Y:S01]  /*c160*/  @P0 MUFU.LG2 R2, R5 ;  /* 0x0000000500020308 */ /* 0x000ea20000000c00 */
[----:B------:R-:W-:Y:S02]  /*c170*/  @P3 FMUL.FTZ R6, R3, c[0x0][0x2d0] ;  /* 0x0000b40003063a20 */ /* 0x000fe40000410000 */
[----:B------:R-:W-:Y:S02]  /*c180*/  @P1 FMUL.FTZ R3, R11, c[0x0][0x2d0] ;  /* 0x0000b4000b031a20 */ /* 0x000fe40000410000 */
[----:B------:R-:W-:Y:S02]  /*c190*/  @P2 FMUL.FTZ R8, R4, 0.69314718246459960938 ;  /* 0x3f31721804082820 */ /* 0x000fe40000410000 */
[----:B------:R-:W-:Y:S01]  /*c1a0*/  @P1 FFMA.FTZ R25, R3, R136, R7 ;  /* 0x0000008803191223 */ /* 0x000fe20000010007 */
[----:B------:R-:W-:Y:S01]  /*c1b0*/  @P0 MOV R3, 0x3f317218 ;  /* 0x3f31721800030802 */ /* 0x000fe20000000f00 */
[----:B------:R-:W-:-:S02]  /*c1c0*/  @P2 FMUL.FTZ R4, R10, c[0x0][0x2d0] ;  /* 0x0000b4000a042a20 */ /* 0x000fc40000410000 */
[----:B-1----:R-:W-:Y:S02]  /*c1d0*/  FMUL.FTZ R50, R0, R58 ;  /* 0x0000003a00327220 */ /* 0x002fe40000410000 */
[----:B------:R-:W-:Y:S01]  /*c1e0*/  @P2 FFMA.FTZ R24, R4, R137, R8 ;  /* 0x0000008904182223 */ /* 0x000fe20000010008 */
[----:B------:R-:W-:Y:S01]  /*c1f0*/  MOV R4, 0x1 ;  /* 0x0000000100047802 */ /* 0x000fe20000000f00 */
[----:B------:R-:W-:Y:S02]  /*c200*/  @P0 FMUL.FTZ R3, R3, c[0x0][0x2d0] ;  /* 0x0000b40003030a20 */ /* 0x000fe40000410000 */
[----:B--2---:R-:W-:Y:S02]  /*c210*/  @P0 FMUL.FTZ R2, R2, 0.69314718246459960938 ;  /* 0x3f31721802020820 */ /* 0x004fe40000410000 */
        /* <DEDUP_REMOVED lines=23> */
[----:B------:R-:W-:Y:S01]  /*c390*/  PRMT R0, R4, 0x7610, R0 ;  /* 0x0000761004007816 */ /* 0x000fe20000000000 */
[----:B------:R-:W-:Y:S02]  /*c3a0*/  @P3 FFMA.FTZ R23, R6, R138, R9 ;  /* 0x0000008a06173223 */ /* 0x000fe40000010009 */
[----:B------:R-:W-:Y:S02]  /*c3b0*/  @P0 FFMA.FTZ R22, R3, R134, R2 ;  /* 0x0000008603160223 */ /* 0x000fe40000010002 */
.L_x_1062:
[----:B------:R2:W5:Y:S04]  /*c3c0*/  LDL R6, [R1] ;  /* 0x0000000001067983 */ /* 0x0005680000100800 */
[----:B------:R-:W3:Y:S01]  /*c3d0*/  S2R R2, SR_TID.X ;  /* 0x0000000000027919 */ /* 0x000ee20000002100 */
[----:B------:R-:W-:Y:S01]  /*c3e0*/  BSSY B0, `(.L_x_1089) ;  /* 0x0000011000007945 */ /* 0x000fe20003800000 */
[----:B---3--:R-:W-:-:S13]  /*c3f0*/  LOP3.LUT P0, RZ, R2, 0x7f, RZ, 0xc0, !PT ;  /* 0x0000007f02ff7812 */ /* 0x008fda000780c0ff */
[----:B------:R-:W-:Y:S05]  /*c400*/  @P0 BRA `(.L_x_1090) ;  /* 0x000000e000000947 */ /* 0x000fea0003800000 */
[----:B--2---:R-:W2:Y:S01]  /*c410*/  S2R R4, SR_LANEID ;  /* 0x0000000000047919 */ /* 0x004ea20000000000 */
[----:B------:R-:W-:Y:S01]  /*c420*/  VOTEU.ANY UR4, UPT, PT ;  /* 0x0000000000047886 */ /* 0x000fe200038e0100 */
[----:B-1----:R-:W-:Y:S01]  /*c430*/  IMAD.MOV.U32 R5, RZ, RZ, c[0x0][0x564] ;  /* 0x00015900ff057624 */ /* 0x002fe200078e00ff */
[----:B------:R-:W2:Y:S08]  /*c440*/  FLO.U32 R3, UR4 ;  /* 0x0000000400037d00 */ /* 0x000eb000080e0000 */
        /* <DEDUP_REMOVED lines=9> */
[----:B------:R1:W-:Y:S02]  /*c4e0*/  STL [R1], R6 ;  /* 0x0000000601007387 */ /* 0x0003e40000100800 */
.L_x_1090:
[----:B--2---:R-:W-:Y:S05]  /*c4f0*/  BSYNC B0 ;  /* 0x0000000000007941 */ /* 0x004fea0003800000 */
.L_x_1089:
        /* <DEDUP_REMOVED lines=115> */
[----:B------:R1:W-:Y:S01]  /*cc30*/  STS [R12+0x5000], R3 ;  /* 0x005000030c007388 */ /* 0x0003e20000000800 */
        /* <DEDUP_REMOVED lines=14> */
.L_x_1093:
        /* <DEDUP_REMOVED lines=8> */
[----:B------:R1:W1:Y:S08]  /*cda0*/  LDC.64 R6, c[0x0][R0+0x170] ;  /* 0x00005c0000067b82 */ /* 0x0002700000000a00 */
[----:B------:R1:W3:Y:S08]  /*cdb0*/  LDC.64 R14, c[0x0][R0+0x168] ;  /* 0x00005a00000e7b82 */ /* 0x0002f00000000a00 */
[----:B------:R1:W2:Y:S08]  /*cdc0*/  LDC.64 R18, c[0x0][R0+0x178] ;  /* 0x00005e0000127b82 */ /* 0x0002b00000000a00 */
[----:B------:R1:W2:Y:S01]  /*cdd0*/  LDC.64 R20, c[0x0][R0+0x160] ;  /* 0x0000580000147b82 */ /* 0x0002a20000000a00 */
[----:B------:R-:W-:-:S04]  /*cde0*/  ISETP.NE.U32.AND P0, PT, RZ, c[0x0][0x500], PT ;  /* 0x00014000ff007a0c */ /* 0x000fc80003f05070 */
[----:B------:R-:W-:Y:S01]  /*cdf0*/  ISETP.NE.AND.EX P0, PT, RZ, c[0x0][0x504], PT, P0 ;  /* 0x00014100ff007a0c */ /* 0x000fe20003f05300 */
[----:B-1----:R-:W-:-:S05]  /*ce00*/  IMAD.MOV.U32 R0, RZ, RZ, c[0x0][0x4e8] ;  /* 0x00013a00ff007624 */ /* 0x002fca00078e00ff */
[----:B------:R-:W-:Y:S02]  /*ce10*/  ISETP.NE.AND P2, PT, R0, 0x1, PT ;  /* 0x000000010000780c */ /* 0x000fe40003f45270 */
[----:B------:R-:W-:-:S05]  /*ce20*/  SEL R0, R9, RZ, !P0 ;  /* 0x000000ff09007207 */ /* 0x000fca0004000000 */
[----:B------:R-:W-:Y:S01]  /*ce30*/  IMAD R3, R7, R0, RZ ;  /* 0x0000000007037224 */ /* 0x000fe200078e02ff */
[----:B------:R-:W1:Y:S01]  /*ce40*/  S2R R78, SR_TID.X ;  /* 0x00000000004e7919 */ /* 0x000e620000002100 */
[----:B-----5:R-:W-:Y:S02]  /*ce50*/  SHF.R.S32.HI R17, RZ, 0x1f, R2 ;  /* 0x0000001fff117819 */ /* 0x020fe40000011402 */
[----:B-1----:R-:W-:-:S04]  /*ce60*/  SHF.R.S32.HI R16, RZ, 0x1f, R78 ;  /* 0x0000001fff107819 */ /* 0x002fc8000001144e */
[----:B------:R-:W-:-:S04]  /*ce70*/  LEA.HI R16, R16, R78, RZ, 0x5 ;  /* 0x0000004e10107211 */ /* 0x000fc800078f28ff */
[----:B------:R-:W-:-:S05]  /*ce80*/  LOP3.LUT R16, R16, 0xffffffe0, RZ, 0xc0, !PT ;  /* 0xffffffe010107812 */ /* 0x000fca00078ec0ff */
[----:B------:R-:W-:Y:S02]  /*ce90*/  IMAD.IADD R16, R78, 0x1, -R16 ;  /* 0x000000014e107824 */ /* 0x000fe400078e0a10 */
[----:B--2---:R-:W-:Y:S01]  /*cea0*/  IMAD.IADD R10, R4, 0x1, R75 ;  /* 0x00000001040a7824 */ /* 0x004fe200078e024b */
[----:B------:R-:W-:-:S03]  /*ceb0*/  SEL R4, R8, RZ, !P0 ;  /* 0x000000ff08047207 */ /* 0x000fc60004000000 */
        /* <DEDUP_REMOVED lines=36> */
[----:B------:R-:W3:Y:S04]  /*d100*/  SHFL.IDX PT, R9, R3, 0x2, 0x1c1f ;  /* 0x005c1f0003097f89 */ /* 0x000ee800000e0000 */
[----:B------:R4:W-:Y:S01]  /*d110*/  SHFL.IDX PT, R7, R3, 0x3, 0x1c1f ;  /* 0x007c1f0003077f89 */ /* 0x0009e200000e0000 */
[----:B------:R-:W-:-:S03]  /*d120*/  IMAD R4, R11, c[0x0][0x4e8], RZ ;  /* 0x00013a000b047a24 */ /* 0x000fc600078e02ff */
[----:B------:R1:W1:Y:S01]  /*d130*/  SHFL.IDX PT, R6, R5, 0x3, 0x1c1f ;  /* 0x007c1f0005067f89 */ /* 0x00026200000e0000 */
[----:B------:R-:W-:Y:S01]  /*d140*/  LOP3.LUT P0, RZ, R16, 0x3, RZ, 0xc0, !PT ;  /* 0x0000000310ff7812 */ /* 0x000fe2000780c0ff */
[----:B----4-:R-:W-:-:S05]  /*d150*/  IMAD.IADD R3, R77, 0x1, R75 ;  /* 0x000000014d037824 */ /* 0x010fca00078e024b */
[C---:B------:R-:W-:Y:S02]  /*d160*/  IADD3 R16, R3.reuse, 0x8, RZ ;  /* 0x0000000803107810 */ /* 0x040fe40007ffe0ff */
[C---:B------:R-:W-:Y:S02]  /*d170*/  IADD3 R11, R3.reuse, 0x40, RZ ;  /* 0x00000040030b7810 */ /* 0x040fe40007ffe0ff */
[C---:B-1----:R-:W-:Y:S02]  /*d180*/  IADD3 R5, R3.reuse, 0x48, RZ ;  /* 0x0000004803057810 */ /* 0x042fe40007ffe0ff */
[-C--:B------:R-:W-:Y:S02]  /*d190*/  ISETP.GE.OR P5, PT, R3, R4.reuse, P0 ;  /* 0x000000040300720c */ /* 0x080fe400007a6670 */
[-C--:B------:R-:W-:Y:S02]  /*d1a0*/  ISETP.GE.OR P4, PT, R16, R4.reuse, P0 ;  /* 0x000000041000720c */ /* 0x080fe40000786670 */
[----:B------:R-:W-:-:S02]  /*d1b0*/  ISETP.GE.OR P1, PT, R11, R4, P0 ;  /* 0x000000040b00720c */ /* 0x000fc40000726670 */
[----:B------:R-:W-:-:S07]  /*d1c0*/  ISETP.GE.OR P0, PT, R5, R4, P0 ;  /* 0x000000040500720c */ /* 0x000fce0000706670 */
[----:B------:R1:W-:Y:S01]  /*d1d0*/  @!P5 ST.E [R14.64], R23 ;  /* 0x000000170e00d985 */ /* 0x0003e2000c101906 */
[----:B------:R-:W-:-:S03]  /*d1e0*/  ISETP.GE.AND P5, PT, R5, R4, PT ;  /* 0x000000040500720c */ /* 0x000fc60003fa6270 */
[----:B--2---:R1:W-:Y:S01]  /*d1f0*/  @!P4 ST.E [R12.64], R24 ;  /* 0x000000180c00c985 */ /* 0x0043e2000c101906 */
[----:B------:R-:W-:-:S03]  /*d200*/  ISETP.GE.AND P4, PT, R11, R4, PT ;  /* 0x000000040b00720c */ /* 0x000fc60003f86270 */
[----:B---3--:R1:W-:Y:S01]  /*d210*/  @!P1 ST.E [R8.64], R25 ;  /* 0x0000001908009985 */ /* 0x0083e2000c101906 */
[----:B------:R-:W-:-:S03]  /*d220*/  ISETP.GE.AND P1, PT, R3, R4, PT ;  /* 0x000000040300720c */ /* 0x000fc60003f26270 */
[----:B------:R1:W-:Y:S01]  /*d230*/  @!P0 ST.E [R6.64], R22 ;  /* 0x0000001606008985 */ /* 0x0003e2000c101906 */
[----:B------:R-:W-:Y:S01]  /*d240*/  ISETP.GE.AND P0, PT, R16, R4, PT ;  /* 0x000000041000720c */ /* 0x000fe20003f06270 */
[----:B------:R-:W-:Y:S05]  /*d250*/  @P3 BRA `(.L_x_1094) ;  /* 0x0000094000003947 */ /* 0x000fea0003800000 */
[----:B------:R-:W2:Y:S04]  /*d260*/  LDL R18, [R1+0x78] ;  /* 0x0000780001127983 */ /* 0x000ea80000100800 */
[----:B------:R-:W3:Y:S01]  /*d270*/  S2R R78, SR_TID.X ;  /* 0x00000000004e7919 */ /* 0x000ee20000002100 */
[----:B------:R-:W-:Y:S02]  /*d280*/  IMAD R3, R17, c[0x0][0x3a0], RZ ;  /* 0x0000e80011037a24 */ /* 0x000fe400078e02ff */
        /* <DEDUP_REMOVED lines=9> */
[----:B------:R-:W-:-:S03]  /*d320*/  IADD3 R5, R75, R5, RZ ;  /* 0x000000054b057210 */ /* 0x000fc60007ffe0ff */
        /* <DEDUP_REMOVED lines=15> */
[----:B------:R-:W-:Y:S02]  /*d420*/  IADD3 R11, R247, R75, RZ ;  /* 0x0000004bf70b7210 */ /* 0x000fe40007ffe0ff */
        /* <DEDUP_REMOVED lines=24> */
.L_x_1169:
[----:B------:R-:W-:Y:S05]  /*d5b0*/  BRA.DIV ~URZ, `(.L_x_1096) ;  /* 0x000044227f007947 */ /* 0x000fea000b800000 */
[----:B------:R3:W4:Y:S02]  /*d5c0*/  SHFL.IDX PT, R0, R13, RZ, 0x1c1f ;  /* 0x001c1fff0d007589 */ /* 0x00072400000e0000 */
.L_x_1170:
[----:B------:R-:W-:Y:S01]  /*d5d0*/  ISETP.GE.AND P0, PT, R11, R4, PT ;  /* 0x000000040b00720c */ /* 0x000fe20003f06270 */
[----:B------:R-:W-:-:S12]  /*d5e0*/  BSSY B0, `(.L_x_1097) ;  /* 0x0000012000007945 */ /* 0x000fd80003800000 */
[----:B------:R-:W-:Y:S05]  /*d5f0*/  @P0 BRA `(.L_x_1098) ;  /* 0x0000010000000947 */ /* 0x000fea0003800000 */
[----:B------:R-:W5:Y:S04]  /*d600*/  LDL.64 R64, [R1+0x10] ;  /* 0x0000100001407983 */ /* 0x000f680000100a00 */
[----:B---3--:R-:W3:Y:S04]  /*d610*/  LDL R5, [R1+0x18] ;  /* 0x0000180001057983 */ /* 0x008ee80000100800 */
[----:B----4-:R-:W4:Y:S04]  /*d620*/  LDL R15, [R1+0x70] ;  /* 0x00007000010f7983 */ /* 0x010f280000100800 */
[----:B--2---:R-:W2:Y:S01]  /*d630*/  LDL R14, [R1+0x6c] ;  /* 0x00006c00010e7983 */ /* 0x004ea20000100800 */
[----:B------:R-:W-:-:S13]  /*d640*/  ISETP.GE.AND P4, PT, R252, c[0x0][0x3c8], PT ;  /* 0x0000f200fc007a0c */ /* 0x000fda0003f86270 */
[----:B------:R-:W-:Y:S02]  /*d650*/  @!P4 LEA R6, P1, R252, R0, 0x1 ;  /* 0x00000000fc06c211 */ /* 0x000fe400078208ff */
[----:B-----5:R-:W-:Y:S02]  /*d660*/  ISETP.GE.AND P5, PT, R64, c[0x0][0x3c8], PT ;  /* 0x0000f20040007a0c */ /* 0x020fe40003fa6270 */
[----:B---3--:R-:W-:Y:S02]  /*d670*/  ISETP.GE.AND P3, PT, R5, c[0x0][0x3c8], PT ;  /* 0x0000f20005007a0c */ /* 0x008fe40003f66270 */
[----:B----4-:R-:W-:-:S09]  /*d680*/  @!P4 LEA.HI.X R7, R252, R10, R15, 0x1, P1 ;  /* 0x0000000afc07c211 */ /* 0x010fd200008f0c0f */
[CC--:B------:R-:W-:Y:S02]  /*d690*/  @!P5 LEA R8, P2, R64.reuse, R0.reuse, 0x1 ;  /* 0x000000004008d211 */ /* 0x0c0fe400078408ff */
[C---:B------:R-:W-:Y:S02]  /*d6a0*/  @!P3 LEA R2, P0, R5.reuse, R0, 0x1 ;  /* 0x000000000502b211 */ /* 0x040fe400078008ff */
[-C--:B------:R-:W-:Y:S02]  /*d6b0*/  @!P5 LEA.HI.X R9, R64, R10.reuse, R65, 0x1, P2 ;  /* 0x0000000a4009d211 */ /* 0x080fe400010f0c41 */
[----:B--2---:R-:W-:-:S03]  /*d6c0*/  @!P3 LEA.HI.X R3, R5, R10, R14, 0x1, P0 ;  /* 0x0000000a0503b211 */ /* 0x004fc600000f0c0e */
[----:B------:R2:W-:Y:S04]  /*d6d0*/  @!P5 ST.E.128 [R8.64], R24 ;  /* 0x000000180800d985 */ /* 0x0005e8000c101d06 */
[----:B------:R2:W-:Y:S04]  /*d6e0*/  @!P4 ST.E.128 [R6.64], R20 ;  /* 0x000000140600c985 */ /* 0x0005e8000c101d06 */
[----:B------:R2:W-:Y:S02]  /*d6f0*/  @!P3 ST.E.128 [R2.64], R16 ;  /* 0x000000100200b985 */ /* 0x0005e4000c101d06 */
.L_x_1098:
[----:B------:R-:W-:Y:S05]  /*d700*/  BSYNC B0 ;  /* 0x0000000000007941 */ /* 0x000fea0003800000 */
.L_x_1097:
[----:B------:R-:W-:Y:S05]  /*d710*/  BRA.DIV ~URZ, `(.L_x_1099) ;  /* 0x000043227f007947 */ /* 0x000fea000b800000 */
[----:B--2---:R2:W1:Y:S04]  /*d720*/  SHFL.IDX PT, R10, R12, 0x1, 0x1c1f ;  /* 0x003c1f000c0a7f89 */ /* 0x00446800000e0000 */
[----:B----4-:R2:W4:Y:S02]  /*d730*/  SHFL.IDX PT, R0, R13, 0x1, 0x1c1f ;  /* 0x003c1f000d007f89 */ /* 0x01052400000e0000 */
.L_x_1171:
[----:B------:R-:W-:Y:S01]  /*d740*/  IADD3 R2, R11, 0x20, RZ ;  /* 0x000000200b027810 */ /* 0x000fe20007ffe0ff */
[----:B------:R-:W-:Y:S03]  /*d750*/  BSSY B0, `(.L_x_1100) ;  /* 0x0000013000007945 */ /* 0x000fe60003800000 */
[----:B------:R-:W-:-:S13]  /*d760*/  ISETP.GE.AND P0, PT, R2, R4, PT ;  /* 0x000000040200720c */ /* 0x000fda0003f06270 */
[----:B------:R-:W-:Y:S05]  /*d770*/  @P0 BRA `(.L_x_1101) ;  /* 0x0000010000000947 */ /* 0x000fea0003800000 */
[----:B------:R-:W5:Y:S04]  /*d780*/  LDL.64 R16, [R1+0x10] ;  /* 0x0000100001107983 */ /* 0x000f680000100a00 */
[----:B--2---:R-:W2:Y:S04]  /*d790*/  LDL R5, [R1+0x18] ;  /* 0x0000180001057983 */ /* 0x004ea80000100800 */
[----:B---3--:R-:W3:Y:S04]  /*d7a0*/  LDL R15, [R1+0x70] ;  /* 0x00007000010f7983 */ /* 0x008ee80000100800 */
[----:B----4-:R-:W4:Y:S01]  /*d7b0*/  LDL R14, [R1+0x6c] ;  /* 0x00006c00010e7983 */ /* 0x010f220000100800 */
[----:B------:R-:W-:-:S13]  /*d7c0*/  ISETP.GE.AND P1, PT, R252, c[0x0][0x3c8], PT ;  /* 0x0000f200fc007a0c */ /* 0x000fda0003f26270 */
[----:B------:R-:W-:Y:S02]  /*d7d0*/  @!P1 LEA R6, P4, R252, R0, 0x1 ;  /* 0x00000000fc069211 */ /* 0x000fe400078808ff */
[----:B-----5:R-:W-:Y:S02]  /*d7e0*/  ISETP.GE.AND P2, PT, R16, c[0x0][0x3c8], PT ;  /* 0x0000f20010007a0c */ /* 0x020fe40003f46270 */
[----:B--2---:R-:W-:Y:S02]  /*d7f0*/  ISETP.GE.AND P0, PT, R5, c[0x0][0x3c8], PT ;  /* 0x0000f20005007a0c */ /* 0x004fe40003f06270 */
[----:B-1-3--:R-:W-:-:S09]  /*d800*/  @!P1 LEA.HI.X R7, R252, R10, R15, 0x1, P4 ;  /* 0x0000000afc079211 */ /* 0x00afd200020f0c0f */
[CC--:B------:R-:W-:Y:S02]  /*d810*/  @!P2 LEA R8, P5, R16.reuse, R0.reuse, 0x1 ;  /* 0x000000001008a211 */ /* 0x0c0fe400078a08ff */
[C---:B------:R-:W-:Y:S02]  /*d820*/  @!P0 LEA R2, P3, R5.reuse, R0, 0x1 ;  /* 0x0000000005028211 */ /* 0x040fe400078608ff */
[-C--:B------:R-:W-:Y:S02]  /*d830*/  @!P2 LEA.HI.X R9, R16, R10.reuse, R17, 0x1, P5 ;  /* 0x0000000a1009a211 */ /* 0x080fe400028f0c11 */
[----:B----4-:R-:W-:-:S03]  /*d840*/  @!P0 LEA.HI.X R3, R5, R10, R14, 0x1, P3 ;  /* 0x0000000a05038211 */ /* 0x010fc600018f0c0e */
[----:B------:R1:W-:Y:S04]  /*d850*/  @!P2 ST.E.128 [R8.64], R36 ;  /* 0x000000240800a985 */ /* 0x0003e8000c101d06 */
[----:B------:R1:W-:Y:S04]  /*d860*/  @!P1 ST.E.128 [R6.64], R32 ;  /* 0x0000002006009985 */ /* 0x0003e8000c101d06 */
[----:B------:R1:W-:Y:S02]  /*d870*/  @!P0 ST.E.128 [R2.64], R28 ;  /* 0x0000001c02008985 */ /* 0x0003e4000c101d06 */
.L_x_1101:
[----:B------:R-:W-:Y:S05]  /*d880*/  BSYNC B0 ;  /* 0x0000000000007941 */ /* 0x000fea0003800000 */
.L_x_1100:
[----:B------:R-:W-:Y:S05]  /*d890*/  BRA.DIV ~URZ, `(.L_x_1102) ;  /* 0x000042627f007947 */ /* 0x000fea000b800000 */
[----:B-1----:R1:W2:Y:S02]  /*d8a0*/  SHFL.IDX PT, R10, R12, 0x2, 0x1c1f ;  /* 0x005c1f000c0a7f89 */ /* 0x0022a400000e0000 */
.L_x_1172:
[----:B------:R-:W-:Y:S05]  /*d8b0*/  BRA.DIV ~URZ, `(.L_x_1103) ;  /* 0x000042b27f007947 */ /* 0x000fea000b800000 */
[----:B----4-:R4:W1:Y:S02]  /*d8c0*/  SHFL.IDX PT, R0, R13, 0x2, 0x1c1f ;  /* 0x005c1f000d007f89 */ /* 0x01086400000e0000 */
.L_x_1173:
[----:B------:R-:W-:Y:S01]  /*d8d0*/  IADD3 R2, R11, 0x40, RZ ;  /* 0x000000400b027810 */ /* 0x000fe20007ffe0ff */
[----:B------:R-:W-:Y:S03]  /*d8e0*/  BSSY B0, `(.L_x_1104) ;  /* 0x0000013000007945 */ /* 0x000fe60003800000 */
[----:B------:R-:W-:-:S13]  /*d8f0*/  ISETP.GE.AND P0, PT, R2, R4, PT ;  /* 0x000000040200720c */ /* 0x000fda0003f06270 */
[----:B------:R-:W-:Y:S05]  /*d900*/  @P0 BRA `(.L_x_1105) ;  /* 0x0000010000000947 */ /* 0x000fea0003800000 */
[----:B------:R-:W5:Y:S04]  /*d910*/  LDL.64 R16, [R1+0x10] ;  /* 0x0000100001107983 */ /* 0x000f680000100a00 */
[----:B---3--:R-:W3:Y:S04]  /*d920*/  LDL R5, [R1+0x18] ;  /* 0x0000180001057983 */ /* 0x008ee80000100800 */
[----:B----4-:R-:W4:Y:S04]  /*d930*/  LDL R15, [R1+0x70] ;  /* 0x00007000010f7983 */ /* 0x010f280000100800 */
[----:B--2---:R-:W2:Y:S01]  /*d940*/  LDL R14, [R1+0x6c] ;  /* 0x00006c00010e7983 */ /* 0x004ea20000100800 */
[----:B------:R-:W-:-:S13]  /*d950*/  ISETP.GE.AND P1, PT, R252, c[0x0][0x3c8], PT ;  /* 0x0000f200fc007a0c */ /* 0x000fda0003f26270 */
[----:B-1----:R-:W-:Y:S02]  /*d960*/  @!P1 LEA R6, P4, R252, R0, 0x1 ;  /* 0x00000000fc069211 */ /* 0x002fe400078808ff */
        /* <DEDUP_REMOVED lines=10> */
.L_x_1105:
[----:B------:R-:W-:Y:S05]  /*da10*/  BSYNC B0 ;  /* 0x0000000000007941 */ /* 0x000fea0003800000 */
.L_x_1104:
[----:B------:R-:W-:Y:S05]  /*da20*/  BRA.DIV ~URZ, `(.L_x_1106) ;  /* 0x000041a27f007947 */ /* 0x000fea000b800000 */
[----:B-1----:R1:W3:Y:S04]  /*da30*/  SHFL.IDX PT, R6, R12, 0x3, 0x1c1f ;  /* 0x007c1f000c067f89 */ /* 0x0022e800000e0000 */
[----:B------:R1:W4:Y:S02]  /*da40*/  SHFL.IDX PT, R0, R13, 0x3, 0x1c1f ;  /* 0x007c1f000d007f89 */ /* 0x00032400000e0000 */
.L_x_1174:
[----:B------:R-:W-:-:S04]  /*da50*/  IADD3 R2, R11, 0x60, RZ ;  /* 0x000000600b027810 */ /* 0x000fc80007ffe0ff */
[----:B------:R-:W-:-:S13]  /*da60*/  ISETP.GE.AND P0, PT, R2, R4, PT ;  /* 0x000000040200720c */ /* 0x000fda0003f06270 */
[----:B------:R-:W-:Y:S05]  /*da70*/  @P0 BRA `(.L_x_1107) ;  /* 0x0000247000000947 */ /* 0x000fea0003800000 */
[----:B-1234-:R-:W2:Y:S04]  /*da80*/  LDL.64 R12, [R1+0x10] ;  /* 0x00001000010c7983 */ /* 0x01eea80000100a00 */
[----:B------:R-:W3:Y:S04]  /*da90*/  LDL R8, [R1+0x70] ;  /* 0x0000700001087983 */ /* 0x000ee80000100800 */
[----:B------:R-:W4:Y:S01]  /*daa0*/  LDL R7, [R1+0x18] ;  /* 0x0000180001077983 */ /* 0x000f220000100800 */
[----:B------:R-:W-:-:S13]  /*dab0*/  ISETP.GE.AND P0, PT, R252, c[0x0][0x3c8], PT ;  /* 0x0000f200fc007a0c */ /* 0x000fda0003f06270 */
[----:B------:R-:W-:Y:S02]  /*dac0*/  @!P0 LEA R2, P2, R252, R0, 0x1 ;  /* 0x00000000fc028211 */ /* 0x000fe400078408ff */
[----:B--2---:R-:W-:Y:S02]  /*dad0*/  ISETP.GE.AND P1, PT, R12, c[0x0][0x3c8], PT ;  /* 0x0000f2000c007a0c */ /* 0x004fe40003f26270 */
[----:B---3--:R-:W-:-:S11]  /*dae0*/  @!P0 LEA.HI.X R3, R252, R6, R8, 0x1, P2 ;  /* 0x00000006fc038211 */ /* 0x008fd600010f0c08 */
[----:B------:R-:W-:-:S04]  /*daf0*/  @!P1 LEA R4, P3, R12, R0, 0x1 ;  /* 0x000000000c049211 */ /* 0x000fc800078608ff */
[----:B------:R-:W-:-:S05]  /*db00*/  @!P1 LEA.HI.X R5, R12, R6, R13, 0x1, P3 ;  /* 0x000000060c059211 */ /* 0x000fca00018f0c0d */
[----:B------:R1:W-:Y:S04]  /*db10*/  @!P1 ST.E.128 [R4.64], R60 ;  /* 0x0000003c04009985 */ /* 0x0003e8000c101d06 */
[----:B------:R1:W-:Y:S01]  /*db20*/  @!P0 ST.E.128 [R2.64], R56 ;  /* 0x0000003802008985 */ /* 0x0003e2000c101d06 */
[----:B----4-:R-:W-:-:S13]  /*db30*/  ISETP.GE.AND P0, PT, R7, c[0x0][0x3c8], PT ;  /* 0x0000f20007007a0c */ /* 0x010fda0003f06270 */
[----:B------:R-:W-:Y:S05]  /*db40*/  @P0 BRA `(.L_x_1107) ;  /* 0x000023a000000947 */ /* 0x000fea0003800000 */
[----:B------:R-:W2:Y:S01]  /*db50*/  LDL R8, [R1+0x6c] ;  /* 0x00006c0001087983 */ /* 0x000ea20000100800 */
[----:B-1----:R-:W-:-:S04]  /*db60*/  LEA R2, P0, R7, R0, 0x1 ;  /* 0x0000000007027211 */ /* 0x002fc800078008ff */
[----:B--2---:R-:W-:-:S05]  /*db70*/  LEA.HI.X R3, R7, R6, R8, 0x1, P0 ;  /* 0x0000000607037211 */ /* 0x004fca00000f0c08 */
[----:B------:R1:W-:Y:S01]  /*db80*/  ST.E.128 [R2.64], R52 ;  /* 0x0000003402007985 */ /* 0x0003e2000c101d06 */
[----:B------:R-:W-:Y:S05]  /*db90*/  BRA `(.L_x_1107) ;  /* 0x0000235000007947 */ /* 0x000fea0003800000 */
.L_x_1094:
        /* <DEDUP_REMOVED lines=35> */
.L_x_1175:
[----:B------:R-:W-:Y:S05]  /*ddd0*/  BRA.DIV ~URZ, `(.L_x_1109) ;  /* 0x00003f227f007947 */ /* 0x000fea000b800000 */
[----:B------:R3:W4:Y:S02]  /*dde0*/  SHFL.IDX PT, R0, R13, RZ, 0x1c1f ;  /* 0x001c1fff0d007589 */ /* 0x00072400000e0000 */
.L_x_1176:
        /* <DEDUP_REMOVED lines=22> */
[----:B---3--:R-:W-:-:S11]  /*df50*/  ISETP.GE.AND P3, PT, R9, c[0x0][0x3c8], PT ;  /* 0x0000f20009007a0c */ /* 0x008fd60003f66270 */
[----:B------:R-:W-:-:S04]  /*df60*/  @!P6 LEA R2, P2, R5, R0, 0x2 ;  /* 0x000000000502e211 */ /* 0x000fc800078410ff */
[----:B----4-:R-:W-:Y:S02]  /*df70*/  @!P6 LEA.HI.X R3, R5, R4, R6, 0x2, P2 ;  /* 0x000000040503e211 */ /* 0x010fe400010f1406 */
[C---:B------:R-:W-:Y:S01]  /*df80*/  @!P3 LEA R6, P2, R9.reuse, R0, 0x2 ;  /* 0x000000000906b211 */ /* 0x040fe200078410ff */
[----:B------:R-:W3:Y:S01]  /*df90*/  LDL R5, [R1+0x38] ;  /* 0x0000380001057983 */ /* 0x000ee20000100800 */
[C---:B--2---:R-:W-:Y:S02]  /*dfa0*/  ISETP.GE.AND P1, PT, R10.reuse, c[0x0][0x3c8], PT ;  /* 0x0000f2000a007a0c */ /* 0x044fe40003f26270 */
[----:B------:R-:W-:Y:S02]  /*dfb0*/  @!P3 LEA.HI.X R7, R9, R4, R16, 0x2, P2 ;  /* 0x000000040907b211 */ /* 0x000fe400010f1410 */
        /* <DEDUP_REMOVED lines=9> */
[----:B------:R-:W-:-:S03]  /*e050*/  ISETP.GE.AND P3, PT, R23, c[0x0][0x3c8], PT ;  /* 0x0000f20017007a0c */ /* 0x000fc60003f66270 */
[----:B------:R1:W-:Y:S01]  /*e060*/  @!P1 ST.E.64 [R2.64], R148 ;  /* 0x0000009402009985 */ /* 0x0003e2000c101b06 */
[----:B------:R-:W-:-:S05]  /*e070*/  ISETP.GE.AND P1, PT, R21, c[0x0][0x3c8], PT ;  /* 0x0000f20015007a0c */ /* 0x000fca0003f26270 */
[----:B-1----:R-:W-:-:S04]  /*e080*/  @!P6 LEA R6, P2, R25, R0, 0x2 ;  /* 0x000000001906e211 */ /* 0x002fc800078410ff */
[----:B------:R-:W-:Y:S02]  /*e090*/  @!P6 LEA.HI.X R7, R25, R4, R75, 0x2, P2 ;  /* 0x000000041907e211 */ /* 0x000fe400010f144b */
[----:B------:R-:W-:-:S03]  /*e0a0*/  @!P3 LEA R2, P2, R23, R0, 0x2 ;  /* 0x000000001702b211 */ /* 0x000fc600078410ff */
[----:B------:R1:W-:Y:S01]  /*e0b0*/  @!P6 ST.E.64 [R6.64], R156 ;  /* 0x0000009c0600e985 */ /* 0x0003e2000c101b06 */
[----:B------:R-:W-:Y:S02]  /*e0c0*/  @!P3 LEA.HI.X R3, R23, R4, R24, 0x2, P2 ;  /* 0x000000041703b211 */ /* 0x000fe400010f1418 */
[----:B------:R-:W-:-:S03]  /*e0d0*/  ISETP.GE.AND P6, PT, R19, c[0x0][0x3c8], PT ;  /* 0x0000f20013007a0c */ /* 0x000fc60003fc6270 */
[----:B------:R1:W-:Y:S01]  /*e0e0*/  @!P3 ST.E.64 [R2.64], R160 ;  /* 0x000000a00200b985 */ /* 0x0003e2000c101b06 */
[----:B------:R-:W-:Y:S02]  /*e0f0*/  ISETP.GE.AND P3, PT, R17, c[0x0][0x3c8], PT ;  /* 0x0000f20011007a0c */ /* 0x000fe40003f66270 */
[----:B-1----:R-:W-:-:S04]  /*e100*/  @!P1 LEA R6, P2, R21, R0, 0x2 ;  /* 0x0000000015069211 */ /* 0x002fc800078410ff */
[----:B------:R-:W-:-:S03]  /*e110*/  @!P1 LEA.HI.X R7, R21, R4, R22, 0x2, P2 ;  /* 0x0000000415079211 */ /* 0x000fc600010f1416 */
[C---:B------:R-:W-:Y:S02]  /*e120*/  @!P6 LEA R2, P2, R19.reuse, R0, 0x2 ;  /* 0x000000001302e211 */ /* 0x040fe400078410ff */
[----:B------:R1:W-:Y:S01]  /*e130*/  @!P1 ST.E.64 [R6.64], R162 ;  /* 0x000000a206009985 */ /* 0x0003e2000c101b06 */
[----:B------:R-:W-:Y:S02]  /*e140*/  ISETP.GE.AND P1, PT, R8, c[0x0][0x3c8], PT ;  /* 0x0000f20008007a0c */ /* 0x000fe40003f26270 */
[----:B------:R-:W-:-:S05]  /*e150*/  @!P6 LEA.HI.X R3, R19, R4, R20, 0x2, P2 ;  /* 0x000000041303e211 */ /* 0x000fca00010f1414 */
[----:B------:R1:W-:Y:S01]  /*e160*/  @!P6 ST.E.64 [R2.64], R164 ;  /* 0x000000a40200e985 */ /* 0x0003e2000c101b06 */
[----:B------:R-:W-:Y:S02]  /*e170*/  ISETP.GE.AND P6, PT, R15, c[0x0][0x3c8], PT ;  /* 0x0000f2000f007a0c */ /* 0x000fe40003fc6270 */
[----:B-1----:R-:W-:-:S04]  /*e180*/  @!P3 LEA R6, P2, R17, R0, 0x2 ;  /* 0x000000001106b211 */ /* 0x002fc800078410ff */
[----:B------:R-:W-:Y:S02]  /*e190*/  @!P3 LEA.HI.X R7, R17, R4, R18, 0x2, P2 ;  /* 0x000000041107b211 */ /* 0x000fe400010f1412 */
[----:B------:R-:W-:-:S03]  /*e1a0*/  @!P1 LEA R2, P2, R8, R0, 0x2 ;  /* 0x0000000008029211 */ /* 0x000fc600078410ff */
[----:B------:R1:W-:Y:S01]  /*e1b0*/  @!P3 ST.E.64 [R6.64], R166 ;  /* 0x000000a60600b985 */ /* 0x0003e2000c101b06 */
[----:B------:R-:W-:Y:S02]  /*e1c0*/  ISETP.GE.AND P3, PT, R11, c[0x0][0x3c8], PT ;  /* 0x0000f2000b007a0c */ /* 0x000fe40003f66270 */
[----:B--2---:R-:W-:Y:S02]  /*e1d0*/  @!P1 LEA.HI.X R3, R8, R4, R9, 0x2, P2 ;  /* 0x0000000408039211 */ /* 0x004fe400010f1409 */
[----:B---3--:R-:W-:-:S03]  /*e1e0*/  ISETP.GE.AND P2, PT, R5, c[0x0][0x3c8], PT ;  /* 0x0000f20005007a0c */ /* 0x008fc60003f46270 */
[----:B------:R2:W-:Y:S01]  /*e1f0*/  @!P1 ST.E.64 [R2.64], R100 ;  /* 0x0000006402009985 */ /* 0x0005e2000c101b06 */
[----:B------:R-:W-:-:S04]  /*e200*/  @!P6 LEA R8, P1, R15, R0, 0x2 ;  /* 0x000000000f08e211 */ /* 0x000fc800078210ff */
[----:B-----5:R-:W-:Y:S02]  /*e210*/  @!P6 LEA.HI.X R9, R15, R4, R16, 0x2, P1 ;  /* 0x000000040f09e211 */ /* 0x020fe400008f1410 */
[----:B-1----:R-:W-:-:S03]  /*e220*/  @!P3 LEA R6, P1, R11, R0, 0x2 ;  /* 0x000000000b06b211 */ /* 0x002fc600078210ff */
[----:B------:R1:W-:Y:S01]  /*e230*/  @!P6 ST.E.64 [R8.64], R170 ;  /* 0x000000aa0800e985 */ /* 0x0003e2000c101b06 */
[----:B----4-:R-:W-:Y:S02]  /*e240*/  @!P3 LEA.HI.X R7, R11, R4, R14, 0x2, P1 ;  /* 0x000000040b07b211 */ /* 0x010fe400008f140e */
[----:B--2---:R-:W-:-:S04]  /*e250*/  @!P2 LEA R2, P1, R5, R0, 0x2 ;  /* 0x000000000502a211 */ /* 0x004fc800078210ff */
[----:B------:R-:W-:Y:S01]  /*e260*/  @!P2 LEA.HI.X R3, R5, R4, R10, 0x2, P1 ;  /* 0x000000040503a211 */ /* 0x000fe200008f140a */
[----:B------:R1:W-:Y:S04]  /*e270*/  @!P3 ST.E.64 [R6.64], R168 ;  /* 0x000000a80600b985 */ /* 0x0003e8000c101b06 */
[----:B------:R1:W-:Y:S04]  /*e280*/  @!P2 ST.E.64 [R2.64], R84 ;  /* 0x000000540200a985 */ /* 0x0003e8000c101b06 */
.L_x_1111:
[----:B------:R-:W-:Y:S05]  /*e290*/  BSYNC B0 ;  /* 0x0000000000007941 */ /* 0x000fea0003800000 */
.L_x_1110:
[----:B------:R-:W-:Y:S05]  /*e2a0*/  BRA.DIV ~URZ, `(.L_x_1112) ;  /* 0x00003ab27f007947 */ /* 0x000fea000b800000 */
[----:B--2---:R2:W1:Y:S04]  /*e2b0*/  SHFL.IDX PT, R4, R12, 0x1, 0x1c1f ;  /* 0x003c1f000c047f89 */ /* 0x00446800000e0000 */
[----:B----4-:R2:W4:Y:S02]  /*e2c0*/  SHFL.IDX PT, R0, R13, 0x1, 0x1c1f ;  /* 0x003c1f000d007f89 */ /* 0x01052400000e0000 */
.L_x_1177:
[----:B------:R-:W-:Y:S01]  /*e2d0*/  BSSY B0, `(.L_x_1113) ;  /* 0x000004a000007945 */ /* 0x000fe20003800000 */
[----:B------:R-:W-:Y:S05]  /*e2e0*/  @P0 BRA `(.L_x_1114) ;  /* 0x0000048000000947 */ /* 0x000fea0003800000 */
[----:B------:R-:W5:Y:S04]  /*e2f0*/  LDL R5, [R1+0x1c] ;  /* 0x00001c0001057983 */ /* 0x000f680000100800 */
[----:B--2---:R-:W2:Y:S04]  /*e300*/  LDL R14, [R1+0x60] ;  /* 0x00006000010e7983 */ /* 0x004ea80000100800 */
[----:B-1-3--:R-:W3:Y:S04]  /*e310*/  LDL R6, [R1+0xa8] ;  /* 0x0000a80001067983 */ /* 0x00aee80000100800 */
[----:B----4-:R-:W4:Y:S04]  /*e320*/  LDL R16, [R1+0xa4] ;  /* 0x0000a40001107983 */ /* 0x010f280000100800 */
        /* <DEDUP_REMOVED lines=19> */
[----:B------:R-:W-:-:S04]  /*e460*/  @!P2 LEA R2, P3, R5, R0, 0x2 ;  /* 0x000000000502a211 */ /* 0x000fc800078610ff */
[----:B---3--:R-:W-:Y:S02]  /*e470*/  @!P2 LEA.HI.X R3, R5, R4, R6, 0x2, P3 ;  /* 0x000000040503a211 */ /* 0x008fe400018f1406 */
[----:B------:R-:W2:Y:S01]  /*e480*/  LDL R5, [R1+0x38] ;  /* 0x0000380001057983 */ /* 0x000ea20000100800 */
[----:B------:R-:W-:-:S04]  /*e490*/  @!P6 LEA R6, P3, R14, R0, 0x2 ;  /* 0x000000000e06e211 */ /* 0x000fc800078610ff */
[----:B----4-:R-:W-:Y:S02]  /*e4a0*/  @!P6 LEA.HI.X R7, R14, R4, R16, 0x2, P3 ;  /* 0x000000040e07e211 */ /* 0x010fe400018f1410 */
[----:B------:R-:W3:Y:S04]  /*e4b0*/  LDL R16, [R1+0x80] ;  /* 0x0000800001107983 */ /* 0x000ee80000100800 */
[----:B------:R-:W4:Y:S01]  /*e4c0*/  LDL R14, [R1+0x7c] ;  /* 0x00007c00010e7983 */ /* 0x000f220000100800 */
[----:B------:R-:W-:Y:S02]  /*e4d0*/  ISETP.GE.AND P1, PT, R76, c[0x0][0x3c8], PT ;  /* 0x0000f2004c007a0c */ /* 0x000fe40003f26270 */
[----:B------:R-:W-:Y:S01]  /*e4e0*/  ISETP.GE.AND P0, PT, R25, c[0x0][0x3c8], PT ;  /* 0x0000f20019007a0c */ /* 0x000fe20003f06270 */
[----:B------:R1:W-:Y:S01]  /*e4f0*/  @!P2 ST.E.64 [R2.64], R128 ;  /* 0x000000800200a985 */ /* 0x0003e2000c101b06 */
[----:B------:R-:W-:-:S03]  /*e500*/  ISETP.GE.AND P2, PT, R8, c[0x0][0x3c8], PT ;  /* 0x0000f20008007a0c */ /* 0x000fc60003f46270 */
[----:B------:R5:W-:Y:S01]  /*e510*/  @!P6 ST.E.64 [R6.64], R142 ;  /* 0x0000008e0600e985 */ /* 0x000be2000c101b06 */
[----:B------:R-:W-:-:S05]  /*e520*/  ISETP.GE.AND P6, PT, R23, c[0x0][0x3c8], PT ;  /* 0x0000f20017007a0c */ /* 0x000fca0003fc6270 */
[----:B-1----:R-:W-:-:S04]  /*e530*/  @!P1 LEA R2, P3, R76, R0, 0x2 ;  /* 0x000000004c029211 */ /* 0x002fc800078610ff */
[----:B------:R-:W-:Y:S02]  /*e540*/  @!P1 LEA.HI.X R3, R76, R4, R77, 0x2, P3 ;  /* 0x000000044c039211 */ /* 0x000fe400018f144d */
[----:B-----5:R-:W-:-:S03]  /*e550*/  @!P0 LEA R6, P3, R25, R0, 0x2 ;  /* 0x0000000019068211 */ /* 0x020fc600078610ff */
[----:B------:R1:W-:Y:S01]  /*e560*/  @!P1 ST.E.64 [R2.64], R150 ;  /* 0x0000009602009985 */ /* 0x0003e2000c101b06 */
[----:B------:R-:W-:Y:S02]  /*e570*/  @!P0 LEA.HI.X R7, R25, R4, R75, 0x2, P3 ;  /* 0x0000000419078211 */ /* 0x000fe400018f144b */
[----:B------:R-:W-:-:S03]  /*e580*/  ISETP.GE.AND P1, PT, R21, c[0x0][0x3c8], PT ;  /* 0x0000f20015007a0c */ /* 0x000fc60003f26270 */
[----:B------:R5:W-:Y:S01]  /*e590*/  @!P0 ST.E.64 [R6.64], R96 ;  /* 0x0000006006008985 */ /* 0x000be2000c101b06 */
[----:B------:R-:W-:Y:S02]  /*e5a0*/  ISETP.GE.AND P0, PT, R10, c[0x0][0x3c8], PT ;  /* 0x0000f2000a007a0c */ /* 0x000fe40003f06270 */
[----:B-1----:R-:W-:-:S04]  /*e5b0*/  @!P2 LEA R2, P3, R8, R0, 0x2 ;  /* 0x000000000802a211 */ /* 0x002fc800078610ff */
[----:B------:R-:W-:Y:S02]  /*e5c0*/  @!P2 LEA.HI.X R3, R8, R4, R9, 0x2, P3 ;  /* 0x000000040803a211 */ /* 0x000fe400018f1409 */
[----:B------:R-:W-:-:S03]  /*e5d0*/  @!P6 LEA R8, P3, R23, R0, 0x2 ;  /* 0x000000001708e211 */ /* 0x000fc600078610ff */
[----:B------:R1:W-:Y:S01]  /*e5e0*/  @!P2 ST.E.64 [R2.64], R102 ;  /* 0x000000660200a985 */ /* 0x0003e2000c101b06 */
[----:B------:R-:W-:Y:S02]  /*e5f0*/  @!P6 LEA.HI.X R9, R23, R4, R24, 0x2, P3 ;  /* 0x000000041709e211 */ /* 0x000fe400018f1418 */
[----:B------:R-:W-:Y:S02]  /*e600*/  ISETP.GE.AND P3, PT, R19, c[0x0][0x3c8], PT ;  /* 0x0000f20013007a0c */ /* 0x000fe40003f66270 */
[C---:B-----5:R-:W-:Y:S01]  /*e610*/  @!P1 LEA R6, P2, R21.reuse, R0, 0x2 ;  /* 0x0000000015069211 */ /* 0x060fe200078410ff */
[----:B------:R5:W-:Y:S03]  /*e620*/  @!P6 ST.E.64 [R8.64], R112 ;  /* 0x000000700800e985 */ /* 0x000be6000c101b06 */
        /* <DEDUP_REMOVED lines=9> */
[----:B-----5:R-:W-:-:S04]  /*e6c0*/  @!P2 LEA R8, P6, R17, R0, 0x2 ;  /* 0x000000001108a211 */ /* 0x020fc800078c10ff */
[----:B------:R-:W-:Y:S02]  /*e6d0*/  @!P2 LEA.HI.X R9, R17, R4, R18, 0x2, P6 ;  /* 0x000000041109a211 */ /* 0x000fe400030f1412 */
[----:B------:R-:W-:Y:S01]  /*e6e0*/  @!P1 LEA R6, P6, R15, R0, 0x2 ;  /* 0x000000000f069211 */ /* 0x000fe200078c10ff */
[----:B------:R1:W-:Y:S04]  /*e6f0*/  @!P3 ST.E.64 [R10.64], R130 ;  /* 0x000000820a00b985 */ /* 0x0003e8000c101b06 */
[----:B------:R1:W-:Y:S01]  /*e700*/  @!P2 ST.E.64 [R8.64], R118 ;  /* 0x000000760800a985 */ /* 0x0003e2000c101b06 */
[----:B--2---:R-:W-:Y:S02]  /*e710*/  ISETP.GE.AND P0, PT, R5, c[0x0][0x3c8], PT ;  /* 0x0000f20005007a0c */ /* 0x004fe40003f06270 */
[----:B---3--:R-:W-:-:S11]  /*e720*/  @!P1 LEA.HI.X R7, R15, R4, R16, 0x2, P6 ;  /* 0x000000040f079211 */ /* 0x008fd600030f1410 */
[----:B-1----:R-:W-:-:S04]  /*e730*/  @!P0 LEA R2, P6, R5, R0, 0x2 ;  /* 0x0000000005028211 */ /* 0x002fc800078c10ff */
[----:B----4-:R-:W-:Y:S01]  /*e740*/  @!P0 LEA.HI.X R3, R5, R4, R14, 0x2, P6 ;  /* 0x0000000405038211 */ /* 0x010fe200030f140e */
[----:B------:R1:W-:Y:S04]  /*e750*/  @!P1 ST.E.64 [R6.64], R82 ;  /* 0x0000005206009985 */ /* 0x0003e8000c101b06 */
[----:B------:R1:W-:Y:S04]  /*e760*/  @!P0 ST.E.64 [R2.64], R80 ;  /* 0x0000005002008985 */ /* 0x0003e8000c101b06 */
.L_x_1114:
[----:B------:R-:W-:Y:S05]  /*e770*/  BSYNC B0 ;  /* 0x0000000000007941 */ /* 0x000fea0003800000 */
.L_x_1113:
[----:B------:R-:W-:Y:S05]  /*e780*/  BRA.DIV ~URZ, `(.L_x_1115) ;  /* 0x000036927f007947 */ /* 0x000fea000b800000 */
[----:B-1----:R1:W2:Y:S02]  /*e790*/  SHFL.IDX PT, R4, R12, 0x2, 0x1c1f ;  /* 0x005c1f000c047f89 */ /* 0x0022a400000e0000 */
.L_x_1178:
[----:B------:R-:W-:Y:S05]  /*e7a0*/  BRA.DIV ~URZ, `(.L_x_1116) ;  /* 0x000036e27f007947 */ /* 0x000fea000b800000 */
[----:B----4-:R4:W1:Y:S02]  /*e7b0*/  SHFL.IDX PT, R0, R13, 0x2, 0x1c1f ;  /* 0x005c1f000d007f89 */ /* 0x01086400000e0000 */
.L_x_1179:
        /* <DEDUP_REMOVED lines=24> */
[----:B-----5:R-:W-:-:S13]  /*e940*/  ISETP.GE.AND P0, PT, R11, c[0x0][0x3c8], PT ;  /* 0x0000f2000b007a0c */ /* 0x020fda0003f06270 */
[----:B-1----:R-:W-:-:S04]  /*e950*/  @!P0 LEA R2, P6, R11, R0, 0x2 ;  /* 0x000000000b028211 */ /* 0x002fc800078c10ff */
[----:B---3--:R-:W-:Y:S02]  /*e960*/  @!P0 LEA.HI.X R3, R11, R4, R14, 0x2, P6 ;  /* 0x000000040b038211 */ /* 0x008fe400030f140e */
[----:B------:R-:W3:Y:S04]  /*e970*/  LDL R11, [R1+0x8c] ;  /* 0x00008c00010b7983 */ /* 0x000ee80000100800 */
[----:B------:R-:W5:Y:S01]  /*e980*/  LDL R14, [R1+0x7c] ;  /* 0x00007c00010e7983 */ /* 0x000f620000100800 */
[----:B----4-:R-:W-:Y:S02]  /*e990*/  ISETP.GE.AND P1, PT, R6, c[0x0][0x3c8], PT ;  /* 0x0000f20006007a0c */ /* 0x010fe40003f26270 */
[----:B--2---:R-:W-:Y:S02]  /*e9a0*/  ISETP.GE.AND P2, PT, R78, c[0x0][0x3c8], PT ;  /* 0x0000f2004e007a0c */ /* 0x004fe40003f46270 */
[----:B------:R-:W-:Y:S01]  /*e9b0*/  ISETP.GE.AND P4, PT, R76, c[0x0][0x3c8], PT ;  /* 0x0000f2004c007a0c */ /* 0x000fe20003f86270 */
[----:B------:R1:W-:Y:S08]  /*e9c0*/  @!P0 ST.E.64 [R2.64], R36 ;  /* 0x0000002402008985 */ /* 0x0003f0000c101b06 */
[----:B------:R-:W-:-:S04]  /*e9d0*/  @!P1 LEA R8, P3, R6, R0, 0x2 ;  /* 0x0000000006089211 */ /* 0x000fc800078610ff */
[----:B------:R-:W-:Y:S02]  /*e9e0*/  @!P1 LEA.HI.X R9, R6, R4, R7, 0x2, P3 ;  /* 0x0000000406099211 */ /* 0x000fe400018f1407 */
[----:B------:R-:W-:Y:S02]  /*e9f0*/  ISETP.GE.AND P3, PT, R25, c[0x0][0x3c8], PT ;  /* 0x0000f20019007a0c */ /* 0x000fe40003f66270 */
[C---:B------:R-:W-:Y:S01]  /*ea00*/  @!P2 LEA R6, P0, R78.reuse, R0, 0x2 ;  /* 0x000000004e06a211 */ /* 0x040fe200078010ff */
[----:B------:R2:W-:Y:S01]  /*ea10*/  @!P1 ST.E.64 [R8.64], R38 ;  /* 0x0000002608009985 */ /* 0x0005e2000c101b06 */
[----:B------:R-:W-:Y:S02]  /*ea20*/  ISETP.GE.AND P1, PT, R23, c[0x0][0x3c8], PT ;  /* 0x0000f20017007a0c */ /* 0x000fe40003f26270 */
[----:B------:R-:W-:Y:S02]  /*ea30*/  @!P2 LEA.HI.X R7, R78, R4, R79, 0x2, P0 ;  /* 0x000000044e07a211 */ /* 0x000fe400000f144f */
[----:B------:R-:W-:-:S02]  /*ea40*/  ISETP.GE.AND P0, PT, R21, c[0x0][0x3c8], PT ;  /* 0x0000f20015007a0c */ /* 0x000fc40003f06270 */
[----:B-1----:R-:W-:-:S04]  /*ea50*/  @!P4 LEA R2, P6, R76, R0, 0x2 ;  /* 0x000000004c02c211 */ /* 0x002fc800078c10ff */
[----:B------:R-:W-:Y:S01]  /*ea60*/  @!P4 LEA.HI.X R3, R76, R4, R77, 0x2, P6 ;  /* 0x000000044c03c211 */ /* 0x000fe200030f144d */
[----:B------:R1:W-:Y:S04]  /*ea70*/  @!P2 ST.E.64 [R6.64], R40 ;  /* 0x000000280600a985 */ /* 0x0003e8000c101b06 */
[----:B------:R4:W-:Y:S01]  /*ea80*/  @!P4 ST.E.64 [R2.64], R42 ;  /* 0x0000002a0200c985 */ /* 0x0009e2000c101b06 */
[----:B------:R-:W-:Y:S02]  /*ea90*/  ISETP.GE.AND P4, PT, R10, c[0x0][0x3c8], PT ;  /* 0x0000f2000a007a0c */ /* 0x000fe40003f86270 */
[----:B--2---:R-:W-:-:S04]  /*eaa0*/  @!P3 LEA R8, P2, R25, R0, 0x2 ;  /* 0x000000001908b211 */ /* 0x004fc800078410ff */
[----:B------:R-:W-:-:S05]  /*eab0*/  @!P3 LEA.HI.X R9, R25, R4, R75, 0x2, P2 ;  /* 0x000000041909b211 */ /* 0x000fca00010f144b */
[----:B------:R-:W-:Y:S01]  /*eac0*/  @!P3 ST.E.64 [R8.64], R66 ;  /* 0x000000420800b985 */ /* 0x000fe2000c101b06 */
[----:B------:R-:W-:Y:S02]  /*ead0*/  ISETP.GE.AND P3, PT, R19, c[0x0][0x3c8], PT ;  /* 0x0000f20013007a0c */ /* 0x000fe40003f66270 */
[-C--:B-1----:R-:W-:Y:S02]  /*eae0*/  @!P0 LEA R6, P2, R21, R0.reuse, 0x2 ;  /* 0x0000000015068211 */ /* 0x082fe400078410ff */
[----:B----4-:R-:W-:Y:S02]  /*eaf0*/  @!P1 LEA R2, P6, R23, R0, 0x2 ;  /* 0x0000000017029211 */ /* 0x010fe400078c10ff */
[-C--:B------:R-:W-:Y:S02]  /*eb00*/  @!P0 LEA.HI.X R7, R21, R4.reuse, R22, 0x2, P2 ;  /* 0x0000000415078211 */ /* 0x080fe400010f1416 */
[----:B------:R-:W-:Y:S02]  /*eb10*/  @!P1 LEA.HI.X R3, R23, R4, R24, 0x2, P6 ;  /* 0x0000000417039211 */ /* 0x000fe400030f1418 */
[----:B------:R-:W-:-:S03]  /*eb20*/  ISETP.GE.AND P2, PT, R17, c[0x0][0x3c8], PT ;  /* 0x0000f20011007a0c */ /* 0x000fc60003f46270 */
[----:B------:R1:W-:Y:S01]  /*eb30*/  @!P1 ST.E.64 [R2.64], R44 ;  /* 0x0000002c02009985 */ /* 0x0003e2000c101b06 */
[----:B------:R-:W-:-:S03]  /*eb40*/  ISETP.GE.AND P1, PT, R15, c[0x0][0x3c8], PT ;  /* 0x0000f2000f007a0c */ /* 0x000fc60003f26270 */
[----:B------:R2:W-:Y:S01]  /*eb50*/  @!P0 ST.E.64 [R6.64], R48 ;  /* 0x0000003006008985 */ /* 0x0005e2000c101b06 */
[----:B------:R-:W-:Y:S02]  /*eb60*/  ISETP.GE.AND P0, PT, R5, c[0x0][0x3c8], PT ;  /* 0x0000f20005007a0c */ /* 0x000fe40003f06270 */
        /* <DEDUP_REMOVED lines=8> */
[----:B------:R-:W-:Y:S01]  /*ebf0*/  @!P1 LEA.HI.X R7, R15, R4, R16, 0x2, P6 ;  /* 0x000000040f079211 */ /* 0x000fe200030f1410 */
[----:B------:R2:W-:Y:S04]  /*ec00*/  @!P3 ST.E.64 [R10.64], R72 ;  /* 0x000000480a00b985 */ /* 0x0005e8000c101b06 */
[----:B------:R2:W-:Y:S04]  /*ec10*/  @!P2 ST.E.64 [R8.64], R68 ;  /* 0x000000440800a985 */ /* 0x0005e8000c101b06 */
[----:B------:R2:W-:Y:S01]  /*ec20*/  @!P1 ST.E.64 [R6.64], R56 ;  /* 0x0000003806009985 */ /* 0x0005e2000c101b06 */
[----:B-1----:R-:W-:-:S04]  /*ec30*/  @!P0 LEA R2, P4, R5, R0, 0x2 ;  /* 0x0000000005028211 */ /* 0x002fc800078810ff */
[----:B-----5:R-:W-:-:S05]  /*ec40*/  @!P0 LEA.HI.X R3, R5, R4, R14, 0x2, P4 ;  /* 0x0000000405038211 */ /* 0x020fca00020f140e */
[----:B------:R2:W-:Y:S04]  /*ec50*/  @!P0 ST.E.64 [R2.64], R28 ;  /* 0x0000001c02008985 */ /* 0x0005e8000c101b06 */
.L_x_1118:
[----:B------:R-:W-:Y:S05]  /*ec60*/  BSYNC B0 ;  /* 0x0000000000007941 */ /* 0x000fea0003800000 */
.L_x_1117:
[----:B------:R-:W-:Y:S05]  /*ec70*/  BRA.DIV ~URZ, `(.L_x_1119) ;  /* 0x000032727f007947 */ /* 0x000fea000b800000 */
[----:B--2---:R2:W3:Y:S04]  /*ec80*/  SHFL.IDX PT, R4, R12, 0x3, 0x1c1f ;  /* 0x007c1f000c047f89 */ /* 0x0044e800000e0000 */
[----:B-1----:R2:W1:Y:S02]  /*ec90*/  SHFL.IDX PT, R0, R13, 0x3, 0x1c1f ;  /* 0x007c1f000d007f89 */ /* 0x00246400000e0000 */
.L_x_1180:
[----:B------:R-:W-:Y:S05]  /*eca0*/  @P5 BRA `(.L_x_1107) ;  /* 0x0000124000005947 */ /* 0x000fea0003800000 */
[----:B------:R-:W5:Y:S04]  /*ecb0*/  LDL R9, [R1+0x1c] ;  /* 0x00001c0001097983 */ /* 0x000f680000100800 */
[----:B--2---:R-:W2:Y:S04]  /*ecc0*/  LDL R5, [R1+0x60] ;  /* 0x0000600001057983 */ /* 0x004ea80000100800 */
[----:B---34-:R-:W3:Y:S04]  /*ecd0*/  LDL R13, [R1+0xa8] ;  /* 0x0000a800010d7983 */ /* 0x018ee80000100800 */
[----:B------:R-:W4:Y:S04]  /*ece0*/  LDL R8, [R1+0xa4] ;  /* 0x0000a40001087983 */ /* 0x000f280000100800 */
        /* <DEDUP_REMOVED lines=19> */
[----:B-1----:R-:W-:-:S04]  /*ee20*/  @!P4 LEA R6, P6, R9, R0, 0x2 ;  /* 0x000000000906c211 */ /* 0x002fc800078c10ff */
[----:B---3--:R-:W-:Y:S02]  /*ee30*/  @!P4 LEA.HI.X R7, R9, R4, R13, 0x2, P6 ;  /* 0x000000040907c211 */ /* 0x008fe400030f140d */
[----:B------:R-:W2:Y:S01]  /*ee40*/  LDL R13, [R1+0x80] ;  /* 0x00008000010d7983 */ /* 0x000ea20000100800 */
[----:B------:R-:W-:-:S04]  /*ee50*/  @!P3 LEA R2, P5, R5, R0, 0x2 ;  /* 0x000000000502b211 */ /* 0x000fc800078a10ff */
[----:B----4-:R-:W-:Y:S02]  /*ee60*/  @!P3 LEA.HI.X R3, R5, R4, R8, 0x2, P5 ;  /* 0x000000040503b211 */ /* 0x010fe400028f1408 */
[----:B------:R-:W3:Y:S01]  /*ee70*/  LDL R5, [R1+0x38] ;  /* 0x0000380001057983 */ /* 0x000ee20000100800 */
[----:B------:R-:W-:Y:S02]  /*ee80*/  ISETP.GE.AND P2, PT, R28, c[0x0][0x3c8], PT ;  /* 0x0000f2001c007a0c */ /* 0x000fe40003f46270 */
[----:B------:R-:W-:Y:S02]  /*ee90*/  ISETP.GE.AND P1, PT, R24, c[0x0][0x3c8], PT ;  /* 0x0000f20018007a0c */ /* 0x000fe40003f26270 */
[----:B------:R-:W-:Y:S01]  /*eea0*/  ISETP.GE.AND P0, PT, R22, c[0x0][0x3c8], PT ;  /* 0x0000f20016007a0c */ /* 0x000fe20003f06270 */
[----:B------:R1:W-:Y:S01]  /*eeb0*/  @!P4 ST.E.64 [R6.64], R60 ;  /* 0x0000003c0600c985 */ /* 0x0003e2000c101b06 */
[----:B------:R-:W-:-:S03]  /*eec0*/  ISETP.GE.AND P4, PT, R20, c[0x0][0x3c8], PT ;  /* 0x0000f20014007a0c */ /* 0x000fc60003f86270 */
[----:B------:R4:W-:Y:S04]  /*eed0*/  @!P3 ST.E.64 [R2.64], R34 ;  /* 0x000000220200b985 */ /* 0x0009e8000c101b06 */
[----:B------:R-:W-:-:S04]  /*eee0*/  @!P2 LEA R8, P5, R28, R0, 0x2 ;  /* 0x000000001c08a211 */ /* 0x000fc800078a10ff */
[----:B------:R-:W-:Y:S02]  /*eef0*/  @!P2 LEA.HI.X R9, R28, R4, R29, 0x2, P5 ;  /* 0x000000041c09a211 */ /* 0x000fe400028f141d */
[----:B------:R-:W-:-:S03]  /*ef00*/  ISETP.GE.AND P5, PT, R10, c[0x0][0x3c8], PT ;  /* 0x0000f2000a007a0c */ /* 0x000fc60003fa6270 */
[----:B------:R-:W-:Y:S01]  /*ef10*/  @!P2 ST.E.64 [R8.64], R70 ;  /* 0x000000460800a985 */ /* 0x000fe2000c101b06 */
[-C--:B-1----:R-:W-:Y:S02]  /*ef20*/  @!P1 LEA R6, P6, R24, R0.reuse, 0x2 ;  /* 0x0000000018069211 */ /* 0x082fe400078c10ff */
[----:B----4-:R-:W-:Y:S02]  /*ef30*/  @!P0 LEA R2, P3, R22, R0, 0x2 ;  /* 0x0000000016028211 */ /* 0x010fe400078610ff */
[-C--:B------:R-:W-:Y:S02]  /*ef40*/  @!P1 LEA.HI.X R7, R24, R4.reuse, R25, 0x2, P6 ;  /* 0x0000000418079211 */ /* 0x080fe400030f1419 */
[----:B------:R-:W-:-:S03]  /*ef50*/  @!P0 LEA.HI.X R3, R22, R4, R23, 0x2, P3 ;  /* 0x0000000416038211 */ /* 0x000fc600018f1417 */
[----:B------:R1:W-:Y:S01]  /*ef60*/  @!P1 ST.E.64 [R6.64], R64 ;  /* 0x0000004006009985 */ /* 0x0003e2000c101b06 */
[----:B------:R-:W-:-:S03]  /*ef70*/  ISETP.GE.AND P3, PT, R18, c[0x0][0x3c8], PT ;  /* 0x0000f20012007a0c */ /* 0x000fc60003f66270 */
[----:B------:R4:W-:Y:S01]  /*ef80*/  @!P0 ST.E.64 [R2.64], R30 ;  /* 0x0000001e02008985 */ /* 0x0009e2000c101b06 */
[----:B------:R-:W-:Y:S02]  /*ef90*/  ISETP.GE.AND P2, PT, R16, c[0x0][0x3c8], PT ;  /* 0x0000f20010007a0c */ /* 0x000fe40003f46270 */
[----:B------:R-:W-:Y:S02]  /*efa0*/  ISETP.GE.AND P1, PT, R14, c[0x0][0x3c8], PT ;  /* 0x0000f2000e007a0c */ /* 0x000fe40003f26270 */
[----:B-1----:R-:W-:-:S04]  /*efb0*/  @!P4 LEA R6, P0, R20, R0, 0x2 ;  /* 0x000000001406c211 */ /* 0x002fc800078010ff */
[----:B------:R-:W-:Y:S02]  /*efc0*/  @!P4 LEA.HI.X R7, R20, R4, R21, 0x2, P0 ;  /* 0x000000041407c211 */ /* 0x000fe400000f1415 */
[----:B------:R-:W-:Y:S02]  /*efd0*/  ISETP.GE.AND P0, PT, R12, c[0x0][0x3c8], PT ;  /* 0x0000f2000c007a0c */ /* 0x000fe40003f06270 */
[C---:B----4-:R-:W-:Y:S01]  /*efe0*/  @!P5 LEA R2, P6, R10.reuse, R0, 0x2 ;  /* 0x000000000a02d211 */ /* 0x050fe200078c10ff */
[----:B------:R1:W-:Y:S03]  /*eff0*/  @!P4 ST.E.64 [R6.64], R46 ;  /* 0x0000002e0600c985 */ /* 0x0003e6000c101b06 */
[----:B------:R-:W-:Y:S02]  /*f000*/  @!P5 LEA.HI.X R3, R10, R4, R11, 0x2, P6 ;  /* 0x000000040a03d211 */ /* 0x000fe400030f140b */
[----:B------:R-:W-:-:S02]  /*f010*/  @!P3 LEA R10, P4, R18, R0, 0x2 ;  /* 0x00000000120ab211 */ /* 0x000fc400078810ff */
[----:B------:R-:W-:Y:S01]  /*f020*/  @!P2 LEA R8, P6, R16, R0, 0x2 ;  /* 0x000000001008a211 */ /* 0x000fe200078c10ff */
[----:B------:R4:W-:Y:S01]  /*f030*/  @!P5 ST.E.64 [R2.64], R50 ;  /* 0x000000320200d985 */ /* 0x0009e2000c101b06 */
[-C--:B------:R-:W-:Y:S02]  /*f040*/  @!P3 LEA.HI.X R11, R18, R4.reuse, R19, 0x2, P4 ;  /* 0x00000004120bb211 */ /* 0x080fe400020f1413 */
[----:B------:R-:W-:-:S03]  /*f050*/  @!P2 LEA.HI.X R9, R16, R4, R17, 0x2, P6 ;  /* 0x000000041009a211 */ /* 0x000fc600030f1411 */
[----:B------:R2:W-:Y:S04]  /*f060*/  @!P3 ST.E.64 [R10.64], R62 ;  /* 0x0000003e0a00b985 */ /* 0x0005e8000c101b06 */
[----:B------:R2:W-:Y:S01]  /*f070*/  @!P2 ST.E.64 [R8.64], R58 ;  /* 0x0000003a0800a985 */ /* 0x0005e2000c101b06 */
[----:B-1----:R-:W-:-:S04]  /*f080*/  @!P1 LEA R6, P5, R14, R0, 0x2 ;  /* 0x000000000e069211 */ /* 0x002fc800078a10ff */
[----:B------:R-:W-:Y:S02]  /*f090*/  @!P1 LEA.HI.X R7, R14, R4, R15, 0x2, P5 ;  /* 0x000000040e079211 */ /* 0x000fe400028f140f */
[----:B----4-:R-:W-:-:S03]  /*f0a0*/  @!P0 LEA R2, P4, R12, R0, 0x2 ;  /* 0x000000000c028211 */ /* 0x010fc600078810ff */
[----:B------:R1:W-:Y:S01]  /*f0b0*/  @!P1 ST.E.64 [R6.64], R54 ;  /* 0x0000003606009985 */ /* 0x0003e2000c101b06 */
[----:B--2---:R-:W-:-:S05]  /*f0c0*/  @!P0 LEA.HI.X R3, R12, R4, R13, 0x2, P4 ;  /* 0x000000040c038211 */ /* 0x004fca00020f140d */
[----:B------:R1:W-:Y:S01]  /*f0d0*/  @!P0 ST.E.64 [R2.64], R32 ;  /* 0x0000002002008985 */ /* 0x0003e2000c101b06 */
[----:B---3--:R-:W-:-:S13]  /*f0e0*/  ISETP.GE.AND P0, PT, R5, c[0x0][0x3c8], PT ;  /* 0x0000f20005007a0c */ /* 0x008fda0003f06270 */
[----:B------:R-:W-:Y:S05]  /*f0f0*/  @P0 BRA `(.L_x_1107) ;  /* 0x00000df000000947 */ /* 0x000fea0003800000 */
[----:B------:R-:W2:Y:S01]  /*f100*/  LDL R12, [R1+0x7c] ;  /* 0x00007c00010c7983 */ /* 0x000ea20000100800 */
[----:B-1----:R-:W-:-:S04]  /*f110*/  LEA R2, P0, R5, R0, 0x2 ;  /* 0x0000000005027211 */ /* 0x002fc800078010ff */
[----:B--2---:R-:W-:-:S05]  /*f120*/  LEA.HI.X R3, R5, R4, R12, 0x2, P0 ;  /* 0x0000000405037211 */ /* 0x004fca00000f140c */
[----:B------:R1:W-:Y:S01]  /*f130*/  ST.E.64 [R2.64], R26 ;  /* 0x0000001a02007985 */ /* 0x0003e2000c101b06 */
[----:B------:R-:W-:Y:S05]  /*f140*/  BRA `(.L_x_1107) ;  /* 0x00000da000007947 */ /* 0x000fea0003800000 */
.L_x_1092:
[----:B------:R-:W2:Y:S04]  /*f150*/  LDL.LU R8, [R1+0x8] ;  /* 0x0000080001087983 */ /* 0x000ea80000300800 */
[----:B------:R-:W3:Y:S04]  /*f160*/  LDL R7, [R1+0x20] ;  /* 0x0000200001077983 */ /* 0x000ee80000100800 */
[----:B-1----:R-:W4:Y:S01]  /*f170*/  LDL R6, [R1+0x2c] ;  /* 0x00002c0001067983 */ /* 0x002f220000100800 */
[----:B------:R-:W-:Y:S01]  /*f180*/  ISETP.NE.U32.AND P1, PT, RZ, c[0x0][0x508], PT ;  /* 0x00014200ff007a0c */ /* 0x000fe20003f25070 */
[----:B------:R-:W-:Y:S01]  /*f190*/  IMAD.MOV.U32 R4, RZ, RZ, 0x4 ;  /* 0x00000004ff047424 */ /* 0x000fe200078e00ff */
[----:B------:R-:W-:Y:S01]  /*f1a0*/  ISETP.NE.U32.AND P2, PT, RZ, c[0x0][0x500], PT ;  /* 0x00014000ff007a0c */ /* 0x000fe20003f45070 */
[----:B------:R-:W-:Y:S01]  /*f1b0*/  IMAD.MOV.U32 R0, RZ, RZ, RZ ;  /* 0x000000ffff007224 */ /* 0x000fe200078e00ff */
[----:B------:R-:W-:Y:S01]  /*f1c0*/  ISETP.NE.AND.EX P1, PT, RZ, c[0x0][0x50c], PT, P1 ;  /* 0x00014300ff007a0c */ /* 0x000fe20003f25310 */
[----:B------:R-:W-:Y:S01]  /*f1d0*/  IMAD.MOV.U32 R19, RZ, RZ, c[0x0][0x388] ;  /* 0x0000e200ff137624 */ /* 0x000fe200078e00ff */
[----:B------:R-:W-:-:S11]  /*f1e0*/  ISETP.NE.AND.EX P2, PT, RZ, c[0x0][0x504], PT, P2 ;  /* 0x00014100ff007a0c */ /* 0x000fd60003f45320 */
[C---:B---3--:R-:W-:Y:S01]  /*f1f0*/  @P1 LEA R2, P0, R7.reuse, c[0x0][0x508], 0x2 ;  /* 0x0001420007021a11 */ /* 0x048fe200078010ff */
[----:B------:R-:W-:-:S03]  /*f200*/  IMAD.WIDE R4, R7, R4, c[0x0][0x500] ;  /* 0x0001400007047625 */ /* 0x000fc600078e0204 */
[----:B----4-:R-:W-:Y:S02]  /*f210*/  @P1 LEA.HI.X R3, R7, c[0x0][0x50c], R6, 0x2, P0 ;  /* 0x0001430007031a11 */ /* 0x010fe400000f1406 */
        /* <DEDUP_REMOVED lines=9> */
.L_x_1120:
        /* <DEDUP_REMOVED lines=57> */
.L_x_1122:
[----:B------:R-:W-:Y:S05]  /*f640*/  BSYNC B0 ;  /* 0x0000000000007941 */ /* 0x000fea0003800000 */
.L_x_1121:
[----:B------:R-:W-:-:S13]  /*f650*/  ISETP.GT.AND P0, PT, R18, 0x1, PT ;  /* 0x000000011200780c */ /* 0x000fda0003f04270 */
[----:B------:R-:W-:Y:S05]  /*f660*/  @P0 BRA `(.L_x_1107) ;  /* 0x0000088000000947 */ /* 0x000fea0003800000 */
[----:B-1----:R-:W2:Y:S04]  /*f670*/  LDL.LU R2, [R1+0x4] ;  /* 0x0000040001027983 */ /* 0x002ea80000300800 */
[----:B------:R-:W3:Y:S01]  /*f680*/  LDL.LU R7, [R1+0x24] ;  /* 0x0000240001077983 */ /* 0x000ee20000300800 */
        /* <DEDUP_REMOVED lines=8> */
[----:B------:R-:W-:Y:S02]  /*f710*/  IADD3 R11, R247, R8, RZ ;  /* 0x00000008f70b7210 */ /* 0x000fe40007ffe0ff */
[----:B------:R-:W-:Y:S01]  /*f720*/  ISETP.NE.AND P0, PT, R2, 0x1, PT ;  /* 0x000000010200780c */ /* 0x000fe20003f05270 */
[----:B------:R-:W-:-:S04]  /*f730*/  IMAD.WIDE.U32 R2, R0, c[0x0][0x3a0], RZ ;  /* 0x0000e80000027a25 */ /* 0x000fc800078e00ff */
[----:B------:R-:W-:Y:S01]  /*f740*/  IMAD R0, R0, c[0x0][0x3a4], R4 ;  /* 0x0000e90000007a24 */ /* 0x000fe200078e0204 */
[----:B------:R-:W-:Y:S01]  /*f750*/  LEA R4, R5, R247, 0x5 ;  /* 0x000000f705047211 */ /* 0x000fe200078e28ff */
[----:B------:R-:W-:Y:S02]  /*f760*/  IMAD R5, R20, c[0x0][0x3f0], RZ ;  /* 0x0000fc0014057a24 */ /* 0x000fe400078e02ff */
[----:B------:R-:W-:Y:S01]  /*f770*/  IMAD.IADD R3, R3, 0x1, R0 ;  /* 0x0000000103037824 */ /* 0x000fe200078e0200 */
[----:B------:R-:W-:-:S03]  /*f780*/  IADD3 R4, R8, R4, RZ ;  /* 0x0000000408047210 */ /* 0x000fc60007ffe0ff */
[----:B---3--:R-:W-:Y:S01]  /*f790*/  IMAD.WIDE.U32 R2, R7, c[0x0][0x3e8], R2 ;  /* 0x0000fa0007027a25 */ /* 0x008fe200078e0002 */
[----:B------:R-:W-:-:S03]  /*f7a0*/  MOV R0, R4 ;  /* 0x0000000400007202 */ /* 0x000fc60000000f00 */
[----:B------:R-:W-:-:S04]  /*f7b0*/  @P0 IMAD.HI.U32 R6, R4, c[0x0][0x4ec], RZ ;  /* 0x00013b0004060a27 */ /* 0x000fc800078e00ff */
[----:B------:R-:W-:Y:S01]  /*f7c0*/  IMAD R3, R7, c[0x0][0x3ec], R3 ;  /* 0x0000fb0007037a24 */ /* 0x000fe200078e0203 */
[----:B------:R-:W-:Y:S01]  /*f7d0*/  @P0 SHF.R.U32.HI R0, RZ, c[0x0][0x4f0], R6 ;  /* 0x00013c00ff000a19 */ /* 0x000fe20000011606 */
[C---:B------:R-:W-:Y:S02]  /*f7e0*/  IMAD R7, R12.reuse, c[0x0][0x3f4], R5 ;  /* 0x0000fd000c077a24 */ /* 0x040fe400078e0205 */
[----:B------:R-:W-:Y:S01]  /*f7f0*/  IMAD.WIDE.U32 R2, R12, c[0x0][0x3f0], R2 ;  /* 0x0000fc000c027a25 */ /* 0x000fe200078e0002 */
[----:B------:R-:W-:Y:S02]  /*f800*/  SHF.R.S32.HI R6, RZ, 0x1f, R0 ;  /* 0x0000001fff067819 */ /* 0x000fe40000011400 */
[----:B------:R-:W-:Y:S01]  /*f810*/  IADD3 R5, -R0, RZ, RZ ;  /* 0x000000ff00057210 */ /* 0x000fe20007ffe1ff */
[----:B------:R-:W-:Y:S02]  /*f820*/  IMAD.IADD R3, R3, 0x1, R7 ;  /* 0x0000000103037824 */ /* 0x000fe400078e0207 */
[----:B------:R-:W-:-:S02]  /*f830*/  IMAD R6, R6, c[0x0][0x3e0], RZ ;  /* 0x0000f80006067a24 */ /* 0x000fc400078e02ff */
        /* <DEDUP_REMOVED lines=13> */
.L_x_1181:
[----:B------:R-:W-:Y:S05]  /*f910*/  BRA.DIV ~URZ, `(.L_x_1124) ;  /* 0x000027027f007947 */ /* 0x000fea000b800000 */
[----:B------:R3:W4:Y:S02]  /*f920*/  SHFL.IDX PT, R0, R12, RZ, 0x1c1f ;  /* 0x001c1fff0c007589 */ /* 0x00072400000e0000 */
.L_x_1182:
[----:B------:R-:W-:Y:S01]  /*f930*/  IMAD R10, R19, c[0x0][0x4e8], RZ ;  /* 0x00013a00130a7a24 */ /* 0x000fe200078e02ff */
[----:B------:R-:W-:Y:S04]  /*f940*/  BSSY B0, `(.L_x_1125) ;  /* 0x0000013000007945 */ /* 0x000fe80003800000 */
[----:B------:R-:W-:-:S13]  /*f950*/  ISETP.GE.AND P0, PT, R11, R10, PT ;  /* 0x0000000a0b00720c */ /* 0x000fda0003f06270 */
        /* <DEDUP_REMOVED lines=14> */
[----:B------:R2:W-:Y:S04]  /*fa40*/  @!P2 ST.E.128 [R6.64], RZ ;  /* 0x000000ff0600a985 */ /* 0x0005e8000c101d06 */
[----:B------:R2:W-:Y:S04]  /*fa50*/  @!P1 ST.E.128 [R4.64], RZ ;  /* 0x000000ff04009985 */ /* 0x0005e8000c101d06 */
[----:B------:R2:W-:Y:S02]  /*fa60*/  @!P0 ST.E.128 [R2.64], RZ ;  /* 0x000000ff02008985 */ /* 0x0005e4000c101d06 */
.L_x_1126:
[----:B------:R-:W-:Y:S05]  /*fa70*/  BSYNC B0 ;  /* 0x0000000000007941 */ /* 0x000fea0003800000 */
.L_x_1125:
[----:B------:R-:W-:Y:S05]  /*fa80*/  BRA.DIV ~URZ, `(.L_x_1127) ;  /* 0x000025f27f007947 */ /* 0x000fea000b800000 */
[----:B--2---:R2:W1:Y:S04]  /*fa90*/  SHFL.IDX PT, R8, R9, 0x1, 0x1c1f ;  /* 0x003c1f0009087f89 */ /* 0x00446800000e0000 */
[----:B----4-:R2:W4:Y:S02]  /*faa0*/  SHFL.IDX PT, R0, R12, 0x1, 0x1c1f ;  /* 0x003c1f000c007f89 */ /* 0x01052400000e0000 */
.L_x_1183:
        /* <DEDUP_REMOVED lines=17> */
[----:B------:R1:W-:Y:S04]  /*fbc0*/  @!P2 ST.E.128 [R6.64], RZ ;  /* 0x000000ff0600a985 */ /* 0x0003e8000c101d06 */
[----:B------:R1:W-:Y:S04]  /*fbd0*/  @!P1 ST.E.128 [R4.64], RZ ;  /* 0x000000ff04009985 */ /* 0x0003e8000c101d06 */
[----:B------:R1:W-:Y:S02]  /*fbe0*/  @!P0 ST.E.128 [R2.64], RZ ;  /* 0x000000ff02008985 */ /* 0x0003e4000c101d06 */
.L_x_1129:
[----:B------:R-:W-:Y:S05]  /*fbf0*/  BSYNC B0 ;  /* 0x0000000000007941 */ /* 0x000fea0003800000 */
.L_x_1128:
[----:B------:R-:W-:Y:S05]  /*fc00*/  BRA.DIV ~URZ, `(.L_x_1130) ;  /* 0x000025327f007947 */ /* 0x000fea000b800000 */
[----:B-1----:R1:W2:Y:S02]  /*fc10*/  SHFL.IDX PT, R8, R9, 0x2, 0x1c1f ;  /* 0x005c1f0009087f89 */ /* 0x0022a400000e0000 */
.L_x_1184:
[----:B------:R-:W-:Y:S05]  /*fc20*/  BRA.DIV ~URZ, `(.L_x_1131) ;  /* 0x000025827f007947 */ /* 0x000fea000b800000 */
[----:B----4-:R4:W1:Y:S02]  /*fc30*/  SHFL.IDX PT, R0, R12, 0x2, 0x1c1f ;  /* 0x005c1f000c007f89 */ /* 0x01086400000e0000 */
.L_x_1185:
        /* <DEDUP_REMOVED lines=20> */
.L_x_1133:
[----:B------:R-:W-:Y:S05]  /*fd80*/  BSYNC B0 ;  /* 0x0000000000007941 */ /* 0x000fea0003800000 */
.L_x_1132:
[----:B------:R-:W-:Y:S05]  /*fd90*/  BRA.DIV ~URZ, `(.L_x_1134) ;  /* 0x000024727f007947 */ /* 0x000fea000b800000 */
[----:B--2---:R2:W3:Y:S04]  /*fda0*/  SHFL.IDX PT, R8, R9, 0x3, 0x1c1f ;  /* 0x007c1f0009087f89 */ /* 0x0044e800000e0000 */
[----:B-1----:R2:W1:Y:S02]  /*fdb0*/  SHFL.IDX PT, R0, R12, 0x3, 0x1c1f ;  /* 0x007c1f000c007f89 */ /* 0x00246400000e0000 */
.L_x_1186:
[----:B------:R-:W-:-:S04]  /*fdc0*/  IADD3 R2, R11, 0x60, RZ ;  /* 0x000000600b027810 */ /* 0x000fc80007ffe0ff */
[----:B------:R-:W-:-:S13]  /*fdd0*/  ISETP.GE.AND P0, PT, R2, R10, PT ;  /* 0x0000000a0200720c */ /* 0x000fda0003f06270 */
[----:B------:R-:W-:Y:S05]  /*fde0*/  @P0 BRA `(.L_x_1107) ;  /* 0x0000010000000947 */ /* 0x000fea0003800000 */
[----:B------:R-:W5:Y:S04]  /*fdf0*/  LDL.64 R14, [R1+0x10] ;  /* 0x00001000010e7983 */ /* 0x000f680000100a00 */
[----:B--2---:R-:W2:Y:S04]  /*fe00*/  LDL R9, [R1+0x18] ;  /* 0x0000180001097983 */ /* 0x004ea80000100800 */
[----:B----4-:R-:W4:Y:S04]  /*fe10*/  LDL R13, [R1+0x70] ;  /* 0x00007000010d7983 */ /* 0x010f280000100800 */
[----:B---3--:R-:W3:Y:S01]  /*fe20*/  LDL R12, [R1+0x6c] ;  /* 0x00006c00010c7983 */ /* 0x008ee20000100800 */
[----:B------:R-:W-:-:S13]  /*fe30*/  ISETP.GE.AND P1, PT, R252, c[0x0][0x3c8], PT ;  /* 0x0000f200fc007a0c */ /* 0x000fda0003f26270 */
[----:B-1----:R-:W-:Y:S02]  /*fe40*/  @!P1 LEA R4, P4, R252, R0, 0x1 ;  /* 0x00000000fc049211 */ /* 0x002fe400078808ff */
[----:B-----5:R-:W-:Y:S02]  /*fe50*/  ISETP.GE.AND P2, PT, R14, c[0x0][0x3c8], PT ;  /* 0x0000f2000e007a0c */ /* 0x020fe40003f46270 */
[----:B--2---:R-:W-:Y:S02]  /*fe60*/  ISETP.GE.AND P0, PT, R9, c[0x0][0x3c8], PT ;  /* 0x0000f20009007a0c */ /* 0x004fe40003f06270 */
[----:B----4-:R-:W-:-:S09]  /*fe70*/  @!P1 LEA.HI.X R5, R252, R8, R13, 0x1, P4 ;  /* 0x00000008fc059211 */ /* 0x010fd200020f0c0d */
[CC--:B------:R-:W-:Y:S02]  /*fe80*/  @!P2 LEA R6, P5, R14.reuse, R0.reuse, 0x1 ;  /* 0x000000000e06a211 */ /* 0x0c0fe400078a08ff */
[C---:B------:R-:W-:Y:S02]  /*fe90*/  @!P0 LEA R2, P3, R9.reuse, R0, 0x1 ;  /* 0x0000000009028211 */ /* 0x040fe400078608ff */
[-C--:B------:R-:W-:Y:S02]  /*fea0*/  @!P2 LEA.HI.X R7, R14, R8.reuse, R15, 0x1, P5 ;  /* 0x000000080e07a211 */ /* 0x080fe400028f0c0f */
[----:B---3--:R-:W-:-:S03]  /*feb0*/  @!P0 LEA.HI.X R3, R9, R8, R12, 0x1, P3 ;  /* 0x0000000809038211 */ /* 0x008fc600018f0c0c */
[----:B------:R1:W-:Y:S04]  /*fec0*/  @!P2 ST.E.128 [R6.64], RZ ;  /* 0x000000ff0600a985 */ /* 0x0003e8000c101d06 */
[----:B------:R1:W-:Y:S04]  /*fed0*/  @!P1 ST.E.128 [R4.64], RZ ;  /* 0x000000ff04009985 */ /* 0x0003e8000c101d06 */
[----:B------:R1:W-:Y:S02]  /*fee0*/  @!P0 ST.E.128 [R2.64], RZ ;  /* 0x000000ff02008985 */ /* 0x0003e4000c101d06 */
.L_x_1107:
[----:B------:R-:W-:Y:S05]  /*fef0*/  BSYNC B1 ;  /* 0x0000000000017941 */ /* 0x000fea0003800000 */
.L_x_1091:
        /* <DEDUP_REMOVED lines=15> */
.L_x_1187:
[----:B------:R-:W-:Y:S05]  /*fff0*/  BRA.DIV ~URZ, `(.L_x_1137) ;  /* 0x000023427f007947 */ /* 0x000fea000b800000 */
[----:B------:R3:W4:Y:S02]  /*10000*/  SHFL.IDX PT, R8, R74, 0x1, 0x1f ;  /* 0x00201f004a087f89 */ /* 0x00072400000e0000 */
.L_x_1188:
        /* <DEDUP_REMOVED lines=19> */
.L_x_1189:
        /* <DEDUP_REMOVED lines=16> */
.L_x_1190:
[----:B---3--:R-:W-:Y:S01]  /*10240*/  IMAD R0, R0, c[0x0][0x538], RZ ;  /* 0x00014e0000007a24 */ /* 0x008fe200078e02ff */
[----:B------:R-:W-:Y:S04]  /*10250*/  BSSY B1, `(.L_x_1140) ;  /* 0x00000ce000017945 */ /* 0x000fe80003800000 */
[----:B----4-:R-:W-:-:S04]  /*10260*/  IADD3 R8, R0, R8, RZ ;  /* 0x0000000800087210 */ /* 0x010fc80007ffe0ff */
[----:B--2---:R-:W-:-:S13]  /*10270*/  ISETP.GT.AND P6, PT, R8, R9, PT ;  /* 0x000000090800720c */ /* 0x004fda0003fc4270 */
[----:B------:R-:W-:Y:S05]  /*10280*/  @P6 BRA `(.L_x_1141) ;  /* 0x0000025000006947 */ /* 0x000fea0003800000 */
.L_x_1145:
        /* <DEDUP_REMOVED lines=17> */
.L_x_1191:
        /* <DEDUP_REMOVED lines=16> */
.L_x_1192:
[----:B--2---:R-:W-:-:S05]  /*104a0*/  IMAD R0, R0, c[0x0][0x538], RZ ;  /* 0x00014e0000007a24 */ /* 0x004fca00078e02ff */
[----:B------:R-:W-:-:S04]  /*104b0*/  IADD3 R8, R0, R8, RZ ;  /* 0x0000000800087210 */ /* 0x000fc80007ffe0ff */
[----:B------:R-:W-:-:S13]  /*104c0*/  ISETP.GT.AND P6, PT, R8, R9, PT ;  /* 0x000000090800720c */ /* 0x000fda0003fc4270 */
[----:B-1----:R-:W-:Y:S05]  /*104d0*/  @!P6 BRA `(.L_x_1145) ;  /* 0xfffffdb00000e947 */ /* 0x002fea000383ffff */
.L_x_1141:
[----:B------:R-:W-:-:S05]  /*104e0*/  IADD3 R11, -R0, R8, RZ ;  /* 0x00000008000b7210 */ /* 0x000fca0007ffe1ff */
[----:B------:R-:W-:-:S05]  /*104f0*/  IMAD R0, R4, c[0x0][0x538], R11 ;  /* 0x00014e0004007a24 */ /* 0x000fca00078e020b */
[----:B------:R-:W-:Y:S01]  /*10500*/  ISETP.GT.AND P0, PT, R0, R9, PT ;  /* 0x000000090000720c */ /* 0x000fe20003f04270 */
[----:B------:R-:W-:-:S12]  /*10510*/  BRA.DIV ~URZ, `(.L_x_1146) ;  /* 0x000022627f007947 */ /* 0x000fd8000b800000 */
[----:B------:R-:W-:-:S03]  /*10520*/  VOTE.ANY R10, PT, !P0 ;  /* 0x00000000000a7806 */ /* 0x000fc600040e0100 */
.L_x_1193:
[----:B------:R-:W2:Y:S01]  /*10530*/  LDL.LU R0, [R1+0xc] ;  /* 0x00000c0001007983 */ /* 0x000ea20000300800 */
[----:B------:R-:W2:Y:S02]  /*10540*/  POPC R8, R10 ;  /* 0x0000000a00087309 */ /* 0x000ea40000000000 */
[----:B--2---:R-:W-:-:S05]  /*10550*/  IADD3 R0, R8, R0, RZ ;  /* 0x0000000008007210 */ /* 0x004fca0007ffe0ff */
[----:B------:R2:W-:Y:S01]  /*10560*/  STL [R1+0xc], R0 ;  /* 0x00000c0001007387 */ /* 0x0005e20000100800 */
[----:B------:R-:W-:Y:S05]  /*10570*/  BRA.DIV ~URZ, `(.L_x_1147) ;  /* 0x000022527f007947 */ /* 0x000fea000b800000 */
[----:B------:R3:W4:Y:S04]  /*10580*/  SHFL.IDX PT, R12, R6, R8, 0x1f ;  /* 0x00001f08060c7589 */ /* 0x00072800000e0000 */
[----:B------:R3:W1:Y:S02]  /*10590*/  SHFL.IDX PT, R7, R7, R8, 0x1f ;  /* 0x00001f0807077589 */ /* 0x00066400000e0000 */
.L_x_1194:
[----:B------:R-:W-:Y:S01]  /*105a0*/  ISETP.NE.AND P0, PT, R10, RZ, PT ;  /* 0x000000ff0a00720c */ /* 0x000fe20003f05270 */
[----:B------:R-:W-:-:S12]  /*105b0*/  BSSY B0, `(.L_x_1148) ;  /* 0x0000005000007945 */ /* 0x000fd80003800000 */
[----:B------:R-:W-:Y:S05]  /*105c0*/  @!P0 BRA `(.L_x_1149) ;  /* 0x0000003000008947 */ /* 0x000fea0003800000 */
[----:B------:R-:W-:Y:S01]  /*105d0*/  IADD3 R3, R8, -0x1, RZ ;  /* 0xffffffff08037810 */ /* 0x000fe20007ffe0ff */
[----:B------:R-:W-:Y:S05]  /*105e0*/  BRA.DIV ~URZ, `(.L_x_1150) ;  /* 0x000022b27f007947 */ /* 0x000fea000b800000 */
[----:B------:R2:W3:Y:S02]  /*105f0*/  SHFL.IDX PT, R13, R4, R3, 0x1f ;  /* 0x00001f03040d7589 */ /* 0x0004e400000e0000 */
.L_x_1149:
[----:B------:R-:W-:Y:S05]  /*10600*/  BSYNC B0 ;  /* 0x0000000000007941 */ /* 0x000fea0003800000 */
.L_x_1148:
[----:B--23--:R-:W-:Y:S01]  /*10610*/  IMAD R0, R13, c[0x0][0x538], R11 ;  /* 0x00014e000d007a24 */ /* 0x00cfe200078e020b */
[----:B-1----:R-:W-:Y:S01]  /*10620*/  ISETP.NE.AND P0, PT, R7, 0x1, PT ;  /* 0x000000010700780c */ /* 0x002fe20003f05270 */
[----:B------:R-:W-:Y:S03]  /*10630*/  BSSY B0, `(.L_x_1151) ;  /* 0x0000086000007945 */ /* 0x000fe60003800000 */
[----:B------:R1:W-:Y:S01]  /*10640*/  STL [R1], R0 ;  /* 0x0000000001007387 */ /* 0x0003e20000100800 */
        /* <DEDUP_REMOVED lines=64> */
.L_x_1152:
        /* <DEDUP_REMOVED lines=68> */
.L_x_1153:
[----:B------:R-:W-:Y:S05]  /*10e90*/  BSYNC B0 ;  /* 0x0000000000007941 */ /* 0x000fea0003800000 */
.L_x_1151:
[----:B------:R-:W-:-:S04]  /*10ea0*/  LOP3.LUT R2, RZ, R2, RZ, 0x33, !PT ;  /* 0x00000002ff027212 */ /* 0x000fc800078e33ff */
[----:B-1----:R-:W-:-:S05]  /*10eb0*/  IADD3 R0, R2, R12, RZ ;  /* 0x0000000c02007210 */ /* 0x002fca0007ffe0ff */
[----:B------:R1:W-:Y:S01]  /*10ec0*/  STL [R1+0x4], R0 ;  /* 0x0000040001007387 */ /* 0x0003e20000100800 */
[----:B------:R-:W-:Y:S05]  /*10ed0*/  BRA `(.L_x_1154) ;  /* 0x0000005000007947 */ /* 0x000fea0003800000 */
.L_x_1142:
[----:B------:R-:W-:Y:S01]  /*10ee0*/  MOV R0, c[0x0][0x53c] ;  /* 0x00014f0000007a02 */ /* 0x000fe20000000f00 */
[----:B------:R2:W-:Y:S04]  /*10ef0*/  STL [R1], R9 ;  /* 0x0000000901007387 */ /* 0x0005e80000100800 */
[----:B------:R2:W-:Y:S04]  /*10f00*/  STL [R1+0x4], RZ ;  /* 0x000004ff01007387 */ /* 0x0005e80000100800 */
[----:B------:R2:W-:Y:S04]  /*10f10*/  STL [R1+0x8], RZ ;  /* 0x000008ff01007387 */ /* 0x0005e80000100800 */
[----:B------:R2:W-:Y:S02]  /*10f20*/  STL [R1+0xc], R0 ;  /* 0x00000c0001007387 */ /* 0x0005e40000100800 */
.L_x_1154:
[----:B------:R-:W-:Y:S05]  /*10f30*/  BSYNC B1 ;  /* 0x0000000000017941 */ /* 0x000fea0003800000 */
.L_x_1140:
        /* <DEDUP_REMOVED lines=9> */
.L_x_1135:
[----:B--2---:R-:W2:Y:S02]  /*10fd0*/  LDL R0, [R1+0xc] ;  /* 0x00000c0001007983 */ /* 0x004ea40000100800 */
[----:B--2---:R-:W-:-:S13]  /*10fe0*/  ISETP.GE.AND P0, PT, R0, c[0x0][0x53c], PT ;  /* 0x00014f0000007a0c */ /* 0x004fda0003f06270 */
[----:B-1----:R-:W-:Y:S01]  /*10ff0*/  @P0 CALL.REL.NOINC `(.L_x_1155) ;  /* 0x0000001000000944 */ /* 0x002fe20003c00000 */
[----:B------:R-:W-:Y:S05]  /*11000*/  BRA `(.L_x_1156) ;  /* 0xffff0cc000007947 */ /* 0x000fea000383ffff */
.L_x_1155:
[----:B------:R-:W-:Y:S05]  /*11010*/  EXIT ;  /* 0x000000000000794d */ /* 0x000fea0003800000 */
.L_x_1045:
[----:B------:R-:W-:Y:S01]  /*11020*/  IMAD.MOV.U32 R0, RZ, RZ, R5 ;  /* 0x000000ffff007224 */ /* 0x000fe200078e0005 */
[----:B------:R-:W-:Y:S02]  /*11030*/  MOV R2, 0x1 ;  /* 0x0000000100027802 */ /* 0x000fe40000000f00 */
[----:B------:R-:W-:Y:S02]  /*11040*/  MOV R3, 0x11060 ;  /* 0x0001106000037802 */ /* 0x000fe40000000f00 */
[----:B------:R-:W-:Y:S05]  /*11050*/  CALL.REL.NOINC `($__internal_20_$__cuda_sm70_shflsync_up_p) ;  /* 0x0000193000007944 */ /* 0x000fea0003c00000 */
[----:B------:R-:W-:Y:S01]  /*11060*/  MOV R0, R4 ;  /* 0x0000000400007202 */ /* 0x000fe20000000f00 */
[----:B------:R-:W-:Y:S05]  /*11070*/  BRA `(.L_x_1157) ;  /* 0xfffef3e000007947 */ /* 0x000fea000383ffff */
.L_x_1046:
[----:B------:R-:W-:Y:S01]  /*11080*/  IMAD.MOV.U32 R0, RZ, RZ, R5 ;  /* 0x000000ffff007224 */ /* 0x000fe200078e0005 */
[----:B------:R-:W-:Y:S02]  /*11090*/  MOV R2, 0x2 ;  /* 0x0000000200027802 */ /* 0x000fe40000000f00 */
[----:B------:R-:W-:Y:S02]  /*110a0*/  MOV R3, 0x110c0 ;  /* 0x000110c000037802 */ /* 0x000fe40000000f00 */
[----:B------:R-:W-:Y:S05]  /*110b0*/  CALL.REL.NOINC `($__internal_20_$__cuda_sm70_shflsync_up_p) ;  /* 0x000018d000007944 */ /* 0x000fea0003c00000 */
[----:B------:R-:W-:Y:S01]  /*110c0*/  SEL R0, R4, RZ, P4 ;  /* 0x000000ff04007207 */ /* 0x000fe20002000000 */
[----:B------:R-:W-:Y:S01]  /*110d0*/  IMAD.MOV.U32 R2, RZ, RZ, 0x4 ;  /* 0x00000004ff027424 */ /* 0x000fe200078e00ff */
[----:B------:R-:W-:-:S03]  /*110e0*/  MOV R3, 0x11110 ;  /* 0x0001111000037802 */ /* 0x000fc60000000f00 */
[----:B------:R-:W-:Y:S02]  /*110f0*/  IMAD.IADD R0, R5, 0x1, R0 ;  /* 0x0000000105007824 */ /* 0x000fe400078e0200 */
        /* <DEDUP_REMOVED lines=14> */
[----:B------:R-:W-:Y:S01]  /*111e0*/  IMAD.IADD R4, R0, 0x1, R4 ;  /* 0x0000000100047824 */ /* 0x000fe200078e0204 */
[----:B------:R-:W-:-:S03]  /*111f0*/  MOV R0, 0x1f ;  /* 0x0000001f00007802 */ /* 0x000fc60000000f00 */
[----:B------:R-:W-:Y:S02]  /*11200*/  IMAD.MOV.U32 R5, RZ, RZ, R4 ;  /* 0x000000ffff057224 */ /* 0x000fe400078e0004 */
[----:B------:R-:W-:Y:S05]  /*11210*/  CALL.REL.NOINC `($__internal_19_$__cuda_sm70_shflsync_idx_p) ;  /* 0x0000172000007944 */ /* 0x000fea0003c00000 */
[----:B------:R-:W-:Y:S05]  /*11220*/  BRA `(.L_x_1158) ;  /* 0xfffef33000007947 */ /* 0x000fea000383ffff */
.L_x_1048:
[----:B------:R-:W-:Y:S02]  /*11230*/  SEL R0, RZ, 0x1, P0 ;  /* 0x00000001ff007807 */ /* 0x000fe40000000000 */
[----:B------:R-:W-:Y:S02]  /*11240*/  MOV R2, 0x11260 ;  /* 0x0001126000027802 */ /* 0x000fe40000000f00 */
[----:B------:R-:W-:Y:S05]  /*11250*/  CALL.REL.NOINC `($__internal_21_$__cuda_sm70_votesync_ballot) ;  /* 0x000017a000007944 */ /* 0x000fea0003c00000 */
[----:B------:R-:W-:Y:S01]  /*11260*/  MOV R10, R0 ;  /* 0x00000000000a7202 */ /* 0x000fe20000000f00 */
[----:B------:R-:W-:Y:S05]  /*11270*/  BRA `(.L_x_1159) ;  /* 0xfffef37000007947 */ /* 0x000fea000383ffff */
.L_x_1049:
[----:B------:R-:W-:Y:S01]  /*11280*/  IMAD.MOV.U32 R5, RZ, RZ, R9 ;  /* 0x000000ffff057224 */ /* 0x000fe200078e0009 */
[----:B------:R-:W-:Y:S01]  /*11290*/  MOV R3, R6 ;  /* 0x0000000600037202 */ /* 0x000fe20000000f00 */
[----:B-1----:R-:W-:Y:S01]  /*112a0*/  IMAD.MOV.U32 R0, RZ, RZ, 0x1f ;  /* 0x0000001fff007424 */ /* 0x002fe200078e00ff */
[----:B------:R-:W-:Y:S02]  /*112b0*/  MOV R2, 0x112d0 ;  /* 0x000112d000027802 */ /* 0x000fe40000000f00 */
[----:B------:R-:W-:Y:S05]  /*112c0*/  CALL.REL.NOINC `($__internal_19_$__cuda_sm70_shflsync_idx_p) ;  /* 0x0000167000007944 */ /* 0x000fea0003c00000 */
[----:B------:R-:W-:Y:S01]  /*112d0*/  IMAD.MOV.U32 R12, RZ, RZ, R0 ;  /* 0x000000ffff0c7224 */ /* 0x000fe200078e0000 */
[----:B------:R-:W-:Y:S01]  /*112e0*/  MOV R5, R8 ;  /* 0x0000000800057202 */ /* 0x000fe20000000f00 */
[----:B------:R-:W-:Y:S01]  /*112f0*/  IMAD.MOV.U32 R7, RZ, RZ, RZ ;  /* 0x000000ffff077224 */ /* 0x000fe200078e00ff */
[----:B------:R-:W-:Y:S01]  /*11300*/  MOV R3, R6 ;  /* 0x0000000600037202 */ /* 0x000fe20000000f00 */
[----:B------:R-:W-:Y:S01]  /*11310*/  IMAD.MOV.U32 R0, RZ, RZ, 0x1f ;  /* 0x0000001fff007424 */ /* 0x000fe200078e00ff */
[----:B------:R-:W-:-:S02]  /*11320*/  MOV R2, 0x11340 ;  /* 0x0001134000027802 */ /* 0x000fc40000000f00 */
[----:B------:R-:W-:Y:S05]  /*11330*/  CALL.REL.NOINC `($__internal_19_$__cuda_sm70_shflsync_idx_p) ;  /* 0x0000160000007944 */ /* 0x000fea0003c00000 */
[----:B------:R-:W-:Y:S01]  /*11340*/  MOV R9, R0 ;  /* 0x0000000000097202 */ /* 0x000fe20000000f00 */
[----:B------:R-:W-:Y:S05]  /*11350*/  BRA `(.L_x_1160) ;  /* 0xfffef30000007947 */ /* 0x000fea000383ffff */
.L_x_1052:
[----:B------:R-:W-:Y:S01]  /*11360*/  IMAD.MOV.U32 R5, RZ, RZ, R4 ;  /* 0x000000ffff057224 */ /* 0x000fe200078e0004 */
[----:B-1----:R-:W-:-:S02]  /*11370*/  MOV R0, 0x1f ;  /* 0x0000001f00007802 */ /* 0x002fc40000000f00 */
[----:B------:R-:W-:Y:S02]  /*11380*/  MOV R2, 0x113a0 ;  /* 0x000113a000027802 */ /* 0x000fe40000000f00 */
[----:B--234-:R-:W-:Y:S05]  /*11390*/  CALL.REL.NOINC `($__internal_19_$__cuda_sm70_shflsync_idx_p) ;  /* 0x000015a000007944 */ /* 0x01cfea0003c00000 */
[----:B------:R-:W-:Y:S01]  /*113a0*/  MOV R7, R0 ;  /* 0x0000000000077202 */ /* 0x000fe20000000f00 */
[----:B------:R-:W-:Y:S05]  /*113b0*/  BRA `(.L_x_1051) ;  /* 0xfffef30000007947 */ /* 0x000fea000383ffff */
.L_x_1063:
[----:B------:R-:W-:Y:S01]  /*113c0*/  IMAD.MOV.U32 R5, RZ, RZ, R11 ;  /* 0x000000ffff057224 */ /* 0x000fe200078e000b */
[----:B------:R-:W-:Y:S01]  /*113d0*/  MOV R3, RZ ;  /* 0x000000ff00037202 */ /* 0x000fe20000000f00 */
[----:B------:R-:W-:Y:S01]  /*113e0*/  IMAD.MOV.U32 R0, RZ, RZ, 0x1c1f ;  /* 0x00001c1fff007424 */ /* 0x000fe200078e00ff */
[----:B------:R-:W-:Y:S02]  /*113f0*/  MOV R2, 0x11410 ;  /* 0x0001141000027802 */ /* 0x000fe40000000f00 */
[----:B------:R-:W-:Y:S05]  /*11400*/  CALL.REL.NOINC `($__internal_19_$__cuda_sm70_shflsync_idx_p) ;  /* 0x0000153000007944 */ /* 0x000fea0003c00000 */
[----:B------:R-:W-:Y:S01]  /*11410*/  MOV R8, R0 ;  /* 0x0000000000087202 */ /* 0x000fe20000000f00 */
[----:B------:R-:W-:Y:S05]  /*11420*/  BRA `(.L_x_1161) ;  /* 0xffff195000007947 */ /* 0x000fea000383ffff */
.L_x_1064:
[----:B------:R-:W-:Y:S01]  /*11430*/  IMAD.MOV.U32 R5, RZ, RZ, R12 ;  /* 0x000000ffff057224 */ /* 0x000fe200078e000c */
[----:B------:R-:W-:Y:S01]  /*11440*/  MOV R3, RZ ;  /* 0x000000ff00037202 */ /* 0x000fe20000000f00 */
[----:B------:R-:W-:Y:S01]  /*11450*/  IMAD.MOV.U32 R0, RZ, RZ, 0x1c1f ;  /* 0x00001c1fff007424 */ /* 0x000fe200078e00ff */
[----:B------:R-:W-:Y:S02]  /*11460*/  MOV R2, 0x11480 ;  /* 0x0001148000027802 */ /* 0x000fe40000000f00 */
[----:B-12---:R-:W-:Y:S05]  /*11470*/  CALL.REL.NOINC `($__internal_19_$__cuda_sm70_shflsync_idx_p) ;  /* 0x000014c000007944 */ /* 0x006fea0003c00000 */
[----:B------:R-:W-:Y:S05]  /*11480*/  BRA `(.L_x_1162) ;  /* 0xffff191000007947 */ /* 0x000fea000383ffff */
.L_x_1067:
[----:B--2---:R-:W-:Y:S01]  /*11490*/  IMAD.MOV.U32 R5, RZ, RZ, R11 ;  /* 0x000000ffff057224 */ /* 0x004fe200078e000b */
[----:B------:R-:W-:Y:S01]  /*114a0*/  MOV R3, 0x1 ;  /* 0x0000000100037802 */ /* 0x000fe20000000f00 */
[----:B----4-:R-:W-:Y:S01]  /*114b0*/  IMAD.MOV.U32 R0, RZ, RZ, 0x1c1f ;  /* 0x00001c1fff007424 */ /* 0x010fe200078e00ff */
[----:B------:R-:W-:-:S02]  /*114c0*/  MOV R2, 0x114e0 ;  /* 0x000114e000027802 */ /* 0x000fc40000000f00 */
[----:B-1-3--:R-:W-:Y:S05]  /*114d0*/  CALL.REL.NOINC `($__internal_19_$__cuda_sm70_shflsync_idx_p) ;  /* 0x0000146000007944 */ /* 0x00afea0003c00000 */
[----:B------:R-:W-:Y:S01]  /*114e0*/  IMAD.MOV.U32 R8, RZ, RZ, R0 ;  /* 0x000000ffff087224 */ /* 0x000fe200078e0000 */
[----:B------:R-:W-:Y:S01]  /*114f0*/  MOV R3, 0x1 ;  /* 0x0000000100037802 */ /* 0x000fe20000000f00 */
[----:B------:R-:W-:Y:S01]  /*11500*/  IMAD.MOV.U32 R5, RZ, RZ, R12 ;  /* 0x000000ffff057224 */ /* 0x000fe200078e000c */
[----:B------:R-:W-:-:S02]  /*11510*/  MOV R0, 0x1c1f ;  /* 0x00001c1f00007802 */ /* 0x000fc40000000f00 */
[----:B------:R-:W-:Y:S02]  /*11520*/  MOV R2, 0x11540 ;  /* 0x0001154000027802 */ /* 0x000fe40000000f00 */
[----:B------:R-:W-:Y:S05]  /*11530*/  CALL.REL.NOINC `($__internal_19_$__cuda_sm70_shflsync_idx_p) ;  /* 0x0000140000007944 */ /* 0x000fea0003c00000 */
[----:B------:R-:W-:Y:S05]  /*11540*/  BRA `(.L_x_1163) ;  /* 0xffff1a2000007947 */ /* 0x000fea000383ffff */
.L_x_1070:
[----:B-1----:R-:W-:Y:S01]  /*11550*/  IMAD.MOV.U32 R5, RZ, RZ, R11 ;  /* 0x000000ffff057224 */ /* 0x002fe200078e000b */
[----:B------:R-:W-:Y:S01]  /*11560*/  MOV R3, 0x2 ;  /* 0x0000000200037802 */ /* 0x000fe20000000f00 */
[----:B----4-:R-:W-:Y:S01]  /*11570*/  IMAD.MOV.U32 R0, RZ, RZ, 0x1c1f ;  /* 0x00001c1fff007424 */ /* 0x010fe200078e00ff */
[----:B------:R-:W-:Y:S02]  /*11580*/  MOV R2, 0x115a0 ;  /* 0x000115a000027802 */ /* 0x000fe40000000f00 */
[----:B--23--:R-:W-:Y:S05]  /*11590*/  CALL.REL.NOINC `($__internal_19_$__cuda_sm70_shflsync_idx_p) ;  /* 0x000013a000007944 */ /* 0x00cfea0003c00000 */
[----:B------:R-:W-:Y:S01]  /*115a0*/  MOV R8, R0 ;  /* 0x0000000000087202 */ /* 0x000fe20000000f00 */
[----:B------:R-:W-:Y:S05]  /*115b0*/  BRA `(.L_x_1164) ;  /* 0xffff1b7000007947 */ /* 0x000fea000383ffff */
.L_x_1071:
[----:B------:R-:W-:Y:S01]  /*115c0*/  IMAD.MOV.U32 R5, RZ, RZ, R12 ;  /* 0x000000ffff057224 */ /* 0x000fe200078e000c */
[----:B------:R-:W-:Y:S01]  /*115d0*/  MOV R3, 0x2 ;  /* 0x0000000200037802 */ /* 0x000fe20000000f00 */
[----:B----4-:R-:W-:Y:S01]  /*115e0*/  IMAD.MOV.U32 R0, RZ, RZ, 0x1c1f ;  /* 0x00001c1fff007424 */ /* 0x010fe200078e00ff */
[----:B------:R-:W-:Y:S02]  /*115f0*/  MOV R2, 0x11610 ;  /* 0x0001161000027802 */ /* 0x000fe40000000f00 */
[----:B-123--:R-:W-:Y:S05]  /*11600*/  CALL.REL.NOINC `($__internal_19_$__cuda_sm70_shflsync_idx_p) ;  /* 0x0000133000007944 */ /* 0x00efea0003c00000 */
[----:B------:R-:W-:Y:S05]  /*11610*/  BRA `(.L_x_1165) ;  /* 0xffff1b3000007947 */ /* 0x000fea000383ffff */
.L_x_1074:
[----:B-1----:R-:W-:Y:S01]  /*11620*/  IMAD.MOV.U32 R5, RZ, RZ, R11 ;  /* 0x000000ffff057224 */ /* 0x002fe200078e000b */
[----:B------:R-:W-:Y:S01]  /*11630*/  MOV R3, 0x3 ;  /* 0x0000000300037802 */ /* 0x000fe20000000f00 */
[----:B------:R-:W-:Y:S01]  /*11640*/  IMAD.MOV.U32 R0, RZ, RZ, 0x1c1f ;  /* 0x00001c1fff007424 */ /* 0x000fe200078e00ff */
[----:B------:R-:W-:-:S02]  /*11650*/  MOV R2, 0x11670 ;  /* 0x0001167000027802 */ /* 0x000fc40000000f00 */
[----:B--234-:R-:W-:Y:S05]  /*11660*/  CALL.REL.NOINC `($__internal_19_$__cuda_sm70_shflsync_idx_p) ;  /* 0x000012d000007944 */ /* 0x01cfea0003c00000 */
[----:B------:R-:W-:Y:S01]  /*11670*/  IMAD.MOV.U32 R6, RZ, RZ, R0 ;  /* 0x000000ffff067224 */ /* 0x000fe200078e0000 */
[----:B------:R-:W-:Y:S01]  /*11680*/  MOV R3, 0x3 ;  /* 0x0000000300037802 */ /* 0x000fe20000000f00 */
[----:B------:R-:W-:Y:S01]  /*11690*/  IMAD.MOV.U32 R5, RZ, RZ, R12 ;  /* 0x000000ffff057224 */ /* 0x000fe200078e000c */
[----:B------:R-:W-:-:S02]  /*116a0*/  MOV R0, 0x1c1f ;  /* 0x00001c1f00007802 */ /* 0x000fc40000000f00 */
[----:B------:R-:W-:Y:S02]  /*116b0*/  MOV R2, 0x116d0 ;  /* 0x000116d000027802 */ /* 0x000fe40000000f00 */
[----:B------:R-:W-:Y:S05]  /*116c0*/  CALL.REL.NOINC `($__internal_19_$__cuda_sm70_shflsync_idx_p) ;  /* 0x0000127000007944 */ /* 0x000fea0003c00000 */
[----:B------:R-:W-:Y:S05]  /*116d0*/  BRA `(.L_x_1166) ;  /* 0xffff1c4000007947 */ /* 0x000fea000383ffff */
.L_x_1087:
[----:B------:R-:W-:Y:S01]  /*116e0*/  IMAD.MOV.U32 R0, RZ, RZ, R241 ;  /* 0x000000ffff007224 */ /* 0x000fe200078e00f1 */
[----:B------:R-:W-:Y:S02]  /*116f0*/  MOV R3, 0x2 ;  /* 0x0000000200037802 */ /* 0x000fe40000000f00 */
[----:B------:R-:W-:Y:S02]  /*11700*/  MOV R2, 0x11720 ;  /* 0x0001172000027802 */ /* 0x000fe40000000f00 */
[----:B------:R-:W-:Y:S05]  /*11710*/  CALL.REL.NOINC `($__internal_18_$__cuda_sm70_shflsync_bfly_p) ;  /* 0x000011e000007944 */ /* 0x000fea0003c00000 */
[----:B------:R-:W-:Y:S05]  /*11720*/  BRA `(.L_x_1167) ;  /* 0xffffa34000007947 */ /* 0x000fea000383ffff */
.L_x_1088:
[----:B------:R-:W-:Y:S01]  /*11730*/  IMAD.MOV.U32 R0, RZ, RZ, R7 ;  /* 0x000000ffff007224 */ /* 0x000fe200078e0007 */
[----:B------:R-:W-:Y:S02]  /*11740*/  MOV R3, 0x1 ;  /* 0x0000000100037802 */ /* 0x000fe40000000f00 */
[----:B------:R-:W-:Y:S02]  /*11750*/  MOV R2, 0x11770 ;  /* 0x0001177000027802 */ /* 0x000fe40000000f00 */
[----:B-1----:R-:W-:Y:S05]  /*11760*/  CALL.REL.NOINC `($__internal_18_$__cuda_sm70_shflsync_bfly_p) ;  /* 0x0000119000007944 */ /* 0x002fea0003c00000 */
[----:B------:R-:W-:Y:S01]  /*11770*/  FADD.FTZ R7, R7, R0 ;  /* 0x0000000007077221 */ /* 0x000fe20000010000 */
[----:B------:R-:W-:Y:S02]  /*11780*/  MOV R0, R243 ;  /* 0x000000f300007202 */ /* 0x000fe40000000f00 */
[----:B------:R-:W-:Y:S02]  /*11790*/  MOV R3, 0x2 ;  /* 0x0000000200037802 */ /* 0x000fe40000000f00 */
[----:B------:R-:W-:-:S02]  /*117a0*/  MOV R2, 0x117c0 ;  /* 0x000117c000027802 */ /* 0x000fc40000000f00 */
[----:B------:R-:W-:Y:S05]  /*117b0*/  CALL.REL.NOINC `($__internal_18_$__cuda_sm70_shflsync_bfly_p) ;  /* 0x0000114000007944 */ /* 0x000fea0003c00000 */
[----:B------:R-:W-:Y:S01]  /*117c0*/  FADD.FTZ R243, R243, R0 ;  /* 0x00000000f3f37221 */ /* 0x000fe20000010000 */
[----:B------:R-:W-:-:S02]  /*117d0*/  MOV R3, 0x1 ;  /* 0x0000000100037802 */ /* 0x000fc40000000f00 */
[----:B------:R-:W-:Y:S02]  /*117e0*/  MOV R2, 0x11810 ;  /* 0x0001181000027802 */ /* 0x000fe40000000f00 */
[----:B------:R-:W-:Y:S02]  /*117f0*/  MOV R0, R243 ;  /* 0x000000f300007202 */ /* 0x000fe40000000f00 */
[----:B------:R-:W-:Y:S05]  /*11800*/  CALL.REL.NOINC `($__internal_18_$__cuda_sm70_shflsync_bfly_p) ;  /* 0x000010f000007944 */ /* 0x000fea0003c00000 */
[----:B------:R-:W-:Y:S01]  /*11810*/  FADD.FTZ R4, R243, R0 ;  /* 0x00000000f3047221 */ /* 0x000fe20000010000 */
[----:B------:R-:W-:Y:S02]  /*11820*/  MOV R0, R242 ;  /* 0x000000f200007202 */ /* 0x000fe40000000f00 */
[----:B------:R-:W-:Y:S02]  /*11830*/  MOV R3, 0x2 ;  /* 0x0000000200037802 */ /* 0x000fe40000000f00 */
[----:B------:R-:W-:Y:S02]  /*11840*/  MOV R2, 0x11860 ;  /* 0x0001186000027802 */ /* 0x000fe40000000f00 */
[----:B------:R-:W-:Y:S05]  /*11850*/  CALL.REL.NOINC `($__internal_18_$__cuda_sm70_shflsync_bfly_p) ;  /* 0x000010a000007944 */ /* 0x000fea0003c00000 */
[----:B------:R-:W-:Y:S01]  /*11860*/  FADD.FTZ R6, R242, R0 ;  /* 0x00000000f2067221 */ /* 0x000fe20000010000 */
[----:B------:R-:W-:Y:S02]  /*11870*/  MOV R3, 0x1 ;  /* 0x0000000100037802 */ /* 0x000fe40000000f00 */
[----:B------:R-:W-:-:S02]  /*11880*/  MOV R2, 0x118b0 ;  /* 0x000118b000027802 */ /* 0x000fc40000000f00 */
        /* <DEDUP_REMOVED lines=9> */
[----:B------:R-:W-:Y:S02]  /*11920*/  MOV R2, 0x11950 ;  /* 0x0001195000027802 */ /* 0x000fe40000000f00 */
[----:B------:R-:W-:-:S02]  /*11930*/  MOV R0, R5 ;  /* 0x0000000500007202 */ /* 0x000fc40000000f00 */
[----:B------:R-:W-:Y:S05]  /*11940*/  CALL.REL.NOINC `($__internal_18_$__cuda_sm70_shflsync_bfly_p) ;  /* 0x00000fb000007944 */ /* 0x000fea0003c00000 */
[----:B------:R-:W-:Y:S01]  /*11950*/  MOV R8, R0 ;  /* 0x0000000000087202 */ /* 0x000fe20000000f00 */
[----:B------:R-:W-:Y:S05]  /*11960*/  BRA `(.L_x_1168) ;  /* 0xffffa1f000007947 */ /* 0x000fea000383ffff */
.L_x_1095:
[----:B-1234-:R-:W-:Y:S01]  /*11970*/  IMAD.MOV.U32 R5, RZ, RZ, R12 ;  /* 0x000000ffff057224 */ /* 0x01efe200078e000c */
[----:B------:R-:W-:Y:S01]  /*11980*/  MOV R3, RZ ;  /* 0x000000ff00037202 */ /* 0x000fe20000000f00 */
[----:B------:R-:W-:Y:S01]  /*11990*/  IMAD.MOV.U32 R0, RZ, RZ, 0x1c1f ;  /* 0x00001c1fff007424 */ /* 0x000fe200078e00ff */
[----:B------:R-:W-:-:S02]  /*119a0*/  MOV R2, 0x119c0 ;  /* 0x000119c000027802 */ /* 0x000fc40000000f00 */
[----:B------:R-:W-:Y:S05]  /*119b0*/  CALL.REL.NOINC `($__internal_19_$__cuda_sm70_shflsync_idx_p) ;  /* 0x00000f8000007944 */ /* 0x000fea0003c00000 */
[----:B------:R-:W-:Y:S01]  /*119c0*/  MOV R10, R0 ;  /* 0x00000000000a7202 */ /* 0x000fe20000000f00 */
[----:B------:R-:W-:Y:S05]  /*119d0*/  BRA `(.L_x_1169) ;  /* 0xffffbbd000007947 */ /* 0x000fea000383ffff */
.L_x_1096:
[----:B------:R-:W-:Y:S01]  /*119e0*/  IMAD.MOV.U32 R5, RZ, RZ, R13 ;  /* 0x000000ffff057224 */ /* 0x000fe200078e000d */
[----:B------:R-:W-:Y:S01]  /*119f0*/  MOV R3, RZ ;  /* 0x000000ff00037202 */ /* 0x000fe20000000f00 */
[----:B------:R-:W-:Y:S01]  /*11a00*/  IMAD.MOV.U32 R0, RZ, RZ, 0x1c1f ;  /* 0x00001c1fff007424 */ /* 0x000fe200078e00ff */
[----:B------:R-:W-:-:S02]  /*11a10*/  MOV R2, 0x11a30 ;  /* 0x00011a3000027802 */ /* 0x000fc40000000f00 */
[----:B-12---:R-:W-:Y:S05]  /*11a20*/  CALL.REL.NOINC `($__internal_19_$__cuda_sm70_shflsync_idx_p) ;  /* 0x00000f1000007944 */ /* 0x006fea0003c00000 */
[----:B------:R-:W-:Y:S05]  /*11a30*/  BRA `(.L_x_1170) ;  /* 0xffffbb9000007947 */ /* 0x000fea000383ffff */
.L_x_1099:
[----:B------:R-:W-:Y:S01]  /*11a40*/  IMAD.MOV.U32 R5, RZ, RZ, R12 ;  /* 0x000000ffff057224 */ /* 0x000fe200078e000c */
[----:B--2---:R-:W-:Y:S01]  /*11a50*/  MOV R3, 0x1 ;  /* 0x0000000100037802 */ /* 0x004fe20000000f00 */
        /* <DEDUP_REMOVED lines=10> */
.L_x_1102:
[----:B------:R-:W-:Y:S01]  /*11b00*/  IMAD.MOV.U32 R5, RZ, RZ, R12 ;  /* 0x000000ffff057224 */ /* 0x000fe200078e000c */
[----:B-1----:R-:W-:Y:S01]  /*11b10*/  MOV R3, 0x2 ;  /* 0x0000000200037802 */ /* 0x002fe20000000f00 */
[----:B----4-:R-:W-:Y:S01]  /*11b20*/  IMAD.MOV.U32 R0, RZ, RZ, 0x1c1f ;  /* 0x00001c1fff007424 */ /* 0x010fe200078e00ff */
[----:B------:R-:W-:Y:S02]  /*11b30*/  MOV R2, 0x11b50 ;  /* 0x00011b5000027802 */ /* 0x000fe40000000f00 */
[----:B--23--:R-:W-:Y:S05]  /*11b40*/  CALL.REL.NOINC `($__internal_19_$__cuda_sm70_shflsync_idx_p) ;  /* 0x00000df000007944 */ /* 0x00cfea0003c00000 */
[----:B------:R-:W-:Y:S01]  /*11b50*/  MOV R10, R0 ;  /* 0x00000000000a7202 */ /* 0x000fe20000000f00 */
[----:B------:R-:W-:Y:S05]  /*11b60*/  BRA `(.L_x_1172) ;  /* 0xffffbd4000007947 */ /* 0x000fea000383ffff */
.L_x_1103:
[----:B------:R-:W-:Y:S01]  /*11b70*/  IMAD.MOV.U32 R5, RZ, RZ, R13 ;  /* 0x000000ffff057224 */ /* 0x000fe200078e000d */
[----:B------:R-:W-:Y:S01]  /*11b80*/  MOV R3, 0x2 ;  /* 0x0000000200037802 */ /* 0x000fe20000000f00 */
[----:B----4-:R-:W-:Y:S01]  /*11b90*/  IMAD.MOV.U32 R0, RZ, RZ, 0x1c1f ;  /* 0x00001c1fff007424 */ /* 0x010fe200078e00ff */
[----:B------:R-:W-:Y:S02]  /*11ba0*/  MOV R2, 0x11bc0 ;  /* 0x00011bc000027802 */ /* 0x000fe40000000f00 */
[----:B-123--:R-:W-:Y:S05]  /*11bb0*/  CALL.REL.NOINC `($__internal_19_$__cuda_sm70_shflsync_idx_p) ;  /* 0x00000d8000007944 */ /* 0x00efea0003c00000 */
[----:B------:R-:W-:Y:S05]  /*11bc0*/  BRA `(.L_x_1173) ;  /* 0xffffbd0000007947 */ /* 0x000fea000383ffff */
.L_x_1106:
[----:B------:R-:W-:Y:S01]  /*11bd0*/  IMAD.MOV.U32 R5, RZ, RZ, R12 ;  /* 0x000000ffff057224 */ /* 0x000fe200078e000c */
[----:B-1----:R-:W-:Y:S01]  /*11be0*/  MOV R3, 0x3 ;  /* 0x0000000300037802 */ /* 0x002fe20000000f00 */
        /* <DEDUP_REMOVED lines=10> */
.L_x_1108:
[----:B------:R-:W-:Y:S01]  /*11c90*/  IMAD.MOV.U32 R5, RZ, RZ, R12 ;  /* 0x000000ffff057224 */ /* 0x000fe200078e000c */
[----:B------:R-:W-:Y:S01]  /*11ca0*/  MOV R3, RZ ;  /* 0x000000ff00037202 */ /* 0x000fe20000000f00 */
[----:B------:R-:W-:Y:S01]  /*11cb0*/  IMAD.MOV.U32 R0, RZ, RZ, 0x1c1f ;  /* 0x00001c1fff007424 */ /* 0x000fe200078e00ff */
[----:B------:R-:W-:Y:S02]  /*11cc0*/  MOV R2, 0x11ce0 ;  /* 0x00011ce000027802 */ /* 0x000fe40000000f00 */
[----:B------:R-:W-:Y:S05]  /*11cd0*/  CALL.REL.NOINC `($__internal_19_$__cuda_sm70_shflsync_idx_p) ;  /* 0x00000c6000007944 */ /* 0x000fea0003c00000 */
[----:B------:R-:W-:Y:S01]  /*11ce0*/  MOV R4, R0 ;  /* 0x0000000000047202 */ /* 0x000fe20000000f00 */
[----:B------:R-:W-:Y:S05]  /*11cf0*/  BRA `(.L_x_1175) ;  /* 0xffffc0d000007947 */ /* 0x000fea000383ffff */
.L_x_1109:
[----:B------:R-:W-:Y:S01]  /*11d00*/  IMAD.MOV.U32 R5, RZ, RZ, R13 ;  /* 0x000000ffff057224 */ /* 0x000fe200078e000d */
[----:B------:R-:W-:Y:S01]  /*11d10*/  MOV R3, RZ ;  /* 0x000000ff00037202 */ /* 0x000fe20000000f00 */
[----:B------:R-:W-:Y:S01]  /*11d20*/  IMAD.MOV.U32 R0, RZ, RZ, 0x1c1f ;  /* 0x00001c1fff007424 */ /* 0x000fe200078e00ff */
[----:B------:R-:W-:Y:S02]  /*11d30*/  MOV R2, 0x11d50 ;  /* 0x00011d5000027802 */ /* 0x000fe40000000f00 */
[----:B-12---:R-:W-:Y:S05]  /*11d40*/  CALL.REL.NOINC `($__internal_19_$__cuda_sm70_shflsync_idx_p) ;  /* 0x00000bf000007944 */ /* 0x006fea0003c00000 */
[----:B------:R-:W-:Y:S05]  /*11d50*/  BRA `(.L_x_1176) ;  /* 0xffffc09000007947 */ /* 0x000fea000383ffff */
.L_x_1112:
[----:B------:R-:W-:Y:S01]  /*11d60*/  IMAD.MOV.U32 R5, RZ, RZ, R12 ;  /* 0x000000ffff057224 */ /* 0x000fe200078e000c */
[----:B-1----:R-:W-:Y:S01]  /*11d70*/  MOV R3, 0x1 ;  /* 0x0000000100037802 */ /* 0x002fe20000000f00 */
[----:B----4-:R-:W-:Y:S01]  /*11d80*/  IMAD.MOV.U32 R0, RZ, RZ, 0x1c1f ;  /* 0x00001c1fff007424 */ /* 0x010fe200078e00ff */
[----:B------:R-:W-:-:S02]  /*11d90*/  MOV R2, 0x11db0 ;  /* 0x00011db000027802 */ /* 0x000fc40000000f00 */
[----:B--23--:R-:W-:Y:S05]  /*11da0*/  CALL.REL.NOINC `($__internal_19_$__cuda_sm70_shflsync_idx_p) ;  /* 0x00000b9000007944 */ /* 0x00cfea0003c00000 */
[----:B------:R-:W-:Y:S01]  /*11db0*/  IMAD.MOV.U32 R4, RZ, RZ, R0 ;  /* 0x000000ffff047224 */ /* 0x000fe200078e0000 */
[----:B------:R-:W-:Y:S01]  /*11dc0*/  MOV R3, 0x1 ;  /* 0x0000000100037802 */ /* 0x000fe20000000f00 */
[----:B------:R-:W-:Y:S01]  /*11dd0*/  IMAD.MOV.U32 R5, RZ, RZ, R13 ;  /* 0x000000ffff057224 */ /* 0x000fe200078e000d */
[----:B------:R-:W-:-:S02]  /*11de0*/  MOV R0, 0x1c1f ;  /* 0x00001c1f00007802 */ /* 0x000fc40000000f00 */
[----:B------:R-:W-:Y:S02]  /*11df0*/  MOV R2, 0x11e10 ;  /* 0x00011e1000027802 */ /* 0x000fe40000000f00 */
[----:B------:R-:W-:Y:S05]  /*11e00*/  CALL.REL.NOINC `($__internal_19_$__cuda_sm70_shflsync_idx_p) ;  /* 0x00000b3000007944 */ /* 0x000fea0003c00000 */
[----:B------:R-:W-:Y:S05]  /*11e10*/  BRA `(.L_x_1177) ;  /* 0xffffc4b000007947 */ /* 0x000fea000383ffff */
.L_x_1115:
[----:B------:R-:W-:Y:S01]  /*11e20*/  IMAD.MOV.U32 R5, RZ, RZ, R12 ;  /* 0x000000ffff057224 */ /* 0x000fe200078e000c */
[----:B-1----:R-:W-:Y:S01]  /*11e30*/  MOV R3, 0x2 ;  /* 0x0000000200037802 */ /* 0x002fe20000000f00 */
[----:B----4-:R-:W-:Y:S01]  /*11e40*/  IMAD.MOV.U32 R0, RZ, RZ, 0x1c1f ;  /* 0x00001c1fff007424 */ /* 0x010fe200078e00ff */
[----:B------:R-:W-:Y:S02]  /*11e50*/  MOV R2, 0x11e70 ;  /* 0x00011e7000027802 */ /* 0x000fe40000000f00 */
[----:B--23--:R-:W-:Y:S05]  /*11e60*/  CALL.REL.NOINC `($__internal_19_$__cuda_sm70_shflsync_idx_p) ;  /* 0x00000ad000007944 */ /* 0x00cfea0003c00000 */
[----:B------:R-:W-:Y:S01]  /*11e70*/  MOV R4, R0 ;  /* 0x0000000000047202 */ /* 0x000fe20000000f00 */
[----:B------:R-:W-:Y:S05]  /*11e80*/  BRA `(.L_x_1178) ;  /* 0xffffc91000007947 */ /* 0x000fea000383ffff */
.L_x_1116:
[----:B------:R-:W-:Y:S01]  /*11e90*/  IMAD.MOV.U32 R5, RZ, RZ, R13 ;  /* 0x000000ffff057224 */ /* 0x000fe200078e000d */
[----:B------:R-:W-:Y:S01]  /*11ea0*/  MOV R3, 0x2 ;  /* 0x0000000200037802 */ /* 0x000fe20000000f00 */
[----:B----4-:R-:W-:Y:S01]  /*11eb0*/  IMAD.MOV.U32 R0, RZ, RZ, 0x1c1f ;  /* 0x00001c1fff007424 */ /* 0x010fe200078e00ff */
[----:B------:R-:W-:Y:S02]  /*11ec0*/  MOV R2, 0x11ee0 ;  /* 0x00011ee000027802 */ /* 0x000fe40000000f00 */
[----:B-123--:R-:W-:Y:S05]  /*11ed0*/  CALL.REL.NOINC `($__internal_19_$__cuda_sm70_shflsync_idx_p) ;  /* 0x00000a6000007944 */ /* 0x00efea0003c00000 */
[----:B------:R-:W-:Y:S05]  /*11ee0*/  BRA `(.L_x_1179) ;  /* 0xffffc8d000007947 */ /* 0x000fea000383ffff */
.L_x_1119:
[----:B------:R-:W-:Y:S01]  /*11ef0*/  IMAD.MOV.U32 R5, RZ, RZ, R12 ;  /* 0x000000ffff057224 */ /* 0x000fe200078e000c */
[----:B--2---:R-:W-:Y:S01]  /*11f00*/  MOV R3, 0x3 ;  /* 0x0000000300037802 */ /* 0x004fe20000000f00 */
[----:B-1----:R-:W-:Y:S01]  /*11f10*/  IMAD.MOV.U32 R0, RZ, RZ, 0x1c1f ;  /* 0x00001c1fff007424 */ /* 0x002fe200078e00ff */
[----:B------:R-:W-:-:S02]  /*11f20*/  MOV R2, 0x11f40 ;  /* 0x00011f4000027802 */ /* 0x000fc40000000f00 */
[----:B---34-:R-:W-:Y:S05]  /*11f30*/  CALL.REL.NOINC `($__internal_19_$__cuda_sm70_shflsync_idx_p) ;  /* 0x00000a0000007944 */ /* 0x018fea0003c00000 */
[----:B------:R-:W-:Y:S01]  /*11f40*/  IMAD.MOV.U32 R4, RZ, RZ, R0 ;  /* 0x000000ffff047224 */ /* 0x000fe200078e0000 */
[----:B------:R-:W-:Y:S01]  /*11f50*/  MOV R3, 0x3 ;  /* 0x0000000300037802 */ /* 0x000fe20000000f00 */
[----:B------:R-:W-:Y:S01]  /*11f60*/  IMAD.MOV.U32 R5, RZ, RZ, R13 ;  /* 0x000000ffff057224 */ /* 0x000fe200078e000d */
[----:B------:R-:W-:-:S02]  /*11f70*/  MOV R0, 0x1c1f ;  /* 0x00001c1f00007802 */ /* 0x000fc40000000f00 */
[----:B------:R-:W-:Y:S02]  /*11f80*/  MOV R2, 0x11fa0 ;  /* 0x00011fa000027802 */ /* 0x000fe40000000f00 */
[----:B------:R-:W-:Y:S05]  /*11f90*/  CALL.REL.NOINC `($__internal_19_$__cuda_sm70_shflsync_idx_p) ;  /* 0x000009a000007944 */ /* 0x000fea0003c00000 */
[----:B------:R-:W-:Y:S05]  /*11fa0*/  BRA `(.L_x_1180) ;  /* 0xffffccf000007947 */ /* 0x000fea000383ffff */
.L_x_1123:
[----:B------:R-:W-:Y:S01]  /*11fb0*/  IMAD.MOV.U32 R5, RZ, RZ, R9 ;  /* 0x000000ffff057224 */ /* 0x000fe200078e0009 */
[----:B------:R-:W-:Y:S01]  /*11fc0*/  MOV R3, RZ ;  /* 0x000000ff00037202 */ /* 0x000fe20000000f00 */
[----:B------:R-:W-:Y:S01]  /*11fd0*/  IMAD.MOV.U32 R0, RZ, RZ, 0x1c1f ;  /* 0x00001c1fff007424 */ /* 0x000fe200078e00ff */
[----:B------:R-:W-:Y:S02]  /*11fe0*/  MOV R2, 0x12000 ;  /* 0x0001200000027802 */ /* 0x000fe40000000f00 */
[----:B------:R-:W-:Y:S05]  /*11ff0*/  CALL.REL.NOINC `($__internal_19_$__cuda_sm70_shflsync_idx_p) ;  /* 0x0000094000007944 */ /* 0x000fea0003c00000 */
[----:B------:R-:W-:Y:S01]  /*12000*/  MOV R8, R0 ;  /* 0x0000000000087202 */ /* 0x000fe20000000f00 */
[----:B------:R-:W-:Y:S05]  /*12010*/  BRA `(.L_x_1181) ;  /* 0xffffd8f000007947 */ /* 0x000fea000383ffff */
.L_x_1124:
[----:B------:R-:W-:Y:S01]  /*12020*/  IMAD.MOV.U32 R5, RZ, RZ, R12 ;  /* 0x000000ffff057224 */ /* 0x000fe200078e000c */
[----:B------:R-:W-:Y:S01]  /*12030*/  MOV R3, RZ ;  /* 0x000000ff00037202 */ /* 0x000fe20000000f00 */
[----:B------:R-:W-:Y:S01]  /*12040*/  IMAD.MOV.U32 R0, RZ, RZ, 0x1c1f ;  /* 0x00001c1fff007424 */ /* 0x000fe200078e00ff */
[----:B------:R-:W-:Y:S02]  /*12050*/  MOV R2, 0x12070 ;  /* 0x0001207000027802 */ /* 0x000fe40000000f00 */
[----:B-12---:R-:W-:Y:S05]  /*12060*/  CALL.REL.NOINC `($__internal_19_$__cuda_sm70_shflsync_idx_p) ;  /* 0x000008d000007944 */ /* 0x006fea0003c00000 */
[----:B------:R-:W-:Y:S05]  /*12070*/  BRA `(.L_x_1182) ;  /* 0xffffd8b000007947 */ /* 0x000fea000383ffff */
.L_x_1127:
        /* <DEDUP_REMOVED lines=12> */
.L_x_1130:
[----:B-1----:R-:W-:Y:S01]  /*12140*/  IMAD.MOV.U32 R5, RZ, RZ, R9 ;  /* 0x000000ffff057224 */ /* 0x002fe200078e0009 */
[----:B------:R-:W-:Y:S01]  /*12150*/  MOV R3, 0x2 ;  /* 0x0000000200037802 */ /* 0x000fe20000000f00 */
[----:B----4-:R-:W-:Y:S01]  /*12160*/  IMAD.MOV.U32 R0, RZ, RZ, 0x1c1f ;  /* 0x00001c1fff007424 */ /* 0x010fe200078e00ff */
[----:B------:R-:W-:Y:S02]  /*12170*/  MOV R2, 0x12190 ;  /* 0x0001219000027802 */ /* 0x000fe40000000f00 */
[----:B--23--:R-:W-:Y:S05]  /*12180*/  CALL.REL.NOINC `($__internal_19_$__cuda_sm70_shflsync_idx_p) ;  /* 0x000007b000007944 */ /* 0x00cfea0003c00000 */
[----:B------:R-:W-:Y:S01]  /*12190*/  MOV R8, R0 ;  /* 0x0000000000087202 */ /* 0x000fe20000000f00 */
[----:B------:R-:W-:Y:S05]  /*121a0*/  BRA `(.L_x_1184) ;  /* 0xffffda7000007947 */ /* 0x000fea000383ffff */
.L_x_1131:
[----:B------:R-:W-:Y:S01]  /*121b0*/  IMAD.MOV.U32 R5, RZ, RZ, R12 ;  /* 0x000000ffff057224 */ /* 0x000fe200078e000c */
[----:B------:R-:W-:Y:S01]  /*121c0*/  MOV R3, 0x2 ;  /* 0x0000000200037802 */ /* 0x000fe20000000f00 */
[----:B----4-:R-:W-:Y:S01]  /*121d0*/  IMAD.MOV.U32 R0, RZ, RZ, 0x1c1f ;  /* 0x00001c1fff007424 */ /* 0x010fe200078e00ff */
[----:B------:R-:W-:Y:S02]  /*121e0*/  MOV R2, 0x12200 ;  /* 0x0001220000027802 */ /* 0x000fe40000000f00 */
[----:B-123--:R-:W-:Y:S05]  /*121f0*/  CALL.REL.NOINC `($__internal_19_$__cuda_sm70_shflsync_idx_p) ;  /* 0x0000074000007944 */ /* 0x00efea0003c00000 */
[----:B------:R-:W-:Y:S05]  /*12200*/  BRA `(.L_x_1185) ;  /* 0xffffda3000007947 */ /* 0x000fea000383ffff */
.L_x_1134:
        /* <DEDUP_REMOVED lines=12> */
.L_x_1136:
[----:B------:R-:W-:Y:S01]  /*122d0*/  IMAD.MOV.U32 R5, RZ, RZ, R74 ;  /* 0x000000ffff057224 */ /* 0x000fe200078e004a */
[----:B------:R-:W-:Y:S01]  /*122e0*/  MOV R3, RZ ;  /* 0x000000ff00037202 */ /* 0x000fe20000000f00 */
[----:B------:R-:W-:Y:S01]  /*122f0*/  IMAD.MOV.U32 R0, RZ, RZ, 0x1f ;  /* 0x0000001fff007424 */ /* 0x000fe200078e00ff */
[----:B------:R-:W-:Y:S02]  /*12300*/  MOV R2, 0x12320 ;  /* 0x0001232000027802 */ /* 0x000fe40000000f00 */
[----:B--2---:R-:W-:Y:S05]  /*12310*/  CALL.REL.NOINC `($__internal_19_$__cuda_sm70_shflsync_idx_p) ;  /* 0x0000062000007944 */ /* 0x004fea0003c00000 */
[----:B------:R-:W-:Y:S01]  /*12320*/  MOV R9, R0 ;  /* 0x0000000000097202 */ /* 0x000fe20000000f00 */
[----:B------:R-:W-:Y:S05]  /*12330*/  BRA `(.L_x_1187) ;  /* 0xffffdcb000007947 */ /* 0x000fea000383ffff */
.L_x_1137:
[----:B------:R-:W-:Y:S01]  /*12340*/  IMAD.MOV.U32 R5, RZ, RZ, R74 ;  /* 0x000000ffff057224 */ /* 0x000fe200078e004a */
[----:B------:R-:W-:Y:S01]  /*12350*/  MOV R3, 0x1 ;  /* 0x0000000100037802 */ /* 0x000fe20000000f00 */
[----:B------:R-:W-:Y:S01]  /*12360*/  IMAD.MOV.U32 R0, RZ, RZ, 0x1f ;  /* 0x0000001fff007424 */ /* 0x000fe200078e00ff */
[----:B------:R-:W-:Y:S02]  /*12370*/  MOV R2, 0x12390 ;  /* 0x0001239000027802 */ /* 0x000fe40000000f00 */
[----:B-12---:R-:W-:Y:S05]  /*12380*/  CALL.REL.NOINC `($__internal_19_$__cuda_sm70_shflsync_idx_p) ;  /* 0x000005b000007944 */ /* 0x006fea0003c00000 */
[----:B------:R-:W-:Y:S01]  /*12390*/  MOV R8, R0 ;  /* 0x0000000000087202 */ /* 0x000fe20000000f00 */
[----:B------:R-:W-:Y:S05]  /*123a0*/  BRA `(.L_x_1188) ;  /* 0xffffdc6000007947 */ /* 0x000fea000383ffff */
.L_x_1138:
[----:B------:R-:W-:Y:S02]  /*123b0*/  MOV R2, 0x1 ;  /* 0x0000000100027802 */ /* 0x000fe40000000f00 */
[----:B------:R-:W-:-:S02]  /*123c0*/  MOV R3, 0x123e0 ;  /* 0x000123e000037802 */ /* 0x000fc40000000f00 */
[----:B-1234-:R-:W-:Y:S05]  /*123d0*/  CALL.REL.NOINC `($__internal_20_$__cuda_sm70_shflsync_up_p) ;  /* 0x000005b000007944 */ /* 0x01efea0003c00000 */
[----:B------:R-:W-:Y:S05]  /*123e0*/  BRA `(.L_x_1189) ;  /* 0xffffdd5000007947 */ /* 0x000fea000383ffff */
.L_x_1139:
[----:B------:R-:W-:Y:S02]  /*123f0*/  MOV R2, 0x2 ;  /* 0x0000000200027802 */ /* 0x000fe40000000f00 */
[----:B------:R-:W-:-:S02]  /*12400*/  MOV R3, 0x12420 ;  /* 0x0001242000037802 */ /* 0x000fc40000000f00 */
[----:B--2-4-:R-:W-:Y:S05]  /*12410*/  CALL.REL.NOINC `($__internal_20_$__cuda_sm70_shflsync_up_p) ;  /* 0x0000057000007944 */ /* 0x014fea0003c00000 */
        /* <DEDUP_REMOVED lines=23> */
.L_x_1143:
[----:B------:R-:W-:Y:S02]  /*12590*/  MOV R2, 0x1 ;  /* 0x0000000100027802 */ /* 0x000fe40000000f00 */
[----:B------:R-:W-:Y:S02]  /*125a0*/  MOV R3, 0x125c0 ;  /* 0x000125c000037802 */ /* 0x000fe40000000f00 */
[----:B------:R-:W-:Y:S05]  /*125b0*/  CALL.REL.NOINC `($__internal_20_$__cuda_sm70_shflsync_up_p) ;  /* 0x000003d000007944 */ /* 0x000fea0003c00000 */
[----:B------:R-:W-:Y:S01]  /*125c0*/  MOV R2, R4 ;  /* 0x0000000400027202 */ /* 0x000fe20000000f00 */
[----:B------:R-:W-:Y:S05]  /*125d0*/  BRA `(.L_x_1191) ;  /* 0xffffddc000007947 */ /* 0x000fea000383ffff */
.L_x_1144:
        /* <DEDUP_REMOVED lines=26> */
.L_x_1146:
[----:B------:R-:W-:Y:S02]  /*12780*/  SEL R0, RZ, 0x1, P0 ;  /* 0x00000001ff007807 */ /* 0x000fe40000000000 */
[----:B------:R-:W-:Y:S02]  /*12790*/  MOV R2, 0x127b0 ;  /* 0x000127b000027802 */ /* 0x000fe40000000f00 */
[----:B-1----:R-:W-:Y:S05]  /*127a0*/  CALL.REL.NOINC `($__internal_21_$__cuda_sm70_votesync_ballot) ;  /* 0x0000025000007944 */ /* 0x002fea0003c00000 */
[----:B------:R-:W-:Y:S01]  /*127b0*/  MOV R10, R0 ;  /* 0x00000000000a7202 */ /* 0x000fe20000000f00 */
[----:B------:R-:W-:Y:S05]  /*127c0*/  BRA `(.L_x_1193) ;  /* 0xffffdd6000007947 */ /* 0x000fea000383ffff */
.L_x_1147:
[----:B------:R-:W-:Y:S01]  /*127d0*/  IMAD.MOV.U32 R5, RZ, RZ, R6 ;  /* 0x000000ffff057224 */ /* 0x000fe200078e0006 */
[----:B------:R-:W-:Y:S01]  /*127e0*/  MOV R3, R8 ;  /* 0x0000000800037202 */ /* 0x000fe20000000f00 */
[----:B--2---:R-:W-:Y:S01]  /*127f0*/  IMAD.MOV.U32 R0, RZ, RZ, 0x1f ;  /* 0x0000001fff007424 */ /* 0x004fe200078e00ff */
[----:B------:R-:W-:Y:S02]  /*12800*/  MOV R2, 0x12820 ;  /* 0x0001282000027802 */ /* 0x000fe40000000f00 */
[----:B-1----:R-:W-:Y:S05]  /*12810*/  CALL.REL.NOINC `($__internal_19_$__cuda_sm70_shflsync_idx_p) ;  /* 0x0000012000007944 */ /* 0x002fea0003c00000 */
[----:B------:R-:W-:Y:S01]  /*12820*/  IMAD.MOV.U32 R12, RZ, RZ, R0 ;  /* 0x000000ffff0c7224 */ /* 0x000fe200078e0000 */
[----:B------:R-:W-:Y:S01]  /*12830*/  MOV R3, R8 ;  /* 0x0000000800037202 */ /* 0x000fe20000000f00 */
[----:B------:R-:W-:Y:S01]  /*12840*/  IMAD.MOV.U32 R5, RZ, RZ, R7 ;  /* 0x000000ffff057224 */ /* 0x000fe200078e0007 */
[----:B------:R-:W-:Y:S02]  /*12850*/  MOV R0, 0x1f ;  /* 0x0000001f00007802 */ /* 0x000fe40000000f00 */
[----:B------:R-:W-:-:S02]  /*12860*/  MOV R2, 0x12880 ;  /* 0x0001288000027802 */ /* 0x000fc40000000f00 */
[----:B------:R-:W-:Y:S05]  /*12870*/  CALL.REL.NOINC `($__internal_19_$__cuda_sm70_shflsync_idx_p) ;  /* 0x000000c000007944 */ /* 0x000fea0003c00000 */
[----:B------:R-:W-:Y:S01]  /*12880*/  MOV R7, R0 ;  /* 0x0000000000077202 */ /* 0x000fe20000000f00 */
[----:B------:R-:W-:Y:S05]  /*12890*/  BRA `(.L_x_1194) ;  /* 0xffffdd0000007947 */ /* 0x000fea000383ffff */
.L_x_1150:
[----:B------:R-:W-:Y:S01]  /*128a0*/  IMAD.MOV.U32 R5, RZ, RZ, R4 ;  /* 0x000000ffff057224 */ /* 0x000fe200078e0004 */
[----:B--2---:R-:W-:-:S02]  /*128b0*/  MOV R0, 0x1f ;  /* 0x0000001f00007802 */ /* 0x004fc40000000f00 */
[----:B------:R-:W-:Y:S02]  /*128c0*/  MOV R2, 0x128e0 ;  /* 0x000128e000027802 */ /* 0x000fe40000000f00 */
[----:B-1-34-:R-:W-:Y:S05]  /*128d0*/  CALL.REL.NOINC `($__internal_19_$__cuda_sm70_shflsync_idx_p) ;  /* 0x0000006000007944 */ /* 0x01afea0003c00000 */
[----:B------:R-:W-:Y:S01]  /*128e0*/  MOV R13, R0 ;  /* 0x00000000000d7202 */ /* 0x000fe20000000f00 */
[----:B------:R-:W-:Y:S05]  /*128f0*/  BRA `(.L_x_1149) ;  /* 0xffffdd0000007947 */ /* 0x000fea000383ffff */
        .weak           $__internal_18_$__cuda_sm70_shflsync_bfly_p
        .type           $__internal_18_$__cuda_sm70_shflsync_bfly_p,@function
        .size           $__internal_18_$__cuda_sm70_shflsync_bfly_p,($__internal_19_$__cuda_sm70_shflsync_idx_p - $__internal_18_$__cuda_sm70_shflsync_bfly_p)
$__internal_18_$__cuda_sm70_shflsync_bfly_p:
[----:B------:R-:W-:Y:S04]  /*12900*/  WARPSYNC R8 ;  /* 0x0000000800007348 */ /* 0x000fe80003800000 */
[----:B------:R1:W2:Y:S02]  /*12910*/  SHFL.BFLY PT, R0, R0, R3, R9 ;  /* 0x0c00000300007389 */ /* 0x0002a400000e0009 */
[----:B-1----:R-:W-:-:S04]  /*12920*/  MOV R3, 0x0 ;  /* 0x0000000000037802 */ /* 0x002fc80000000f00 */
[----:B--2---:R-:W-:Y:S05]  /*12930*/  RET.REL.NODEC R2 `(_ZN7cutlass13device_kernelIN5flash19enable_sm80_to_sm89INS1_16FlashAttnFwdSm80INS1_25CollectiveMainloopFwdSm80ILi4ELi1ELb0EN4cute5tupleIJNS5_1CILi128EEENS7_ILi48EEENS7_ILi96EEEEEELi96ENS_6half_tEfNS_4arch4Sm80ELb1ELb0ELb0ELb1ELb0ELb0ELb1ELb1EEENS1_21CollectiveEpilogueFwdINS6_IJS8_SA_S9_EEENS6_IJNS7_ILi1EEESI_SI_EEESC_SE_Li128ELb1ELb1ELb1ELb0EEENS1_36VarlenDynamicPersistentTileSchedulerILi128ELi48ELi128ELi128ELb1ELb1ELb0ELb1ELb1ELb1EEEEEEEEEvNT_6ParamsE) ;  /* 0xfffed6c002007950 */ /* 0x004fea0003c3ffff */
        .weak           $__internal_19_$__cuda_sm70_shflsync_idx_p
        .type           $__internal_19_$__cuda_sm70_shflsync_idx_p,@function
        .size           $__internal_19_$__cuda_sm70_shflsync_idx_p,($__internal_20_$__cuda_sm70_shflsync_up_p - $__internal_19_$__cuda_sm70_shflsync_idx_p)
$__internal_19_$__cuda_sm70_shflsync_idx_p:
[----:B------:R-:W-:-:S04]  /*12940*/  MOV R15, 0xffffffff ;  /* 0xffffffff000f7802 */ /* 0x000fc80000000f00 */
[----:B------:R-:W-:Y:S04]  /*12950*/  WARPSYNC R15 ;  /* 0x0000000f00007348 */ /* 0x000fe80003800000 */
[----:B------:R1:W2:Y:S02]  /*12960*/  SHFL.IDX PT, R0, R5, R3, R0 ;  /* 0x0000000305007389 */ /* 0x0002a400000e0000 */
[----:B-1----:R-:W-:-:S04]  /*12970*/  MOV R3, 0x0 ;  /* 0x0000000000037802 */ /* 0x002fc80000000f00 */
[----:B--2---:R-:W-:Y:S05]  /*12980*/  RET.REL.NODEC R2 `(_ZN7cutlass13device_kernelIN5flash19enable_sm80_to_sm89INS1_16FlashAttnFwdSm80INS1_25CollectiveMainloopFwdSm80ILi4ELi1ELb0EN4cute5tupleIJNS5_1CILi128EEENS7_ILi48EEENS7_ILi96EEEEEELi96ENS_6half_tEfNS_4arch4Sm80ELb1ELb0ELb0ELb1ELb0ELb0ELb1ELb1EEENS1_21CollectiveEpilogueFwdINS6_IJS8_SA_S9_EEENS6_IJNS7_ILi1EEESI_SI_EEESC_SE_Li128ELb1ELb1ELb1ELb0EEENS1_36VarlenDynamicPersistentTileSchedulerILi128ELi48ELi128ELi128ELb1ELb1ELb0ELb1ELb1ELb1EEEEEEEEEvNT_6ParamsE) ;  /* 0xfffed67002007950 */ /* 0x004fea0003c3ffff */
        .weak           $__internal_20_$__cuda_sm70_shflsync_up_p
        .type           $__internal_20_$__cuda_sm70_shflsync_up_p,@function
        .size           $__internal_20_$__cuda_sm70_shflsync_up_p,($__internal_21_$__cuda_sm70_votesync_ballot - $__internal_20_$__cuda_sm70_shflsync_up_p)
$__internal_20_$__cuda_sm70_shflsync_up_p:
[----:B------:R-:W-:Y:S02]  /*12990*/  IMAD.MOV.U32 R4, RZ, RZ, RZ ;  /* 0x000000ffff047224 */ /* 0x000fe400078e00ff */
[----:B------:R-:W-:-:S04]  /*129a0*/  IMAD.MOV.U32 R10, RZ, RZ, -0x1 ;  /* 0xffffffffff0a7424 */ /* 0x000fc800078e00ff */
[----:B------:R-:W-:Y:S04]  /*129b0*/  WARPSYNC R10 ;  /* 0x0000000a00007348 */ /* 0x000fe80003800000 */
[----:B------:R1:W2:Y:S02]  /*129c0*/  SHFL.UP PT, R4, R0, R2, R4 ;  /* 0x0400000200047389 */ /* 0x0002a400000e0004 */
[----:B-1----:R-:W-:Y:S02]  /*129d0*/  MOV R2, R3 ;  /* 0x0000000300027202 */ /* 0x002fe40000000f00 */
[----:B------:R-:W-:-:S04]  /*129e0*/  MOV R3, 0x0 ;  /* 0x0000000000037802 */ /* 0x000fc80000000f00 */
[----:B--2---:R-:W-:Y:S05]  /*129f0*/  RET.REL.NODEC R2 `(_ZN7cutlass13device_kernelIN5flash19enable_sm80_to_sm89INS1_16FlashAttnFwdSm80INS1_25CollectiveMainloopFwdSm80ILi4ELi1ELb0EN4cute5tupleIJNS5_1CILi128EEENS7_ILi48EEENS7_ILi96EEEEEELi96ENS_6half_tEfNS_4arch4Sm80ELb1ELb0ELb0ELb1ELb0ELb0ELb1ELb1EEENS1_21CollectiveEpilogueFwdINS6_IJS8_SA_S9_EEENS6_IJNS7_ILi1EEESI_SI_EEESC_SE_Li128ELb1ELb1ELb1ELb0EEENS1_36VarlenDynamicPersistentTileSchedulerILi128ELi48ELi128ELi128ELb1ELb1ELb0ELb1ELb1ELb1EEEEEEEEEvNT_6ParamsE) ;  /* 0xfffed60002007950 */ /* 0x004fea0003c3ffff */
        .weak           $__internal_21_$__cuda_sm70_votesync_ballot
        .type           $__internal_21_$__cuda_sm70_votesync_ballot,@function
        .size           $__internal_21_$__cuda_sm70_votesync_ballot,(.L_x_1449 - $__internal_21_$__cuda_sm70_votesync_ballot)
$__internal_21_$__cuda_sm70_votesync_ballot:
[----:B------:R-:W-:Y:S01]  /*12a00*/  ISETP.NE.U32.AND P0, PT, R0, 0x1, PT ;  /* 0x000000010000780c */ /* 0x000fe20003f05070 */
[----:B------:R-:W-:-:S04]  /*12a10*/  IMAD.MOV.U32 R3, RZ, RZ, -0x1 ;  /* 0xffffffffff037424 */ /* 0x000fc800078e00ff */
[----:B------:R-:W-:Y:S08]  /*12a20*/  WARPSYNC R3 ;  /* 0x0000000300007348 */ /* 0x000ff00003800000 */
[----:B------:R-:W-:-:S04]  /*12a30*/  VOTE.ANY R0, PT, !P0 ;  /* 0x0000000000007806 */ /* 0x000fc800040e0100 */
[----:B------:R-:W-:Y:S01]  /*12a40*/  LOP3.LUT R0, R0, R3, RZ, 0xc0, !PT ;  /* 0x0000000300007212 */ /* 0x000fe200078ec0ff */
[----:B------:R-:W-:-:S04]  /*12a50*/  IMAD.MOV.U32 R3, RZ, RZ, 0x0 ;  /* 0x00000000ff037424 */ /* 0x000fc800078e00ff */
[----:B------:R-:W-:Y:S05]  /*12a60*/  RET.REL.NODEC R2 `(_ZN7cutlass13device_kernelIN5flash19enable_sm80_to_sm89INS1_16FlashAttnFwdSm80INS1_25CollectiveMainloopFwdSm80ILi4ELi1ELb0EN4cute5tupleIJNS5_1CILi128EEENS7_ILi48EEENS7_ILi96EEEEEELi96ENS_6half_tEfNS_4arch4Sm80ELb1ELb0ELb0ELb1ELb0ELb0ELb1ELb1EEENS1_21CollectiveEpilogueFwdINS6_IJS8_SA_S9_EEENS6_IJNS7_ILi1EEESI_SI_EEESC_SE_Li128ELb1ELb1ELb1ELb0EEENS1_36VarlenDynamicPersistentTileSchedulerILi128ELi48ELi128ELi128ELb1ELb1ELb0ELb1ELb1ELb1EEEEEEEEEvNT_6ParamsE) ;  /* 0xfffed59002007950 */ /* 0x000fea0003c3ffff */
.L_x_1195:
        /* <DEDUP_REMOVED lines=9> */
.L_x_1449:


//--------------------- .text._ZN7cutlass13device_kernelIN5flash19enable_sm80_to_sm89INS1_16FlashAttnFwdSm80INS1_25CollectiveMainloopFwdSm80ILi4ELi1ELb0EN4cute5tupleIJNS5_1CILi128EEENS7_ILi48EEENS7_ILi96EEEEEELi96ENS_6half_tEfNS_4arch4Sm80ELb1ELb0ELb0ELb1ELb0ELb1ELb1ELb1EEENS1_21CollectiveEpilogueFwdINS6_IJS8_SA_S9_EEENS6_IJNS7_ILi1EEESI_SI_EEESC_SE_Li128ELb1ELb1ELb1ELb0EEENS1_36VarlenDynamicPersistentTileSchedulerILi128ELi48ELi128ELi128ELb1ELb1ELb0ELb1ELb1ELb1EEEEEEEEEvNT_6ParamsE --------------------------
	.section	.text._ZN7cutlass13device_kernelIN5flash19enable_sm80_to_sm89INS1_16FlashAttnFwdSm80INS1_25CollectiveMainloopFwdSm80ILi4ELi1ELb0EN4cute5tupleIJNS5_1CILi128EEENS7_ILi48EEENS7_ILi96EEEEEELi96ENS_6half_tEfNS_4arch4Sm80ELb1ELb0ELb0ELb1ELb0ELb1ELb1ELb1EEENS1_21CollectiveEpilogueFwdINS6_IJS8_SA_S9_EEENS6_IJNS7_ILi1EEESI_SI_EEESC_SE_Li128ELb1ELb1ELb1ELb0EEENS1_36VarlenDynamicPersistentTileSchedulerILi128ELi48ELi128ELi128ELb1ELb1ELb0ELb1ELb1ELb1EEEEEEEEEvNT_6ParamsE,"ax",@progbits
	.sectioninfo	@"SHI_REGISTERS=255"
	.align	128
.text._ZN7cutlass13device_kernelIN5flash19enable_sm80_to_sm89INS1_16FlashAttnFwdSm80INS1_25CollectiveMainloopFwdSm80ILi4ELi1ELb0EN4cute5tupleIJNS5_1CILi128EEENS7_ILi48EEENS7_ILi96EEEEEELi96ENS_6half_tEfNS_4arch4Sm80ELb1ELb0ELb0ELb1ELb0ELb1ELb1ELb1EEENS1_21CollectiveEpilogueFwdINS6_IJS8_SA_S9_EEENS6_IJNS7_ILi1EEESI_SI_EEESC_SE_Li128ELb1ELb1ELb1ELb0EEENS1_36VarlenDynamicPersistentTileSchedulerILi128ELi48ELi128ELi128ELb1ELb1ELb0ELb1ELb1ELb1EEEEEEEEEvNT_6ParamsE:
        .type           _ZN7cutlass13device_kernelIN5flash19enable_sm80_to_sm89INS1_16FlashAttnFwdSm80INS1_25CollectiveMainloopFwdSm80ILi4ELi1ELb0EN4cute5tupleIJNS5_1CILi128EEENS7_ILi48EEENS7_ILi96EEEEEELi96ENS_6half_tEfNS_4arch4Sm80ELb1ELb0ELb0ELb1ELb0ELb1ELb1ELb1EEENS1_21CollectiveEpilogueFwdINS6_IJS8_SA_S9_EEENS6_IJNS7_ILi1EEESI_SI_EEESC_SE_Li128ELb1ELb1ELb1ELb0EEENS1_36VarlenDynamicPersistentTileSchedulerILi128ELi48ELi128ELi128ELb1ELb1ELb0ELb1ELb1ELb1EEEEEEEEEvNT_6ParamsE,@function
        .size           _ZN7cutlass13device_kernelIN5flash19enable_sm80_to_sm89INS1_16FlashAttnFwdSm80INS1_25CollectiveMainloopFwdSm80ILi4ELi1ELb0EN4cute5tupleIJNS5_1CILi128EEENS7_ILi48EEENS7_ILi96EEEEEELi96ENS_6half_tEfNS_4arch4Sm80ELb1ELb0ELb0ELb1ELb0ELb1ELb1ELb1EEENS1_21CollectiveEpilogueFwdINS6_IJS8_SA_S9_EEENS6_IJNS7_ILi1EEESI_SI_EEESC_SE_Li128ELb1ELb1ELb1ELb0EEENS1_36VarlenDynamicPersistentTileSchedulerILi128ELi48ELi128ELi128ELb1ELb1ELb0ELb1ELb1ELb1EEEEEEEEEvNT_6ParamsE,(.L_x_1454 - _ZN7cutlass13device_kernelIN5flash19enable_sm80_to_sm89INS1_16FlashAttnFwdSm80INS1_25CollectiveMainloopFwdSm80ILi4ELi1ELb0EN4cute5tupleIJNS5_1CILi128EEENS7_ILi48EEENS7_ILi96EEEEEELi96ENS_6half_tEfNS_4arch4Sm80ELb1ELb0ELb0ELb1ELb0ELb1ELb1ELb1EEENS1_21CollectiveEpilogueFwdINS6_IJS8_SA_S9_EEENS6_IJNS7_ILi1EEESI_SI_EEESC_SE_Li128ELb1ELb1ELb1ELb0EEENS1_36VarlenDynamicPersistentTileSchedulerILi128ELi48ELi128ELi128ELb1ELb1ELb0ELb1ELb1ELb1EEEEEEEEEvNT_6ParamsE)
        .other          _ZN7cutlass13device_kernelIN5flash19enable_sm80_to_sm89INS1_16FlashAttnFwdSm80INS1_25CollectiveMainloopFwdSm80ILi4ELi1ELb0EN4cute5tupleIJNS5_1CILi128EEENS7_ILi48EEENS7_ILi96EEEEEELi96ENS_6half_tEfNS_4arch4Sm80ELb1ELb0ELb0ELb1ELb0ELb1ELb1ELb1EEENS1_21CollectiveEpilogueFwdINS6_IJS8_SA_S9_EEENS6_IJNS7_ILi1EEESI_SI_EEESC_SE_Li128ELb1ELb1ELb1ELb0EEENS1_36VarlenDynamicPersistentTileSchedulerILi128ELi48ELi128ELi128ELb1ELb1ELb0ELb1ELb1ELb1EEEEEEEEEvNT_6ParamsE,@"STO_CUDA_ENTRY STV_DEFAULT"
_ZN7cutlass13device_kernelIN5flash19enable_sm80_to_sm89INS1_16FlashAttnFwdSm80INS1_25CollectiveMainloopFwdSm80ILi4ELi1ELb0EN4cute5tupleIJNS5_1CILi128EEENS7_ILi48EEENS7_ILi96EEEEEELi96ENS_6half_tEfNS_4arch4Sm80ELb1ELb0ELb0ELb1ELb0ELb1ELb1ELb1EEENS1_21CollectiveEpilogueFwdINS6_IJS8_SA_S9_EEENS6_IJNS7_ILi1EEESI_SI_EEESC_SE_Li128ELb1ELb1ELb1ELb0EEENS1_36VarlenDynamicPersistentTileSchedulerILi128ELi48ELi128ELi128ELb1ELb1ELb0ELb1ELb1ELb1EEEEEEEEEvNT_6ParamsE:
        /* <DEDUP_REMOVED lines=54> */
.L_x_1201:
        /* <DEDUP_REMOVED lines=16> */
.L_x_1385:
        /* <DEDUP_REMOVED lines=16> */
.L_x_1386:
[----:B--2---:R-:W-:-:S05]  /*0560*/  IMAD R0, R0, c[0x0][0x538], RZ ;  /* 0x00014e0000007a24 */ /* 0x004fca00078e02ff */
[----:B------:R-:W-:-:S04]  /*0570*/  IADD3 R7, R0, R7, RZ ;  /* 0x0000000700077210 */ /* 0x000fc80007ffe0ff */
[----:B------:R-:W-:-:S13]  /*0580*/  ISETP.GT.AND P0, PT, R7, UR4, PT ;  /* 0x0000000407007c0c */ /* 0x000fda000bf04270 */
[----:B-1----:R-:W-:Y:S05]  /*0590*/  @!P0 BRA `(.L_x_1201) ;  /* 0xfffffdc000008947 */ /* 0x002fea000383ffff */
.L_x_1197:
[----:B------:R-:W-:-:S05]  /*05a0*/  IADD3 R11, -R0, R7, RZ ;  /* 0x00000007000b7210 */ /* 0x000fca0007ffe1ff */
[----:B------:R-:W-:-:S05]  /*05b0*/  IMAD R0, R4, c[0x0][0x538], R11 ;  /* 0x00014e0004007a24 */ /* 0x000fca00078e020b */
[----:B------:R-:W-:Y:S01]  /*05c0*/  ISETP.GT.AND P0, PT, R0, UR4, PT ;  /* 0x0000000400007c0c */ /* 0x000fe2000bf04270 */
[----:B------:R-:W-:-:S12]  /*05d0*/  BRA.DIV ~URZ, `(.L_x_1202) ;  /* 0x0001cf427f007947 */ /* 0x000fd8000b800000 */
[----:B------:R-:W-:-:S04]  /*05e0*/  VOTE.ANY R10, PT, !P0 ;  /* 0x00000000000a7806 */ /* 0x000fc800040e0100 */
.L_x_1387:
[----:B------:R-:W1:Y:S02]  /*05f0*/  POPC R7, R10 ;  /* 0x0000000a00077309 */ /* 0x000e640000000000 */
[----:B-1----:R-:W-:-:S05]  /*0600*/  IADD3 R0, R7, R6, RZ ;  /* 0x0000000607007210 */ /* 0x002fca0007ffe0ff */
[----:B------:R1:W-:Y:S01]  /*0610*/  STL [R1+0x34], R0 ;  /* 0x0000340001007387 */ /* 0x0003e20000100800 */
[----:B------:R-:W-:Y:S05]  /*0620*/  BRA.DIV ~URZ, `(.L_x_1203) ;  /* 0x0001cf427f007947 */ /* 0x000fea000b800000 */
[----:B------:R2:W3:Y:S01]  /*0630*/  SHFL.IDX PT, R12, R9, R7, 0x1f ;  /* 0x00001f07090c7589 */ /* 0x0004e200000e0000 */
[----:B------:R-:W-:-:S03]  /*0640*/  MOV R6, RZ ;  /* 0x000000ff00067202 */ /* 0x000fc60000000f00 */
[----:B------:R2:W4:Y:S04]  /*0650*/  SHFL.IDX PT, R9, R8, R7, 0x1f ;  /* 0x00001f0708097589 */ /* 0x00052800000e0000 */
.L_x_1388:
[----:B------:R-:W-:Y:S01]  /*0660*/  ISETP.NE.AND P0, PT, R10, RZ, PT ;  /* 0x000000ff0a00720c */ /* 0x000fe20003f05270 */
[----:B------:R-:W-:-:S12]  /*0670*/  BSSY B0, `(.L_x_1204) ;  /* 0x0000005000007945 */ /* 0x000fd80003800000 */
[----:B------:R-:W-:Y:S05]  /*0680*/  @!P0 BRA `(.L_x_1205) ;  /* 0x0000003000008947 */ /* 0x000fea0003800000 */
[----:B------:R-:W-:Y:S01]  /*0690*/  IADD3 R3, R7, -0x1, RZ ;  /* 0xffffffff07037810 */ /* 0x000fe20007ffe0ff */
[----:B------:R-:W-:Y:S05]  /*06a0*/  BRA.DIV ~URZ, `(.L_x_1206) ;  /* 0x0001cfa27f007947 */ /* 0x000fea000b800000 */
[----:B------:R1:W2:Y:S02]  /*06b0*/  SHFL.IDX PT, R6, R4, R3, 0x1f ;  /* 0x00001f0304067589 */ /* 0x0002a400000e0000 */
.L_x_1205:
[----:B------:R-:W-:Y:S05]  /*06c0*/  BSYNC B0 ;  /* 0x0000000000007941 */ /* 0x000fea0003800000 */
.L_x_1204:
        /* <DEDUP_REMOVED lines=69> */
.L_x_1208:
        /* <DEDUP_REMOVED lines=70> */
.L_x_1209:
[----:B------:R-:W-:Y:S05]  /*0f80*/  BSYNC B0 ;  /* 0x0000000000007941 */ /* 0x000fea0003800000 */
.L_x_1207:
[----:B------:R-:W-:-:S04]  /*0f90*/  LOP3.LUT R0, RZ, R0, RZ, 0x33, !PT ;  /* 0x00000000ff007212 */ /* 0x000fc800078e33ff */
[----:B------:R-:W-:-:S05]  /*0fa0*/  IADD3 R0, R0, R12, RZ ;  /* 0x0000000c00007210 */ /* 0x000fca0007ffe0ff */
[----:B------:R2:W-:Y:S01]  /*0fb0*/  STL [R1+0x2c], R0 ;  /* 0x00002c0001007387 */ /* 0x0005e20000100800 */
[----:B------:R-:W-:Y:S05]  /*0fc0*/  BRA `(.L_x_1210) ;  /* 0x0000006000007947 */ /* 0x000fea0003800000 */
.L_x_1198:
[----:B------:R-:W-:Y:S01]  /*0fd0*/  MOV R0, UR4 ;  /* 0x0000000400007c02 */ /* 0x000fe20008000f00 */
[----:B------:R-:W-:Y:S04]  /*0fe0*/  STL [R1+0x2c], RZ ;  /* 0x00002cff01007387 */ /* 0x000fe80000100800 */
[----:B------:R-:W-:Y:S04]  /*0ff0*/  STL [R1+0x30], RZ ;  /* 0x000030ff01007387 */ /* 0x000fe80000100800 */
[----:B------:R1:W-:Y:S02]  /*1000*/  STL [R1+0x28], R0 ;  /* 0x0000280001007387 */ /* 0x0003e40000100800 */
[----:B-1----:R-:W-:-:S05]  /*1010*/  MOV R0, c[0x0][0x53c] ;  /* 0x00014f0000007a02 */ /* 0x002fca0000000f00 */
[----:B------:R1:W-:Y:S02]  /*1020*/  STL [R1+0x34], R0 ;  /* 0x0000340001007387 */ /* 0x0003e40000100800 */
.L_x_1210:
        /* <DEDUP_REMOVED lines=8> */
.L_x_1196:
        /* <DEDUP_REMOVED lines=9> */
[----:B------:R-:W-:Y:S02]  /*1140*/  SHF.R.S32.HI R2, RZ, 0x3, R16 ;  /* 0x00000003ff027819 */ /* 0x000fe40000011410 */
[CC--:B------:R-:W-:Y:S01]  /*1150*/  LEA.HI R11, R7.reuse, R24.reuse, RZ, 0x5 ;  /* 0x00000018070b7211 */ /* 0x0c0fe200078f28ff */
[----:B------:R-:W-:Y:S01]  /*1160*/  IMAD.IADD R3, R24, 0x1, -R0 ;  /* 0x0000000118037824 */ /* 0x000fe200078e0a00 */
[----:B------:R-:W-:Y:S01]  /*1170*/  LOP3.LUT R4, R12, 0xfffffffc, RZ, 0xc0, !PT ;  /* 0xfffffffc0c047812 */ /* 0x000fe200078ec0ff */
[----:B------:R-:W-:Y:S01]  /*1180*/  IMAD.SHL.U32 R0, R2, 0x40, RZ ;  /* 0x0000004002007824 */ /* 0x000fe200078e00ff */
[----:B------:R-:W-:Y:S02]  /*1190*/  LEA.HI R7, R7, R24, RZ, 0x4 ;  /* 0x0000001807077211 */ /* 0x000fe400078f20ff */
[----:B------:R-:W-:Y:S01]  /*11a0*/  SHF.R.S32.HI R14, RZ, 0x1, R15 ;  /* 0x00000001ff0e7819 */ /* 0x000fe2000001140f */
[----:B------:R-:W-:Y:S01]  /*11b0*/  IMAD.IADD R25, R24, 0x1, -R4 ;  /* 0x0000000118197824 */ /* 0x000fe200078e0a04 */
[----:B------:R-:W-:-:S02]  /*11c0*/  SHF.R.S32.HI R8, RZ, 0x4, R7 ;  /* 0x00000004ff087819 */ /* 0x000fc40000011407 */
[----:B------:R-:W-:Y:S01]  /*11d0*/  LEA.HI R5, R15, R14, RZ, 0x1 ;  /* 0x0000000e0f057211 */ /* 0x000fe200078f08ff */
[----:B------:R-:W-:Y:S01]  /*11e0*/  IMAD.SHL.U32 R30, R25, 0x8, RZ ;  /* 0x00000008191e7824 */ /* 0x000fe200078e00ff */
[----:B------:R-:W-:Y:S02]  /*11f0*/  LEA.HI R10, R3, R3, RZ, 0x1 ;  /* 0x00000003030a7211 */ /* 0x000fe400078f08ff */
[----:B------:R-:W-:Y:S02]  /*1200*/  LEA.HI R6, R7, R8, RZ, 0x1 ;  /* 0x0000000807067211 */ /* 0x000fe400078f08ff */
[----:B------:R-:W-:Y:S02]  /*1210*/  LOP3.LUT R2, R5, 0x7fffffe, RZ, 0xc0, !PT ;  /* 0x07fffffe05027812 */ /* 0x000fe400078ec0ff */
[----:B------:R-:W-:Y:S02]  /*1220*/  LOP3.LUT R0, R0, 0xc0, RZ, 0xc0, !PT ;  /* 0x000000c000007812 */ /* 0x000fe400078ec0ff */
[----:B------:R-:W-:Y:S01]  /*1230*/  LOP3.LUT R4, R10, 0x3fffffe, RZ, 0xc0, !PT ;  /* 0x03fffffe0a047812 */ /* 0x000fe200078ec0ff */
[----:B------:R-:W-:Y:S01]  /*1240*/  IMAD.IADD R2, R14, 0x1, -R2 ;  /* 0x000000010e027824 */ /* 0x000fe200078e0a02 */
[----:B------:R-:W-:-:S02]  /*1250*/  LOP3.LUT R6, R6, 0xfffffffe, RZ, 0xc0, !PT ;  /* 0xfffffffe06067812 */ /* 0x000fc400078ec0ff */
[----:B------:R-:W-:Y:S01]  /*1260*/  SHF.R.U32.HI R5, RZ, 0x3, R0 ;  /* 0x00000003ff057819 */ /* 0x000fe20000011600 */
[----:B------:R-:W-:Y:S01]  /*1270*/  IMAD.IADD R18, R3, 0x1, -R4 ;  /* 0x0000000103127824 */ /* 0x000fe200078e0a04 */
[----:B------:R-:W-:Y:S01]  /*1280*/  LOP3.LUT R0, R0, 0x18, R30, 0xf8, !PT ;  /* 0x0000001800007812 */ /* 0x000fe200078ef81e */
[C---:B------:R-:W-:Y:S01]  /*1290*/  IMAD.IADD R17, R8.reuse, 0x1, -R6 ;  /* 0x0000000108117824 */ /* 0x040fe200078e0a06 */
[----:B------:R-:W-:Y:S01]  /*12a0*/  SHF.R.S32.HI R23, RZ, 0x2, R12 ;  /* 0x00000002ff177819 */ /* 0x000fe2000001140c */
[----:B------:R-:W-:Y:S01]  /*12b0*/  IMAD R20, R8, 0x8, R2 ;  /* 0x0000000808147824 */ /* 0x000fe200078e0202 */
[----:B------:R-:W-:Y:S02]  /*12c0*/  LOP3.LUT R9, R0, R5, RZ, 0x3c, !PT ;  /* 0x0000000500097212 */ /* 0x000fe400078e3cff */
[----:B------:R-:W-:Y:S01]  /*12d0*/  LOP3.LUT R3, R11, 0xffffffe0, RZ, 0xc0, !PT ;  /* 0xffffffe00b037812 */ /* 0x000fe200078ec0ff */
[----:B------:R-:W-:Y:S01]  /*12e0*/  IMAD.SHL.U32 R20, R20, 0x20, RZ ;  /* 0x0000002014147824 */ /* 0x000fe200078e00ff */
[----:B------:R-:W-:-:S02]  /*12f0*/  SHF.R.S32.HI R8, RZ, 0x5, R11 ;  /* 0x00000005ff087819 */ /* 0x000fc4000001140b */
[----:B------:R-:W-:Y:S01]  /*1300*/  SHF.R.S32.HI R0, RZ, 0x1f, R11 ;  /* 0x0000001fff007819 */ /* 0x000fe2000001140b */
[----:B------:R-:W-:Y:S01]  /*1310*/  IMAD.IADD R28, R24, 0x1, -R3 ;  /* 0x00000001181c7824 */ /* 0x000fe200078e0a03 */
[----:B------:R-:W-:Y:S02]  /*1320*/  LOP3.LUT R2, R7, 0xfffffff0, RZ, 0xc0, !PT ;  /* 0xfffffff007027812 */ /* 0x000fe400078ec0ff */
[----:B------:R-:W-:Y:S02]  /*1330*/  LEA.HI R5, R12, R23, RZ, 0x1 ;  /* 0x000000170c057211 */ /* 0x000fe400078f08ff */
[----:B------:R-:W-:Y:S01]  /*1340*/  LEA.HI R4, R0, R8, RZ, 0x2 ;  /* 0x0000000800047211 */ /* 0x000fe200078f10ff */
[----:B------:R-:W-:Y:S01]  /*1350*/  IMAD.IADD R0, R24, 0x1, -R2 ;  /* 0x0000000118007824 */ /* 0x000fe200078e0a02 */
[----:B------:R-:W-:Y:S02]  /*1360*/  LOP3.LUT R2, R5, 0x7fffffe, RZ, 0xc0, !PT ;  /* 0x07fffffe05027812 */ /* 0x000fe400078ec0ff */
[----:B------:R-:W-:-:S02]  /*1370*/  SHF.R.S32.HI R5, RZ, 0x1f, R28 ;  /* 0x0000001fff057819 */ /* 0x000fc4000001141c */
[----:B------:R-:W-:Y:S01]  /*1380*/  LEA.HI R6, R0, R0, RZ, 0x1 ;  /* 0x0000000000067211 */ /* 0x000fe200078f08ff */
[----:B------:R-:W-:Y:S01]  /*1390*/  IMAD.IADD R2, R23, 0x1, -R2 ;  /* 0x0000000117027824 */ /* 0x000fe200078e0a02 */
[----:B------:R-:W-:Y:S02]  /*13a0*/  LEA.HI R19, R5, R28, RZ, 0x2 ;  /* 0x0000001c05137211 */ /* 0x000fe400078f10ff */
[----:B------:R-:W-:Y:S01]  /*13b0*/  LOP3.LUT R5, R6, 0x7fffffe, RZ, 0xc0, !PT ;  /* 0x07fffffe06057812 */ /* 0x000fe200078ec0ff */
[----:B------:R-:W-:Y:S01]  /*13c0*/  IMAD R2, R8, 0x8, R2 ;  /* 0x0000000808027824 */ /* 0x000fe200078e0202 */
[----:B------:R-:W-:Y:S02]  /*13d0*/  SHF.R.S32.HI R13, RZ, 0x1f, R0 ;  /* 0x0000001fff0d7819 */ /* 0x000fe40000011400 */
[----:B------:R-:W-:Y:S01]  /*13e0*/  LOP3.LUT R3, R4, 0xffffffc, RZ, 0xc0, !PT ;  /* 0x0ffffffc04037812 */ /* 0x000fe200078ec0ff */
[----:B------:R-:W-:Y:S01]  /*13f0*/  IMAD.IADD R11, R0, 0x1, -R5 ;  /* 0x00000001000b7824 */ /* 0x000fe200078e0a05 */
[----:B------:R-:W-:Y:S01]  /*1400*/  LEA.HI R13, R13, R0, RZ, 0x3 ;  /* 0x000000000d0d7211 */ /* 0x000fe200078f18ff */
[----:B------:R-:W-:Y:S01]  /*1410*/  IMAD.U32 R0, R2, 0x20, R9 ;  /* 0x0000002002007824 */ /* 0x000fe200078e0009 */
[----:B------:R-:W-:Y:S01]  /*1420*/  LEA.HI R4, R25, R25, RZ, 0x1 ;  /* 0x0000001919047211 */ /* 0x000fe200078f08ff */
[----:B------:R-:W-:Y:S01]  /*1430*/  IMAD.IADD R7, R8, 0x1, -R3 ;  /* 0x0000000108077824 */ /* 0x000fe200078e0a03 */
[----:B------:R-:W-:-:S02]  /*1440*/  IADD3 R22, R14, 0x40, RZ ;  /* 0x000000400e167810 */ /* 0x000fc40007ffe0ff */
[----:B------:R1:W-:Y:S01]  /*1450*/  STL [R1+0xc], R0 ;  /* 0x00000c0001007387 */ /* 0x0003e20000100800 */
[----:B------:R-:W-:Y:S02]  /*1460*/  LOP3.LUT R2, R4, 0x1ffffffe, RZ, 0xc0, !PT ;  /* 0x1ffffffe04027812 */ /* 0x000fe400078ec0ff */
[----:B------:R-:W-:Y:S02]  /*1470*/  SHF.R.S32.HI R3, RZ, 0x2, R19 ;  /* 0x00000002ff037819 */ /* 0x000fe40000011413 */
[----:B------:R-:W-:Y:S01]  /*1480*/  SHF.R.S32.HI R9, RZ, 0x1f, R12 ;  /* 0x0000001fff097819 */ /* 0x000fe2000001140c */
[----:B------:R-:W-:Y:S01]  /*1490*/  IMAD.IADD R2, R25, 0x1, -R2 ;  /* 0x0000000119027824 */ /* 0x000fe200078e0a02 */
[----:B------:R-:W-:Y:S01]  /*14a0*/  LEA.HI R14, R22, R22, RZ, 0x1 ;  /* 0x00000016160e7211 */ /* 0x000fe200078f08ff */
[----:B------:R-:W-:Y:S01]  /*14b0*/  IMAD R26, R7, 0x10, R3 ;  /* 0x00000010071a7824 */ /* 0x000fe200078e0203 */
[----:B------:R-:W-:Y:S02]  /*14c0*/  LEA.HI R3, R9, R23, RZ, 0x3 ;  /* 0x0000001709037211 */ /* 0x000fe400078f18ff */
[----:B------:R-:W-:-:S02]  /*14d0*/  SHF.R.S32.HI R5, RZ, 0x1, R6 ;  /* 0x00000001ff057819 */ /* 0x000fc40000011406 */
[----:B------:R-:W-:Y:S01]  /*14e0*/  LOP3.LUT R3, R3, 0xfffffff8, RZ, 0xc0, !PT ;  /* 0xfffffff803037812 */ /* 0x000fe200078ec0ff */
[----:B------:R-:W-:Y:S01]  /*14f0*/  STL [R1+0xac], R26 ;  /* 0x0000ac1a01007387 */ /* 0x000fe20000100800 */
[----:B------:R-:W-:Y:S02]  /*1500*/  LOP3.LUT R12, R14, 0x7fffffe, RZ, 0xc0, !PT ;  /* 0x07fffffe0e0c7812 */ /* 0x000fe400078ec0ff */
[----:B------:R-:W-:Y:S01]  /*1510*/  SHF.R.S32.HI R31, RZ, 0x1f, R30 ;  /* 0x0000001fff1f7819 */ /* 0x000fe2000001141e */
        /* <DEDUP_REMOVED lines=14> */
[----:B------:R-:W-:-:S03]  /*1600*/  LOP3.LUT R2, R4, 0xfffffffc, RZ, 0xc0, !PT ;  /* 0xfffffffc04027812 */ /* 0x000fc600078ec0ff */
[----:B------:R-:W-:Y:S01]  /*1610*/  IMAD R22, R6, 0x20, R3 ;  /* 0x0000002006167824 */ /* 0x000fe200078e0203 */
[----:B------:R-:W-:Y:S01]  /*1620*/  LOP3.LUT R0, R0, 0xc0, RZ, 0xc0, !PT ;  /* 0x000000c000007812 */ /* 0x000fe200078ec0ff */
[----:B------:R-:W-:Y:S01]  /*1630*/  IMAD.IADD R12, R5, 0x1, -R2 ;  /* 0x00000001050c7824 */ /* 0x000fe200078e0a02 */
[----:B------:R-:W-:Y:S01]  /*1640*/  LEA.HI R6, R7, R7, RZ, 0x1 ;  /* 0x0000000707067211 */ /* 0x000fe200078f08ff */
[----:B------:R-:W-:Y:S01]  /*1650*/  IMAD.SHL.U32 R2, R13, 0x20, RZ ;  /* 0x000000200d027824 */ /* 0x000fe200078e00ff */
[----:B------:R-:W-:Y:S01]  /*1660*/  LOP3.LUT R5, R0, 0x8, R16, 0xf8, !PT ;  /* 0x0000000800057812 */ /* 0x000fe200078ef810 */
[----:B------:R-:W-:Y:S01]  /*1670*/  STL [R1+0x88], R22 ;  /* 0x0000881601007387 */ /* 0x000fe20000100800 */
[----:B------:R-:W-:Y:S01]  /*1680*/  SHF.R.U32.HI R3, RZ, 0x3, R0 ;  /* 0x00000003ff037819 */ /* 0x000fe20000011600 */
[----:B------:R-:W-:Y:S01]  /*1690*/  IMAD.SHL.U32 R0, R8, 0x200, RZ ;  /* 0x0000020008007824 */ /* 0x000fe200078e00ff */
[----:B------:R-:W-:Y:S01]  /*16a0*/  LOP3.LUT R4, R6, 0x3fffffe, RZ, 0xc0, !PT ;  /* 0x03fffffe06047812 */ /* 0x000fe200078ec0ff */
[----:B------:R-:W-:Y:S01]  /*16b0*/  STL [R1+0x70], R20 ;  /* 0x0000701401007387 */ /* 0x000fe20000100800 */
[----:B------:R-:W-:-:S02]  /*16c0*/  LOP3.LUT R8, R5, R3, RZ, 0x3c, !PT ;  /* 0x0000000305087212 */ /* 0x000fc400078e3cff */
[----:B------:R-:W-:Y:S01]  /*16d0*/  LOP3.LUT R3, R15, 0xfffffffe, RZ, 0xc0, !PT ;  /* 0xfffffffe0f037812 */ /* 0x000fe200078ec0ff */
[----:B------:R-:W-:Y:S01]  /*16e0*/  IMAD.IADD R7, R7, 0x1, -R4 ;  /* 0x0000000107077824 */ /* 0x000fe200078e0a04 */
[----:B------:R-:W-:Y:S02]  /*16f0*/  LOP3.LUT R2, R2, 0xffffff00, RZ, 0xc0, !PT ;  /* 0xffffff0002027812 */ /* 0x000fe400078ec0ff */
[----:B------:R-:W-:Y:S01]  /*1700*/  SHF.R.S32.HI R5, RZ, 0x1, R6 ;  /* 0x00000001ff057819 */ /* 0x000fe20000011406 */
[----:B------:R-:W-:Y:S01]  /*1710*/  IMAD.IADD R29, R24, 0x1, -R3 ;  /* 0x00000001181d7824 */ /* 0x000fe200078e0a03 */
[----:B------:R-:W-:Y:S01]  /*1720*/  LOP3.LUT P4, RZ, R12, 0x2, RZ, 0xc0, !PT ;  /* 0x000000020cff7812 */ /* 0x000fe2000788c0ff */
[----:B------:R-:W-:Y:S01]  /*1730*/  IMAD.IADD R4, R2, 0x1, R0 ;  /* 0x0000000102047824 */ /* 0x000fe200078e0200 */
[----:B------:R-:W-:Y:S01]  /*1740*/  LOP3.LUT R3, R5, 0x1, RZ, 0xc0, !PT ;  /* 0x0000000105037812 */ /* 0x000fe200078ec0ff */
[----:B------:R-:W-:Y:S01]  /*1750*/  IMAD R16, R11, 0x20, R2 ;  /* 0x000000200b107824 */ /* 0x000fe200078e0202 */
[----:B------:R-:W-:Y:S01]  /*1760*/  LEA.HI R2, R9, R23, RZ, 0x2 ;  /* 0x0000001709027211 */ /* 0x000fe200078f10ff */
[----:B------:R-:W-:Y:S01]  /*1770*/  IMAD.SHL.U32 R146, R29, 0x4, RZ ;  /* 0x000000041d927824 */ /* 0x000fe200078e00ff */
[----:B------:R-:W-:Y:S01]  /*1780*/  ISETP.NE.U32.AND P2, PT, R3, 0x1, PT ;  /* 0x000000010300780c */ /* 0x000fe20003f45070 */
[----:B------:R-:W-:Y:S01]  /*1790*/  IMAD R0, R25, 0x2, R0 ;  /* 0x0000000219007824 */ /* 0x000fe200078e0200 */
[----:B------:R-:W-:Y:S01]  /*17a0*/  LOP3.LUT R2, R2, 0xfffffffc, RZ, 0xc0, !PT ;  /* 0xfffffffc02027812 */ /* 0x000fe200078ec0ff */
[----:B------:R-:W-:Y:S01]  /*17b0*/  IMAD R15, R11, 0x20, R4 ;  /* 0x000000200b0f7824 */ /* 0x000fe200078e0204 */
[C---:B------:R-:W-:Y:S01]  /*17c0*/  IADD3 R164, R146.reuse, 0x10, RZ ;  /* 0x0000001092a47810 */ /* 0x040fe20007ffe0ff */
[----:B------:R-:W-:Y:S01]  /*17d0*/  IMAD R7, R7, 0x20, R0 ;  /* 0x0000002007077824 */ /* 0x000fe200078e0200 */
[----:B------:R-:W-:Y:S01]  /*17e0*/  SHF.R.S32.HI R3, RZ, 0x1, R14 ;  /* 0x00000001ff037819 */ /* 0x000fe2000001140e */
[----:B------:R-:W-:Y:S01]  /*17f0*/  IMAD.IADD R2, R23, 0x1, -R2 ;  /* 0x0000000117027824 */ /* 0x000fe200078e0a02 */
[----:B------:R-:W-:Y:S01]  /*1800*/  LOP3.LUT P1, RZ, R5, 0x2, RZ, 0xc0, !PT ;  /* 0x0000000205ff7812 */ /* 0x000fe2000782c0ff */
[C---:B------:R-:W-:Y:S01]  /*1810*/  IMAD.IADD R144, R146.reuse, 0x1, R164 ;  /* 0x0000000192907824 */ /* 0x040fe200078e02a4 */
[----:B------:R-:W-:Y:S01]  /*1820*/  IADD3 R145, R146, 0x20, RZ ;  /* 0x0000002092917810 */ /* 0x000fe20007ffe0ff */
[----:B------:R-:W-:Y:S01]  /*1830*/  IMAD.SHL.U32 R4, R3, 0x40, RZ ;  /* 0x0000004003047824 */ /* 0x000fe200078e00ff */
[----:B------:R-:W-:Y:S01]  /*1840*/  LOP3.LUT P0, RZ, R2, 0x2, RZ, 0xc0, !PT ;  /* 0x0000000202ff7812 */ /* 0x000fe2000780c0ff */
[----:B------:R-:W-:-:S02]  /*1850*/  IMAD R0, R17, 0x8, R18 ;  /* 0x0000000811007824 */ /* 0x000fc400078e0212 */
[----:B------:R-:W-:Y:S01]  /*1860*/  IMAD.SHL.U32 R3, R2, 0x40, RZ ;  /* 0x0000004002037824 */ /* 0x000fe200078e00ff */
[----:B------:R-:W-:Y:S01]  /*1870*/  SHF.R.S32.HI R2, RZ, 0x1f, R144 ;  /* 0x0000001fff027819 */ /* 0x000fe20000011490 */
[----:B------:R-:W-:Y:S01]  /*1880*/  IMAD.U32 R0, R0, 0x20, R8 ;  /* 0x0000002000007824 */ /* 0x000fe200078e0008 */
[----:B------:R-:W-:Y:S01]  /*1890*/  LOP3.LUT R27, R4, 0xc0, RZ, 0xc0, !PT ;  /* 0x000000c0041b7812 */ /* 0x000fe200078ec0ff */
[----:B------:R-:W-:Y:S01]  /*18a0*/  IMAD.SHL.U32 R5, R5, 0x40, RZ ;  /* 0x0000004005057824 */ /* 0x000fe200078e00ff */
[-C--:B------:R-:W-:Y:S01]  /*18b0*/  LEA.HI R8, R2, R144.reuse, RZ, 0x3 ;  /* 0x0000009002087211 */ /* 0x080fe200078f18ff */
[----:B------:R-:W-:Y:S01]  /*18c0*/  IMAD.IADD R143, R146, 0x1, R145 ;  /* 0x00000001928f7824 */ /* 0x000fe200078e0291 */
[----:B------:R-:W-:Y:S01]  /*18d0*/  LEA.HI R2, R2, R144, RZ, 0x5 ;  /* 0x0000009002027211 */ /* 0x000fe200078f28ff */
[----:B------:R-:W-:Y:S01]  /*18e0*/  STL [R1+0x80], R27 ;  /* 0x0000801b01007387 */ /* 0x000fe20000100800 */
[----:B------:R-:W-:Y:S01]  /*18f0*/  LOP3.LUT R25, R3, 0xc0, RZ, 0xc0, !PT ;  /* 0x000000c003197812 */ /* 0x000fe200078ec0ff */
[----:B------:R-:W-:Y:S01]  /*1900*/  IMAD.SHL.U32 R136, R29, 0x8, RZ ;  /* 0x000000081d887824 */ /* 0x000fe200078e00ff */
        /* <DEDUP_REMOVED lines=18> */
[----:B------:R-:W-:Y:S01]  /*1a30*/  SHF.R.S32.HI R8, RZ, 0x3, R8 ;  /* 0x00000003ff087819 */ /* 0x000fe20000011408 */
        /* <DEDUP_REMOVED lines=14> */
[----:B------:R-:W-:Y:S02]  /*1b20*/  IADD3 R10, R6, R2, R20 ;  /* 0x00000002060a7210 */ /* 0x000fe40007ffe014 */
[----:B------:R-:W-:-:S02]  /*1b30*/  LOP3.LUT R3, R7, R5, RZ, 0x3c, !PT ;  /* 0x0000000507037212 */ /* 0x000fc400078e3cff */
[C---:B------:R-:W-:Y:S02]  /*1b40*/  IADD3 R6, R18.reuse, 0x80, RZ ;  /* 0x0000008012067810 */ /* 0x040fe40007ffe0ff */
[----:B------:R-:W-:Y:S02]  /*1b50*/  LOP3.LUT R5, R9, R24, RZ, 0x3c, !PT ;  /* 0x0000001809057212 */ /* 0x000fe400078e3cff */
[----:B------:R-:W-:Y:S02]  /*1b60*/  IADD3 R14, R18, 0x70, RZ ;  /* 0x00000070120e7810 */ /* 0x000fe40007ffe0ff */
[----:B------:R-:W-:Y:S02]  /*1b70*/  @P2 IADD3 R14, R6, 0x10, RZ ;  /* 0x00000010060e2810 */ /* 0x000fe40007ffe0ff */
[----:B------:R-:W-:Y:S01]  /*1b80*/  IADD3 R9, R5, R22, R2 ;  /* 0x0000001605097210 */ /* 0x000fe20007ffe002 */
[----:B------:R-:W-:Y:S01]  /*1b90*/  IMAD.IADD R2, R3, 0x1, R15 ;  /* 0x0000000103027824 */ /* 0x000fe200078e020f */
[C---:B------:R-:W-:Y:S01]  /*1ba0*/  IADD3 R7, R30.reuse, 0x20, RZ ;  /* 0x000000201e077810 */ /* 0x040fe20007ffe0ff */
[----:B------:R-:W-:Y:S01]  /*1bb0*/  STL [R1+0x54], R14 ;  /* 0x0000540e01007387 */ /* 0x000fe20000100800 */
[----:B------:R-:W-:Y:S01]  /*1bc0*/  LOP3.LUT R5, R19, 0x7ffffffc, RZ, 0xc0, !PT ;  /* 0x7ffffffc13057812 */ /* 0x000fe200078ec0ff */
[----:B------:R-:W-:Y:S01]  /*1bd0*/  IMAD.IADD R3, R3, 0x1, R16 ;  /* 0x0000000103037824 */ /* 0x000fe200078e0210 */
[----:B------:R-:W-:Y:S01]  /*1be0*/  IADD3 R6, R30, 0x40, RZ ;  /* 0x000000401e067810 */ /* 0x000fe20007ffe0ff */
[----:B------:R1:W-:Y:S01]  /*1bf0*/  STL [R1+0x24], R7 ;  /* 0x0000240701007387 */ /* 0x0003e20000100800 */
[----:B------:R-:W-:Y:S01]  /*1c00*/  SHF.R.S32.HI R15, RZ, 0x1f, R7 ;  /* 0x0000001fff0f7819 */ /* 0x000fe20000011407 */
[----:B------:R-:W-:Y:S01]  /*1c10*/  IMAD.IADD R5, R28, 0x1, -R5 ;  /* 0x000000011c057824 */ /* 0x000fe200078e0a05 */
[----:B------:R-:W-:Y:S01]  /*1c20*/  LEA R165, R0, 0x3c80, 0x1 ;  /* 0x00003c8000a57811 */ /* 0x000fe200078e08ff */
[----:B------:R-:W-:Y:S01]  /*1c30*/  STL.64 [R1+0x18], R30 ;  /* 0x0000181e01007387 */ /* 0x000fe20000100a00 */
[----:B------:R-:W-:Y:S01]  /*1c40*/  LEA R0, R13, 0x6080, 0x1 ;  /* 0x000060800d007811 */ /* 0x000fe200078e08ff */
[----:B------:R-:W-:Y:S01]  /*1c50*/  IMAD.SHL.U32 R5, R5, 0x2, RZ ;  /* 0x0000000205057824 */ /* 0x000fe200078e00ff */
[----:B------:R-:W-:Y:S01]  /*1c60*/  IADD3 R194, R165, 0x20, RZ ;  /* 0x00000020a5c27810 */ /* 0x000fe20007ffe0ff */
[----:B------:R2:W-:Y:S01]  /*1c70*/  STL [R1+0x38], R6 ;  /* 0x0000380601007387 */ /* 0x0005e20000100800 */
[----:B------:R-:W-:-:S02]  /*1c80*/  LEA R192, R2, 0x6080, 0x1 ;  /* 0x0000608002c07811 */ /* 0x000fc400078e08ff */
[----:B------:R-:W-:Y:S01]  /*1c90*/  LEA R166, R3, 0x1880, 0x1 ;  /* 0x0000188003a67811 */ /* 0x000fe200078e08ff */
[----:B------:R-:W-:Y:S01]  /*1ca0*/  STL [R1+0x64], R15 ;  /* 0x0000640f01007387 */ /* 0x000fe20000100800 */
[----:B------:R-:W-:-:S04]  /*1cb0*/  @P3 IADD3 R194, R165, -0x20, RZ ;  /* 0xffffffe0a5c23810 */ /* 0x000fc80007ffe0ff */
[C---:B------:R-:W-:Y:S02]  /*1cc0*/  IADD3 R202, R194.reuse, 0x400, RZ ;  /* 0x00000400c2ca7810 */ /* 0x040fe40007ffe0ff */
[C---:B------:R-:W-:Y:S02]  /*1cd0*/  IADD3 R201, R194.reuse, 0x800, RZ ;  /* 0x00000800c2c97810 */ /* 0x040fe40007ffe0ff */
[C---:B------:R-:W-:Y:S02]  /*1ce0*/  IADD3 R200, R194.reuse, 0xc00, RZ ;  /* 0x00000c00c2c87810 */ /* 0x040fe40007ffe0ff */
[C---:B------:R-:W-:Y:S02]  /*1cf0*/  IADD3 R199, R194.reuse, 0x1000, RZ ;  /* 0x00001000c2c77810 */ /* 0x040fe40007ffe0ff */
[----:B-1----:R-:W-:Y:S02]  /*1d00*/  SHF.R.S32.HI R7, RZ, 0x1f, R6 ;  /* 0x0000001fff077819 */ /* 0x002fe40000011406 */
[----:B------:R-:W-:-:S02]  /*1d10*/  IADD3 R198, R194, 0x1400, RZ ;  /* 0x00001400c2c67810 */ /* 0x000fc40007ffe0ff */
[C---:B------:R-:W-:Y:S01]  /*1d20*/  IADD3 R197, R194.reuse, 0x1800, RZ ;  /* 0x00001800c2c57810 */ /* 0x040fe20007ffe0ff */
[----:B------:R1:W-:Y:S01]  /*1d30*/  STL [R1+0x60], R7 ;  /* 0x0000600701007387 */ /* 0x0003e20000100800 */
[C---:B------:R-:W-:Y:S02]  /*1d40*/  IADD3 R196, R194.reuse, 0x1c00, RZ ;  /* 0x00001c00c2c47810 */ /* 0x040fe40007ffe0ff */
[--C-:B--2---:R-:W-:Y:S01]  /*1d50*/  LOP3.LUT R6, R27, 0x18, R136.reuse, 0xf8, !PT ;  /* 0x000000181b067812 */ /* 0x104fe200078ef888 */
[----:B------:R2:W-:Y:S01]  /*1d60*/  STL [R1+0x20], R5 ;  /* 0x0000200501007387 */ /* 0x0005e20000100800 */
[----:B------:R-:W-:Y:S02]  /*1d70*/  IADD3 R195, R194, 0x2000, RZ ;  /* 0x00002000c2c37810 */ /* 0x000fe40007ffe0ff */
[----:B------:R-:W-:Y:S01]  /*1d80*/  LOP3.LUT R6, R6, R24, RZ, 0x3c, !PT ;  /* 0x0000001806067212 */ /* 0x000fe200078e3cff */
[----:B-1----:R-:W-:Y:S01]  /*1d90*/  IMAD.IADD R7, R26, 0x1, R21 ;  /* 0x000000011a077824 */ /* 0x002fe200078e0215 */
[----:B--2---:R-:W-:-:S04]  /*1da0*/  LOP3.LUT R5, R25, 0x8, R136, 0xf8, !PT ;  /* 0x0000000819057812 */ /* 0x004fc800078ef888 */
[----:B------:R1:W-:Y:S04]  /*1db0*/  STL [R1+0x8c], R7 ;  /* 0x00008c0701007387 */ /* 0x0003e80000100800 */
[----:B------:R2:W-:Y:S01]  /*1dc0*/  STL [R1+0x7c], R8 ;  /* 0x00007c0801007387 */ /* 0x0005e20000100800 */
[----:B-1----:R-:W-:Y:S02]  /*1dd0*/  LOP3.LUT R7, R25, 0x18, R136, 0xf8, !PT ;  /* 0x0000001819077812 */ /* 0x002fe400078ef888 */
[----:B--2---:R-:W-:Y:S02]  /*1de0*/  SHF.R.S32.HI R8, RZ, 0x3, R4 ;  /* 0x00000003ff087819 */ /* 0x004fe40000011404 */
[-C--:B------:R-:W-:Y:S01]  /*1df0*/  LOP3.LUT R4, R5, R23.reuse, RZ, 0x3c, !PT ;  /* 0x0000001705047212 */ /* 0x080fe200078e3cff */
[----:B------:R-:W-:Y:S01]  /*1e00*/  IMAD.IADD R5, R22, 0x1, R6 ;  /* 0x0000000116057824 */ /* 0x000fe200078e0206 */
[----:B------:R-:W-:Y:S01]  /*1e10*/  LOP3.LUT R7, R7, R23, RZ, 0x3c, !PT ;  /* 0x0000001707077212 */ /* 0x000fe200078e3cff */
[----:B------:R-:W-:Y:S01]  /*1e20*/  STL [R1+0x78], R8 ;  /* 0x0000780801007387 */ /* 0x000fe20000100800 */
[----:B------:R-:W-:Y:S01]  /*1e30*/  SEL R6, R12, 0xffffffe0, !P1 ;  /* 0xffffffe00c067807 */ /* 0x000fe20004800000 */
[C---:B------:R-:W-:Y:S01]  /*1e40*/  IMAD.IADD R248, R20.reuse, 0x1, R4 ;  /* 0x0000000114f87824 */ /* 0x040fe200078e0204 */
[----:B------:R-:W-:Y:S01]  /*1e50*/  LEA R5, R5, 0x6080, 0x1 ;  /* 0x0000608005057811 */ /* 0x000fe200078e08ff */
[----:B------:R-:W-:Y:S01]  /*1e60*/  IMAD.IADD R7, R20, 0x1, R7 ;  /* 0x0000000114077824 */ /* 0x000fe200078e0207 */
[----:B------:R-:W-:-:S02]  /*1e70*/  SEL R4, R12, 0xffffffe0, !P4 ;  /* 0xffffffe00c047807 */ /* 0x000fc40006000000 */
[----:B------:R-:W-:Y:S01]  /*1e80*/  LEA R248, R248, 0x1880, 0x1 ;  /* 0x00001880f8f87811 */ /* 0x000fe200078e08ff */
[----:B------:R1:W-:Y:S02]  /*1e90*/  STL [R1+0xa4], R5 ;  /* 0x0000a40501007387 */ /* 0x0003e40000100800 */
[----:B------:R-:W-:Y:S01]  /*1ea0*/  IMAD.IADD R193, R192, 0x1, R4 ;  /* 0x00000001c0c17824 */ /* 0x000fe200078e0204 */
[C---:B------:R-:W-:Y:S01]  /*1eb0*/  IADD3 R249, R248.reuse, 0x20, RZ ;  /* 0x00000020f8f97810 */ /* 0x040fe20007ffe0ff */
[----:B------:R2:W-:Y:S01]  /*1ec0*/  STL [R1+0xa0], R0 ;  /* 0x0000a00001007387 */ /* 0x0005e20000100800 */
[----:B------:R-:W-:Y:S01]  /*1ed0*/  @P0 IADD3 R249, R248, -0x20, RZ ;  /* 0xffffffe0f8f90810 */ /* 0x000fe20007ffe0ff */
[----:B------:R-:W-:Y:S01]  /*1ee0*/  IMAD.IADD R167, R4, 0x1, R166 ;  /* 0x0000000104a77824 */ /* 0x000fe200078e02a6 */
[----:B-1----:R-:W-:Y:S02]  /*1ef0*/  LEA R5, R11, 0x6080, 0x1 ;  /* 0x000060800b057811 */ /* 0x002fe400078e08ff */
[----:B--2---:R-:W-:-:S03]  /*1f00*/  LEA R0, R10, 0x6080, 0x1 ;  /* 0x000060800a007811 */ /* 0x004fc600078e08ff */
        /* <DEDUP_REMOVED lines=10> */
.L_x_1384:
        /* <DEDUP_REMOVED lines=11> */
[----:B------:R-:W-:Y:S02]  /*2060*/  ISETP.NE.U32.AND P5, PT, RZ, c[0x0][0x358], PT ;  /* 0x0000d600ff007a0c */ /* 0x000fe40003fa5070 */
[----:B------:R-:W-:Y:S02]  /*2070*/  ISETP.NE.AND.EX P3, PT, RZ, c[0x0][0x34c], PT, P3 ;  /* 0x0000d300ff007a0c */ /* 0x000fe40003f65330 */
[----:B------:R-:W-:Y:S01]  /*2080*/  ISETP.NE.AND.EX P5, PT, RZ, c[0x0][0x35c], PT, P5 ;  /* 0x0000d700ff007a0c */ /* 0x000fe20003fa5350 */
[----:B------:R-:W-:-:S02]  /*2090*/  IMAD.MOV.U32 R142, RZ, RZ, RZ ;  /* 0x000000ffff8e7224 */ /* 0x000fc400078e00ff */
[----:B------:R-:W-:Y:S01]  /*20a0*/  IMAD.MOV.U32 R13, RZ, RZ, RZ ;  /* 0x000000ffff0d7224 */ /* 0x000fe200078e00ff */
[----:B--2---:R-:W-:Y:S01]  /*20b0*/  SHF.R.S32.HI R20, RZ, 0x1f, R18 ;  /* 0x0000001fff147819 */ /* 0x004fe20000011412 */
[----:B------:R1:W-:Y:S01]  /*20c0*/  STL [R1+0x3c], R18 ;  /* 0x00003c1201007387 */ /* 0x0003e20000100800 */
[C---:B------:R-:W-:Y:S02]  /*20d0*/  @P4 LEA R2, P0, R18.reuse, c[0x0][0x360], 0x2 ;  /* 0x0000d80012024a11 */ /* 0x040fe400078010ff */
[C---:B------:R-:W-:Y:S01]  /*20e0*/  @P2 LEA R4, P1, R18.reuse, c[0x0][0x370], 0x2 ;  /* 0x0000dc0012042a11 */ /* 0x040fe200078210ff */
[----:B------:R1:W-:Y:S01]  /*20f0*/  STL [R1+0x4c], R20 ;  /* 0x00004c1401007387 */ /* 0x0003e20000100800 */
[C-C-:B------:R-:W-:Y:S02]  /*2100*/  @P4 LEA.HI.X R3, R18.reuse, c[0x0][0x364], R20.reuse, 0x2, P0 ;  /* 0x0000d90012034a11 */ /* 0x140fe400000f1414 */
[----:B------:R-:W-:-:S03]  /*2110*/  @P2 LEA.HI.X R5, R18, c[0x0][0x374], R20, 0x2, P1 ;  /* 0x0000dd0012052a11 */ /* 0x000fc600008f1414 */
[----:B------:R2:W4:Y:S01]  /*2120*/  @P4 LDG.E R0, [R2.64] ;  /* 0x0000000602004981 */ /* 0x000522000c1e1900 */
[----:B------:R-:W-:-:S03]  /*2130*/  ISETP.NE.U32.AND P0, PT, RZ, c[0x0][0x350], PT ;  /* 0x0000d400ff007a0c */ /* 0x000fc60003f05070 */
[----:B------:R1:W5:Y:S01]  /*2140*/  @P2 LDG.E R151, [R4.64] ;  /* 0x0000000604972981 */ /* 0x000362000c1e1900 */
[----:B------:R-:W-:Y:S02]  /*2150*/  ISETP.NE.AND.EX P6, PT, RZ, c[0x0][0x354], PT, P0 ;  /* 0x0000d500ff007a0c */ /* 0x000fe40003fc5300 */
[----:B------:R-:W-:-:S04]  /*2160*/  LEA R6, P2, R18, c[0x0][0x348], 0x2 ;  /* 0x0000d20012067a11 */ /* 0x000fc800078410ff */
[----:B------:R-:W-:-:S05]  /*2170*/  LEA.HI.X R7, R18, c[0x0][0x34c], R20, 0x2, P2 ;  /* 0x0000d30012077a11 */ /* 0x000fca00010f1414 */
[----:B------:R3:W5:Y:S01]  /*2180*/  @P3 LDG.E R142, [R6.64] ;  /* 0x00000006068e3981 */ /* 0x000762000c1e1900 */
[C---:B--2---:R-:W-:Y:S02]  /*2190*/  LEA R2, P0, R18.reuse, c[0x0][0x358], 0x2 ;  /* 0x0000d60012027a11 */ /* 0x044fe400078010ff */
[C---:B-1----:R-:W-:Y:S02]  /*21a0*/  LEA R4, P1, R18.reuse, c[0x0][0x350], 0x2 ;  /* 0x0000d40012047a11 */ /* 0x042fe400078210ff */
[C-C-:B------:R-:W-:Y:S02]  /*21b0*/  LEA.HI.X R3, R18.reuse, c[0x0][0x35c], R20.reuse, 0x2, P0 ;  /* 0x0000d70012037a11 */ /* 0x140fe400000f1414 */
[----:B------:R-:W-:-:S03]  /*21c0*/  LEA.HI.X R5, R18, c[0x0][0x354], R20, 0x2, P1 ;  /* 0x0000d50012057a11 */ /* 0x000fc600008f1414 */
[----:B------:R1:W5:Y:S04]  /*21d0*/  @P5 LDG.E R13, [R2.64] ;  /* 0x00000006020d5981 */ /* 0x000368000c1e1900 */
[----:B------:R1:W5:Y:S01]  /*21e0*/  @P6 LDG.E R150, [R4.64] ;  /* 0x0000000604966981 */ /* 0x000362000c1e1900 */
[----:B---3--:R-:W-:-:S05]  /*21f0*/  LOP3.LUT R22, R9, 0xffff, RZ, 0xc0, !PT ;  /* 0x0000ffff09167812 */ /* 0x008fca00078ec0ff */
[----:B------:R1:W-:Y:S01]  /*2200*/  STL [R1+0x44], R22 ;  /* 0x0000441601007387 */ /* 0x0003e20000100800 */
[----:B------:R-:W-:Y:S01]  /*2210*/  YIELD ;  /* 0x0000000000007946 */ /* 0x000fe20003800000 */
[----:B------:R-:W-:Y:S02]  /*2220*/  P2R R14, PR, RZ, 0x40 ;  /* 0x00000040ff0e7803 */ /* 0x000fe40000000000 */
[----:B----4-:R1:W-:Y:S01]  /*2230*/  @P4 STL [R1+0x40], R0 ;  /* 0x0000400001004387 */ /* 0x0103e20000100800 */
[----:B------:R-:W-:Y:S05]  /*2240*/  @P4 BRA `(.L_x_1211) ;  /* 0x0000007000004947 */ /* 0x000fea0003800000 */
[----:B-1----:R-:W-:-:S05]  /*2250*/  MOV R0, c[0x0][0x168] ;  /* 0x00005a0000007a02 */ /* 0x002fca0000000f00 */
[----:B------:R1:W-:Y:S01]  /*2260*/  STL [R1+0x40], R0 ;  /* 0x0000400001007387 */ /* 0x0003e20000100800 */
[----:B------:R-:W-:Y:S05]  /*2270*/  @!P3 BRA `(.L_x_1211) ;  /* 0x000000400000b947 */ /* 0x000fea0003800000 */
[----:B------:R-:W2:Y:S04]  /*2280*/  LDG.E R8, [R6.64] ;  /* 0x0000000606087981 */ /* 0x000ea8000c1e1900 */
[----:B-1----:R-:W2:Y:S02]  /*2290*/  LDG.E R0, [R6.64+0x4] ;  /* 0x0000040606007981 */ /* 0x002ea4000c1e1900 */
[----:B--2---:R-:W-:-:S05]  /*22a0*/  IADD3 R0, -R8, R0, RZ ;  /* 0x0000000008007210 */ /* 0x004fca0007ffe1ff */
[----:B------:R1:W-:Y:S02]  /*22b0*/  STL [R1+0x40], R0 ;  /* 0x0000400001007387 */ /* 0x0003e40000100800 */
.L_x_1211:
[----:B------:R-:W-:-:S04]  /*22c0*/  ISETP.NE.U32.AND P0, PT, RZ, c[0x0][0x368], PT ;  /* 0x0000da00ff007a0c */ /* 0x000fc80003f05070 */
[----:B------:R-:W-:-:S13]  /*22d0*/  ISETP.NE.AND.EX P0, PT, RZ, c[0x0][0x36c], PT, P0 ;  /* 0x0000db00ff007a0c */ /* 0x000fda0003f05300 */
[----:B------:R-:W-:Y:S05]  /*22e0*/  @!P0 BRA `(.L_x_1212) ;  /* 0x0000004000008947 */ /* 0x000fea0003800000 */
[----:B-1----:R-:W-:-:S04]  /*22f0*/  LEA R4, P0, R18, c[0x0][0x368], 0x2 ;  /* 0x0000da0012047a11 */ /* 0x002fc800078010ff */
[----:B------:R-:W-:-:S05]  /*2300*/  LEA.HI.X R5, R18, c[0x0][0x36c], R20, 0x2, P0 ;  /* 0x0000db0012057a11 */ /* 0x000fca00000f1414 */
[----:B------:R1:W5:Y:S01]  /*2310*/  LDG.E R12, [R4.64] ;  /* 0x00000006040c7981 */ /* 0x000362000c1e1900 */
[----:B------:R-:W-:Y:S05]  /*2320*/  BRA `(.L_x_1213) ;  /* 0x0000005000007947 */ /* 0x000fea0003800000 */
.L_x_1212:
[----:B------:R-:W-:Y:S01]  /*2330*/  MOV R12, c[0x0][0x1d0] ;  /* 0x00007400000c7a02 */ /* 0x000fe20000000f00 */
[----:B------:R-:W-:Y:S05]  /*2340*/  @!P6 BRA `(.L_x_1213) ;  /* 0x000000300000e947 */ /* 0x000fea0003800000 */
[----:B------:R-:W2:Y:S04]  /*2350*/  LDG.E R6, [R4.64] ;  /* 0x0000000604067981 */ /* 0x000ea8000c1e1900 */
[----:B-1----:R-:W2:Y:S02]  /*2360*/  LDG.E R0, [R4.64+0x4] ;  /* 0x0000040604007981 */ /* 0x002ea4000c1e1900 */
[----:B--2---:R-:W-:Y:S02]  /*2370*/  IADD3 R12, -R6, R0, RZ ;  /* 0x00000000060c7210 */ /* 0x004fe40007ffe1ff */
.L_x_1213:
[----:B-1----:R-:W2:Y:S04]  /*2380*/  LDL R4, [R1+0x40] ;  /* 0x0000400001047983 */ /* 0x002ea80000100800 */
[----:B------:R-:W3:Y:S04]  /*2390*/  LDL.LU R0, [R1+0x2c] ;  /* 0x00002c0001007983 */ /* 0x000ee80000300800 */
[----:B------:R-:W4:Y:S04]  /*23a0*/  LDL.LU R6, [R1+0x14] ;  /* 0x0000140001067983 */ /* 0x000f280000300800 */
[----:B------:R1:W3:Y:S01]  /*23b0*/  @P5 LDG.E R5, [R2.64] ;  /* 0x0000000602055981 */ /* 0x0002e2000c1e1900 */
[----:B------:R-:W-:-:S04]  /*23c0*/  ISETP.NE.U32.AND P0, PT, RZ, c[0x0][0x378], PT ;  /* 0x0000de00ff007a0c */ /* 0x000fc80003f05070 */
[----:B------:R-:W-:Y:S01]  /*23d0*/  ISETP.NE.AND.EX P1, PT, RZ, c[0x0][0x37c], PT, P0 ;  /* 0x0000df00ff007a0c */ /* 0x000fe20003f25300 */
[----:B------:R-:W-:Y:S02]  /*23e0*/  IMAD.MOV.U32 R7, RZ, RZ, c[0x0][0x2c4] ;  /* 0x0000b100ff077624 */ /* 0x000fe400078e00ff */
[----:B--2---:R-:W-:Y:S02]  /*23f0*/  IMAD.MOV.U32 R8, RZ, RZ, R4 ;  /* 0x000000ffff087224 */ /* 0x004fe400078e0004 */
[----:B------:R1:W2:Y:S01]  /*2400*/  @P5 LDG.E R4, [R2.64+0x4] ;  /* 0x0000040602045981 */ /* 0x0002a2000c1e1900 */
[----:B------:R-:W-:Y:S01]  /*2410*/  ISETP.NE.AND P2, PT, R7, 0x1, PT ;  /* 0x000000010700780c */ /* 0x000fe20003f45270 */
[----:B-----5:R-:W-:Y:S01]  /*2420*/  IMAD.MOV.U32 R133, RZ, RZ, R12 ;  /* 0x000000ffff857224 */ /* 0x020fe200078e000c */
[----:B----4-:R-:W-:Y:S01]  /*2430*/  LOP3.LUT R6, R6, 0xfffffffb, RZ, 0xc0, !PT ;  /* 0xfffffffb06067812 */ /* 0x010fe200078ec0ff */
[----:B------:R-:W-:-:S04]  /*2440*/  IMAD.IADD R7, R12, 0x1, -R151 ;  /* 0x000000010c077824 */ /* 0x000fc800078e0a97 */
[----:B-1----:R-:W-:-:S04]  /*2450*/  @P1 LEA R2, P0, R18, c[0x0][0x378], 0x2 ;  /* 0x0000de0012021a11 */ /* 0x002fc800078010ff */
[----:B------:R-:W-:-:S05]  /*2460*/  @P1 LEA.HI.X R3, R18, c[0x0][0x37c], R20, 0x2, P0 ;  /* 0x0000df0012031a11 */ /* 0x000fca00000f1414 */
[----:B------:R3:W5:Y:S01]  /*2470*/  @P1 LDG.E R133, [R2.64] ;  /* 0x0000000602851981 */ /* 0x000762000c1e1900 */
[----:B------:R-:W-:Y:S01]  /*2480*/  @P2 LOP3.LUT R6, R6, 0x4, RZ, 0xfc, !PT ;  /* 0x0000000406062812 */ /* 0x000fe200078efcff */
[----:B---3--:R-:W-:Y:S02]  /*2490*/  IMAD.SHL.U32 R2, R0, 0x80, RZ ;  /* 0x0000008000027824 */ /* 0x008fe400078e00ff */
[----:B------:R-:W-:-:S03]  /*24a0*/  IMAD.MOV.U32 R0, RZ, RZ, c[0x0][0x228] ;  /* 0x00008a00ff007624 */ /* 0x000fc600078e00ff */
[----:B------:R1:W-:Y:S04]  /*24b0*/  STL [R1+0x48], R2 ;  /* 0x0000480201007387 */ /* 0x0003e80000100800 */
[----:B------:R3:W-:Y:S01]  /*24c0*/  STL [R1+0x14], R6 ;  /* 0x0000140601007387 */ /* 0x0007e20000100800 */
[----:B-1----:R-:W-:-:S05]  /*24d0*/  IADD3 R2, R2, 0x7f, RZ ;  /* 0x0000007f02027810 */ /* 0x002fca0007ffe0ff */
[----:B------:R-:W-:-:S05]  /*24e0*/  @P2 IMAD.HI.U32 R3, R2, c[0x0][0x2c8], RZ ;  /* 0x0000b20002032a27 */ /* 0x000fca00078e00ff */
[----:B------:R-:W-:Y:S01]  /*24f0*/  @P2 SHF.R.U32.HI R2, RZ, c[0x0][0x2cc], R3 ;  /* 0x0000b300ff022a19 */ /* 0x000fe20000011603 */
[----:B------:R-:W-:Y:S01]  /*2500*/  BSSY B0, `(.L_x_1214) ;  /* 0x0000037000007945 */ /* 0x000fe20003800000 */
[----:B--2---:R-:W-:-:S04]  /*2510*/  @P5 IMAD.IADD R0, R4, 0x1, -R5 ;  /* 0x0000000104005824 */ /* 0x004fc800078e0a05 */
[----:B---3--:R-:W-:-:S05]  /*2520*/  IMAD.IADD R6, R7, 0x1, R0 ;  /* 0x0000000107067824 */ /* 0x008fca00078e0200 */
[C---:B------:R-:W-:Y:S02]  /*2530*/  IADD3 R156, R6.reuse, 0x30, -R8 ;  /* 0x00000030069c7810 */ /* 0x040fe40007ffe808 */
[----:B------:R-:W-:Y:S02]  /*2540*/  IADD3 R4, R6, 0x2f, RZ ;  /* 0x0000002f06047810 */ /* 0x000fe40007ffe0ff */
[----:B------:R-:W-:Y:S01]  /*2550*/  LOP3.LUT R5, R9, 0xff000000, RZ, 0xc0, !PT ;  /* 0xff00000009057812 */ /* 0x000fe200078ec0ff */
[----:B------:R-:W-:Y:S01]  /*2560*/  IMAD.IADD R3, R156, 0x1, R2 ;  /* 0x000000019c037824 */ /* 0x000fe200078e0202 */
[----:B------:R1:W-:Y:S01]  /*2570*/  STL [R1+0x2c], R6 ;  /* 0x00002c0601007387 */ /* 0x0003e20000100800 */
[----:B------:R-:W-:Y:S01]  /*2580*/  IMAD.HI R2, R4, 0x2aaaaaab, RZ ;  /* 0x2aaaaaab04027827 */ /* 0x000fe200078e02ff */
[----:B------:R-:W-:-:S04]  /*2590*/  SHF.R.U32.HI R8, RZ, 0x8, R5 ;  /* 0x00000008ff087819 */ /* 0x000fc80000011605 */
[----:B------:R-:W-:-:S04]  /*25a0*/  SHF.R.U32.HI R4, RZ, 0x1f, R2 ;  /* 0x0000001fff047819 */ /* 0x000fc80000011602 */
[----:B------:R-:W-:Y:S01]  /*25b0*/  LEA.HI.SX32 R155, R2, R4, 0x1d ;  /* 0x00000004029b7211 */ /* 0x000fe200078feaff */
[----:B-1----:R-:W-:Y:S01]  /*25c0*/  IMAD.HI R6, R3, 0x2aaaaaab, RZ ;  /* 0x2aaaaaab03067827 */ /* 0x002fe200078e02ff */
[----:B------:R-:W-:-:S04]  /*25d0*/  LOP3.LUT R3, R9, 0xff0000, RZ, 0xc0, !PT ;  /* 0x00ff000009037812 */ /* 0x000fc800078ec0ff */
[----:B------:R-:W-:Y:S02]  /*25e0*/  LEA.HI R3, R3, R8, RZ, 0x10 ;  /* 0x0000000803037211 */ /* 0x000fe400078f80ff */
[----:B------:R-:W-:Y:S02]  /*25f0*/  SHF.R.U32.HI R5, RZ, 0x1f, R6 ;  /* 0x0000001fff057819 */ /* 0x000fe40000011606 */
[----:B------:R-:W-:Y:S02]  /*2600*/  SHF.R.U32.HI R9, RZ, 0x10, R3 ;  /* 0x00000010ff097819 */ /* 0x000fe40000011603 */
[----:B------:R-:W-:Y:S02]  /*2610*/  LOP3.LUT R16, R3, 0xff, RZ, 0xc0, !PT ;  /* 0x000000ff03107812 */ /* 0x000fe400078ec0ff */
[----:B------:R-:W-:Y:S01]  /*2620*/  LEA.HI.SX32 R2, R6, R5, 0x1d ;  /* 0x0000000506027211 */ /* 0x000fe200078feaff */
[----:B------:R1:W-:Y:S03]  /*2630*/  STL [R1+0x30], R9 ;  /* 0x0000300901007387 */ /* 0x0003e60000100800 */
[----:B------:R-:W-:Y:S01]  /*2640*/  IMNMX R6, R155, R2, PT ;  /* 0x000000029b067217 */ /* 0x000fe20003800200 */
[----:B------:R1:W-:Y:S03]  /*2650*/  STL [R1+0x74], R16 ;  /* 0x0000741001007387 */ /* 0x0003e60000100800 */
[----:B------:R-:W-:-:S02]  /*2660*/  ISETP.GE.AND P0, PT, R6, 0x1, PT ;  /* 0x000000010600780c */ /* 0x000fc40003f06270 */
[----:B------:R-:W-:Y:S01]  /*2670*/  ISETP.NE.AND P1, PT, R9, RZ, PT ;  /* 0x000000ff0900720c */ /* 0x000fe20003f25270 */
[----:B------:R-:W-:-:S03]  /*2680*/  IMAD.MOV.U32 R2, RZ, RZ, RZ ;  /* 0x000000ffff027224 */ /* 0x000fc600078e00ff */
[----:B------:R-:W-:-:S07]  /*2690*/  SEL R132, R9, c[0x0][0x338], P1 ;  /* 0x0000ce0009847a07 */ /* 0x000fce0000800000 */
[----:B------:R-:W-:Y:S05]  /*26a0*/  @!P0 BRA `(.L_x_1215) ;  /* 0x000001c000008947 */ /* 0x000fea0003800000 */
        /* <DEDUP_REMOVED lines=10> */
[----:B-1----:R-:W-:Y:S02]  /*2750*/  IMAD R9, R4, R3, RZ ;  /* 0x0000000304097224 */ /* 0x002fe400078e02ff */
        /* <DEDUP_REMOVED lines=17> */
.L_x_1215:
[----:B------:R-:W-:Y:S05]  /*2870*/  BSYNC B0 ;  /* 0x0000000000007941 */ /* 0x000fea0003800000 */
.L_x_1214:
[----:B------:R-:W-:Y:S01]  /*2880*/  IMAD R3, R16, R2, RZ ;  /* 0x0000000210037224 */ /* 0x000fe200078e02ff */
        /* <DEDUP_REMOVED lines=21> */
[----:B------:R-:W3:Y:S04]  /*29e0*/  LDL R9, [R1+0x24] ;  /* 0x0000240001097983 */ /* 0x000ee80000100800 */
[----:B------:R-:W4:Y:S04]  /*29f0*/  LDL R8, [R1+0x38] ;  /* 0x0000380001087983 */ /* 0x000f280000100800 */
[----:B------:R-:W3:Y:S04]  /*2a00*/  LDL R21, [R1+0xc] ;  /* 0x00000c0001157983 */ /* 0x000ee80000100800 */
[----:B------:R-:W1:Y:S01]  /*2a10*/  S2R R11, SR_TID.X ;  /* 0x00000000000b7919 */ /* 0x000e620000002100 */
[----:B------:R-:W-:-:S02]  /*2a20*/  SHF.R.S32.HI R3, RZ, 0x1f, R13 ;  /* 0x0000001fff037819 */ /* 0x000fc4000001140d */
[----:B-1----:R-:W-:-:S04]  /*2a30*/  SHF.R.S32.HI R10, RZ, 0x1f, R11 ;  /* 0x0000001fff0a7819 */ /* 0x002fc8000001140b */
[----:B------:R-:W-:-:S04]  /*2a40*/  LEA.HI R10, R10, R11, RZ, 0x2 ;  /* 0x0000000b0a0a7211 */ /* 0x000fc800078f10ff */
[----:B------:R-:W-:-:S04]  /*2a50*/  SHF.R.S32.HI R10, RZ, 0x2, R10 ;  /* 0x00000002ff0a7819 */ /* 0x000fc8000001140a */
[----:B------:R-:W-:-:S04]  /*2a60*/  IADD3 R126, P0, R10, R13, RZ ;  /* 0x0000000d0a7e7210 */ /* 0x000fc80007f1e0ff */
[----:B------:R-:W-:-:S05]  /*2a70*/  LEA.HI.X.SX32 R129, R10, R3, 0x1, P0 ;  /* 0x000000030a817211 */ /* 0x000fca00000f0eff */
[----:B------:R-:W-:Y:S01]  /*2a80*/  IMAD R3, R129, c[0x0][0x238], RZ ;  /* 0x00008e0081037a24 */ /* 0x000fe200078e02ff */
[----:B------:R-:W-:-:S03]  /*2a90*/  IADD3 R33, R2, -0x1, RZ ;  /* 0xffffffff02217810 */ /* 0x000fc60007ffe0ff */
[----:B------:R-:W-:Y:S01]  /*2aa0*/  IMAD R3, R126, c[0x0][0x23c], R3 ;  /* 0x00008f007e037a24 */ /* 0x000fe200078e0203 */
[----:B------:R-:W-:Y:S02]  /*2ab0*/  ISETP.NE.AND P3, PT, R14, RZ, PT ;  /* 0x000000ff0e00720c */ /* 0x000fe40003f65270 */
[----:B------:R-:W-:Y:S01]  /*2ac0*/  SEL R14, R20, RZ, !P5 ;  /* 0x000000ff140e7207 */ /* 0x000fe20006800000 */
[----:B------:R-:W-:Y:S01]  /*2ad0*/  IMAD.MOV.U32 R134, RZ, RZ, 0x30 ;  /* 0x00000030ff867424 */ /* 0x000fe200078e00ff */
[----:B------:R-:W-:-:S03]  /*2ae0*/  SEL R13, R18, RZ, !P5 ;  /* 0x000000ff120d7207 */ /* 0x000fc60006800000 */
[C---:B------:R-:W-:Y:S02]  /*2af0*/  IMAD R158, R134.reuse, c[0x0][0x23c], RZ ;  /* 0x00008f00869e7a24 */ /* 0x040fe400078e02ff */
[----:B------:R-:W-:-:S04]  /*2b00*/  IMAD.WIDE.U32 R148, R134, c[0x0][0x238], RZ ;  /* 0x00008e0086947a25 */ /* 0x000fc800078e00ff */
[----:B------:R-:W-:Y:S01]  /*2b10*/  IMAD.IADD R158, R149, 0x1, R158 ;  /* 0x00000001959e7824 */ /* 0x000fe200078e029e */
[----:B------:R-:W-:Y:S01]  /*2b20*/  MOV R159, c[0x0][0x238] ;  /* 0x00008e00009f7a02 */ /* 0x000fe20000000f00 */
[----:B------:R-:W-:-:S05]  /*2b30*/  IMAD.MOV.U32 R157, RZ, RZ, 0x5 ;  /* 0x00000005ff9d7424 */ /* 0x000fca00078e00ff */
[C---:B------:R-:W-:Y:S02]  /*2b40*/  SHF.L.U64.HI R157, R159.reuse, R157, c[0x0][0x23c] ;  /* 0x00008f009f9d7619 */ /* 0x040fe4000001029d */
[----:B------:R-:W-:Y:S01]  /*2b50*/  SHF.L.U32 R159, R159, 0x5, RZ ;  /* 0x000000059f9f7819 */ /* 0x000fe200000006ff */
[----:B--2---:R-:W-:-:S04]  /*2b60*/  IMAD.WIDE.U32 R4, R126, c[0x0][0x238], R16 ;  /* 0x00008e007e047a25 */ /* 0x004fc800078e0010 */
[----:B------:R-:W-:Y:S01]  /*2b70*/  IMAD.IADD R3, R5, 0x1, R3 ;  /* 0x0000000105037824 */ /* 0x000fe200078e0203 */
[----:B------:R-:W-:Y:S01]  /*2b80*/  MOV R2, R4 ;  /* 0x0000000400027202 */ /* 0x000fe20000000f00 */
[----:B------:R-:W-:-:S04]  /*2b90*/  IMAD R5, R33, -0x30, R0 ;  /* 0xffffffd021057824 */ /* 0x000fc800078e0200 */
[----:B------:R-:W-:Y:S01]  /*2ba0*/  IMAD.WIDE.U32 R2, R22, c[0x0][0x240], R2 ;  /* 0x0000900016027a25 */ /* 0x000fe200078e0002 */
[----:B------:R-:W-:-:S03]  /*2bb0*/  IMNMX R5, R5, 0x30, PT ;  /* 0x0000003005057817 */ /* 0x000fc60003800200 */
[----:B------:R-:W-:Y:S02]  /*2bc0*/  IMAD R3, R22, c[0x0][0x244], R3 ;  /* 0x0000910016037a24 */ /* 0x000fe400078e0203 */
[----:B------:R-:W-:Y:S02]  /*2bd0*/  IMAD R4, R14, c[0x0][0x248], RZ ;  /* 0x000092000e047a24 */ /* 0x000fe400078e02ff */
[----:B------:R-:W-:Y:S02]  /*2be0*/  IMAD.IADD R7, R5, 0x1, -R10 ;  /* 0x0000000105077824 */ /* 0x000fe400078e0a0a */
[C---:B------:R-:W-:Y:S02]  /*2bf0*/  IMAD R4, R13.reuse, c[0x0][0x24c], R4 ;  /* 0x000093000d047a24 */ /* 0x040fe400078e0204 */
[----:B------:R-:W-:Y:S01]  /*2c00*/  IMAD.WIDE.U32 R100, R13, c[0x0][0x248], R2 ;  /* 0x000092000d647a25 */ /* 0x000fe200078e0002 */
[----:B------:R-:W-:Y:S02]  /*2c10*/  ISETP.GE.AND P1, PT, R7, 0x1, PT ;  /* 0x000000010700780c */ /* 0x000fe40003f26270 */
[----:B------:R-:W-:Y:S01]  /*2c20*/  SHF.R.S32.HI R3, RZ, 0x1f, R33 ;  /* 0x0000001fff037819 */ /* 0x000fe20000011421 */
[----:B------:R-:W-:Y:S01]  /*2c30*/  IMAD R2, R158, R33, RZ ;  /* 0x000000219e027224 */ /* 0x000fe200078e02ff */
[----:B------:R-:W-:Y:S01]  /*2c40*/  IADD3 R91, R101, R4, RZ ;  /* 0x00000004655b7210 */ /* 0x000fe20007ffe0ff */
[----:B------:R-:W-:-:S02]  /*2c50*/  IMAD.MOV.U32 R90, RZ, RZ, R100 ;  /* 0x000000ffff5a7224 */ /* 0x000fc400078e0064 */
[-C--:B------:R-:W-:Y:S02]  /*2c60*/  IMAD R2, R3, R148.reuse, R2 ;  /* 0x0000009403027224 */ /* 0x080fe400078e0202 */
[----:B------:R-:W-:Y:S01]  /*2c70*/  IMAD.WIDE.U32 R4, R33, R148, R90 ;  /* 0x0000009421047225 */ /* 0x000fe200078e005a */
[----:B------:R-:W-:-:S03]  /*2c80*/  ISETP.GE.AND P6, PT, R16, c[0x0][0x1d4], PT ;  /* 0x0000750010007a0c */ /* 0x000fc60003fc6270 */
[----:B------:R-:W-:Y:S01]  /*2c90*/  IMAD.IADD R6, R5, 0x1, R2 ;  /* 0x0000000105067824 */ /* 0x000fe200078e0202 */
[----:B------:R-:W-:Y:S02]  /*2ca0*/  @P1 LEA R2, P0, R4, c[0x0][0x220], 0x1 ;  /* 0x0000880004021a11 */ /* 0x000fe400078008ff */
[----:B---3--:R-:W-:Y:S02]  /*2cb0*/  ISETP.GE.AND P5, PT, R9, c[0x0][0x1d4], PT ;  /* 0x0000750009007a0c */ /* 0x008fe40003fa6270 */
[----:B----4-:R-:W-:Y:S02]  /*2cc0*/  ISETP.GE.AND P4, PT, R8, c[0x0][0x1d4], PT ;  /* 0x0000750008007a0c */ /* 0x010fe40003f86270 */
[----:B------:R-:W-:Y:S02]  /*2cd0*/  @P1 LEA.HI.X R3, R4, c[0x0][0x224], R6, 0x1, P0 ;  /* 0x0000890004031a11 */ /* 0x000fe400000f0c06 */
[----:B------:R-:W-:Y:S01]  /*2ce0*/  ISETP.GT.AND P0, PT, R7, 0x20, PT ;  /* 0x000000200700780c */ /* 0x000fe20003f04270 */
[----:B------:R-:W-:-:S05]  /*2cf0*/  @P1 IMAD.SHL.U32 R5, R21, 0x2, RZ ;  /* 0x0000000215051824 */ /* 0x000fca00078e00ff */
[----:B------:R-:W-:Y:S01]  /*2d00*/  @!PT LDS RZ, [RZ] ;  /* 0x00000000fffff984 */ /* 0x000fe20000000800 */
[----:B------:R-:W-:Y:S01]  /*2d10*/  @!PT LDS RZ, [RZ] ;  /* 0x00000000fffff984 */ /* 0x000fe20000000800 */
[----:B------:R-:W-:Y:S01]  /*2d20*/  @!PT LDS RZ, [RZ] ;  /* 0x00000000fffff984 */ /* 0x000fe20000000800 */
[----:B------:R1:W-:Y:S04]  /*2d30*/  @P1 LDGSTS.E.BYPASS.LTC128B.128 [R5+0x3c80], [R2.64], !P6 ;  /* 0x03c8000002051fae */ /* 0x0003e8000f101d46 */
[----:B------:R1:W-:Y:S04]  /*2d40*/  @P1 LDGSTS.E.BYPASS.LTC128B.128 [R5+0x4880], [R2.64+0x40], !P5 ;  /* 0x0488004002051fae */ /* 0x0003e8000e901d46 */
[----:B------:R1:W-:Y:S02]  /*2d50*/  @P1 LDGSTS.E.BYPASS.LTC128B.128 [R5+0x5480], [R2.64+0x80], !P4 ;  /* 0x0548008002051fae */ /* 0x0003e4000e101d46 */
[----:B-1----:R-:W-:-:S05]  /*2d60*/  @P0 IADD3 R3, P1, R159, R4, RZ ;  /* 0x000000049f030210 */ /* 0x002fca0007f3e0ff */
[----:B------:R-:W-:Y:S01]  /*2d70*/  @P0 IMAD.X R6, R6, 0x1, R157, P1 ;  /* 0x0000000106060824 */ /* 0x000fe200008e069d */
[----:B------:R-:W-:-:S04]  /*2d80*/  @P0 LEA R2, P1, R3, c[0x0][0x220], 0x1 ;  /* 0x0000880003020a11 */ /* 0x000fc800078208ff */
[----:B------:R-:W-:Y:S02]  /*2d90*/  @P0 LEA.HI.X R3, R3, c[0x0][0x224], R6, 0x1, P1 ;  /* 0x0000890003030a11 */ /* 0x000fe400008f0c06 */
[----:B------:R-:W-:-:S04]  /*2da0*/  ISETP.NE.U32.AND P1, PT, RZ, c[0x0][0x340], PT ;  /* 0x0000d000ff007a0c */ /* 0x000fc80003f25070 */
[----:B------:R-:W-:-:S13]  /*2db0*/  ISETP.NE.AND.EX P1, PT, RZ, c[0x0][0x344], PT, P1 ;  /* 0x0000d100ff007a0c */ /* 0x000fda0003f25310 */
[----:B------:R-:W-:-:S06]  /*2dc0*/  @P1 IMAD.WIDE R6, R18, R15, c[0x0][0x340] ;  /* 0x0000d00012061625 */ /* 0x000fcc00078e020f */
[----:B------:R1:W2:Y:S04]  /*2dd0*/  @P1 LDG.E R6, [R6.64] ;  /* 0x0000000606061981 */ /* 0x0002a8000c1e1900 */
[----:B------:R-:W3:Y:S01]  /*2de0*/  S2R R19, SR_TID.X ;  /* 0x0000000000137919 */ /* 0x000ee20000002100 */
[----:B-1----:R-:W-:-:S05]  /*2df0*/  IMAD.IADD R7, R12, 0x1, R150 ;  /* 0x000000010c077824 */ /* 0x002fca00078e0296 */
[----:B------:R-:W-:Y:S01]  /*2e00*/  SHF.R.S32.HI R11, RZ, 0x1f, R7 ;  /* 0x0000001fff0b7819 */ /* 0x000fe20000011407 */
[----:B------:R-:W-:-:S04]  /*2e10*/  IMAD.WIDE.U32 R4, R7, c[0x0][0x1e0], RZ ;  /* 0x0000780007047a25 */ /* 0x000fc800078e00ff */
[----:B------:R-:W-:-:S04]  /*2e20*/  IMAD R8, R11, c[0x0][0x1e0], RZ ;  /* 0x000078000b087a24 */ /* 0x000fc800078e02ff */
[----:B------:R-:W-:-:S05]  /*2e30*/  IMAD R8, R7, c[0x0][0x1e4], R8 ;  /* 0x0000790007087a24 */ /* 0x000fca00078e0208 */
[----:B------:R-:W-:-:S05]  /*2e40*/  IADD3 R5, R5, R8, RZ ;  /* 0x0000000805057210 */ /* 0x000fca0007ffe0ff */
[----:B------:R-:W-:-:S04]  /*2e50*/  IMAD.WIDE.U32 R8, R22, c[0x0][0x1e8], R4 ;  /* 0x00007a0016087a25 */ /* 0x000fc800078e0004 */
[----:B------:R-:W-:Y:S02]  /*2e60*/  @P0 IMAD.SHL.U32 R4, R21, 0x2, RZ ;  /* 0x0000000215040824 */ /* 0x000fe400078e00ff */
[----:B------:R-:W-:-:S03]  /*2e70*/  IMAD R5, R22, c[0x0][0x1ec], R9 ;  /* 0x00007b0016057a24 */ /* 0x000fc600078e0209 */
[----:B------:R1:W-:Y:S04]  /*2e80*/  @P0 LDGSTS.E.BYPASS.LTC128B.128 [R4+0x4480], [R2.64], !P6 ;  /* 0x0448000002040fae */ /* 0x0003e8000f101d46 */
[----:B------:R1:W-:Y:S04]  /*2e90*/  @P0 LDGSTS.E.BYPASS.LTC128B.128 [R4+0x5080], [R2.64+0x40], !P5 ;  /* 0x0508004002040fae */ /* 0x0003e8000e901d46 */
[----:B------:R1:W-:Y:S01]  /*2ea0*/  @P0 LDGSTS.E.BYPASS.LTC128B.128 [R4+0x5c80], [R2.64+0x80], !P4 ;  /* 0x05c8008002040fae */ /* 0x0003e2000e101d46 */
[----:B------:R-:W-:-:S03]  /*2eb0*/  IMAD.MOV.U32 R162, RZ, RZ, c[0x0][0x27c] ;  /* 0x00009f00ffa27624 */ /* 0x000fc600078e00ff */
[----:B------:R-:W0:Y:S01]  /*2ec0*/  LDGDEPBAR ;  /* 0x00000000000079af */ /* 0x000e220000000000 */
[----:B------:R-:W-:Y:S01]  /*2ed0*/  WARPSYNC 0xffffffff ;  /* 0xffffffff00007948 */ /* 0x000fe20003800000 */
[----:B------:R-:W-:Y:S02]  /*2ee0*/  ISETP.GE.AND P2, PT, R136, c[0x0][0x27c], PT ;  /* 0x00009f0088007a0c */ /* 0x000fe40003f46270 */
[----:B------:R-:W-:Y:S02]  /*2ef0*/  SHF.R.S32.HI R147, RZ, 0x1f, R146 ;  /* 0x0000001fff937819 */ /* 0x000fe40000011492 */
[----:B-----5:R-:W-:Y:S01]  /*2f00*/  SHF.R.S32.HI R25, RZ, 0x1f, R133 ;  /* 0x0000001fff197819 */ /* 0x020fe20000011485 */
[----:B-1----:R-:W-:Y:S01]  /*2f10*/  IMAD.MOV.U32 R4, RZ, RZ, R8 ;  /* 0x000000ffff047224 */ /* 0x002fe200078e0008 */
[----:B--2---:R-:W-:Y:S01]  /*2f20*/  @P1 SHF.R.S32.HI R10, RZ, 0x1f, R6 ;  /* 0x0000001fff0a1819 */ /* 0x004fe20000011406 */
[----:B------:R-:W-:Y:S01]  /*2f30*/  @!P1 IMAD.MOV.U32 R10, RZ, RZ, R20 ;  /* 0x000000ffff0a9224 */ /* 0x000fe200078e0014 */
[----:B---3--:R-:W-:-:S04]  /*2f40*/  LEA.HI R20, R19, R19, RZ, 0x1 ;  /* 0x0000001313147211 */ /* 0x008fc800078f08ff */
[----:B------:R-:W-:Y:S02]  /*2f50*/  SHF.R.S32.HI R20, RZ, 0x1, R20 ;  /* 0x00000001ff147819 */ /* 0x000fe40000011414 */
[----:B------:R-:W-:Y:S02]  /*2f60*/  @!P1 MOV R6, R18 ;  /* 0x0000001200069202 */ /* 0x000fe40000000f00 */
[----:B------:R-:W-:Y:S02]  /*2f70*/  SEL R21, R10, RZ, !P3 ;  /* 0x000000ff0a157207 */ /* 0x000fe40005800000 */
[----:B------:R-:W-:Y:S02]  /*2f80*/  SHF.R.S32.HI R9, RZ, 0x1f, R20 ;  /* 0x0000001fff097819 */ /* 0x000fe40000011414 */
[----:B------:R-:W-:Y:S01]  /*2f90*/  SEL R15, R6, RZ, !P3 ;  /* 0x000000ff060f7207 */ /* 0x000fe20005800000 */
[----:B------:R-:W-:Y:S02]  /*2fa0*/  IMAD R2, R21, c[0x0][0x1f0], RZ ;  /* 0x00007c0015027a24 */ /* 0x000fe400078e02ff */
[----:B------:R-:W-:-:S02]  /*2fb0*/  IMAD R3, R9, c[0x0][0x1e0], RZ ;  /* 0x0000780009037a24 */ /* 0x000fc400078e02ff */
[C---:B------:R-:W-:Y:S02]  /*2fc0*/  IMAD R2, R15.reuse, c[0x0][0x1f4], R2 ;  /* 0x00007d000f027a24 */ /* 0x040fe400078e0202 */
[----:B------:R-:W-:-:S04]  /*2fd0*/  IMAD.WIDE.U32 R80, R15, c[0x0][0x1f0], R4 ;  /* 0x00007c000f507a25 */ /* 0x000fc800078e0004 */
[----:B------:R-:W-:-:S04]  /*2fe0*/  IMAD.WIDE.U32 R160, R20, c[0x0][0x1e0], RZ ;  /* 0x0000780014a07a25 */ /* 0x000fc800078e00ff */
[----:B------:R-:W-:Y:S01]  /*2ff0*/  IMAD R3, R20, c[0x0][0x1e4], R3 ;  /* 0x0000790014037a24 */ /* 0x000fe200078e0203 */
[----:B------:R-:W-:Y:S02]  /*3000*/  SHF.L.U32 R6, R162, 0x1, RZ ;  /* 0x00000001a2067819 */ /* 0x000fe400000006ff */
[----:B------:R-:W-:Y:S01]  /*3010*/  IADD3 R79, R81, R2, RZ ;  /* 0x00000002514f7210 */ /* 0x000fe20007ffe0ff */
[----:B------:R-:W-:Y:S02]  /*3020*/  IMAD.IADD R128, R161, 0x1, R3 ;  /* 0x00000001a1807824 */ /* 0x000fe400078e0203 */
[----:B------:R-:W2:Y:S01]  /*3030*/  LDL R35, [R1+0x68] ;  /* 0x0000680001237983 */ /* 0x000ea20000100800 */
[----:B------:R-:W-:Y:S01]  /*3040*/  IMAD.WIDE.U32 R2, R22, c[0x0][0x260], R16 ;  /* 0x0000980016027a25 */ /* 0x000fe200078e0010 */
[----:B------:R-:W-:Y:S02]  /*3050*/  IADD3 R131, P0, R20, R7, RZ ;  /* 0x0000000714837210 */ /* 0x000fe40007f1e0ff */
[----:B------:R-:W3:Y:S01]  /*3060*/  LDL R29, [R1+0x6c] ;  /* 0x00006c00011d7983 */ /* 0x000ee20000100800 */
[----:B------:R-:W-:Y:S01]  /*3070*/  IMAD R4, R14, c[0x0][0x268], RZ ;  /* 0x00009a000e047a24 */ /* 0x000fe200078e02ff */
[----:B------:R-:W-:Y:S01]  /*3080*/  SEL R16, RZ, c[0x0][0x27c], !P2 ;  /* 0x00009f00ff107a07 */ /* 0x000fe20005000000 */
[----:B------:R-:W-:Y:S01]  /*3090*/  IMAD R3, R22, c[0x0][0x264], R3 ;  /* 0x0000990016037a24 */ /* 0x000fe200078e0203 */
[----:B------:R-:W4:Y:S01]  /*30a0*/  LDL R34, [R1+0x70] ;  /* 0x0000700001227983 */ /* 0x000f220000100800 */
[----:B------:R-:W-:Y:S01]  /*30b0*/  IMAD R8, R9, c[0x0][0x280], RZ ;  /* 0x0000a00009087a24 */ /* 0x000fe200078e02ff */
[----:B------:R-:W-:Y:S01]  /*30c0*/  ISETP.GE.AND P1, PT, R144, c[0x0][0x27c], PT ;  /* 0x00009f0090007a0c */ /* 0x000fe20003f26270 */
[----:B------:R-:W-:Y:S01]  /*30d0*/  IMAD.X R130, R11, 0x1, R9, P0 ;  /* 0x000000010b827824 */ /* 0x000fe200000e0609 */
[C---:B------:R-:W-:Y:S01]  /*30e0*/  IADD3 R19, -R6.reuse, c[0x0][0x1d4], RZ ;  /* 0x0000750006137a10 */ /* 0x040fe20007ffe1ff */
[----:B------:R-:W-:Y:S01]  /*30f0*/  IMAD R28, R13, c[0x0][0x26c], R4 ;  /* 0x00009b000d1c7a24 */ /* 0x000fe200078e0204 */
[----:B------:R-:W-:Y:S01]  /*3100*/  ISETP.GE.AND P0, PT, R143, c[0x0][0x27c], PT ;  /* 0x00009f008f007a0c */ /* 0x000fe20003f06270 */
[----:B------:R-:W-:Y:S01]  /*3110*/  IMAD R9, R9, c[0x0][0x290], RZ ;  /* 0x0000a40009097a24 */ /* 0x000fe200078e02ff */
[CC--:B------:R-:W-:Y:S01]  /*3120*/  SEL R18, R6.reuse, R19.reuse, !P2 ;  /* 0x0000001306127207 */ /* 0x0c0fe20005000000 */
[----:B------:R-:W-:Y:S01]  /*3130*/  IMAD.WIDE.U32 R84, R13, c[0x0][0x268], R2 ;  /* 0x00009a000d547a25 */ /* 0x000fe200078e0002 */
[----:B------:R-:W-:-:S02]  /*3140*/  SEL R17, R6, R19, !P1 ;  /* 0x0000001306117207 */ /* 0x000fc40004800000 */
[----:B------:R-:W-:Y:S01]  /*3150*/  SEL R19, R6, R19, !P0 ;  /* 0x0000001306137207 */ /* 0x000fe20004000000 */
[----:B------:R-:W-:Y:S01]  /*3160*/  IMAD.WIDE.U32 R4, R20, c[0x0][0x280], R146 ;  /* 0x0000a00014047a25 */ /* 0x000fe200078e0092 */
[----:B------:R-:W-:Y:S01]  /*3170*/  ULDC.U8 UR4, c[0x0][0x298] ;  /* 0x0000a60000047ab9 */ /* 0x000fe20000000000 */
[----:B------:R-:W-:Y:S02]  /*3180*/  ISETP.GE.AND P2, PT, R162, 0x1, PT ;  /* 0x00000001a200780c */ /* 0x000fe40003f46270 */
[C---:B------:R-:W-:Y:S02]  /*3190*/  IMAD R8, R20.reuse, c[0x0][0x284], R8 ;  /* 0x0000a10014087a24 */ /* 0x040fe400078e0208 */
[----:B------:R-:W-:-:S04]  /*31a0*/  IMAD.WIDE.U32 R12, R20, c[0x0][0x280], R136 ;  /* 0x0000a000140c7a25 */ /* 0x000fc800078e0088 */
[----:B------:R-:W-:Y:S02]  /*31b0*/  IMAD R14, R20, c[0x0][0x294], R9 ;  /* 0x0000a500140e7a24 */ /* 0x000fe400078e0209 */
[----:B------:R-:W-:Y:S02]  /*31c0*/  IMAD.IADD R9, R5, 0x1, R8 ;  /* 0x0000000105097824 */ /* 0x000fe400078e0208 */
[----:B------:R-:W-:Y:S02]  /*31d0*/  IMAD.IADD R5, R8, 0x1, R13 ;  /* 0x0000000108057824 */ /* 0x000fe400078e020d */
[----:B------:R-:W-:Y:S02]  /*31e0*/  IMAD.IADD R13, R136, 0x1, R16 ;  /* 0x00000001880d7824 */ /* 0x000fe400078e0210 */
[----:B------:R-:W-:-:S04]  /*31f0*/  IMAD.WIDE.U32 R2, R22, c[0x0][0x210], R136 ;  /* 0x0000840016027a25 */ /* 0x000fc800078e0088 */
[----:B------:R-:W-:Y:S02]  /*3200*/  IMAD.MOV.U32 R8, RZ, RZ, R4 ;  /* 0x000000ffff087224 */ /* 0x000fe400078e0004 */
[----:B------:R-:W-:Y:S01]  /*3210*/  IMAD.MOV.U32 R4, RZ, RZ, R12 ;  /* 0x000000ffff047224 */ /* 0x000fe200078e000c */
[----:B------:R-:W-:Y:S01]  /*3220*/  SHF.R.S32.HI R12, RZ, 0x1f, R13 ;  /* 0x0000001fff0c7819 */ /* 0x000fe2000001140d */
[----:B------:R-:W-:Y:S02]  /*3230*/  IMAD R11, R22, c[0x0][0x214], R3 ;  /* 0x00008500160b7a24 */ /* 0x000fe400078e0203 */
[----:B------:R-:W-:Y:S01]  /*3240*/  IMAD.MOV.U32 R10, RZ, RZ, R2 ;  /* 0x000000ffff0a7224 */ /* 0x000fe200078e0002 */
[-C--:B------:R-:W-:Y:S01]  /*3250*/  LEA.HI R16, R12, R13.reuse, RZ, 0x3 ;  /* 0x0000000d0c107211 */ /* 0x080fe200078f18ff */
[----:B------:R-:W-:Y:S01]  /*3260*/  IMAD.WIDE.U32 R6, R20, c[0x0][0x290], R146 ;  /* 0x0000a40014067a25 */ /* 0x000fe200078e0092 */
[----:B------:R-:W-:-:S03]  /*3270*/  LEA.HI R22, R12, R13, RZ, 0x5 ;  /* 0x0000000d0c167211 */ /* 0x000fc600078f28ff */
[----:B------:R-:W-:Y:S01]  /*3280*/  IMAD.WIDE.U32 R2, R20, c[0x0][0x290], R136 ;  /* 0x0000a40014027a25 */ /* 0x000fe200078e0088 */
[----:B------:R-:W-:-:S03]  /*3290*/  SEL R12, RZ, c[0x0][0x27c], !P1 ;  /* 0x00009f00ff0c7a07 */ /* 0x000fc60004800000 */
[----:B------:R-:W-:Y:S02]  /*32a0*/  IMAD.IADD R7, R7, 0x1, R14 ;  /* 0x0000000107077824 */ /* 0x000fe400078e020e */
[----:B------:R-:W-:Y:S01]  /*32b0*/  IMAD.IADD R3, R14, 0x1, R3 ;  /* 0x000000010e037824 */ /* 0x000fe200078e0203 */
[----:B------:R-:W-:Y:S01]  /*32c0*/  SHF.R.S32.HI R14, RZ, 0x1f, R17 ;  /* 0x0000001fff0e7819 */ /* 0x000fe20000011411 */
[----:B------:R-:W-:Y:S01]  /*32d0*/  IMAD.IADD R12, R144, 0x1, R12 ;  /* 0x00000001900c7824 */ /* 0x000fe200078e020c */
[----:B------:R-:W-:Y:S02]  /*32e0*/  SHF.R.S32.HI R13, RZ, 0x1f, R19 ;  /* 0x0000001fff0d7819 */ /* 0x000fe40000011413 */
[----:B------:R-:W-:Y:S01]  /*32f0*/  LEA.HI R23, R14, R17, RZ, 0x4 ;  /* 0x000000110e177211 */ /* 0x000fe200078f20ff */
[----:B------:R-:W-:Y:S01]  /*3300*/  IMAD R14, R21, c[0x0][0x218], RZ ;  /* 0x00008600150e7a24 */ /* 0x000fe200078e02ff */
[----:B------:R-:W-:Y:S02]  /*3310*/  LEA.HI R21, R13, R19, RZ, 0x4 ;  /* 0x000000130d157211 */ /* 0x000fe400078f20ff */
[----:B------:R-:W-:Y:S01]  /*3320*/  SHF.R.S32.HI R13, RZ, 0x1f, R12 ;  /* 0x0000001fff0d7819 */ /* 0x000fe2000001140c */
[----:B------:R-:W-:Y:S01]  /*3330*/  IMAD.WIDE.U32 R102, R15, c[0x0][0x218], R10 ;  /* 0x000086000f667a25 */ /* 0x000fe200078e000a */
[----:B------:R-:W-:-:S02]  /*3340*/  SHF.R.S32.HI R20, RZ, 0x1f, R18 ;  /* 0x0000001fff147819 */ /* 0x000fc40000011412 */
[----:B------:R-:W-:Y:S01]  /*3350*/  SEL R17, RZ, c[0x0][0x27c], !P0 ;  /* 0x00009f00ff117a07 */ /* 0x000fe20004000000 */
[----:B------:R-:W-:Y:S01]  /*3360*/  IMAD R27, R15, c[0x0][0x21c], R14 ;  /* 0x000087000f1b7a24 */ /* 0x000fe200078e020e */
[CC--:B------:R-:W-:Y:S02]  /*3370*/  LEA.HI R11, R13.reuse, R12.reuse, RZ, 0x5 ;  /* 0x0000000c0d0b7211 */ /* 0x0c0fe400078f28ff */
[----:B------:R-:W-:Y:S01]  /*3380*/  LEA.HI R15, R13, R12, RZ, 0x3 ;  /* 0x0000000c0d0f7211 */ /* 0x000fe200078f18ff */
[----:B------:R-:W-:Y:S01]  /*3390*/  IMAD.IADD R14, R143, 0x1, R17 ;  /* 0x000000018f0e7824 */ /* 0x000fe200078e0211 */
[----:B------:R-:W-:Y:S02]  /*33a0*/  LEA.HI R24, R20, R18, RZ, 0x4 ;  /* 0x0000001214187211 */ /* 0x000fe400078f20ff */
[----:B------:R-:W-:Y:S02]  /*33b0*/  SHF.R.S32.HI R11, RZ, 0x5, R11 ;  /* 0x00000005ff0b7819 */ /* 0x000fe4000001140b */
[----:B------:R-:W-:-:S02]  /*33c0*/  SHF.R.S32.HI R17, RZ, 0x5, R22 ;  /* 0x00000005ff117819 */ /* 0x000fc40000011416 */
[----:B------:R-:W-:-:S04]  /*33d0*/  SHF.R.S32.HI R10, RZ, 0x1f, R14 ;  /* 0x0000001fff0a7819 */ /* 0x000fc8000001140e */
[----:B------:R-:W-:Y:S02]  /*33e0*/  LEA.HI R13, R10, R14, RZ, 0x3 ;  /* 0x0000000e0a0d7211 */ /* 0x000fe400078f18ff */
[----:B------:R-:W-:Y:S01]  /*33f0*/  IADD3 R125, P1, P0, R80, R160, R136 ;  /* 0x000000a0507d7210 */ /* 0x000fe2000783e088 */
[----:B------:R-:W-:Y:S01]  /*3400*/  IMAD R152, R134, c[0x0][0x1e4], RZ ;  /* 0x0000790086987a24 */ /* 0x000fe200078e02ff */
[----:B------:R-:W-:Y:S01]  /*3410*/  LOP3.LUT R105, R16, 0xfffffff8, RZ, 0xc0, !PT ;  /* 0xfffffff810697812 */ /* 0x000fe200078ec0ff */
[C---:B------:R-:W-:Y:S01]  /*3420*/  IMAD R153, R134.reuse, c[0x0][0x284], RZ ;  /* 0x0000a10086997a24 */ /* 0x040fe200078e02ff */
[----:B------:R-:W-:Y:S01]  /*3430*/  IADD3.X R124, R79, R128, R137, P1, P0 ;  /* 0x000000804f7c7210 */ /* 0x000fe20000fe0489 */
[C---:B------:R-:W-:Y:S01]  /*3440*/  IMAD R154, R134.reuse, c[0x0][0x294], RZ ;  /* 0x0000a500869a7a24 */ /* 0x040fe200078e02ff */
[----:B------:R-:W-:Y:S01]  /*3450*/  ISETP.NE.AND P0, PT, RZ, UR4, PT ;  /* 0x00000004ff007c0c */ /* 0x000fe2000bf05270 */
[----:B------:R-:W-:Y:S01]  /*3460*/  IMAD.WIDE.U32 R140, R134, c[0x0][0x1e0], RZ ;  /* 0x00007800868c7a25 */ /* 0x000fe200078e00ff */
[----:B------:R-:W-:-:S02]  /*3470*/  LOP3.LUT R104, R15, 0xfffffff8, RZ, 0xc0, !PT ;  /* 0xfffffff80f687812 */ /* 0x000fc400078ec0ff */
[----:B------:R-:W-:Y:S01]  /*3480*/  LOP3.LUT R89, R13, 0xfffffff8, RZ, 0xc0, !PT ;  /* 0xfffffff80d597812 */ /* 0x000fe200078ec0ff */
        /* <DEDUP_REMOVED lines=26> */
[----:B------:R-:W-:Y:S02]  /*3630*/  LEA.HI.SX32 R12, R16, R10, 0x1d ;  /* 0x0000000a100c7211 */ /* 0x000fe400078feaff */
[----:B------:R-:W-:Y:S02]  /*3640*/  SHF.R.S32.HI R18, RZ, 0x5, R17 ;  /* 0x00000005ff127819 */ /* 0x000fe40000011411 */
[----:B------:R-:W-:Y:S02]  /*3650*/  LEA.HI.SX32 R11, R15, R11, 0x1d ;  /* 0x0000000b0f0b7211 */ /* 0x000fe400078feaff */
[----:B------:R-:W-:Y:S01]  /*3660*/  LEA.HI.SX32 R10, R13, R14, 0x1d ;  /* 0x0000000e0d0a7211 */ /* 0x000fe200078feaff */
[----:B------:R-:W-:Y:S01]  /*3670*/  IMAD R22, R18, 0x600, R34 ;  /* 0x0000060012167824 */ /* 0x000fe200078e0222 */
[----:B------:R-:W-:-:S02]  /*3680*/  SHF.R.S32.HI R17, RZ, 0x1f, R12 ;  /* 0x0000001fff117819 */ /* 0x000fc4000001140c */
[----:B------:R-:W-:Y:S02]  /*3690*/  SHF.R.S32.HI R14, RZ, 0x1f, R11 ;  /* 0x0000001fff0e7819 */ /* 0x000fe4000001140b */
[----:B------:R-:W-:Y:S02]  /*36a0*/  SHF.R.S32.HI R18, RZ, 0x1f, R10 ;  /* 0x0000001fff127819 */ /* 0x000fe4000001140a */
[----:B------:R-:W-:Y:S01]  /*36b0*/  IADD3 R26, R20, R19, RZ ;  /* 0x00000013141a7210 */ /* 0x000fe20007ffe0ff */
[----:B------:R-:W-:Y:S01]  /*36c0*/  IMAD.SHL.U32 R83, R11, 0x8, RZ ;  /* 0x000000080b537824 */ /* 0x000fe200078e00ff */
[----:B------:R-:W-:Y:S01]  /*36d0*/  LEA.HI R19, R17, R12, RZ, 0x2 ;  /* 0x0000000c11137211 */ /* 0x000fe200078f10ff */
[----:B------:R-:W-:Y:S01]  /*36e0*/  IMAD.SHL.U32 R86, R12, 0x8, RZ ;  /* 0x000000080c567824 */ /* 0x000fe200078e00ff */
[----:B------:R-:W-:Y:S01]  /*36f0*/  LEA.HI R17, R14, R11, RZ, 0x2 ;  /* 0x0000000b0e117211 */ /* 0x000fe200078f10ff */
[----:B------:R-:W-:Y:S01]  /*3700*/  IMAD.SHL.U32 R87, R10, 0x8, RZ ;  /* 0x000000080a577824 */ /* 0x000fe200078e00ff */
[----:B------:R-:W-:-:S02]  /*3710*/  LEA.HI R11, R18, R10, RZ, 0x2 ;  /* 0x0000000a120b7211 */ /* 0x000fc400078f10ff */
[C---:B------:R-:W-:Y:S02]  /*3720*/  LOP3.LUT R20, R35.reuse, 0x18, R13, 0xf8, !PT ;  /* 0x0000001823147812 */ /* 0x040fe400078ef80d */
        /* <DEDUP_REMOVED lines=14> */
[C---:B------:R-:W-:Y:S02]  /*3810*/  IMAD R10, R25.reuse, c[0x0][0x290], RZ ;  /* 0x0000a400190a7a24 */ /* 0x040fe400078e02ff */
        /* <DEDUP_REMOVED lines=20> */
.L_x_1243:
        /* <DEDUP_REMOVED lines=8> */
[----:B------:R-:W-:Y:S01]  /*39e0*/  IMAD R3, R82, R140, R2 ;  /* 0x0000008c52037224 */ /* 0x000fe200078e0202 */
[----:B------:R-:W-:Y:S03]  /*39f0*/  IADD3 R2, P0, R125, R10, RZ ;  /* 0x0000000a7d027210 */ /* 0x000fe60007f1e0ff */
[----:B------:R-:W-:Y:S04]  /*3a00*/  IMAD.IADD R16, R11, 0x1, R3 ;  /* 0x000000010b107824 */ /* 0x000fe800078e0203 */
[----:B------:R-:W-:Y:S01]  /*3a10*/  IMAD.X R3, R16, 0x1, R124, P0 ;  /* 0x0000000110037824 */ /* 0x000fe200000e067c */
[----:B------:R-:W-:Y:S02]  /*3a20*/  LEA R54, P0, R2, c[0x0][0x1c8], 0x1 ;  /* 0x0000720002367a11 */ /* 0x000fe400078008ff */
[----:B-1----:R-:W-:Y:S02]  /*3a30*/  LEA.HI R163, R168, R168, RZ, 0x1 ;  /* 0x000000a8a8a37211 */ /* 0x002fe400078f08ff */
[----:B------:R-:W-:Y:S02]  /*3a40*/  LEA.HI.X R55, R2, c[0x0][0x1cc], R3, 0x1, P0 ;  /* 0x0000730002377a11 */ /* 0x000fe400000f0c03 */
[----:B------:R-:W-:Y:S01]  /*3a50*/  SHF.R.S32.HI R163, RZ, 0x1, R163 ;  /* 0x00000001ffa37819 */ /* 0x000fe200000114a3 */
        /* <DEDUP_REMOVED lines=73> */
.L_x_1221:
[----:B------:R-:W-:Y:S05]  /*3ef0*/  BSYNC B0 ;  /* 0x0000000000007941 */ /* 0x000fea0003800000 */
.L_x_1220:
        /* <DEDUP_REMOVED lines=89> */
.L_x_1224:
[----:B------:R-:W-:Y:S05]  /*4490*/  BSYNC B0 ;  /* 0x0000000000007941 */ /* 0x000fea0003800000 */
.L_x_1223:
        /* <DEDUP_REMOVED lines=56> */
.L_x_1226:
[----:B------:R-:W-:Y:S05]  /*4820*/  BSYNC B0 ;  /* 0x0000000000007941 */ /* 0x000fea0003800000 */
.L_x_1225:
        /* <DEDUP_REMOVED lines=56> */
.L_x_1228:
[----:B------:R-:W-:Y:S05]  /*4bb0*/  BSYNC B0 ;  /* 0x0000000000007941 */ /* 0x000fea0003800000 */
.L_x_1227:
        /* <DEDUP_REMOVED lines=57> */
.L_x_1230:
[----:B------:R-:W-:Y:S05]  /*4f50*/  BSYNC B0 ;  /* 0x0000000000007941 */ /* 0x000fea0003800000 */
.L_x_1229:
        /* <DEDUP_REMOVED lines=57> */
.L_x_1232:
[----:B------:R-:W-:Y:S05]  /*52f0*/  BSYNC B0 ;  /* 0x0000000000007941 */ /* 0x000fea0003800000 */
.L_x_1231:
        /* <DEDUP_REMOVED lines=57> */
.L_x_1219:
        /* <DEDUP_REMOVED lines=47> */
.L_x_1234:
[----:B------:R-:W-:Y:S05]  /*5980*/  BSYNC B0 ;  /* 0x0000000000007941 */ /* 0x000fea0003800000 */
.L_x_1233:
        /* <DEDUP_REMOVED lines=149> */
.L_x_1236:
[----:B------:R-:W-:Y:S05]  /*62e0*/  BSYNC B0 ;  /* 0x0000000000007941 */ /* 0x000fea0003800000 */
.L_x_1235:
        /* <DEDUP_REMOVED lines=115> */
.L_x_1238:
[----:B------:R-:W-:Y:S05]  /*6a20*/  BSYNC B0 ;  /* 0x0000000000007941 */ /* 0x000fea0003800000 */
.L_x_1237:
[----:B------:R-:W-:Y:S11]  /*6a30*/  ISETP.GE.AND P0, PT, R143, c[0x0][0x1d4], PT ;  /* 0x000075008f007a0c */ /* 0x000ff60003f06270 */
[----:B------:R-:W-:Y:S02]  /*6a40*/  @!UPT UIADD3 URZ, URZ, URZ, URZ ;  /* 0x0000003f3f3ff290 */ /* 0x000fe4000fffe03f */
[----:B------:R-:W-:-:S05]  /*6a50*/  @P0 BRA `(.L_x_1222) ;  /* 0x000008f000000947 */ /* 0x000fca0003800000 */
[----:B-1----:R-:W-:Y:S01]  /*6a60*/  LDS.128 R40, [R106+0x3c80] ;  /* 0x003c80006a287984 */ /* 0x002fe20000000c00 */
[----:B------:R-:W-:Y:S04]  /*6a70*/  IADD3 R2, P1, P0, R80, R71, R89 ;  /* 0x0000004750027210 */ /* 0x000fe8000783e059 */
[----:B------:R-:W-:Y:S02]  /*6a80*/  IADD3.X R3, R79, R70, R114, P1, P0 ;  /* 0x000000464f037210 */ /* 0x000fe40000fe0472 */
[C---:B------:R-:W-:Y:S01]  /*6a90*/  LEA R46, P0, R2.reuse, c[0x0][0x1c8], 0x1 ;  /* 0x00007200022e7a11 */ /* 0x040fe200078008ff */
[----:B------:R-:W1:Y:S03]  /*6aa0*/  LDS.128 R12, [R109+0x3c80] ;  /* 0x003c80006d0c7984 */ /* 0x000e660000000c00 */
[----:B------:R-:W-:Y:S02]  /*6ab0*/  LEA.HI.X R47, R2, c[0x0][0x1cc], R3, 0x1, P0 ;  /* 0x00007300022f7a11 */ /* 0x000fe400000f0c03 */
[----:B------:R-:W-:Y:S11]  /*6ac0*/  ISETP.GE.AND P0, PT, R143, c[0x0][0x27c], PT ;  /* 0x00009f008f007a0c */ /* 0x000ff60003f06270 */
[----:B------:R-:W-:Y:S02]  /*6ad0*/  @!UPT UIADD3 URZ, URZ, URZ, URZ ;  /* 0x0000003f3f3ff290 */ /* 0x000fe4000fffe03f */
[----:B------:R-:W-:Y:S01]  /*6ae0*/  @!P0 HADD2.F32 R2, -RZ, R28.H0_H0 ;  /* 0x2000001cff028230 */ /* 0x000fe20000004100 */
[----:B------:R-:W-:Y:S01]  /*6af0*/  @!P0 SHF.R.U64 R11, R22, 0x10, R23 ;  /* 0x00000010160b8819 */ /* 0x000fe20000001217 */
[--C-:B------:R-:W-:Y:S01]  /*6b00*/  @!P0 HADD2.F32 R22, -RZ, R63.reuse.H0_H0 ;  /* 0x2000003fff168230 */ /* 0x100fe20000004100 */
[----:B------:R-:W-:Y:S01]  /*6b10*/  @!P0 SHF.R.U32.HI R6, RZ, 0x10, R21 ;  /* 0x00000010ff068819 */ /* 0x000fe20000011615 */
[----:B------:R-:W-:Y:S01]  /*6b20*/  @!P0 HADD2.F32 R19, -RZ, R63.H1_H1 ;  /* 0x3000003fff138230 */ /* 0x000fe20000004100 */
[----:B------:R-:W-:Y:S01]  /*6b30*/  @!P0 SHF.R.U32.HI R18, RZ, 0x10, R57 ;  /* 0x00000010ff128819 */ /* 0x000fe20000011639 */
[----:B------:R-:W-:Y:S01]  /*6b40*/  @!P0 HADD2.F32 R27, -RZ, R64.H0_H0 ;  /* 0x20000040ff1b8230 */ /* 0x000fe20000004100 */
[----:B------:R-:W-:Y:S01]  /*6b50*/  @!P0 SHF.R.U32.HI R17, RZ, 0x10, R23 ;  /* 0x00000010ff118819 */ /* 0x000fe20000011617 */
[----:B------:R-:W-:Y:S01]  /*6b60*/  @!P0 HADD2.F32 R8, -RZ, R6.H0_H0 ;  /* 0x20000006ff088230 */ /* 0x000fe20000004100 */
[----:B------:R-:W-:Y:S01]  /*6b70*/  @!P0 SHF.R.U64 R10, R20, 0x10, R21 ;  /* 0x00000010140a8819 */ /* 0x000fe20000001215 */
[----:B------:R-:W-:Y:S01]  /*6b80*/  @!P0 HADD2.F32 R25, -RZ, R18.H0_H0 ;  /* 0x20000012ff198230 */ /* 0x000fe20000004100 */
[----:B------:R-:W-:Y:S01]  /*6b90*/  @!P0 SHF.R.U64 R21, R56, 0x10, R57 ;  /* 0x0000001038158819 */ /* 0x000fe20000001239 */
[----:B------:R-:W-:Y:S01]  /*6ba0*/  @!P0 HADD2.F32 R17, -RZ, R17.H0_H0 ;  /* 0x20000011ff118230 */ /* 0x000fe20000004100 */
[--C-:B------:R-:W-:Y:S01]  /*6bb0*/  @!P0 SHF.R.U64 R34, R58, 0x10, R59.reuse ;  /* 0x000000103a228819 */ /* 0x100fe2000000123b */
[----:B------:R-:W-:Y:S01]  /*6bc0*/  @!P0 HADD2.F32 R35, -RZ, R64.H1_H1 ;  /* 0x30000040ff238230 */ /* 0x000fe20000004100 */
[----:B------:R-:W-:Y:S01]  /*6bd0*/  @!P0 SHF.R.U32.HI R37, RZ, 0x10, R59 ;  /* 0x00000010ff258819 */ /* 0x000fe2000001163b */
[----:B------:R-:W-:Y:S04]  /*6be0*/  @!P0 HADD2.F32 R21, -RZ, R21.H0_H0 ;  /* 0x20000015ff158230 */ /* 0x000fe80000004100 */
[----:B------:R-:W-:Y:S01]  /*6bf0*/  @!P0 HADD2.F32 R37, -RZ, R37.H0_H0 ;  /* 0x20000025ff258230 */ /* 0x000fe20000004100 */
[----:B-1----:R-:W-:Y:S02]  /*6c00*/  @!P0 MOV R5, R13 ;  /* 0x0000000d00058202 */ /* 0x002fe40000000f00 */
[----:B------:R-:W-:Y:S02]  /*6c10*/  @!P0 MOV R9, R41 ;  /* 0x0000002900098202 */ /* 0x000fe40000000f00 */
[----:B------:R-:W-:Y:S01]  /*6c20*/  @!P0 MOV R16, R40 ;  /* 0x0000002800108202 */ /* 0x000fe20000000f00 */
[----:B------:R-:W-:Y:S02]  /*6c30*/  @!P0 HADD2.F32 R3, -RZ, R5.H0_H0 ;  /* 0x20000005ff038230 */ /* 0x000fe40000004100 */
[--C-:B------:R-:W-:Y:S02]  /*6c40*/  @!P0 HADD2.F32 R24, -RZ, R9.reuse.H0_H0 ;  /* 0x20000009ff188230 */ /* 0x100fe40000004100 */
[----:B------:R-:W-:Y:S01]  /*6c50*/  @!P0 HADD2.F32 R23, -RZ, R9.H1_H1 ;  /* 0x30000009ff178230 */ /* 0x000fe20000004100 */
[-C--:B------:R-:W-:Y:S01]  /*6c60*/  @!P0 FMUL.FTZ R4, R3, R2.reuse ;  /* 0x0000000203048220 */ /* 0x080fe20000410000 */
[----:B------:R-:W-:Y:S01]  /*6c70*/  @!P0 HADD2.F32 R18, -RZ, R16.H0_H0 ;  /* 0x20000010ff128230 */ /* 0x000fe20000004100 */
[----:B------:R-:W-:Y:S01]  /*6c80*/  @!P0 FMUL.FTZ R7, R24, R2 ;  /* 0x0000000218078220 */ /* 0x000fe20000410000 */
[----:B------:R-:W-:Y:S01]  /*6c90*/  @!P0 HADD2.F32 R2, -RZ, R28.H1_H1 ;  /* 0x3000001cff028230 */ /* 0x000fe20000004100 */
[----:B------:R-:W-:Y:S02]  /*6ca0*/  @!P0 FMUL.FTZ R9, R23, R8 ;  /* 0x0000000817098220 */ /* 0x000fe40000410000 */
[----:B------:R-:W-:Y:S01]  /*6cb0*/  @!P0 FFMA.FTZ R52, R3, R22, -R7 ;  /* 0x0000001603348223 */ /* 0x000fe20000010807 */
[----:B------:R-:W-:Y:S01]  /*6cc0*/  @!P0 MOV R7, R12 ;  /* 0x0000000c00078202 */ /* 0x000fe20000000f00 */
[----:B------:R-:W-:Y:S01]  /*6cd0*/  @!P0 IMAD.MOV.U32 R28, RZ, RZ, R42 ;  /* 0x000000ffff1c8224 */ /* 0x000fe200078e002a */
[----:B------:R-:W-:Y:S01]  /*6ce0*/  @!P0 HADD2.F32 R3, -RZ, R5.H1_H1 ;  /* 0x30000005ff038230 */ /* 0x000fe20000004100 */
[----:B------:R-:W-:Y:S02]  /*6cf0*/  @!P0 FMUL.FTZ R20, R18, R2 ;  /* 0x0000000212148220 */ /* 0x000fe40000410000 */
[--C-:B------:R-:W-:Y:S02]  /*6d00*/  @!P0 HADD2.F32 R6, -RZ, R7.reuse.H0_H0 ;  /* 0x20000007ff068230 */ /* 0x100fe40000004100 */
[C---:B------:R-:W-:Y:S01]  /*6d10*/  @!P0 FFMA.FTZ R51, R3.reuse, R25, -R9 ;  /* 0x0000001903338223 */ /* 0x040fe20000010809 */
[----:B------:R-:W-:Y:S01]  /*6d20*/  @!P0 MOV R9, R14 ;  /* 0x0000000e00098202 */ /* 0x000fe20000000f00 */
[----:B------:R-:W-:Y:S01]  /*6d30*/  @!P0 FMUL.FTZ R5, R3, R8 ;  /* 0x0000000803058220 */ /* 0x000fe20000410000 */
[----:B------:R-:W-:Y:S01]  /*6d40*/  @!P0 HADD2.F32 R7, -RZ, R7.H1_H1 ;  /* 0x30000007ff078230 */ /* 0x000fe20000004100 */
[C---:B------:R-:W-:Y:S01]  /*6d50*/  @!P0 FMUL.FTZ R2, R6.reuse, R2 ;  /* 0x0000000206028220 */ /* 0x040fe20000410000 */
[----:B------:R-:W-:Y:S01]  /*6d60*/  @!P0 HADD2.F32 R3, -RZ, R10.H0_H0 ;  /* 0x2000000aff038230 */ /* 0x000fe20000004100 */
[-C--:B------:R-:W-:Y:S01]  /*6d70*/  @!P0 FFMA.FTZ R50, R6, R19.reuse, -R20 ;  /* 0x0000001306328223 */ /* 0x080fe20000010814 */
[----:B------:R-:W-:Y:S01]  /*6d80*/  @!P0 HADD2.F32 R6, -RZ, R29.H0_H0 ;  /* 0x2000001dff068230 */ /* 0x000fe20000004100 */
[----:B------:R-:W-:Y:S01]  /*6d90*/  @!P0 FFMA.FTZ R2, R18, R19, R2 ;  /* 0x0000001312028223 */ /* 0x000fe20000010002 */
[----:B------:R-:W-:Y:S02]  /*6da0*/  @!P0 HADD2.F32 R26, -RZ, R28.H0_H0 ;  /* 0x2000001cff1a8230 */ /* 0x000fe40000004100 */
[----:B------:R-:W-:Y:S02]  /*6db0*/  @!P0 HADD2.F32 R8, -RZ, R9.H0_H0 ;  /* 0x20000009ff088230 */ /* 0x000fe40000004100 */
[----:B------:R-:W-:Y:S01]  /*6dc0*/  @!P0 HADD2.F32 R20, -RZ, R16.H1_H1 ;  /* 0x30000010ff148230 */ /* 0x000fe20000004100 */
[-C--:B------:R-:W-:Y:S01]  /*6dd0*/  @!P0 FMUL.FTZ R10, R26, R6.reuse ;  /* 0x000000061a0a8220 */ /* 0x080fe20000410000 */
[----:B------:R-:W-:Y:S01]  /*6de0*/  @!P0 HADD2.F32 R28, -RZ, R28.H1_H1 ;  /* 0x3000001cff1c8230 */ /* 0x000fe20000004100 */
[----:B------:R-:W-:Y:S02]  /*6df0*/  @!P0 FMUL.FTZ R6, R8, R6 ;  /* 0x0000000608068220 */ /* 0x000fe40000410000 */
[----:B------:R-:W-:Y:S02]  /*6e00*/  @!P0 FMUL.FTZ R16, R20, R3 ;  /* 0x0000000314108220 */ /* 0x000fe40000410000 */
[----:B------:R-:W-:Y:S01]  /*6e10*/  @!P0 FFMA.FTZ R48, R8, R27, -R10 ;  /* 0x0000001b08308223 */ /* 0x000fe2000001080a */
[----:B------:R-:W-:Y:S01]  /*6e20*/  @!P0 MOV R10, R43 ;  /* 0x0000002b000a8202 */ /* 0x000fe20000000f00 */
        /* <DEDUP_REMOVED lines=9> */
[--C-:B------:R-:W-:Y:S01]  /*6ec0*/  @!P0 HADD2.F32 R34, -RZ, R10.reuse.H0_H0 ;  /* 0x2000000aff228230 */ /* 0x100fe20000004100 */
[----:B------:R-:W-:Y:S01]  /*6ed0*/  @!P0 FMUL.FTZ R44, R28, R16 ;  /* 0x000000101c2c8220 */ /* 0x000fe20000410000 */
[----:B------:R-:W-:Y:S01]  /*6ee0*/  @!P0 HADD2.F32 R36, -RZ, R10.H1_H1 ;  /* 0x3000000aff248230 */ /* 0x000fe20000004100 */
[----:B------:R-:W-:Y:S01]  /*6ef0*/  @!P0 FFMA.FTZ R6, R26, R27, R6 ;  /* 0x0000001b1a068223 */ /* 0x000fe20000010006 */
[----:B------:R-:W-:Y:S01]  /*6f00*/  @!P0 F2FP.PACK_AB R4, R5, R4 ;  /* 0x000000040504823e */ /* 0x000fe200000000ff */
[----:B------:R-:W-:Y:S01]  /*6f10*/  @!P0 HADD2.F32 R11, -RZ, R9.H1_H1 ;  /* 0x30000009ff0b8230 */ /* 0x000fe20000004100 */
[----:B------:R-:W-:Y:S01]  /*6f20*/  @!P0 FMUL.FTZ R39, R34, R8 ;  /* 0x0000000822278220 */ /* 0x000fe20000410000 */
[--C-:B------:R-:W-:Y:S01]  /*6f30*/  @!P0 HADD2.F32 R10, -RZ, R7.reuse.H0_H0 ;  /* 0x20000007ff0a8230 */ /* 0x100fe20000004100 */
[----:B------:R-:W-:Y:S01]  /*6f40*/  @!P0 MOV R41, R4 ;  /* 0x0000000400298202 */ /* 0x000fe20000000f00 */
[----:B------:R-:W-:Y:S01]  /*6f50*/  @!P0 HADD2.F32 R9, -RZ, R7.H1_H1 ;  /* 0x30000007ff098230 */ /* 0x000fe20000004100 */
[----:B------:R-:W-:Y:S02]  /*6f60*/  @!P0 FMUL.FTZ R38, R36, R17 ;  /* 0x0000001124268220 */ /* 0x000fe40000410000 */
[C---:B------:R-:W-:Y:S02]  /*6f70*/  @!P0 FFMA.FTZ R39, R10.reuse, R35, -R39 ;  /* 0x000000230a278223 */ /* 0x040fe40000010827 */
[----:B------:R-:W-:Y:S01]  /*6f80*/  @!P0 FFMA.FTZ R45, R9, R37, -R38 ;  /* 0x00000025092d8223 */ /* 0x000fe20000010826 */
[----:B------:R-:W-:Y:S01]  /*6f90*/  @!P0 F2FP.PACK_AB R38, R51, R52 ;  /* 0x000000343326823e */ /* 0x000fe200000000ff */
[C---:B------:R-:W-:Y:S02]  /*6fa0*/  @!P0 FFMA.FTZ R44, R11.reuse, R29, -R44 ;  /* 0x0000001d0b2c8223 */ /* 0x040fe4000001082c */
[----:B------:R-:W-:Y:S01]  /*6fb0*/  @!P0 FMUL.FTZ R7, R11, R16 ;  /* 0x000000100b078220 */ /* 0x000fe20000410000 */
[----:B------:R-:W-:Y:S01]  /*6fc0*/  @!P0 F2FP.PACK_AB R16, R49, R50 ;  /* 0x000000323110823e */ /* 0x000fe200000000ff */
[----:B------:R-:W-:Y:S01]  /*6fd0*/  @!P0 FMUL.FTZ R8, R10, R8 ;  /* 0x000000080a088220 */ /* 0x000fe20000410000 */
[----:B------:R-:W-:Y:S01]  /*6fe0*/  @!P0 F2FP.PACK_AB R11, R45, R39 ;  /* 0x000000272d0b823e */ /* 0x000fe200000000ff */
[----:B------:R-:W-:Y:S01]  /*6ff0*/  @!P0 FMUL.FTZ R9, R9, R17 ;  /* 0x0000001109098220 */ /* 0x000fe20000410000 */
[----:B------:R-:W-:Y:S01]  /*7000*/  @!P0 F2FP.PACK_AB R10, R44, R48 ;  /* 0x000000302c0a823e */ /* 0x000fe200000000ff */
[----:B------:R-:W-:Y:S01]  /*7010*/  @!P0 FFMA.FTZ R7, R28, R29, R7 ;  /* 0x0000001d1c078223 */ /* 0x000fe20000010007 */
[----:B------:R-:W-:Y:S01]  /*7020*/  @!P0 MOV R13, R38 ;  /* 0x00000026000d8202 */ /* 0x000fe20000000f00 */
[----:B------:R-:W-:Y:S01]  /*7030*/  @!P0 FFMA.FTZ R8, R34, R35, R8 ;  /* 0x0000002322088223 */ /* 0x000fe20000010008 */
[----:B------:R-:W-:Y:S01]  /*7040*/  @!P0 MOV R14, R10 ;  /* 0x0000000a000e8202 */ /* 0x000fe20000000f00 */
[----:B------:R-:W-:Y:S01]  /*7050*/  @!P0 IMAD.MOV.U32 R12, RZ, RZ, R16 ;  /* 0x000000ffff0c8224 */ /* 0x000fe200078e0010 */
[----:B------:R-:W-:Y:S01]  /*7060*/  @!P0 MOV R15, R11 ;  /* 0x0000000b000f8202 */ /* 0x000fe20000000f00 */
[----:B------:R-:W-:Y:S01]  /*7070*/  @!P0 FFMA.FTZ R9, R36, R37, R9 ;  /* 0x0000002524098223 */ /* 0x000fe20000010009 */
[----:B------:R-:W-:Y:S02]  /*7080*/  @!P0 F2FP.PACK_AB R10, R3, R2 ;  /* 0x00000002030a823e */ /* 0x000fe400000000ff */
[----:B------:R-:W-:Y:S01]  /*7090*/  @!P0 F2FP.PACK_AB R3, R7, R6 ;  /* 0x000000060703823e */ /* 0x000fe200000000ff */
[----:B------:R1:W-:Y:S01]  /*70a0*/  STG.E.128 [R46.64], R12 ;  /* 0x0000000c2e007986 */ /* 0x0003e2000c101d06 */
[----:B------:R-:W-:Y:S01]  /*70b0*/  @!P0 F2FP.PACK_AB R2, R9, R8 ;  /* 0x000000080902823e */ /* 0x000fe200000000ff */
[----:B------:R-:W-:Y:S01]  /*70c0*/  @!P0 IMAD.MOV.U32 R40, RZ, RZ, R10 ;  /* 0x000000ffff288224 */ /* 0x000fe200078e000a */
        /* <DEDUP_REMOVED lines=11> */
.L_x_1218:
[----:B------:R-:W-:Y:S05]  /*7180*/  IMAD R2, R33, -0x30, R0 ;  /* 0xffffffd021027824 */ /* 0x000fea00078e0200 */
[----:B------:R-:W-:Y:S04]  /*7190*/  IMNMX R78, R2, 0x30, PT ;  /* 0x00000030024e7817 */ /* 0x000fe80003800200 */
[----:B------:R-:W-:Y:S11]  /*71a0*/  ISETP.GE.AND P0, PT, R163, R78, PT ;  /* 0x0000004ea300720c */ /* 0x000ff60003f06270 */
[----:B------:R-:W-:Y:S02]  /*71b0*/  @!UPT UIADD3 URZ, URZ, URZ, URZ ;  /* 0x0000003f3f3ff290 */ /* 0x000fe4000fffe03f */
[----:B------:R-:W-:-:S05]  /*71c0*/  @P0 BRA `(.L_x_1222) ;  /* 0x0000018000000947 */ /* 0x000fca0003800000 */
[C---:B------:R-:W-:Y:S02]  /*71d0*/  ISETP.GE.AND P0, PT, R136.reuse, c[0x0][0x1d4], PT ;  /* 0x0000750088007a0c */ /* 0x040fe40003f06270 */
[----:B------:R-:W-:Y:S11]  /*71e0*/  IADD3 R2, R136, 0x30, RZ ;  /* 0x0000003088027810 */ /* 0x000ff60007ffe0ff */
[----:B------:R-:W1:Y:S04]  /*71f0*/  @!P0 LDS.128 R4, [R248+0x2400] ;  /* 0x00240000f8048984 */ /* 0x000e680000000c00 */
[----:B-1----:R-:W-:Y:S01]  /*7200*/  @!P0 STG.E.128 [R54.64], R4 ;  /* 0x0000000436008986 */ /* 0x002fe2000c101d06 */
[----:B------:R-:W-:Y:S11]  /*7210*/  ISETP.GE.AND P0, PT, R144, c[0x0][0x1d4], PT ;  /* 0x0000750090007a0c */ /* 0x000ff60003f06270 */
[----:B------:R-:W-:Y:S02]  /*7220*/  @!UPT UIADD3 URZ, URZ, URZ, URZ ;  /* 0x0000003f3f3ff290 */ /* 0x000fe4000fffe03f */
[----:B------:R-:W1:Y:S04]  /*7230*/  @!P0 LDS.128 R4, [R249+0x2400] ;  /* 0x00240000f9048984 */ /* 0x000e680000000c00 */
        /* <DEDUP_REMOVED lines=17> */
.L_x_1222:
[----:B------:R-:W-:Y:S05]  /*7350*/  BSYNC B1 ;  /* 0x0000000000017941 */ /* 0x000fea0003800000 */
.L_x_1217:
[----:B-12--5:R-:W-:Y:S01]  /*7360*/  IMAD R2, R82, 0x30, RZ ;  /* 0x0000003052027824 */ /* 0x026fe200078e02ff */
[----:B------:R-:W2:Y:S01]  /*7370*/  LDL R16, [R1+0xc] ;  /* 0x00000c0001107983 */ /* 0x000ea20000100800 */
[----:B------:R-:W-:Y:S01]  /*7380*/  SHF.R.S32.HI R17, RZ, 0x1f, R168 ;  /* 0x0000001fff117819 */ /* 0x000fe200000114a8 */
[----:B------:R-:W-:Y:S01]  /*7390*/  IMAD.WIDE.U32 R10, R33, 0x30, RZ ;  /* 0x00000030210a7825 */ /* 0x000fe200078e00ff */
[----:B------:R-:W-:Y:S02]  /*73a0*/  BSSY B0, `(.L_x_1239) ;  /* 0x0000052000007945 */ /* 0x000fe40003800000 */
[----:B------:R-:W-:Y:S01]  /*73b0*/  LEA.HI R17, R17, R168, RZ, 0x2 ;  /* 0x000000a811117211 */ /* 0x000fe200078f10ff */
[----:B------:R-:W-:Y:S01]  /*73c0*/  IMAD.IADD R12, R11, 0x1, R2 ;  /* 0x000000010b0c7824 */ /* 0x000fe200078e0202 */
[----:B------:R-:W-:Y:S02]  /*73d0*/  IADD3 R4, P0, R126, R10, RZ ;  /* 0x0000000a7e047210 */ /* 0x000fe40007f1e0ff */
[----:B------:R-:W-:Y:S02]  /*73e0*/  SHF.R.S32.HI R17, RZ, 0x2, R17 ;  /* 0x00000002ff117819 */ /* 0x000fe40000011411 */
[----:B------:R-:W-:Y:S03]  /*73f0*/  IADD3.X R2, R12, R129, RZ, P0, !PT ;  /* 0x000000810c027210 */ /* 0x000fe600007fe4ff */
[----:B------:R-:W-:Y:S05]  /*7400*/  IMAD.IADD R3, R78, 0x1, -R17 ;  /* 0x000000014e037824 */ /* 0x000fea00078e0a11 */
        /* <DEDUP_REMOVED lines=22> */
[C---:B--2---:R-:W-:Y:S01]  /*7570*/  @P1 IMAD.SHL.U32 R6, R16.reuse, 0x2, RZ ;  /* 0x0000000210061824 */ /* 0x044fe200078e00ff */
        /* <DEDUP_REMOVED lines=17> */
[----:B------:R-:W-:Y:S01]  /*7690*/  IADD3 R8, R136, 0x30, RZ ;  /* 0x0000003088087810 */ /* 0x000fe20007ffe0ff */
[----:B------:R-:W-:Y:S02]  /*76a0*/  IMAD.MOV.U32 R5, RZ, RZ, R122 ;  /* 0x000000ffff057224 */ /* 0x000fe400078e007a */
[----:B------:R-:W-:Y:S02]  /*76b0*/  IMAD.X R3, R12, 0x1, R130, P0 ;  /* 0x000000010c037824 */ /* 0x000fe400000e0682 */
[C---:B------:R-:W-:Y:S04]  /*76c0*/  IMAD.WIDE.U32 R4, R2.reuse, c[0x0][0x208], R4 ;  /* 0x0000820002047a25 */ /* 0x040fe800078e0004 */
[----:B------:R-:W-:Y:S04]  /*76d0*/  IMAD R3, R3, c[0x0][0x208], RZ ;  /* 0x0000820003037a24 */ /* 0x000fe800078e02ff */
[----:B------:R-:W-:Y:S01]  /*76e0*/  IMAD R3, R2, c[0x0][0x20c], R3 ;  /* 0x0000830002037a24 */ /* 0x000fe200078e0203 */
[C---:B------:R-:W-:Y:S03]  /*76f0*/  LEA R2, P0, R4.reuse, c[0x0][0x1f8], 0x1 ;  /* 0x00007e0004027a11 */ /* 0x040fe600078008ff */
[----:B------:R-:W-:Y:S05]  /*7700*/  IMAD.IADD R3, R5, 0x1, R3 ;  /* 0x0000000105037824 */ /* 0x000fea00078e0203 */
[----:B------:R-:W-:Y:S02]  /*7710*/  LEA.HI.X R3, R4, c[0x0][0x1fc], R3, 0x1, P0 ;  /* 0x00007f0004037a11 */ /* 0x000fe400000f0c03 */
[----:B------:R-:W-:Y:S11]  /*7720*/  ISETP.GE.AND P0, PT, R136, c[0x0][0x1d4], PT ;  /* 0x0000750088007a0c */ /* 0x000ff60003f06270 */
[----:B------:R-:W-:Y:S02]  /*7730*/  @!UPT UIADD3 URZ, URZ, URZ, URZ ;  /* 0x0000003f3f3ff290 */ /* 0x000fe4000fffe03f */
[----:B------:R-:W1:Y:S04]  /*7740*/  @!P0 LDS.128 R12, [R248] ;  /* 0x00000000f80c8984 */ /* 0x000e680000000c00 */
[----:B-1----:R-:W-:Y:S01]  /*7750*/  @!P0 STG.E.128 [R2.64], R12 ;  /* 0x0000000c02008986 */ /* 0x002fe2000c101d06 */
[----:B------:R-:W-:Y:S11]  /*7760*/  ISETP.GE.AND P0, PT, R144, c[0x0][0x1d4], PT ;  /* 0x0000750090007a0c */ /* 0x000ff60003f06270 */
[----:B------:R-:W-:Y:S02]  /*7770*/  @!UPT UIADD3 URZ, URZ, URZ, URZ ;  /* 0x0000003f3f3ff290 */ /* 0x000fe4000fffe03f */
[----:B------:R-:W1:Y:S04]  /*7780*/  @!P0 LDS.128 R4, [R249] ;  /* 0x00000000f9048984 */ /* 0x000e680000000c00 */
[----:B-1----:R-:W-:Y:S01]  /*7790*/  @!P0 STG.E.128 [R2.64+0x20], R4 ;  /* 0x0000200402008986 */ /* 0x002fe2000c101d06 */
[----:B------:R-:W-:Y:S11]  /*77a0*/  ISETP.GE.AND P0, PT, R143, c[0x0][0x1d4], PT ;  /* 0x000075008f007a0c */ /* 0x000ff60003f06270 */
[----:B------:R-:W-:Y:S02]  /*77b0*/  @!UPT UIADD3 URZ, URZ, URZ, URZ ;  /* 0x0000003f3f3ff290 */ /* 0x000fe4000fffe03f */
[----:B------:R-:W1:Y:S04]  /*77c0*/  @!P0 LDS.128 R4, [R248+0xc00] ;  /* 0x000c0000f8048984 */ /* 0x000e680000000c00 */
[----:B-1----:R1:W-:Y:S01]  /*77d0*/  @!P0 STG.E.128 [R2.64+0x40], R4 ;  /* 0x0000400402008986 */ /* 0x0023e2000c101d06 */
[----:B------:R-:W-:Y:S11]  /*77e0*/  ISETP.GE.AND P0, PT, R8, c[0x0][0x1d4], PT ;  /* 0x0000750008007a0c */ /* 0x000ff60003f06270 */
[----:B------:R-:W-:Y:S02]  /*77f0*/  @!UPT UIADD3 URZ, URZ, URZ, URZ ;  /* 0x0000003f3f3ff290 */ /* 0x000fe4000fffe03f */
[----:B------:R-:W2:Y:S01]  /*7800*/  @!P0 LDS.128 R8, [R249+0xc00] ;  /* 0x000c0000f9088984 */ /* 0x000ea20000000c00 */
[----:B-1----:R-:W-:Y:S03]  /*7810*/  IADD3 R4, R136, 0x40, RZ ;  /* 0x0000004088047810 */ /* 0x002fe60007ffe0ff */
[----:B--2---:R1:W-:Y:S01]  /*7820*/  @!P0 STG.E.128 [R2.64+0x60], R8 ;  /* 0x0000600802008986 */ /* 0x0043e2000c101d06 */
[----:B------:R-:W-:Y:S11]  /*7830*/  ISETP.GE.AND P0, PT, R4, c[0x0][0x1d4], PT ;  /* 0x0000750004007a0c */ /* 0x000ff60003f06270 */
[----:B------:R-:W-:Y:S02]  /*7840*/  @!UPT UIADD3 URZ, URZ, URZ, URZ ;  /* 0x0000003f3f3ff290 */ /* 0x000fe4000fffe03f */
[----:B------:R-:W2:Y:S01]  /*7850*/  @!P0 LDS.128 R4, [R248+0x1800] ;  /* 0x00180000f8048984 */ /* 0x000ea20000000c00 */
[----:B-1----:R-:W-:Y:S03]  /*7860*/  IADD3 R8, R136, 0x50, RZ ;  /* 0x0000005088087810 */ /* 0x002fe60007ffe0ff */
[----:B--2---:R-:W-:Y:S01]  /*7870*/  @!P0 STG.E.128 [R2.64+0x80], R4 ;  /* 0x0000800402008986 */ /* 0x004fe2000c101d06 */
[----:B------:R-:W-:Y:S11]  /*7880*/  ISETP.GE.AND P0, PT, R8, c[0x0][0x1d4], PT ;  /* 0x0000750008007a0c */ /* 0x000ff60003f06270 */
[----:B------:R-:W-:Y:S02]  /*7890*/  @!UPT UIADD3 URZ, URZ, URZ, URZ ;  /* 0x0000003f3f3ff290 */ /* 0x000fe4000fffe03f */
[----:B------:R-:W1:Y:S04]  /*78a0*/  @!P0 LDS.128 R4, [R249+0x1800] ;  /* 0x00180000f9048984 */ /* 0x000e680000000c00 */
[----:B-1----:R1:W-:Y:S02]  /*78b0*/  @!P0 STG.E.128 [R2.64+0xa0], R4 ;  /* 0x0000a00402008986 */ /* 0x0023e4000c101d06 */
.L_x_1240:
[----:B-1----:R-:W-:Y:S05]  /*78c0*/  BSYNC B0 ;  /* 0x0000000000007941 */ /* 0x002fea0003800000 */
.L_x_1239:
        /* <DEDUP_REMOVED lines=34> */
.L_x_1242:
[----:B------:R-:W-:Y:S05]  /*7af0*/  BSYNC B0 ;  /* 0x0000000000007941 */ /* 0x000fea0003800000 */
.L_x_1241:
[----:B------:R-:W0:Y:S01]  /*7b00*/  LDGDEPBAR ;  /* 0x00000000000079af */ /* 0x000e220000000000 */
[----:B------:R-:W-:Y:S01]  /*7b10*/  IADD3 R33, R33, -0x1, RZ ;  /* 0xffffffff21217810 */ /* 0x000fe20007ffe0ff */
[----:B------:R-:W-:-:S05]  /*7b20*/  @P3 BRA `(.L_x_1243) ;  /* 0xffffbe3000003947 */ /* 0x000fca000383ffff */
[----:B------:R-:W-:Y:S01]  /*7b30*/  WARPSYNC 0xffffffff ;  /* 0xffffffff00007948 */ /* 0x000fe20003800000 */
[----:B------:R-:W-:Y:S06]  /*7b40*/  BAR.SYNC.DEFER_BLOCKING 0x0 ;  /* 0x0000000000007b1d */ /* 0x000fec0000010000 */
.L_x_1216:
[----:B------:R-:W2:Y:S01]  /*7b50*/  LDL R17, [R1+0x48] ;  /* 0x0000480001117983 */ /* 0x000ea20000100800 */
[----:B------:R-:W-:-:S05]  /*7b60*/  IMAD.MOV.U32 R0, RZ, RZ, c[0x0][0x2c4] ;  /* 0x0000b100ff007624 */ /* 0x000fca00078e00ff */
[----:B------:R-:W-:Y:S01]  /*7b70*/  ISETP.NE.AND P3, PT, R0, 0x1, PT ;  /* 0x000000010000780c */ /* 0x000fe20003f65270 */
[----:B------:R-:W-:Y:S01]  /*7b80*/  BSSY B0, `(.L_x_1244) ;  /* 0x0000029000007945 */ /* 0x000fe20003800000 */
[----:B------:R-:W-:Y:S01]  /*7b90*/  IMAD.IADD R12, R150, 0x1, R151 ;  /* 0x00000001960c7824 */ /* 0x000fe200078e0297 */
[----:B--2---:R-:W-:-:S10]  /*7ba0*/  IADD3 R0, R17, 0x7f, RZ ;  /* 0x0000007f11007810 */ /* 0x004fd40007ffe0ff */
[----:B-1----:R-:W-:-:S05]  /*7bb0*/  @P3 IMAD.HI.U32 R2, R0, c[0x0][0x2c8], RZ ;  /* 0x0000b20000023a27 */ /* 0x002fca00078e00ff */
[----:B------:R-:W-:-:S05]  /*7bc0*/  @P3 SHF.R.U32.HI R0, RZ, c[0x0][0x2cc], R2 ;  /* 0x0000b300ff003a19 */ /* 0x000fca0000011602 */
[----:B------:R-:W-:-:S04]  /*7bd0*/  IMAD.IADD R0, R156, 0x1, R0 ;  /* 0x000000019c007824 */ /* 0x000fc800078e0200 */
[----:B------:R-:W-:-:S05]  /*7be0*/  IMAD.HI R0, R0, 0x2aaaaaab, RZ ;  /* 0x2aaaaaab00007827 */ /* 0x000fca00078e02ff */
[----:B------:R-:W-:-:S04]  /*7bf0*/  SHF.R.U32.HI R2, RZ, 0x1f, R0 ;  /* 0x0000001fff027819 */ /* 0x000fc80000011600 */
[----:B------:R-:W-:-:S04]  /*7c00*/  LEA.HI.SX32 R0, R0, R2, 0x1d ;  /* 0x0000000200007211 */ /* 0x000fc800078feaff */
[----:B------:R-:W-:-:S04]  /*7c10*/  IMNMX R6, R155, R0, PT ;  /* 0x000000009b067217 */ /* 0x000fc80003800200 */
[----:B------:R-:W-:Y:S01]  /*7c20*/  ISETP.GE.AND P0, PT, R6, 0x1, PT ;  /* 0x000000010600780c */ /* 0x000fe20003f06270 */
[----:B------:R-:W-:-:S12]  /*7c30*/  IMAD.MOV.U32 R0, RZ, RZ, RZ ;  /* 0x000000ffff007224 */ /* 0x000fd800078e00ff */
[----:B------:R-:W-:Y:S05]  /*7c40*/  @!P0 BRA `(.L_x_1245) ;  /* 0x000001c000008947 */ /* 0x000fea0003800000 */
[----:B------:R-:W-:Y:S01]  /*7c50*/  IABS R2, R132 ;  /* 0x0000008400027213 */ /* 0x000fe20000000000 */
        /* <DEDUP_REMOVED lines=27> */
.L_x_1245:
[----:B------:R-:W-:Y:S05]  /*7e10*/  BSYNC B0 ;  /* 0x0000000000007941 */ /* 0x000fea0003800000 */
.L_x_1244:
        /* <DEDUP_REMOVED lines=53> */
[----:B------:R1:W-:Y:S01]  /*8170*/  STL [R1+0x10], R3 ;  /* 0x0000100301007387 */ /* 0x0003e20000100800 */
[----:B------:R-:W-:-:S03]  /*8180*/  PRMT R0, RZ, 0x7610, R0 ;  /* 0x00007610ff007816 */ /* 0x000fc60000000000 */
[----:B------:R-:W-:-:S04]  /*8190*/  IMNMX R219, R6, R2, PT ;  /* 0x0000000206db7217 */ /* 0x000fc80003800200 */
[----:B------:R-:W-:-:S13]  /*81a0*/  ISETP.GT.AND P0, PT, R219, R3, PT ;  /* 0x00000003db00720c */ /* 0x000fda0003f04270 */
[----:B------:R-:W-:Y:S05]  /*81b0*/  @!P0 BRA `(.L_x_1246) ;  /* 0x000107d000008947 */ /* 0x000fea0003800000 */
[----:B------:R-:W2:Y:S04]  /*81c0*/  LDL R26, [R1+0x3c] ;  /* 0x00003c00011a7983 */ /* 0x000ea80000100800 */
[----:B------:R-:W3:Y:S04]  /*81d0*/  LDL R28, [R1+0x44] ;  /* 0x00004400011c7983 */ /* 0x000ee80000100800 */
[----:B------:R-:W4:Y:S04]  /*81e0*/  LDL R27, [R1+0x4c] ;  /* 0x00004c00011b7983 */ /* 0x000f280000100800 */
[----:B------:R-:W3:Y:S01]  /*81f0*/  LDL.64 R24, [R1+0x18] ;  /* 0x0000180001187983 */ /* 0x000ee20000100a00 */
[----:B------:R-:W-:-:S03]  /*8200*/  ISETP.NE.U32.AND P0, PT, RZ, c[0x0][0x340], PT ;  /* 0x0000d000ff007a0c */ /* 0x000fc60003f05070 */
[----:B------:R-:W3:Y:S01]  /*8210*/  LDL.LU R20, [R1+0x14] ;  /* 0x0000140001147983 */ /* 0x000ee20000300800 */
[----:B------:R-:W-:-:S03]  /*8220*/  ISETP.NE.AND.EX P2, PT, RZ, c[0x0][0x344], PT, P0 ;  /* 0x0000d100ff007a0c */ /* 0x000fc60003f45300 */
[----:B------:R-:W3:Y:S04]  /*8230*/  LDL R19, [R1+0x24] ;  /* 0x0000240001137983 */ /* 0x000ee80000100800 */
[----:B------:R-:W3:Y:S06]  /*8240*/  LDL R18, [R1+0x38] ;  /* 0x0000380001127983 */ /* 0x000eec0000100800 */
[----:B------:R-:W-:Y:S01]  /*8250*/  @P2 IMAD.MOV.U32 R2, RZ, RZ, 0x4 ;  /* 0x00000004ff022424 */ /* 0x000fe200078e00ff */
[----:B------:R-:W1:Y:S01]  /*8260*/  S2R R5, SR_TID.X ;  /* 0x0000000000057919 */ /* 0x000e620000002100 */
[----:B------:R-:W-:-:S05]  /*8270*/  SHF.R.S32.HI R0, RZ, 0x1f, R142 ;  /* 0x0000001fff007819 */ /* 0x000fca000001148e */
[----:B------:R-:W-:-:S04]  /*8280*/  IMAD R0, R0, c[0x0][0x178], RZ ;  /* 0x00005e0000007a24 */ /* 0x000fc800078e02ff */
[----:B------:R-:W-:Y:S01]  /*8290*/  IMAD R0, R142, c[0x0][0x17c], R0 ;  /* 0x00005f008e007a24 */ /* 0x000fe200078e0200 */
[--C-:B-1----:R-:W-:Y:S02]  /*82a0*/  SHF.R.S32.HI R4, RZ, 0x1f, R5.reuse ;  /* 0x0000001fff047819 */ /* 0x102fe40000011405 */
[----:B------:R-:W-:Y:S01]  /*82b0*/  SHF.R.S32.HI R16, RZ, 0x1f, R5 ;  /* 0x0000001fff107819 */ /* 0x000fe20000011405 */
[----:B--2---:R-:W-:-:S05]  /*82c0*/  @P2 IMAD.WIDE R2, R26, R2, c[0x0][0x340] ;  /* 0x0000d0001a022625 */ /* 0x004fca00078e0202 */
[----:B------:R1:W2:Y:S01]  /*82d0*/  @P2 LDG.E R14, [R2.64] ;  /* 0x00000006020e2981 */ /* 0x0002a2000c1e1900 */
[-C--:B------:R-:W-:Y:S02]  /*82e0*/  LEA.HI R4, R4, R5.reuse, RZ, 0x2 ;  /* 0x0000000504047211 */ /* 0x080fe400078f10ff */
[----:B------:R-:W-:Y:S02]  /*82f0*/  LEA.HI R16, R16, R5, RZ, 0x2 ;  /* 0x0000000510107211 */ /* 0x000fe400078f10ff */
[----:B------:R-:W-:Y:S02]  /*8300*/  LOP3.LUT R4, R4, 0xfffffffc, RZ, 0xc0, !PT ;  /* 0xfffffffc04047812 */ /* 0x000fe400078ec0ff */
[----:B------:R-:W-:-:S03]  /*8310*/  SHF.R.S32.HI R16, RZ, 0x2, R16 ;  /* 0x00000002ff107819 */ /* 0x000fc60000011410 */
[----:B------:R-:W-:Y:S01]  /*8320*/  IMAD.IADD R4, R5, 0x1, -R4 ;  /* 0x0000000105047824 */ /* 0x000fe200078e0a04 */
[----:B------:R-:W-:-:S04]  /*8330*/  ISETP.NE.U32.AND P1, PT, RZ, c[0x0][0x348], PT ;  /* 0x0000d200ff007a0c */ /* 0x000fc80003f25070 */
[----:B------:R-:W-:Y:S01]  /*8340*/  ISETP.NE.AND.EX P1, PT, RZ, c[0x0][0x34c], PT, P1 ;  /* 0x0000d300ff007a0c */ /* 0x000fe20003f25310 */
[----:B-1----:R-:W-:-:S05]  /*8350*/  IMAD.WIDE.U32 R2, R142, c[0x0][0x178], RZ ;  /* 0x00005e008e027a25 */ /* 0x002fca00078e00ff */
[----:B------:R-:W-:Y:S01]  /*8360*/  IADD3 R3, R3, R0, RZ ;  /* 0x0000000003037210 */ /* 0x000fe20007ffe0ff */
[----:B------:R-:W-:Y:S01]  /*8370*/  IMAD R0, R4, 0x20, R16 ;  /* 0x0000002004007824 */ /* 0x000fe200078e0210 */
[----:B----4-:R-:W-:-:S03]  /*8380*/  SEL R6, R27, RZ, !P1 ;  /* 0x000000ff1b067207 */ /* 0x010fc60004800000 */
[----:B------:R-:W-:Y:S01]  /*8390*/  IMAD.IADD R10, R17, 0x1, R0 ;  /* 0x00000001110a7824 */ /* 0x000fe200078e0200 */
[----:B------:R-:W-:Y:S01]  /*83a0*/  SHF.R.S32.HI R11, RZ, 0x1f, R12 ;  /* 0x0000001fff0b7819 */ /* 0x000fe2000001140c */
[----:B---3--:R-:W-:Y:S01]  /*83b0*/  IMAD.WIDE.U32 R4, R28, c[0x0][0x1b8], R2 ;  /* 0x00006e001c047a25 */ /* 0x008fe200078e0002 */
[----:B------:R-:W-:-:S03]  /*83c0*/  IADD3 R2, P0, R16, R12, RZ ;  /* 0x0000000c10027210 */ /* 0x000fc60007f1e0ff */
[----:B------:R-:W-:Y:S01]  /*83d0*/  @P3 IMAD.HI.U32 R7, R10, c[0x0][0x2c8], RZ ;  /* 0x0000b2000a073a27 */ /* 0x000fe200078e00ff */
[----:B------:R-:W-:Y:S02]  /*83e0*/  SEL R3, R26, RZ, !P1 ;  /* 0x000000ff1a037207 */ /* 0x000fe40004800000 */
[----:B------:R-:W-:Y:S01]  /*83f0*/  LEA.HI.X.SX32 R11, R16, R11, 0x1, P0 ;  /* 0x0000000b100b7211 */ /* 0x000fe200000f0eff */
[----:B------:R-:W-:Y:S01]  /*8400*/  IMAD R5, R28, c[0x0][0x1bc], R5 ;  /* 0x00006f001c057a24 */ /* 0x000fe200078e0205 */
[----:B------:R-:W-:Y:S01]  /*8410*/  MOV R0, R10 ;  /* 0x0000000a00007202 */ /* 0x000fe20000000f00 */
[----:B------:R-:W-:Y:S01]  /*8420*/  IMAD R6, R6, c[0x0][0x1c0], RZ ;  /* 0x0000700006067a24 */ /* 0x000fe200078e02ff */
[----:B------:R-:W-:Y:S01]  /*8430*/  @P3 SHF.R.U32.HI R0, RZ, c[0x0][0x2cc], R7 ;  /* 0x0000b300ff003a19 */ /* 0x000fe20000011607 */
[----:B------:R-:W-:-:S04]  /*8440*/  IMAD.WIDE.U32 R4, R3, c[0x0][0x1c0], R4 ;  /* 0x0000700003047a25 */ /* 0x000fc800078e0004 */
[----:B------:R-:W-:Y:S01]  /*8450*/  IMAD R12, R3, c[0x0][0x1c4], R6 ;  /* 0x00007100030c7a24 */ /* 0x000fe200078e0206 */
[----:B------:R-:W-:Y:S01]  /*8460*/  SHF.R.S32.HI R13, RZ, 0x1f, R0 ;  /* 0x0000001fff0d7819 */ /* 0x000fe20000011400 */
[----:B------:R-:W-:Y:S02]  /*8470*/  IMAD.MOV.U32 R6, RZ, RZ, R24 ;  /* 0x000000ffff067224 */ /* 0x000fe400078e0018 */
[----:B------:R-:W-:Y:S02]  /*8480*/  IMAD.MOV.U32 R7, RZ, RZ, R25 ;  /* 0x000000ffff077224 */ /* 0x000fe400078e0019 */
[C---:B------:R-:W-:Y:S02]  /*8490*/  IMAD R15, R11.reuse, c[0x0][0x1e0], RZ ;  /* 0x000078000b0f7a24 */ /* 0x040fe400078e02ff */
[----:B------:R-:W-:Y:S01]  /*84a0*/  IMAD R11, R11, c[0x0][0x208], RZ ;  /* 0x000082000b0b7a24 */ /* 0x000fe200078e02ff */
[----:B------:R-:W-:Y:S01]  /*84b0*/  IADD3 R3, R5, R12, RZ ;  /* 0x0000000c05037210 */ /* 0x000fe20007ffe0ff */
[----:B------:R-:W-:-:S04]  /*84c0*/  IMAD.WIDE.U32 R8, R2, c[0x0][0x1e0], R6 ;  /* 0x0000780002087a25 */ /* 0x000fc800078e0006 */
[----:B------:R-:W-:-:S04]  /*84d0*/  IMAD.WIDE.U32 R6, R2, c[0x0][0x208], R6 ;  /* 0x0000820002067a25 */ /* 0x000fc800078e0006 */
[C---:B------:R-:W-:Y:S02]  /*84e0*/  IMAD R15, R2.reuse, c[0x0][0x1e4], R15 ;  /* 0x00007900020f7a24 */ /* 0x040fe400078e020f */
[----:B------:R-:W-:Y:S02]  /*84f0*/  IMAD R12, R2, c[0x0][0x20c], R11 ;  /* 0x00008300020c7a24 */ /* 0x000fe400078e020b */
[----:B------:R-:W-:Y:S02]  /*8500*/  IMAD R5, R13, c[0x0][0x1b0], RZ ;  /* 0x00006c000d057a24 */ /* 0x000fe400078e02ff */
[----:B------:R-:W-:Y:S02]  /*8510*/  IMAD.MOV.U32 R2, RZ, RZ, R4 ;  /* 0x000000ffff027224 */ /* 0x000fe400078e0004 */
[----:B------:R-:W-:Y:S02]  /*8520*/  IMAD.MOV R4, RZ, RZ, -R0 ;  /* 0x000000ffff047224 */ /* 0x000fe400078e0a00 */
[----:B------:R-:W-:-:S02]  /*8530*/  IMAD R11, R0, c[0x0][0x1b4], R5 ;  /* 0x00006d00000b7a24 */ /* 0x000fc400078e0205 */
[----:B------:R-:W-:-:S04]  /*8540*/  IMAD.WIDE.U32 R2, R0, c[0x0][0x1b0], R2 ;  /* 0x00006c0000027a25 */ /* 0x000fc800078e0002 */
[----:B------:R-:W-:Y:S01]  /*8550*/  IMAD R0, R4, c[0x0][0x2c4], R10 ;  /* 0x0000b10004007a24 */ /* 0x000fe200078e020a */
[----:B------:R-:W-:Y:S01]  /*8560*/  IADD3 R5, R9, R15, RZ ;  /* 0x0000000f09057210 */ /* 0x000fe20007ffe0ff */
[----:B------:R-:W-:Y:S01]  /*8570*/  IMAD.MOV.U32 R4, RZ, RZ, R8 ;  /* 0x000000ffff047224 */ /* 0x000fe200078e0008 */
[----:B------:R-:W-:Y:S02]  /*8580*/  IADD3 R3, R3, R11, RZ ;  /* 0x0000000b03037210 */ /* 0x000fe40007ffe0ff */
[----:B------:R-:W-:Y:S02]  /*8590*/  SHF.R.S32.HI R11, RZ, 0x1f, R0 ;  /* 0x0000001fff0b7819 */ /* 0x000fe40000011400 */
[----:B------:R-:W-:Y:S01]  /*85a0*/  ISETP.GE.AND P1, PT, R24, c[0x0][0x1d4], PT ;  /* 0x0000750018007a0c */ /* 0x000fe20003f26270 */
[----:B------:R-:W-:Y:S01]  /*85b0*/  IMAD.WIDE.U32 R8, R28, c[0x0][0x1e8], R4 ;  /* 0x00007a001c087a25 */ /* 0x000fe200078e0004 */
[----:B------:R-:W-:-:S03]  /*85c0*/  ISETP.GE.AND P6, PT, R19, c[0x0][0x1d4], PT ;  /* 0x0000750013007a0c */ /* 0x000fc60003fc6270 */
[----:B------:R-:W-:Y:S01]  /*85d0*/  IMAD R4, R11, c[0x0][0x1a8], RZ ;  /* 0x00006a000b047a24 */ /* 0x000fe200078e02ff */
[----:B------:R-:W-:Y:S01]  /*85e0*/  SEL R10, RZ, 0xffffffff, P6 ;  /* 0xffffffffff0a7807 */ /* 0x000fe20003000000 */
[----:B------:R-:W-:Y:S01]  /*85f0*/  IMAD.WIDE.U32 R2, R0, c[0x0][0x1a8], R2 ;  /* 0x00006a0000027a25 */ /* 0x000fe200078e0002 */
[----:B------:R-:W-:-:S03]  /*8600*/  LOP3.LUT R20, R20, 0xfffffffe, RZ, 0xc0, !PT ;  /* 0xfffffffe14147812 */ /* 0x000fc600078ec0ff */
[----:B------:R-:W-:Y:S01]  /*8610*/  IMAD R11, R0, c[0x0][0x1ac], R4 ;  /* 0x00006b00000b7a24 */ /* 0x000fe200078e0204 */
[----:B------:R-:W-:Y:S01]  /*8620*/  SHF.L.U32 R10, R10, 0x1, RZ ;  /* 0x000000010a0a7819 */ /* 0x000fe200000006ff */
[----:B------:R-:W-:Y:S01]  /*8630*/  IMAD.IADD R7, R7, 0x1, R12 ;  /* 0x0000000107077824 */ /* 0x000fe200078e020c */
[----:B------:R-:W-:Y:S01]  /*8640*/  @P1 LOP3.LUT R20, R20, 0x1, RZ, 0xfc, !PT ;  /* 0x0000000114141812 */ /* 0x000fe200078efcff */
[----:B------:R-:W-:Y:S01]  /*8650*/  IMAD.IADD R3, R3, 0x1, R11 ;  /* 0x0000000103037824 */ /* 0x000fe200078e020b */
[----:B------:R-:W-:Y:S02]  /*8660*/  SEL R12, RZ, 0x1, P1 ;  /* 0x00000001ff0c7807 */ /* 0x000fe40000800000 */
[----:B------:R-:W-:Y:S01]  /*8670*/  LEA R11, P0, R2, c[0x0][0x160], 0x1 ;  /* 0x00005800020b7a11 */ /* 0x000fe200078008ff */
[----:B------:R-:W-:Y:S01]  /*8680*/  IMAD.WIDE.U32 R4, R28, c[0x0][0x210], R6 ;  /* 0x000084001c047a25 */ /* 0x000fe200078e0006 */
[----:B------:R-:W-:Y:S01]  /*8690*/  ISETP.NE.U32.AND P1, PT, RZ, c[0x0][0x350], PT ;  /* 0x0000d400ff007a0c */ /* 0x000fe20003f25070 */
[----:B------:R1:W-:Y:S01]  /*86a0*/  STL [R1+0x14], R20 ;  /* 0x0000141401007387 */ /* 0x0003e20000100800 */
[----:B------:R-:W-:-:S02]  /*86b0*/  LOP3.LUT R6, R10, 0x2, R12, 0xe2, !PT ;  /* 0x000000020a067812 */ /* 0x000fc400078ee20c */
[----:B------:R-:W-:Y:S02]  /*86c0*/  LEA.HI.X R10, R2, c[0x0][0x164], R3, 0x1, P0 ;  /* 0x00005900020a7a11 */ /* 0x000fe400000f0c03 */
[----:B------:R-:W-:Y:S01]  /*86d0*/  ISETP.NE.AND.EX P0, PT, RZ, c[0x0][0x354], PT, P1 ;  /* 0x0000d500ff007a0c */ /* 0x000fe20003f05310 */
[C---:B------:R-:W-:Y:S02]  /*86e0*/  IMAD R9, R28.reuse, c[0x0][0x1ec], R9 ;  /* 0x00007b001c097a24 */ /* 0x040fe400078e0209 */
[----:B------:R-:W-:Y:S01]  /*86f0*/  IMAD R5, R28, c[0x0][0x214], R5 ;  /* 0x000085001c057a24 */ /* 0x000fe200078e0205 */
[----:B------:R-:W-:-:S04]  /*8700*/  ISETP.GE.AND P5, PT, R18, c[0x0][0x1d4], PT ;  /* 0x0000750012007a0c */ /* 0x000fc80003fa6270 */
[----:B------:R-:W-:Y:S02]  /*8710*/  SEL R3, RZ, 0x4, P5 ;  /* 0x00000004ff037807 */ /* 0x000fe40002800000 */
[----:B------:R-:W-:Y:S02]  /*8720*/  ISETP.GE.AND P3, PT, R24, c[0x0][0x198], PT ;  /* 0x0000660018007a0c */ /* 0x000fe40003f66270 */
[----:B------:R-:W-:Y:S02]  /*8730*/  ISETP.GE.AND P4, PT, R18, c[0x0][0x198], PT ;  /* 0x0000660012007a0c */ /* 0x000fe40003f86270 */
[----:B------:R-:W-:Y:S02]  /*8740*/  LOP3.LUT R103, R6, R3, RZ, 0xfc, !PT ;  /* 0x0000000306677212 */ /* 0x000fe400078efcff */
[----:B------:R-:W-:Y:S02]  /*8750*/  IADD3 R120, R219, -0x1, RZ ;  /* 0xffffffffdb787810 */ /* 0x000fe40007ffe0ff */
[----:B--2---:R-:W-:-:S02]  /*8760*/  @P2 SHF.R.S32.HI R0, RZ, 0x1f, R14 ;  /* 0x0000001fff002819 */ /* 0x004fc4000001140e */
[----:B------:R-:W-:Y:S01]  /*8770*/  @!P2 MOV R0, R27 ;  /* 0x0000001b0000a202 */ /* 0x000fe20000000f00 */
[----:B------:R-:W-:-:S03]  /*8780*/  @!P2 IMAD.MOV.U32 R14, RZ, RZ, R26 ;  /* 0x000000ffff0ea224 */ /* 0x000fc600078e001a */
[----:B------:R-:W-:Y:S02]  /*8790*/  SEL R2, R0, RZ, !P0 ;  /* 0x000000ff00027207 */ /* 0x000fe40004000000 */
[----:B------:R-:W-:-:S03]  /*87a0*/  SEL R0, R14, RZ, !P0 ;  /* 0x000000ff0e007207 */ /* 0x000fc60004000000 */
[C---:B------:R-:W-:Y:S02]  /*87b0*/  IMAD R12, R2.reuse, c[0x0][0x1f0], RZ ;  /* 0x00007c00020c7a24 */ /* 0x040fe400078e02ff */
[----:B------:R-:W-:Y:S02]  /*87c0*/  IMAD R7, R2, c[0x0][0x218], RZ ;  /* 0x0000860002077a24 */ /* 0x000fe400078e02ff */
[----:B------:R-:W-:-:S04]  /*87d0*/  IMAD.WIDE.U32 R250, R0, c[0x0][0x1f0], R8 ;  /* 0x00007c0000fa7a25 */ /* 0x000fc800078e0008 */
[----:B------:R-:W-:-:S04]  /*87e0*/  IMAD.WIDE.U32 R244, R0, c[0x0][0x218], R4 ;  /* 0x0000860000f47a25 */ /* 0x000fc800078e0004 */
[C---:B------:R-:W-:Y:S02]  /*87f0*/  IMAD R2, R0.reuse, c[0x0][0x1f4], R12 ;  /* 0x00007d0000027a24 */ /* 0x040fe400078e020c */
[----:B------:R-:W-:Y:S01]  /*8800*/  IMAD R0, R0, c[0x0][0x21c], R7 ;  /* 0x0000870000007a24 */ /* 0x000fe200078e0207 */
[----:B------:R-:W-:Y:S01]  /*8810*/  ISETP.GE.AND P2, PT, R19, c[0x0][0x198], PT ;  /* 0x0000660013007a0c */ /* 0x000fe20003f46270 */
[----:B------:R-:W-:Y:S01]  /*8820*/  IMAD.IADD R252, R251, 0x1, R2 ;  /* 0x00000001fbfc7824 */ /* 0x000fe200078e0202 */
[----:B------:R-:W-:Y:S02]  /*8830*/  IADD3 R9, R16, R17, RZ ;  /* 0x0000001110097210 */ /* 0x000fe40007ffe0ff */
[----:B------:R-:W-:Y:S01]  /*8840*/  IADD3 R247, R245, R0, RZ ;  /* 0x00000000f5f77210 */ /* 0x000fe20007ffe0ff */
[----:B------:R-:W-:Y:S06]  /*8850*/  BRA.DIV ~URZ, `(.L_x_1247) ;  /* 0x00014e527f007947 */ /* 0x000fec000b800000 */
[----:B-1----:R1:W2:Y:S02]  /*8860*/  SHFL.IDX PT, R8, R10, RZ, 0x1c1f ;  /* 0x001c1fff0a087589 */ /* 0x0022a400000e0000 */
.L_x_1389:
[----:B------:R-:W-:Y:S05]  /*8870*/  BRA.DIV ~URZ, `(.L_x_1248) ;  /* 0x00014ea27f007947 */ /* 0x000fea000b800000 */
[----:B------:R3:W4:Y:S02]  /*8880*/  SHFL.IDX PT, R0, R11, RZ, 0x1c1f ;  /* 0x001c1fff0b007589 */ /* 0x00072400000e0000 */
.L_x_1390:
[----:B---3--:R-:W3:Y:S01]  /*8890*/  LDL R2, [R1+0x40] ;  /* 0x0000400001027983 */ /* 0x008ee20000100800 */
[----:B------:R-:W-:Y:S01]  /*88a0*/  BSSY B0, `(.L_x_1249) ;  /* 0x0000017000007945 */ /* 0x000fe20003800000 */
[----:B---3--:R-:W-:-:S05]  /*88b0*/  IMAD R23, R2, c[0x0][0x2c4], RZ ;  /* 0x0000b10002177a24 */ /* 0x008fca00078e02ff */
[----:B------:R-:W-:-:S13]  /*88c0*/  ISETP.GE.AND P0, PT, R9, R23, PT ;  /* 0x000000170900720c */ /* 0x000fda0003f06270 */
[----:B------:R-:W-:Y:S05]  /*88d0*/  @P0 BRA `(.L_x_1250) ;  /* 0x0000013000000947 */ /* 0x000fea0003800000 */
[----:B------:R-:W3:Y:S04]  /*88e0*/  LDL.64 R4, [R1+0x18] ;  /* 0x0000180001047983 */ /* 0x000ee80000100a00 */
[----:B----4-:R-:W4:Y:S04]  /*88f0*/  LDL R2, [R1+0x24] ;  /* 0x0000240001027983 */ /* 0x010f280000100800 */
[----:B--2---:R-:W2:Y:S04]  /*8900*/  LDL R3, [R1+0x64] ;  /* 0x0000640001037983 */ /* 0x004ea80000100800 */
[----:B------:R-:W2:Y:S04]  /*8910*/  LDL R13, [R1+0x38] ;  /* 0x00003800010d7983 */ /* 0x000ea80000100800 */
[----:B------:R-:W2:Y:S04]  /*8920*/  LDL R12, [R1+0xc] ;  /* 0x00000c00010c7983 */ /* 0x000ea80000100800 */
[----:B------:R-:W2:Y:S01]  /*8930*/  LDL R14, [R1+0x60] ;  /* 0x00006000010e7983 */ /* 0x000ea20000100800 */
[----:B---3--:R-:W-:-:S04]  /*8940*/  LEA R6, P0, R4, R0, 0x1 ;  /* 0x0000000004067211 */ /* 0x008fc800078008ff */
[----:B------:R-:W-:Y:S02]  /*8950*/  LEA.HI.X R7, R4, R8, R5, 0x1, P0 ;  /* 0x0000000804077211 */ /* 0x000fe400000f0c05 */
[----:B----4-:R-:W-:-:S04]  /*8960*/  LEA R4, P0, R2, R0, 0x1 ;  /* 0x0000000002047211 */ /* 0x010fc800078008ff */
        /* <DEDUP_REMOVED lines=10> */
.L_x_1250:
[----:B------:R-:W-:Y:S05]  /*8a10*/  BSYNC B0 ;  /* 0x0000000000007941 */ /* 0x000fea0003800000 */
.L_x_1249:
[----:B------:R-:W-:Y:S05]  /*8a20*/  BRA.DIV ~URZ, `(.L_x_1251) ;  /* 0x00014d527f007947 */ /* 0x000fea000b800000 */
[----:B--2---:R2:W3:Y:S04]  /*8a30*/  SHFL.IDX PT, R8, R10, 0x1, 0x1c1f ;  /* 0x003c1f000a087f89 */ /* 0x0044e800000e0000 */
[----:B----4-:R2:W4:Y:S02]  /*8a40*/  SHFL.IDX PT, R0, R11, 0x1, 0x1c1f ;  /* 0x003c1f000b007f89 */ /* 0x01052400000e0000 */
.L_x_1391:
        /* <DEDUP_REMOVED lines=23> */
.L_x_1253:
[----:B------:R-:W-:Y:S05]  /*8bc0*/  BSYNC B0 ;  /* 0x0000000000007941 */ /* 0x000fea0003800000 */
.L_x_1252:
[----:B------:R-:W-:Y:S05]  /*8bd0*/  BRA.DIV ~URZ, `(.L_x_1254) ;  /* 0x00014c627f007947 */ /* 0x000fea000b800000 */
[----:B---3--:R3:W1:Y:S02]  /*8be0*/  SHFL.IDX PT, R8, R10, 0x2, 0x1c1f ;  /* 0x005c1f000a087f89 */ /* 0x00866400000e0000 */
.L_x_1392:
[----:B------:R-:W-:Y:S05]  /*8bf0*/  BRA.DIV ~URZ, `(.L_x_1255) ;  /* 0x00014cb27f007947 */ /* 0x000fea000b800000 */
[----:B--2-4-:R2:W4:Y:S02]  /*8c00*/  SHFL.IDX PT, R0, R11, 0x2, 0x1c1f ;  /* 0x005c1f000b007f89 */ /* 0x01452400000e0000 */
.L_x_1393:
[----:B------:R-:W-:Y:S01]  /*8c10*/  IADD3 R2, R9, 0x40, RZ ;  /* 0x0000004009027810 */ /* 0x000fe20007ffe0ff */
[----:B------:R-:W-:Y:S03]  /*8c20*/  BSSY B0, `(.L_x_1256) ;  /* 0x0000016000007945 */ /* 0x000fe60003800000 */
[----:B------:R-:W-:-:S13]  /*8c30*/  ISETP.GE.AND P0, PT, R2, R23, PT ;  /* 0x000000170200720c */ /* 0x000fda0003f06270 */
[----:B------:R-:W-:Y:S05]  /*8c40*/  @P0 BRA `(.L_x_1257) ;  /* 0x0000013000000947 */ /* 0x000fea0003800000 */
[----:B--2---:R-:W2:Y:S04]  /*8c50*/  LDL.64 R4, [R1+0x18] ;  /* 0x0000180001047983 */ /* 0x004ea80000100a00 */
[----:B---3--:R-:W3:Y:S04]  /*8c60*/  LDL R3, [R1+0x24] ;  /* 0x0000240001037983 */ /* 0x008ee80000100800 */
[----:B----4-:R-:W4:Y:S04]  /*8c70*/  LDL R15, [R1+0x64] ;  /* 0x00006400010f7983 */ /* 0x010f280000100800 */
[----:B------:R-:W4:Y:S04]  /*8c80*/  LDL R13, [R1+0x38] ;  /* 0x00003800010d7983 */ /* 0x000f280000100800 */
[----:B------:R-:W4:Y:S04]  /*8c90*/  LDL R12, [R1+0xc] ;  /* 0x00000c00010c7983 */ /* 0x000f280000100800 */
[----:B------:R-:W4:Y:S01]  /*8ca0*/  LDL R14, [R1+0x60] ;  /* 0x00006000010e7983 */ /* 0x000f220000100800 */
[----:B--2---:R-:W-:-:S04]  /*8cb0*/  LEA R6, P0, R4, R0, 0x1 ;  /* 0x0000000004067211 */ /* 0x004fc800078008ff */
[----:B-1----:R-:W-:Y:S02]  /*8cc0*/  LEA.HI.X R7, R4, R8, R5, 0x1, P0 ;  /* 0x0000000804077211 */ /* 0x002fe400000f0c05 */
[----:B---3--:R-:W-:-:S04]  /*8cd0*/  LEA R4, P0, R3, R0, 0x1 ;  /* 0x0000000003047211 */ /* 0x008fc800078008ff */
[----:B----4-:R-:W-:Y:S02]  /*8ce0*/  LEA.HI.X R5, R3, R8, R15, 0x1, P0 ;  /* 0x0000000803057211 */ /* 0x010fe400000f0c0f */
        /* <DEDUP_REMOVED lines=9> */
.L_x_1257:
[----:B------:R-:W-:Y:S05]  /*8d80*/  BSYNC B0 ;  /* 0x0000000000007941 */ /* 0x000fea0003800000 */
.L_x_1256:
[----:B------:R-:W-:Y:S05]  /*8d90*/  BRA.DIV ~URZ, `(.L_x_1258) ;  /* 0x00014b727f007947 */ /* 0x000fea000b800000 */
[----:B-1----:R1:W2:Y:S04]  /*8da0*/  SHFL.IDX PT, R6, R10, 0x3, 0x1c1f ;  /* 0x007c1f000a067f89 */ /* 0x0022a800000e0000 */
[----:B----4-:R1:W4:Y:S02]  /*8db0*/  SHFL.IDX PT, R0, R11, 0x3, 0x1c1f ;  /* 0x007c1f000b007f89 */ /* 0x01032400000e0000 */
.L_x_1394:
[----:B---3--:R-:W3:Y:S04]  /*8dc0*/  LDL.64 R12, [R1+0x18] ;  /* 0x00001800010c7983 */ /* 0x008ee80000100a00 */
[----:B----4-:R-:W4:Y:S04]  /*8dd0*/  LDL R7, [R1+0x24] ;  /* 0x0000240001077983 */ /* 0x010f280000100800 */
[----:B--2---:R-:W2:Y:S04]  /*8de0*/  LDL R8, [R1+0x64] ;  /* 0x0000640001087983 */ /* 0x004ea80000100800 */
[----:B------:R-:W2:Y:S04]  /*8df0*/  LDL R106, [R1+0xc] ;  /* 0x00000c00016a7983 */ /* 0x000ea80000100800 */
[----:B------:R-:W2:Y:S04]  /*8e00*/  LDL R142, [R1+0x2c] ;  /* 0x00002c00018e7983 */ /* 0x000ea80000100800 */
[----:B-1----:R-:W2:Y:S04]  /*8e10*/  LDL R10, [R1+0x38] ;  /* 0x00003800010a7983 */ /* 0x002ea80000100800 */
[----:B------:R-:W2:Y:S04]  /*8e20*/  LDL R11, [R1+0x60] ;  /* 0x00006000010b7983 */ /* 0x000ea80000100800 */
[----:B------:R-:W2:Y:S04]  /*8e30*/  LDL R127, [R1+0x14] ;  /* 0x00001400017f7983 */ /* 0x000ea80000100800 */
        /* <DEDUP_REMOVED lines=9> */
[----:B------:R-:W-:Y:S01]  /*8ed0*/  SHF.R.S32.HI R126, RZ, 0x2, R126 ;  /* 0x00000002ff7e7819 */ /* 0x000fe2000001147e */
[----:B------:R-:W-:Y:S02]  /*8ee0*/  IMAD.MOV.U32 R122, RZ, RZ, R250 ;  /* 0x000000ffff7a7224 */ /* 0x000fe400078e00fa */
[----:B------:R-:W-:Y:S02]  /*8ef0*/  IMAD.MOV.U32 R123, RZ, RZ, R252 ;  /* 0x000000ffff7b7224 */ /* 0x000fe400078e00fc */
[----:B------:R-:W-:Y:S01]  /*8f00*/  IMAD.MOV.U32 R125, RZ, RZ, c[0x0][0x2c4] ;  /* 0x0000b100ff7d7624 */ /* 0x000fe200078e00ff */
[----:B---3--:R-:W-:-:S04]  /*8f10*/  @!P0 LEA R4, P1, R12, R0, 0x1 ;  /* 0x000000000c048211 */ /* 0x008fc800078208ff */
[----:B------:R-:W-:Y:S02]  /*8f20*/  @!P0 LEA.HI.X R5, R12, R6, R13, 0x1, P1 ;  /* 0x000000060c058211 */ /* 0x000fe400008f0c0d */
[----:B----4-:R-:W-:-:S04]  /*8f30*/  @!P0 LEA R2, P1, R7, R0, 0x1 ;  /* 0x0000000007028211 */ /* 0x010fc800078208ff */
[----:B--2---:R-:W-:Y:S01]  /*8f40*/  @!P0 LEA.HI.X R3, R7, R6, R8, 0x1, P1 ;  /* 0x0000000607038211 */ /* 0x004fe200008f0c08 */
[----:B------:R-:W-:Y:S02]  /*8f50*/  @!P0 IMAD.SHL.U32 R7, R106, 0x2, RZ ;  /* 0x000000026a078824 */ /* 0x000fe400078e00ff */
[----:B------:R-:W-:-:S03]  /*8f60*/  IMAD.IADD R121, R142, 0x1, R105 ;  /* 0x000000018e797824 */ /* 0x000fc600078e0269 */
[----:B------:R-:W-:Y:S01]  /*8f70*/  @!PT LDS RZ, [RZ] ;  /* 0x00000000fffff984 */ /* 0x000fe20000000800 */
[----:B------:R-:W-:Y:S01]  /*8f80*/  @!PT LDS RZ, [RZ] ;  /* 0x00000000fffff984 */ /* 0x000fe20000000800 */
[----:B------:R-:W-:Y:S01]  /*8f90*/  @!PT LDS RZ, [RZ] ;  /* 0x00000000fffff984 */ /* 0x000fe20000000800 */
[----:B------:R1:W-:Y:S04]  /*8fa0*/  @!P0 LDGSTS.E.BYPASS.LTC128B.128 [R7+0x7880], [R4.64], !P3 ;  /* 0x0788000004078fae */ /* 0x0003e8000d901d46 */
[----:B------:R2:W-:Y:S01]  /*8fb0*/  @!P0 LDGSTS.E.BYPASS.LTC128B.128 [R7+0x9880], [R2.64], !P2 ;  /* 0x0988000002078fae */ /* 0x0005e2000d101d46 */
[----:B-1----:R-:W-:Y:S02]  /*8fc0*/  @!P0 LEA R4, P1, R10, R0, 0x1 ;  /* 0x000000000a048211 */ /* 0x002fe400078208ff */
[----:B------:R-:W-:Y:S01]  /*8fd0*/  IMNMX R0, R121, 0x30, PT ;  /* 0x0000003079007817 */ /* 0x000fe20003800200 */
[----:B------:R-:W-:-:S04]  /*8fe0*/  IMAD R5, R104, c[0x0][0x1e0], RZ ;  /* 0x0000780068057a24 */ /* 0x000fc800078e02ff */
[----:B------:R-:W-:Y:S02]  /*8ff0*/  IMAD.IADD R0, R0, 0x1, -R126 ;  /* 0x0000000100007824 */ /* 0x000fe400078e0a7e */
[----:B------:R-:W-:Y:S01]  /*9000*/  IMAD R8, R120, c[0x0][0x1e4], R5 ;  /* 0x0000790078087a24 */ /* 0x000fe200078e0205 */
[----:B------:R-:W-:Y:S01]  /*9010*/  @!P0 LEA.HI.X R5, R10, R6, R11, 0x1, P1 ;  /* 0x000000060a058211 */ /* 0x000fe200008f0c0b */
[----:B--2---:R-:W-:Y:S01]  /*9020*/  IMAD.WIDE.U32 R2, R120, c[0x0][0x1e0], RZ ;  /* 0x0000780078027a25 */ /* 0x004fe200078e00ff */
[----:B------:R-:W-:-:S03]  /*9030*/  ISETP.GE.AND P1, PT, R0, 0x1, PT ;  /* 0x000000010000780c */ /* 0x000fc60003f26270 */
[----:B------:R1:W-:Y:S01]  /*9040*/  @!P0 LDGSTS.E.BYPASS.LTC128B.128 [R7+0xb880], [R4.64], !P4 ;  /* 0x0b88000004078fae */ /* 0x0003e2000e101d46 */
[----:B------:R-:W-:Y:S01]  /*9050*/  IMAD.IADD R6, R3, 0x1, R8 ;  /* 0x0000000103067824 */ /* 0x000fe200078e0208 */
[----:B------:R-:W-:Y:S02]  /*9060*/  ISETP.GE.AND P0, PT, R0, 0x21, PT ;  /* 0x000000210000780c */ /* 0x000fe40003f06270 */
[----:B------:R-:W0:Y:S01]  /*9070*/  LDGDEPBAR ;  /* 0x00000000000079af */ /* 0x000e220000000000 */
[----:B------:R-:W-:Y:S01]  /*9080*/  WARPSYNC 0xffffffff ;  /* 0xffffffff00007948 */ /* 0x000fe20003800000 */
[----:B------:R-:W-:-:S04]  /*9090*/  IMAD.WIDE.U32 R2, R2, 0x30, R122 ;  /* 0x0000003002027825 */ /* 0x000fc800078e007a */
[----:B------:R-:W-:Y:S02]  /*90a0*/  IMAD R0, R6, 0x30, RZ ;  /* 0x0000003006007824 */ /* 0x000fe400078e02ff */
[----:B------:R-:W-:Y:S02]  /*90b0*/  IMAD.MOV.U32 R8, RZ, RZ, 0x20 ;  /* 0x00000020ff087424 */ /* 0x000fe400078e00ff */
[----:B------:R-:W-:Y:S01]  /*90c0*/  IMAD.IADD R0, R3, 0x1, R0 ;  /* 0x0000000103007824 */ /* 0x000fe200078e0200 */
[----:B------:R-:W-:Y:S01]  /*90d0*/  BAR.SYNC.DEFER_BLOCKING 0x0 ;  /* 0x0000000000007b1d */ /* 0x000fe20000010000 */
[----:B------:R-:W-:Y:S01]  /*90e0*/  LOP3.LUT P3, RZ, R127, 0x1, RZ, 0xc0, !PT ;  /* 0x000000017fff7812 */ /* 0x000fe2000786c0ff */
[----:B-1----:R-:W-:Y:S01]  /*90f0*/  IMAD.WIDE.U32 R6, R8, c[0x0][0x1e0], RZ ;  /* 0x0000780008067a25 */ /* 0x002fe200078e00ff */
[----:B------:R-:W-:-:S03]  /*9100*/  @P1 LEA R4, P2, R2, c[0x0][0x1c8], 0x1 ;  /* 0x0000720002041a11 */ /* 0x000fc600078408ff */
[----:B------:R-:W-:Y:S01]  /*9110*/  IMAD R8, R8, c[0x0][0x1e4], RZ ;  /* 0x0000790008087a24 */ /* 0x000fe200078e02ff */
[C---:B------:R-:W-:Y:S02]  /*9120*/  @P1 LEA.HI.X R5, R2.reuse, c[0x0][0x1cc], R0, 0x1, P2 ;  /* 0x0000730002051a11 */ /* 0x040fe400010f0c00 */
[----:B------:R-:W-:Y:S01]  /*9130*/  @P0 IADD3 R3, P2, R2, R6, RZ ;  /* 0x0000000602030210 */ /* 0x000fe20007f5e0ff */
[----:B------:R-:W-:-:S03]  /*9140*/  @P1 IMAD.SHL.U32 R6, R106, 0x2, RZ ;  /* 0x000000026a061824 */ /* 0x000fc600078e00ff */
[----:B------:R-:W-:Y:S02]  /*9150*/  @P0 IADD3.X R0, R0, R7, R8, P2, !PT ;  /* 0x0000000700000210 */ /* 0x000fe400017fe408 */
[C---:B------:R-:W-:Y:S01]  /*9160*/  @P0 LEA R2, P2, R3.reuse, c[0x0][0x1c8], 0x1 ;  /* 0x0000720003020a11 */ /* 0x040fe200078408ff */
[----:B------:R-:W-:Y:S01]  /*9170*/  @!PT LDS RZ, [RZ] ;  /* 0x00000000fffff984 */ /* 0x000fe20000000800 */
[----:B------:R-:W-:Y:S01]  /*9180*/  @!PT LDS RZ, [RZ] ;  /* 0x00000000fffff984 */ /* 0x000fe20000000800 */
[----:B------:R-:W-:Y:S01]  /*9190*/  @!PT LDS RZ, [RZ] ;  /* 0x00000000fffff984 */ /* 0x000fe20000000800 */
[----:B------:R1:W-:Y:S03]  /*91a0*/  @P1 LDGSTS.E.BYPASS.LTC128B.128 [R6+0x3c80], [R4.64], !P3 ;  /* 0x03c8000004061fae */ /* 0x0003e6000d901d46 */
[----:B------:R-:W-:Y:S01]  /*91b0*/  @P0 LEA.HI.X R3, R3, c[0x0][0x1cc], R0, 0x1, P2 ;  /* 0x0000730003030a11 */ /* 0x000fe200010f0c00 */
[----:B------:R-:W-:Y:S01]  /*91c0*/  @P0 IMAD.SHL.U32 R0, R106, 0x2, RZ ;  /* 0x000000026a000824 */ /* 0x000fe200078e00ff */
[----:B------:R1:W-:Y:S04]  /*91d0*/  @P1 LDGSTS.E.BYPASS.LTC128B.128 [R6+0x4880], [R4.64+0x40], !P6 ;  /* 0x0488004004061fae */ /* 0x0003e8000f101d46 */
[----:B------:R1:W-:Y:S04]  /*91e0*/  @P1 LDGSTS.E.BYPASS.LTC128B.128 [R6+0x5480], [R4.64+0x80], !P5 ;  /* 0x0548008004061fae */ /* 0x0003e8000e901d46 */
[----:B------:R1:W-:Y:S04]  /*91f0*/  @P0 LDGSTS.E.BYPASS.LTC128B.128 [R0+0x4480], [R2.64], !P3 ;  /* 0x0448000002000fae */ /* 0x0003e8000d901d46 */
[----:B------:R1:W-:Y:S04]  /*9200*/  @P0 LDGSTS.E.BYPASS.LTC128B.128 [R0+0x5080], [R2.64+0x40], !P6 ;  /* 0x0508004002000fae */ /* 0x0003e8000f101d46 */
[----:B------:R1:W-:Y:S01]  /*9210*/  @P0 LDGSTS.E.BYPASS.LTC128B.128 [R0+0x5c80], [R2.64+0x80], !P5 ;  /* 0x05c8008002000fae */ /* 0x0003e2000e901d46 */
[----:B------:R-:W-:-:S03]  /*9220*/  ISETP.LT.AND P0, PT, RZ, c[0x0][0x27c], PT ;  /* 0x00009f00ff007a0c */ /* 0x000fc60003f01270 */
[----:B------:R-:W0:Y:S10]  /*9230*/  LDGDEPBAR ;  /* 0x00000000000079af */ /* 0x000e340000000000 */
[----:B------:R-:W-:Y:S05]  /*9240*/  @P0 BRA `(.L_x_1259) ;  /* 0x0000002000000947 */ /* 0x000fea0003800000 */
[----:B------:R-:W-:-:S04]  /*9250*/  DEPBAR.LE SB0, 0x1 ;  /* 0x000080400000791a */ /* 0x000fc80000000000 */
[----:B------:R-:W-:Y:S05]  /*9260*/  BRA `(.L_x_1260) ;  /* 0x0000694000007947 */ /* 0x000fea0003800000 */
.L_x_1259:
        /* <DEDUP_REMOVED lines=21> */
[----:B------:R-:W-:Y:S01]  /*93c0*/  ISETP.NE.AND P1, PT, R125, 0x1, PT ;  /* 0x000000017d00780c */ /* 0x000fe20003f25270 */
[----:B------:R-:W-:Y:S01]  /*93d0*/  IMAD.MOV.U32 R5, RZ, RZ, R7 ;  /* 0x000000ffff057224 */ /* 0x000fe200078e0007 */
[----:B------:R-:W-:Y:S01]  /*93e0*/  BSSY B0, `(.L_x_1262) ;  /* 0x0000068000007945 */ /* 0x000fe20003800000 */
[----:B------:R-:W-:Y:S01]  /*93f0*/  IMAD.MOV.U32 R7, RZ, RZ, R6 ;  /* 0x000000ffff077224 */ /* 0x000fe200078e0006 */
[----:B------:R-:W-:Y:S01]  /*9400*/  SHF.R.S32.HI R52, RZ, 0x1f, R31 ;  /* 0x0000001fff347819 */ /* 0x000fe2000001141f */
[----:B------:R-:W-:Y:S01]  /*9410*/  IMAD.MOV.U32 R6, RZ, RZ, R2 ;  /* 0x000000ffff067224 */ /* 0x000fe200078e0002 */
[----:B------:R-:W-:Y:S01]  /*9420*/  SHF.R.S32.HI R37, RZ, 0x1f, R32 ;  /* 0x0000001fff257819 */ /* 0x000fe20000011420 */
[----:B------:R-:W-:Y:S01]  /*9430*/  CS2R R74, SRZ ;  /* 0x00000000004a7805 */ /* 0x000fe2000001ff00 */
[----:B------:R-:W-:Y:S01]  /*9440*/  SHF.R.S32.HI R53, RZ, 0x1f, R145 ;  /* 0x0000001fff357819 */ /* 0x000fe20000011491 */
[----:B------:R-:W-:Y:S01]  /*9450*/  CS2R R48, SRZ ;  /* 0x0000000000307805 */ /* 0x000fe2000001ff00 */
[----:B------:R-:W-:Y:S01]  /*9460*/  SHF.R.S32.HI R54, RZ, 0x1f, R30 ;  /* 0x0000001fff367819 */ /* 0x000fe2000001141e */
[----:B------:R-:W-:Y:S01]  /*9470*/  CS2R R38, SRZ ;  /* 0x0000000000267805 */ /* 0x000fe2000001ff00 */
[----:B------:R-:W-:Y:S01]  /*9480*/  SHF.R.S32.HI R43, RZ, 0x1f, R164 ;  /* 0x0000001fff2b7819 */ /* 0x000fe200000114a4 */
[----:B------:R-:W-:Y:S01]  /*9490*/  @P1 IMAD.HI.U32 R3, R0, c[0x0][0x2c8], RZ ;  /* 0x0000b20000031a27 */ /* 0x000fe200078e00ff */
[----:B------:R-:W-:Y:S01]  /*94a0*/  CS2R R28, SRZ ;  /* 0x00000000001c7805 */ /* 0x000fe2000001ff00 */
[----:B------:R-:W-:Y:S01]  /*94b0*/  CS2R R24, SRZ ;  /* 0x0000000000187805 */ /* 0x000fe2000001ff00 */
[----:B------:R-:W-:Y:S01]  /*94c0*/  CS2R R20, SRZ ;  /* 0x0000000000147805 */ /* 0x000fe2000001ff00 */
[----:B------:R-:W-:Y:S01]  /*94d0*/  CS2R R50, SRZ ;  /* 0x0000000000327805 */ /* 0x000fe2000001ff00 */
[----:B------:R-:W-:Y:S01]  /*94e0*/  @P1 SHF.R.U32.HI R0, RZ, c[0x0][0x2cc], R3 ;  /* 0x0000b300ff001a19 */ /* 0x000fe20000011603 */
[----:B------:R-:W-:Y:S01]  /*94f0*/  CS2R R40, SRZ ;  /* 0x0000000000287805 */ /* 0x000fe2000001ff00 */
[----:B------:R-:W-:Y:S01]  /*9500*/  CS2R R34, SRZ ;  /* 0x0000000000227805 */ /* 0x000fe2000001ff00 */
[----:B------:R-:W-:Y:S01]  /*9510*/  CS2R R26, SRZ ;  /* 0x00000000001a7805 */ /* 0x000fe2000001ff00 */
[----:B------:R-:W-:Y:S01]  /*9520*/  SHF.R.S32.HI R3, RZ, 0x1f, R0 ;  /* 0x0000001fff037819 */ /* 0x000fe20000011400 */
[----:B------:R-:W-:Y:S01]  /*9530*/  IMAD.WIDE.U32 R4, R0, c[0x0][0x280], R4 ;  /* 0x0000a00000047a25 */ /* 0x000fe200078e0004 */
[----:B------:R-:W-:-:S03]  /*9540*/  CS2R R18, SRZ ;  /* 0x0000000000127805 */ /* 0x000fc6000001ff00 */
[C---:B------:R-:W-:Y:S01]  /*9550*/  IMAD R8, R3.reuse, c[0x0][0x280], RZ ;  /* 0x0000a00003087a24 */ /* 0x040fe200078e02ff */
[----:B------:R-:W-:Y:S01]  /*9560*/  LEA R42, P0, R4, c[0x0][0x270], 0x1 ;  /* 0x00009c00042a7a11 */ /* 0x000fe200078008ff */
[----:B------:R-:W-:Y:S02]  /*9570*/  IMAD R9, R3, c[0x0][0x290], RZ ;  /* 0x0000a40003097a24 */ /* 0x000fe400078e02ff */
[C---:B------:R-:W-:Y:S02]  /*9580*/  IMAD R8, R0.reuse, c[0x0][0x284], R8 ;  /* 0x0000a10000087a24 */ /* 0x040fe400078e0208 */
[----:B------:R-:W-:Y:S02]  /*9590*/  IMAD.WIDE.U32 R2, R0, c[0x0][0x290], R6 ;  /* 0x0000a40000027a25 */ /* 0x000fe400078e0006 */
[----:B------:R-:W-:Y:S02]  /*95a0*/  CS2R R6, SRZ ;  /* 0x0000000000067805 */ /* 0x000fe4000001ff00 */
[----:B------:R-:W-:Y:S01]  /*95b0*/  IMAD.IADD R5, R5, 0x1, R8 ;  /* 0x0000000105057824 */ /* 0x000fe200078e0208 */
[----:B------:R-:W-:Y:S01]  /*95c0*/  LEA R44, P1, R2, c[0x0][0x288], 0x1 ;  /* 0x0000a200022c7a11 */ /* 0x000fe200078208ff */
[----:B------:R-:W-:-:S02]  /*95d0*/  IMAD R0, R0, c[0x0][0x294], R9 ;  /* 0x0000a50000007a24 */ /* 0x000fc400078e0209 */
[----:B------:R-:W-:Y:S01]  /*95e0*/  CS2R R8, SRZ ;  /* 0x0000000000087805 */ /* 0x000fe2000001ff00 */
[----:B------:R-:W-:Y:S01]  /*95f0*/  LEA.HI.X R36, R4, c[0x0][0x274], R5, 0x1, P0 ;  /* 0x00009d0004247a11 */ /* 0x000fe200000f0c05 */
[----:B------:R-:W-:Y:S01]  /*9600*/  IMAD.IADD R0, R3, 0x1, R0 ;  /* 0x0000000103007824 */ /* 0x000fe200078e0200 */
[----:B------:R-:W-:Y:S01]  /*9610*/  ISETP.GE.AND P0, PT, R22, R23, PT ;  /* 0x000000171600720c */ /* 0x000fe20003f06270 */
[----:B------:R1:W2:Y:S03]  /*9620*/  SHFL.IDX PT, R4, R42, RZ, 0x1e1f ;  /* 0x001e1fff2a047589 */ /* 0x0002a600000e0000 */
[----:B------:R-:W-:Y:S01]  /*9630*/  LEA.HI.X R33, R2, c[0x0][0x28c], R0, 0x1, P1 ;  /* 0x0000a30002217a11 */ /* 0x000fe200008f0c00 */
[----:B------:R1:W3:Y:S04]  /*9640*/  SHFL.IDX PT, R5, R36, RZ, 0x1e1f ;  /* 0x001e1fff24057589 */ /* 0x0002e800000e0000 */
[----:B------:R1:W4:Y:S04]  /*9650*/  SHFL.IDX PT, R2, R44, RZ, 0x1e1f ;  /* 0x001e1fff2c027589 */ /* 0x00032800000e0000 */
[----:B------:R1:W1:Y:S01]  /*9660*/  SHFL.IDX PT, R3, R33, RZ, 0x1e1f ;  /* 0x001e1fff21037589 */ /* 0x00026200000e0000 */
[----:B------:R-:W-:Y:S05]  /*9670*/  @P0 BRA `(.L_x_1263) ;  /* 0x000003e000000947 */ /* 0x000fea0003800000 */
[----:B------:R-:W-:Y:S01]  /*9680*/  ISETP.GE.AND P0, PT, R32, c[0x0][0x27c], PT ;  /* 0x00009f0020007a0c */ /* 0x000fe20003f06270 */
[----:B------:R-:W-:Y:S01]  /*9690*/  CS2R R20, SRZ ;  /* 0x0000000000147805 */ /* 0x000fe2000001ff00 */
[----:B------:R-:W-:Y:S01]  /*96a0*/  ISETP.GE.AND P2, PT, R164, c[0x0][0x27c], PT ;  /* 0x00009f00a4007a0c */ /* 0x000fe20003f46270 */
[----:B------:R-:W-:-:S10]  /*96b0*/  CS2R R18, SRZ ;  /* 0x0000000000127805 */ /* 0x000fd4000001ff00 */
[C---:B------:R-:W-:Y:S01]  /*96c0*/  @!P0 IMAD.SHL.U32 R0, R32.reuse, 0x2, RZ ;  /* 0x0000000220008824 */ /* 0x040fe200078e00ff */
[----:B------:R-:W-:-:S04]  /*96d0*/  @!P0 SHF.L.U64.HI R7, R32, 0x1, R37 ;  /* 0x0000000120078819 */ /* 0x000fc80000010225 */
[----:B--2---:R-:W-:-:S05]  /*96e0*/  @!P0 IADD3 R8, P1, R4, R0, RZ ;  /* 0x0000000004088210 */ /* 0x004fca0007f3e0ff */
[----:B---3--:R-:W-:Y:S01]  /*96f0*/  @!P0 IMAD.X R9, R5, 0x1, R7, P1 ;  /* 0x0000000105098824 */ /* 0x008fe200008e0607 */
[----:B----4-:R-:W-:Y:S01]  /*9700*/  @!P0 IADD3 R6, P1, R2, R0, RZ ;  /* 0x0000000002068210 */ /* 0x010fe20007f3e0ff */
[----:B------:R-:W-:-:S03]  /*9710*/  @!P2 IMAD.SHL.U32 R10, R164, 0x2, RZ ;  /* 0x00000002a40aa824 */ /* 0x000fc600078e00ff */
[----:B------:R2:W5:Y:S01]  /*9720*/  @!P0 LD.E.64 R20, [R8.64] ;  /* 0x0000000608148980 */ /* 0x000562000c101b00 */
[----:B-1----:R-:W-:Y:S01]  /*9730*/  @!P0 IMAD.X R7, R3, 0x1, R7, P1 ;  /* 0x0000000103078824 */ /* 0x002fe200008e0607 */
[----:B------:R-:W-:-:S04]  /*9740*/  @!P2 SHF.L.U64.HI R0, R164, 0x1, R43 ;  /* 0x00000001a400a819 */ /* 0x000fc8000001022b */
[----:B------:R1:W5:Y:S01]  /*9750*/  @!P0 LD.E.64 R18, [R6.64] ;  /* 0x0000000606128980 */ /* 0x000362000c101b00 */
[----:B------:R-:W-:Y:S01]  /*9760*/  ISETP.GE.AND P0, PT, R31, c[0x0][0x27c], PT ;  /* 0x00009f001f007a0c */ /* 0x000fe20003f06270 */
[----:B------:R-:W-:Y:S01]  /*9770*/  CS2R R24, SRZ ;  /* 0x0000000000187805 */ /* 0x000fe2000001ff00 */
[----:B------:R-:W-:Y:S01]  /*9780*/  CS2R R26, SRZ ;  /* 0x00000000001a7805 */ /* 0x000fe2000001ff00 */
[----:B--2---:R-:W-:-:S05]  /*9790*/  @!P2 IADD3 R8, P1, R4, R10, RZ ;  /* 0x0000000a0408a210 */ /* 0x004fca0007f3e0ff */
[----:B------:R-:W-:Y:S01]  /*97a0*/  @!P2 IMAD.X R9, R5, 0x1, R0, P1 ;  /* 0x000000010509a824 */ /* 0x000fe200008e0600 */
[----:B-1----:R-:W-:-:S04]  /*97b0*/  @!P2 IADD3 R6, P1, R2, R10, RZ ;  /* 0x0000000a0206a210 */ /* 0x002fc80007f3e0ff */
[----:B------:R-:W-:Y:S01]  /*97c0*/  @!P0 IMAD.SHL.U32 R10, R31, 0x2, RZ ;  /* 0x000000021f0a8824 */ /* 0x000fe200078e00ff */
[----:B------:R1:W5:Y:S01]  /*97d0*/  @!P2 LD.E.64 R24, [R8.64] ;  /* 0x000000060818a980 */ /* 0x000362000c101b00 */
[----:B------:R-:W-:Y:S01]  /*97e0*/  @!P2 IMAD.X R7, R3, 0x1, R0, P1 ;  /* 0x000000010307a824 */ /* 0x000fe200008e0600 */
[----:B------:R-:W-:Y:S02]  /*97f0*/  ISETP.GE.AND P1, PT, R145, c[0x0][0x27c], PT ;  /* 0x00009f0091007a0c */ /* 0x000fe40003f26270 */
[----:B------:R-:W-:Y:S02]  /*9800*/  @!P0 SHF.L.U64.HI R0, R31, 0x1, R52 ;  /* 0x000000011f008819 */ /* 0x000fe40000010234 */
[----:B------:R2:W5:Y:S01]  /*9810*/  @!P2 LD.E.64 R26, [R6.64] ;  /* 0x00000006061aa980 */ /* 0x000562000c101b00 */
[----:B------:R-:W-:Y:S01]  /*9820*/  CS2R R28, SRZ ;  /* 0x00000000001c7805 */ /* 0x000fe2000001ff00 */
[----:B------:R-:W-:Y:S01]  /*9830*/  CS2R R34, SRZ ;  /* 0x0000000000227805 */ /* 0x000fe2000001ff00 */
[----:B-1----:R-:W-:-:S05]  /*9840*/  @!P0 IADD3 R8, P2, R4, R10, RZ ;  /* 0x0000000a04088210 */ /* 0x002fca0007f5e0ff */
[----:B------:R-:W-:Y:S01]  /*9850*/  @!P0 IMAD.X R9, R5, 0x1, R0, P2 ;  /* 0x0000000105098824 */ /* 0x000fe200010e0600 */
[----:B--2---:R-:W-:Y:S01]  /*9860*/  @!P0 IADD3 R6, P2, R2, R10, RZ ;  /* 0x0000000a02068210 */ /* 0x004fe20007f5e0ff */
[----:B------:R-:W-:-:S03]  /*9870*/  @!P1 IMAD.SHL.U32 R10, R145, 0x2, RZ ;  /* 0x00000002910a9824 */ /* 0x000fc600078e00ff */
[----:B------:R1:W5:Y:S01]  /*9880*/  @!P0 LD.E.64 R28, [R8.64] ;  /* 0x00000006081c8980 */ /* 0x000362000c101b00 */
[----:B------:R-:W-:Y:S01]  /*9890*/  @!P0 IMAD.X R7, R3, 0x1, R0, P2 ;  /* 0x0000000103078824 */ /* 0x000fe200010e0600 */
[-C--:B------:R-:W-:Y:S02]  /*98a0*/  @!P1 IADD3 R12, P3, R4, R10.reuse, RZ ;  /* 0x0000000a040c9210 */ /* 0x080fe40007f7e0ff */
[----:B------:R-:W-:Y:S02]  /*98b0*/  @!P1 SHF.L.U64.HI R0, R145, 0x1, R53 ;  /* 0x0000000191009819 */ /* 0x000fe40000010235 */
[----:B------:R2:W5:Y:S01]  /*98c0*/  @!P0 LD.E.64 R34, [R6.64] ;  /* 0x0000000606228980 */ /* 0x000562000c101b00 */
[----:B------:R-:W-:Y:S02]  /*98d0*/  @!P1 IADD3 R10, P0, R2, R10, RZ ;  /* 0x0000000a020a9210 */ /* 0x000fe40007f1e0ff */
[----:B------:R-:W-:-:S03]  /*98e0*/  ISETP.GE.AND P2, PT, R146, c[0x0][0x27c], PT ;  /* 0x00009f0092007a0c */ /* 0x000fc60003f46270 */
[--C-:B------:R-:W-:Y:S01]  /*98f0*/  @!P1 IMAD.X R11, R3, 0x1, R0.reuse, P0 ;  /* 0x00000001030b9824 */ /* 0x100fe200000e0600 */
[----:B------:R-:W-:Y:S01]  /*9900*/  ISETP.GE.AND P0, PT, R30, c[0x0][0x27c], PT ;  /* 0x00009f001e007a0c */ /* 0x000fe20003f06270 */
[----:B------:R-:W-:-:S08]  /*9910*/  @!P1 IMAD.X R13, R5, 0x1, R0, P3 ;  /* 0x00000001050d9824 */ /* 0x000fd000018e0600 */
[----:B------:R-:W-:Y:S01]  /*9920*/  @!P2 IMAD.WIDE R16, R146, 0x2, R4 ;  /* 0x000000029210a825 */ /* 0x000fe200078e0204 */
[----:B-1----:R-:W-:-:S03]  /*9930*/  CS2R R8, SRZ ;  /* 0x0000000000087805 */ /* 0x002fc6000001ff00 */
[----:B------:R-:W-:Y:S01]  /*9940*/  @!P2 IMAD.WIDE R14, R146, 0x2, R2 ;  /* 0x00000002920ea825 */ /* 0x000fe200078e0202 */
[----:B--2---:R-:W-:-:S03]  /*9950*/  CS2R R6, SRZ ;  /* 0x0000000000067805 */ /* 0x004fc6000001ff00 */
[----:B------:R-:W-:Y:S01]  /*9960*/  @!P0 IMAD.SHL.U32 R0, R30, 0x2, RZ ;  /* 0x000000021e008824 */ /* 0x000fe200078e00ff */
[----:B------:R1:W5:Y:S04]  /*9970*/  @!P2 LD.E.64 R8, [R16.64] ;  /* 0x000000061008a980 */ /* 0x000368000c101b00 */
[----:B------:R2:W5:Y:S01]  /*9980*/  @!P2 LD.E.64 R6, [R14.64] ;  /* 0x000000060e06a980 */ /* 0x000562000c101b00 */
[----:B------:R-:W-:Y:S01]  /*9990*/  @!P0 IADD3 R4, P2, R4, R0, RZ ;  /* 0x0000000004048210 */ /* 0x000fe20007f5e0ff */
[----:B------:R-:W-:Y:S01]  /*99a0*/  CS2R R38, SRZ ;  /* 0x0000000000267805 */ /* 0x000fe2000001ff00 */
[----:B------:R-:W-:Y:S01]  /*99b0*/  CS2R R40, SRZ ;  /* 0x0000000000287805 */ /* 0x000fe2000001ff00 */
[----:B------:R-:W-:Y:S01]  /*99c0*/  CS2R R48, SRZ ;  /* 0x0000000000307805 */ /* 0x000fe2000001ff00 */
[----:B------:R-:W-:-:S03]  /*99d0*/  CS2R R50, SRZ ;  /* 0x0000000000327805 */ /* 0x000fc6000001ff00 */
[----:B------:R1:W5:Y:S04]  /*99e0*/  @!P1 LD.E.64 R38, [R12.64] ;  /* 0x000000060c269980 */ /* 0x000368000c101b00 */
[----:B------:R1:W5:Y:S01]  /*99f0*/  @!P1 LD.E.64 R40, [R10.64] ;  /* 0x000000060a289980 */ /* 0x000362000c101b00 */
[----:B--2---:R-:W-:-:S05]  /*9a00*/  @!P0 SHF.L.U64.HI R14, R30, 0x1, R54 ;  /* 0x000000011e0e8819 */ /* 0x004fca0000010236 */
[----:B------:R-:W-:Y:S01]  /*9a10*/  @!P0 IMAD.X R5, R5, 0x1, R14, P2 ;  /* 0x0000000105058824 */ /* 0x000fe200010e060e */
[----:B------:R-:W-:-:S04]  /*9a20*/  @!P0 IADD3 R2, P2, R2, R0, RZ ;  /* 0x0000000002028210 */ /* 0x000fc80007f5e0ff */
[----:B------:R1:W5:Y:S01]  /*9a30*/  @!P0 LD.E.64 R48, [R4.64] ;  /* 0x0000000604308980 */ /* 0x000362000c101b00 */
[----:B------:R-:W-:-:S05]  /*9a40*/  @!P0 IMAD.X R3, R3, 0x1, R14, P2 ;  /* 0x0000000103038824 */ /* 0x000fca00010e060e */
[----:B------:R1:W5:Y:S03]  /*9a50*/  @!P0 LD.E.64 R50, [R2.64] ;  /* 0x0000000602328980 */ /* 0x000366000c101b00 */
.L_x_1263:
[----:B------:R-:W-:Y:S05]  /*9a60*/  BSYNC B0 ;  /* 0x0000000000007941 */ /* 0x000fea0003800000 */
.L_x_1262:
        /* <DEDUP_REMOVED lines=48> */
[----:B------:R-:W-:Y:S01]  /*9d70*/  PRMT R22, R10, 0x5410, R0 ;  /* 0x000054100a167816 */ /* 0x000fe20000000000 */
[----:B------:R-:W4:Y:S01]  /*9d80*/  SHFL.IDX PT, R4, R42, 0x1, 0x1e1f ;  /* 0x003e1f002a047f89 */ /* 0x000f2200000e0000 */
[----:B------:R-:W-:-:S03]  /*9d90*/  CS2R R46, SRZ ;  /* 0x00000000002e7805 */ /* 0x000fc6000001ff00 */
[----:B------:R1:W3:Y:S01]  /*9da0*/  SHFL.IDX PT, R3, R33, 0x1, 0x1e1f ;  /* 0x003e1f0021037f89 */ /* 0x0002e200000e0000 */
[----:B--2---:R-:W-:Y:S01]  /*9db0*/  CS2R R44, SRZ ;  /* 0x00000000002c7805 */ /* 0x004fe2000001ff00 */
[----:B-1----:R-:W-:Y:S01]  /*9dc0*/  PRMT R33, R12, 0x5410, R11 ;  /* 0x000054100c217816 */ /* 0x002fe2000000000b */
[----:B------:R-:W-:Y:S05]  /*9dd0*/  @P0 BRA `(.L_x_1265) ;  /* 0x000003e000000947 */ /* 0x000fea0003800000 */
[----:B---34-:R-:W-:Y:S01]  /*9de0*/  ISETP.GE.AND P0, PT, R32, c[0x0][0x27c], PT ;  /* 0x00009f0020007a0c */ /* 0x018fe20003f06270 */
[----:B------:R-:W-:Y:S01]  /*9df0*/  CS2R R56, SRZ ;  /* 0x0000000000387805 */ /* 0x000fe2000001ff00 */
[----:B------:R-:W-:Y:S01]  /*9e00*/  ISETP.GE.AND P2, PT, R164, c[0x0][0x27c], PT ;  /* 0x00009f00a4007a0c */ /* 0x000fe20003f46270 */
[----:B------:R-:W-:-:S10]  /*9e10*/  CS2R R58, SRZ ;  /* 0x00000000003a7805 */ /* 0x000fd4000001ff00 */
[C---:B------:R-:W-:Y:S01]  /*9e20*/  @!P0 IMAD.SHL.U32 R0, R32.reuse, 0x2, RZ ;  /* 0x0000000220008824 */ /* 0x040fe200078e00ff */
[----:B------:R-:W-:-:S04]  /*9e30*/  @!P0 SHF.L.U64.HI R11, R32, 0x1, R37 ;  /* 0x00000001200b8819 */ /* 0x000fc80000010225 */
[----:B------:R-:W-:-:S05]  /*9e40*/  @!P0 IADD3 R12, P1, R4, R0, RZ ;  /* 0x00000000040c8210 */ /* 0x000fca0007f3e0ff */
        /* <DEDUP_REMOVED lines=8> */
[----:B------:R-:W-:Y:S01]  /*9ed0*/  CS2R R62, SRZ ;  /* 0x00000000003e7805 */ /* 0x000fe2000001ff00 */
[----:B-1----:R-:W-:Y:S02]  /*9ee0*/  @!P2 IADD3 R12, P1, R4, R0, RZ ;  /* 0x00000000040ca210 */ /* 0x002fe40007f3e0ff */
[----:B--2---:R-:W-:-:S05]  /*9ef0*/  @!P2 SHF.L.U64.HI R11, R164, 0x1, R43 ;  /* 0x00000001a40ba819 */ /* 0x004fca000001022b */
[--C-:B------:R-:W-:Y:S01]  /*9f00*/  @!P2 IMAD.X R13, R5, 0x1, R11.reuse, P1 ;  /* 0x00000001050da824 */ /* 0x100fe200008e060b */
[----:B------:R-:W-:Y:S02]  /*9f10*/  @!P2 IADD3 R10, P1, R2, R0, RZ ;  /* 0x00000000020aa210 */ /* 0x000fe40007f3e0ff */
[----:B------:R-:W-:Y:S02]  /*9f20*/  @!P0 IMAD.SHL.U32 R0, R31, 0x2, RZ ;  /* 0x000000021f008824 */ /* 0x000fe400078e00ff */
[----:B------:R1:W5:Y:S01]  /*9f30*/  @!P2 LD.E.64 R60, [R12.64] ;  /* 0x000000060c3ca980 */ /* 0x000362000c101b00 */
[----:B------:R-:W-:Y:S01]  /*9f40*/  @!P2 IMAD.X R11, R3, 0x1, R11, P1 ;  /* 0x00000001030ba824 */ /* 0x000fe200008e060b */
[----:B------:R-:W-:-:S04]  /*9f50*/  ISETP.GE.AND P1, PT, R145, c[0x0][0x27c], PT ;  /* 0x00009f0091007a0c */ /* 0x000fc80003f26270 */
[----:B------:R2:W5:Y:S01]  /*9f60*/  @!P2 LD.E.64 R62, [R10.64] ;  /* 0x000000060a3ea980 */ /* 0x000562000c101b00 */
[----:B------:R-:W-:Y:S01]  /*9f70*/  CS2R R64, SRZ ;  /* 0x0000000000407805 */ /* 0x000fe2000001ff00 */
[----:B------:R-:W-:Y:S01]  /*9f80*/  CS2R R66, SRZ ;  /* 0x0000000000427805 */ /* 0x000fe2000001ff00 */
[----:B-1----:R-:W-:Y:S02]  /*9f90*/  @!P0 IADD3 R12, P2, R4, R0, RZ ;  /* 0x00000000040c8210 */ /* 0x002fe40007f5e0ff */
[----:B--2---:R-:W-:-:S05]  /*9fa0*/  @!P0 SHF.L.U64.HI R11, R31, 0x1, R52 ;  /* 0x000000011f0b8819 */ /* 0x004fca0000010234 */
[----:B------:R-:W-:Y:S01]  /*9fb0*/  @!P0 IMAD.X R13, R5, 0x1, R11, P2 ;  /* 0x00000001050d8824 */ /* 0x000fe200010e060b */
[----:B------:R-:W-:Y:S01]  /*9fc0*/  @!P0 IADD3 R10, P2, R2, R0, RZ ;  /* 0x00000000020a8210 */ /* 0x000fe20007f5e0ff */
        /* <DEDUP_REMOVED lines=8> */
[----:B--2---:R-:W-:-:S05]  /*a050*/  @!P1 IADD3 R10, P0, R2, R14, RZ ;  /* 0x0000000e020a9210 */ /* 0x004fca0007f1e0ff */
[----:B------:R-:W-:Y:S01]  /*a060*/  @!P1 IMAD.X R11, R3, 0x1, R0, P0 ;  /* 0x00000001030b9824 */ /* 0x000fe200000e0600 */
[----:B------:R-:W-:Y:S02]  /*a070*/  ISETP.GE.AND P0, PT, R30, c[0x0][0x27c], PT ;  /* 0x00009f001e007a0c */ /* 0x000fe40003f06270 */
[----:B-1----:R-:W-:Y:S02]  /*a080*/  @!P1 IADD3 R12, P3, R4, R14, RZ ;  /* 0x0000000e040c9210 */ /* 0x002fe40007f7e0ff */
[----:B------:R-:W-:-:S04]  /*a090*/  @!P2 IMAD.WIDE R16, R146, 0x2, R4 ;  /* 0x000000029210a825 */ /* 0x000fc800078e0204 */
[----:B------:R-:W-:Y:S01]  /*a0a0*/  @!P1 IMAD.X R13, R5, 0x1, R0, P3 ;  /* 0x00000001050d9824 */ /* 0x000fe200018e0600 */
[----:B------:R1:W5:Y:S01]  /*a0b0*/  @!P2 LD.E.64 R44, [R16.64] ;  /* 0x00000006102ca980 */ /* 0x000362000c101b00 */
[----:B------:R-:W-:-:S04]  /*a0c0*/  @!P2 IMAD.WIDE R14, R146, 0x2, R2 ;  /* 0x00000002920ea825 */ /* 0x000fc800078e0202 */
[----:B------:R-:W-:Y:S01]  /*a0d0*/  @!P0 IMAD.SHL.U32 R0, R30, 0x2, RZ ;  /* 0x000000021e008824 */ /* 0x000fe200078e00ff */
[----:B------:R2:W5:Y:S04]  /*a0e0*/  @!P2 LD.E.64 R46, [R14.64] ;  /* 0x000000060e2ea980 */ /* 0x000568000c101b00 */
        /* <DEDUP_REMOVED lines=13> */
.L_x_1265:
[----:B---34-:R-:W-:Y:S05]  /*a1c0*/  BSYNC B0 ;  /* 0x0000000000007941 */ /* 0x018fea0003800000 */
.L_x_1264:
        /* <DEDUP_REMOVED lines=50> */
[----:B------:R-:W1:Y:S01]  /*a4f0*/  LDS.128 R12, [R248+0x4800] ;  /* 0x00480000f80c7984 */ /* 0x000e620000000c00 */
[----:B------:R-:W-:Y:S02]  /*a500*/  SHF.R.U32.HI R0, RZ, 0x10, R7 ;  /* 0x00000010ff007819 */ /* 0x000fe40000011607 */
[----:B------:R-:W-:Y:S02]  /*a510*/  SHF.R.U64 R17, R8, 0x10, R9 ;  /* 0x0000001008117819 */ /* 0x000fe40000001209 */
[----:B------:R-:W-:Y:S02]  /*a520*/  SHF.R.U64 R16, R6, 0x10, R7 ;  /* 0x0000001006107819 */ /* 0x000fe40000001207 */
[----:B------:R-:W-:Y:S01]  /*a530*/  SHF.R.U32.HI R3, RZ, 0x10, R9 ;  /* 0x00000010ff037819 */ /* 0x000fe20000011609 */
[--C-:B-1----:R-:W-:Y:S02]  /*a540*/  HADD2.F32 R8, -RZ, R12.reuse.H0_H0 ;  /* 0x2000000cff087230 */ /* 0x102fe40000004100 */
[----:B------:R-:W-:-:S02]  /*a550*/  HADD2.F32 R7, -RZ, R12.H1_H1 ;  /* 0x3000000cff077230 */ /* 0x000fc40000004100 */
[--C-:B------:R-:W-:Y:S02]  /*a560*/  HADD2.F32 R2, -RZ, R15.reuse.H1_H1 ;  /* 0x3000000fff027230 */ /* 0x100fe40000004100 */
[----:B------:R-:W-:Y:S02]  /*a570*/  HADD2.F32 R12, -RZ, R0.H0_H0 ;  /* 0x20000000ff0c7230 */ /* 0x000fe40000004100 */
[----:B------:R-:W-:Y:S02]  /*a580*/  HADD2.F32 R0, -RZ, R22.H0_H0 ;  /* 0x20000016ff007230 */ /* 0x000fe40000004100 */
[----:B------:R-:W-:Y:S01]  /*a590*/  HADD2.F32 R9, -RZ, R15.H0_H0 ;  /* 0x2000000fff097230 */ /* 0x000fe20000004100 */
[-C--:B------:R-:W-:Y:S01]  /*a5a0*/  FMUL.FTZ R11, R2, R12.reuse ;  /* 0x0000000c020b7220 */ /* 0x080fe20000410000 */
[----:B------:R-:W-:Y:S02]  /*a5b0*/  HADD2.F32 R15, -RZ, R3.H0_H0 ;  /* 0x20000003ff0f7230 */ /* 0x000fe40000004100 */
[--C-:B------:R-:W-:Y:S01]  /*a5c0*/  HADD2.F32 R6, -RZ, R13.reuse.H0_H0 ;  /* 0x2000000dff067230 */ /* 0x100fe20000004100 */
[----:B------:R-:W-:Y:S01]  /*a5d0*/  FMUL.FTZ R12, R9, R12 ;  /* 0x0000000c090c7220 */ /* 0x000fe20000410000 */
[----:B------:R-:W-:Y:S01]  /*a5e0*/  HADD2.F32 R5, -RZ, R13.H1_H1 ;  /* 0x3000000dff057230 */ /* 0x000fe20000004100 */
[----:B------:R-:W-:Y:S01]  /*a5f0*/  FMUL.FTZ R13, R7, R0 ;  /* 0x00000000070d7220 */ /* 0x000fe20000410000 */
[----:B------:R-:W-:-:S02]  /*a600*/  HADD2.F32 R3, -RZ, R55.H0_H0 ;  /* 0x20000037ff037230 */ /* 0x000fc40000004100 */
        /* <DEDUP_REMOVED lines=24> */
.L_x_1269:
[----:B------:R-:W-:Y:S05]  /*a790*/  BSYNC B0 ;  /* 0x0000000000007941 */ /* 0x000fea0003800000 */
.L_x_1268:
[----:B------:R-:W-:Y:S01]  /*a7a0*/  ISETP.GE.AND P0, PT, R32, c[0x0][0x27c], PT ;  /* 0x00009f0020007a0c */ /* 0x000fe20003f06270 */
[----:B------:R-:W-:-:S12]  /*a7b0*/  BSSY B0, `(.L_x_1270) ;  /* 0x000002c000007945 */ /* 0x000fd80003800000 */
[----:B------:R-:W-:Y:S05]  /*a7c0*/  @P0 BRA `(.L_x_1271) ;  /* 0x000002a000000947 */ /* 0x000fea0003800000 */
[----:B-1----:R-:W1:Y:S01]  /*a7d0*/  LDS.128 R4, [R249+0x4800] ;  /* 0x00480000f9047984 */ /* 0x002e620000000c00 */
        /* <DEDUP_REMOVED lines=41> */
.L_x_1271:
[----:B------:R-:W-:Y:S05]  /*aa70*/  BSYNC B0 ;  /* 0x0000000000007941 */ /* 0x000fea0003800000 */
.L_x_1270:
        /* <DEDUP_REMOVED lines=12> */
[----:B------:R-:W-:Y:S02]  /*ab40*/  HADD2.F32 R15, -RZ, R15.H0_H0 ;  /* 0x2000000fff0f7230 */ /* 0x000fe40000004100 */
        /* <DEDUP_REMOVED lines=32> */
.L_x_1273:
[----:B------:R-:W-:Y:S05]  /*ad50*/  BSYNC B0 ;  /* 0x0000000000007941 */ /* 0x000fea0003800000 */
.L_x_1272:
        /* <DEDUP_REMOVED lines=45> */
.L_x_1275:
[----:B------:R-:W-:Y:S05]  /*b030*/  BSYNC B0 ;  /* 0x0000000000007941 */ /* 0x000fea0003800000 */
.L_x_1274:
        /* <DEDUP_REMOVED lines=45> */
.L_x_1277:
[----:B------:R-:W-:Y:S05]  /*b310*/  BSYNC B0 ;  /* 0x0000000000007941 */ /* 0x000fea0003800000 */
.L_x_1276:
[----:B------:R-:W-:-:S13]  /*b320*/  ISETP.GE.AND P0, PT, R30, c[0x0][0x27c], PT ;  /* 0x00009f001e007a0c */ /* 0x000fda0003f06270 */
        /* <DEDUP_REMOVED lines=43> */
.L_x_1267:
[----:B------:R-:W-:Y:S05]  /*b5e0*/  BSYNC B1 ;  /* 0x0000000000017941 */ /* 0x000fea0003800000 */
.L_x_1266:
        /* <DEDUP_REMOVED lines=50> */
.L_x_1280:
[----:B------:R-:W-:Y:S05]  /*b910*/  BSYNC B0 ;  /* 0x0000000000007941 */ /* 0x000fea0003800000 */
.L_x_1279:
        /* <DEDUP_REMOVED lines=45> */
.L_x_1282:
[----:B------:R-:W-:Y:S05]  /*bbf0*/  BSYNC B0 ;  /* 0x0000000000007941 */ /* 0x000fea0003800000 */
.L_x_1281:
        /* <DEDUP_REMOVED lines=45> */
.L_x_1284:
[----:B------:R-:W-:Y:S05]  /*bed0*/  BSYNC B0 ;  /* 0x0000000000007941 */ /* 0x000fea0003800000 */
.L_x_1283:
        /* <DEDUP_REMOVED lines=45> */
.L_x_1286:
[----:B------:R-:W-:Y:S05]  /*c1b0*/  BSYNC B0 ;  /* 0x0000000000007941 */ /* 0x000fea0003800000 */
.L_x_1285:
        /* <DEDUP_REMOVED lines=45> */
.L_x_1288:
[----:B------:R-:W-:Y:S05]  /*c490*/  BSYNC B0 ;  /* 0x0000000000007941 */ /* 0x000fea0003800000 */
.L_x_1287:
        /* <DEDUP_REMOVED lines=45> */
.L_x_1261:
[----:B------:R1:W5:Y:S04]  /*c770*/  LDL R25, [R1+0x7c] ;  /* 0x00007c0001197983 */ /* 0x0003680000100800 */
[----:B------:R1:W5:Y:S01]  /*c780*/  LDL R24, [R1+0x78] ;  /* 0x0000780001187983 */ /* 0x0003620000100800 */
[----:B------:R-:W-:Y:S01]  /*c790*/  ISETP.NE.AND P0, PT, R125, 0x1, PT ;  /* 0x000000017d00780c */ /* 0x000fe20003f05270 */
[----:B------:R-:W-:Y:S01]  /*c7a0*/  IMAD.MOV.U32 R5, RZ, RZ, R7 ;  /* 0x000000ffff057224 */ /* 0x000fe200078e0007 */
[----:B------:R-:W-:Y:S01]  /*c7b0*/  MOV R7, R6 ;  /* 0x0000000600077202 */ /* 0x000fe20000000f00 */
[----:B------:R-:W-:Y:S01]  /*c7c0*/  IMAD.MOV.U32 R6, RZ, RZ, R2 ;  /* 0x000000ffff067224 */ /* 0x000fe200078e0002 */
        /* <DEDUP_REMOVED lines=9> */
[----:B------:R-:W-:Y:S01]  /*c860*/  @P0 IMAD.HI.U32 R3, R0, c[0x0][0x2c8], RZ ;  /* 0x0000b20000030a27 */ /* 0x000fe200078e00ff */
[----:B------:R-:W-:Y:S01]  /*c870*/  CS2R R30, SRZ ;  /* 0x00000000001e7805 */ /* 0x000fe2000001ff00 */
[----:B------:R-:W-:-:S03]  /*c880*/  CS2R R28, SRZ ;  /* 0x00000000001c7805 */ /* 0x000fc6000001ff00 */
[----:B------:R-:W-:-:S04]  /*c890*/  @P0 SHF.R.U32.HI R0, RZ, c[0x0][0x2cc], R3 ;  /* 0x0000b300ff000a19 */ /* 0x000fc80000011603 */
[----:B------:R-:W-:Y:S01]  /*c8a0*/  SHF.R.S32.HI R3, RZ, 0x1f, R0 ;  /* 0x0000001fff037819 */ /* 0x000fe20000011400 */
[----:B------:R-:W-:-:S04]  /*c8b0*/  IMAD.WIDE.U32 R4, R0, c[0x0][0x280], R4 ;  /* 0x0000a00000047a25 */ /* 0x000fc800078e0004 */
[C---:B------:R-:W-:Y:S01]  /*c8c0*/  IMAD R9, R3.reuse, c[0x0][0x280], RZ ;  /* 0x0000a00003097a24 */ /* 0x040fe200078e02ff */
[----:B------:R-:W-:Y:S01]  /*c8d0*/  LEA R20, P1, R4, c[0x0][0x270], 0x1 ;  /* 0x00009c0004147a11 */ /* 0x000fe200078208ff */
[----:B------:R-:W-:Y:S02]  /*c8e0*/  IMAD R8, R3, c[0x0][0x290], RZ ;  /* 0x0000a40003087a24 */ /* 0x000fe400078e02ff */
[C---:B------:R-:W-:Y:S02]  /*c8f0*/  IMAD.WIDE.U32 R2, R0.reuse, c[0x0][0x290], R6 ;  /* 0x0000a40000027a25 */ /* 0x040fe400078e0006 */
[----:B------:R1:W2:Y:S02]  /*c900*/  SHFL.IDX PT, R12, R20, RZ, 0x1e1f ;  /* 0x001e1fff140c7589 */ /* 0x0002a400000e0000 */
[----:B------:R-:W-:Y:S01]  /*c910*/  IMAD R6, R0, c[0x0][0x284], R9 ;  /* 0x0000a10000067a24 */ /* 0x000fe200078e0209 */
[----:B------:R-:W-:Y:S01]  /*c920*/  LEA R21, P0, R2, c[0x0][0x288], 0x1 ;  /* 0x0000a20002157a11 */ /* 0x000fe200078008ff */
[----:B------:R-:W-:-:S02]  /*c930*/  IMAD R0, R0, c[0x0][0x294], R8 ;  /* 0x0000a50000007a24 */ /* 0x000fc400078e0208 */
        /* <DEDUP_REMOVED lines=14> */
[----:B------:R-:W-:Y:S01]  /*ca20*/  ISETP.GE.AND P2, PT, R144, c[0x0][0x27c], PT ;  /* 0x00009f0090007a0c */ /* 0x000fe20003f46270 */
[----:B------:R-:W-:Y:S01]  /*ca30*/  CS2R R32, SRZ ;  /* 0x0000000000207805 */ /* 0x000fe2000001ff00 */
[----:B------:R-:W-:Y:S01]  /*ca40*/  CS2R R30, SRZ ;  /* 0x00000000001e7805 */ /* 0x000fe2000001ff00 */
[----:B------:R-:W-:Y:S01]  /*ca50*/  CS2R R28, SRZ ;  /* 0x00000000001c7805 */ /* 0x000fe2000001ff00 */
[----:B------:R-:W-:Y:S01]  /*ca60*/  CS2R R46, SRZ ;  /* 0x00000000002e7805 */ /* 0x000fe2000001ff00 */
[----:B------:R-:W-:-:S06]  /*ca70*/  CS2R R44, SRZ ;  /* 0x00000000002c7805 */ /* 0x000fcc000001ff00 */
[C---:B------:R-:W-:Y:S01]  /*ca80*/  @!P0 IMAD.SHL.U32 R0, R136.reuse, 0x2, RZ ;  /* 0x0000000288008824 */ /* 0x040fe200078e00ff */
[----:B------:R-:W-:-:S04]  /*ca90*/  @!P0 SHF.L.U64.HI R4, R136, 0x1, R137 ;  /* 0x0000000188048819 */ /* 0x000fc80000010289 */
[-C--:B------:R-:W-:Y:S02]  /*caa0*/  @!P0 IADD3 R16, P1, R12, R0.reuse, RZ ;  /* 0x000000000c108210 */ /* 0x080fe40007f3e0ff */
[----:B---3--:R-:W-:Y:S02]  /*cab0*/  @!P0 IADD3 R14, P3, R2, R0, RZ ;  /* 0x00000000020e8210 */ /* 0x008fe40007f7e0ff */
[----:B----4-:R-:W-:Y:S02]  /*cac0*/  @!P0 IADD3.X R17, R13, R4, RZ, P1, !PT ;  /* 0x000000040d118210 */ /* 0x010fe40000ffe4ff */
[----:B------:R-:W-:Y:S01]  /*cad0*/  ISETP.GE.AND P1, PT, R143, c[0x0][0x27c], PT ;  /* 0x00009f008f007a0c */ /* 0x000fe20003f26270 */
[----:B-1----:R-:W-:Y:S01]  /*cae0*/  @!P0 IMAD.X R15, R3, 0x1, R4, P3 ;  /* 0x00000001030f8824 */ /* 0x002fe200018e0604 */
[----:B-----5:R-:W-:-:S05]  /*caf0*/  @!P2 SHF.L.U32 R4, R25, 0x3, RZ ;  /* 0x000000031904a819 */ /* 0x020fca00000006ff */
[----:B------:R-:W-:-:S04]  /*cb00*/  @!P2 IMAD.WIDE R8, R4, 0x2, R12 ;  /* 0x000000020408a825 */ /* 0x000fc800078e020c */
[----:B------:R-:W-:Y:S01]  /*cb10*/  @!P2 IMAD.WIDE R6, R4, 0x2, R2 ;  /* 0x000000020406a825 */ /* 0x000fe200078e0202 */
[----:B------:R1:W5:Y:S03]  /*cb20*/  @!P2 LD.E.128 R32, [R8.64] ;  /* 0x000000060820a980 */ /* 0x000366000c101d00 */
[----:B------:R-:W-:Y:S01]  /*cb30*/  @!P1 IMAD.SHL.U32 R0, R24, 0x8, RZ ;  /* 0x0000000818009824 */ /* 0x000fe200078e00ff */
[----:B------:R2:W5:Y:S03]  /*cb40*/  @!P2 LD.E.128 R28, [R6.64] ;  /* 0x00000006061ca980 */ /* 0x000566000c101d00 */
[C---:B------:R-:W-:Y:S01]  /*cb50*/  @!P1 IMAD.WIDE R4, R0.reuse, 0x2, R12 ;  /* 0x0000000200049825 */ /* 0x040fe200078e020c */
[----:B------:R-:W-:Y:S01]  /*cb60*/  CS2R R42, SRZ ;  /* 0x00000000002a7805 */ /* 0x000fe2000001ff00 */
[----:B------:R-:W-:Y:S01]  /*cb70*/  CS2R R40, SRZ ;  /* 0x0000000000287805 */ /* 0x000fe2000001ff00 */
[----:B------:R-:W-:Y:S01]  /*cb80*/  CS2R R10, SRZ ;  /* 0x00000000000a7805 */ /* 0x000fe2000001ff00 */
[----:B------:R-:W-:Y:S01]  /*cb90*/  @!P1 IMAD.WIDE R2, R0, 0x2, R2 ;  /* 0x0000000200029825 */ /* 0x000fe200078e0202 */
[----:B------:R3:W5:Y:S04]  /*cba0*/  @!P1 LD.E.128 R44, [R4.64] ;  /* 0x00000006042c9980 */ /* 0x000768000c101d00 */
[----:B------:R4:W5:Y:S01]  /*cbb0*/  @!P1 LD.E.128 R40, [R2.64] ;  /* 0x0000000602289980 */ /* 0x000962000c101d00 */
[----:B-1----:R-:W-:Y:S01]  /*cbc0*/  CS2R R8, SRZ ;  /* 0x0000000000087805 */ /* 0x002fe2000001ff00 */
[----:B--2---:R-:W-:-:S05]  /*cbd0*/  CS2R R6, SRZ ;  /* 0x0000000000067805 */ /* 0x004fca000001ff00 */
[----:B------:R4:W5:Y:S01]  /*cbe0*/  @!P0 LD.E.128 R8, [R16.64] ;  /* 0x0000000610088980 */ /* 0x000962000c101d00 */
[----:B---3--:R-:W-:-:S06]  /*cbf0*/  CS2R R4, SRZ ;  /* 0x0000000000047805 */ /* 0x008fcc000001ff00 */
[----:B------:R4:W5:Y:S02]  /*cc00*/  @!P0 LD.E.128 R4, [R14.64] ;  /* 0x000000060e048980 */ /* 0x000964000c101d00 */
.L_x_1290:
[----:B--2---:R-:W-:Y:S05]  /*cc10*/  BSYNC B0 ;  /* 0x0000000000007941 */ /* 0x004fea0003800000 */
.L_x_1289:
[----:B------:R-:W-:Y:S01]  /*cc20*/  IADD3 R0, R22, 0x40, RZ ;  /* 0x0000004016007810 */ /* 0x000fe20007ffe0ff */
[----:B---345:R-:W-:Y:S01]  /*cc30*/  IMAD.MOV.U32 R2, RZ, RZ, R44 ;  /* 0x000000ffff027224 */ /* 0x038fe200078e002c */
[----:B------:R-:W-:Y:S01]  /*cc40*/  MOV R16, R6 ;  /* 0x0000000600107202 */ /* 0x000fe20000000f00 */
[----:B------:R-:W-:Y:S01]  /*cc50*/  IMAD.MOV.U32 R12, RZ, RZ, R46 ;  /* 0x000000ffff0c7224 */ /* 0x000fe200078e002e */
[----:B------:R-:W-:Y:S01]  /*cc60*/  ISETP.GE.AND P0, PT, R0, R23, PT ;  /* 0x000000170000720c */ /* 0x000fe20003f06270 */
[----:B------:R-:W-:Y:S01]  /*cc70*/  IMAD.MOV.U32 R0, RZ, RZ, R45 ;  /* 0x000000ffff007224 */ /* 0x000fe200078e002d */
[----:B------:R-:W-:Y:S01]  /*cc80*/  PRMT R89, R89, 0x5410, R2 ;  /* 0x0000541059597816 */ /* 0x000fe20000000002 */
[----:B-1----:R-:W-:Y:S01]  /*cc90*/  IMAD.MOV.U32 R3, RZ, RZ, R47 ;  /* 0x000000ffff037224 */ /* 0x002fe200078e002f */
        /* <DEDUP_REMOVED lines=10> */
[----:B------:R1:W2:Y:S01]  /*cd40*/  SHFL.IDX PT, R13, R19, 0x1, 0x1e1f ;  /* 0x003e1f00130d7f89 */ /* 0x0002a200000e0000 */
        /* <DEDUP_REMOVED lines=52> */
[----:B------:R-:W-:Y:S02]  /*d090*/  @!P0 SHF.L.U64.HI R15, R136, 0x1, R137 ;  /* 0x00000001880f8819 */ /* 0x000fe40000010289 */
[----:B-1----:R-:W-:Y:S02]  /*d0a0*/  @!P2 SHF.L.U32 R18, R25, 0x3, RZ ;  /* 0x000000031912a819 */ /* 0x002fe400000006ff */
[-C--:B---3--:R-:W-:Y:S02]  /*d0b0*/  @!P0 IADD3 R16, P1, R12, R0.reuse, RZ ;  /* 0x000000000c108210 */ /* 0x088fe40007f3e0ff */
[----:B----4-:R-:W-:Y:S01]  /*d0c0*/  @!P0 IADD3 R14, P3, R2, R0, RZ ;  /* 0x00000000020e8210 */ /* 0x010fe20007f7e0ff */
[C---:B------:R-:W-:Y:S01]  /*d0d0*/  @!P2 IMAD.WIDE R20, R18.reuse, 0x2, R12 ;  /* 0x000000021214a825 */ /* 0x040fe200078e020c */
[----:B------:R-:W-:Y:S02]  /*d0e0*/  @!P0 IADD3.X R17, R13, R15, RZ, P1, !PT ;  /* 0x0000000f0d118210 */ /* 0x000fe40000ffe4ff */
[----:B------:R-:W-:Y:S01]  /*d0f0*/  ISETP.GE.AND P1, PT, R143, c[0x0][0x27c], PT ;  /* 0x00009f008f007a0c */ /* 0x000fe20003f26270 */
[----:B------:R-:W-:Y:S01]  /*d100*/  @!P0 IMAD.X R15, R3, 0x1, R15, P3 ;  /* 0x00000001030f8824 */ /* 0x000fe200018e060f */
[----:B------:R-:W-:Y:S01]  /*d110*/  CS2R R74, SRZ ;  /* 0x00000000004a7805 */ /* 0x000fe2000001ff00 */
[----:B------:R-:W-:Y:S01]  /*d120*/  @!P2 IMAD.WIDE R18, R18, 0x2, R2 ;  /* 0x000000021212a825 */ /* 0x000fe200078e0202 */
[----:B------:R-:W-:Y:S01]  /*d130*/  CS2R R72, SRZ ;  /* 0x0000000000487805 */ /* 0x000fe2000001ff00 */
[----:B------:R-:W-:Y:S01]  /*d140*/  CS2R R50, SRZ ;  /* 0x0000000000327805 */ /* 0x000fe2000001ff00 */
[----:B------:R-:W-:Y:S01]  /*d150*/  CS2R R48, SRZ ;  /* 0x0000000000307805 */ /* 0x000fe2000001ff00 */
[----:B------:R-:W-:Y:S01]  /*d160*/  CS2R R54, SRZ ;  /* 0x0000000000367805 */ /* 0x000fe2000001ff00 */
[----:B------:R-:W-:Y:S01]  /*d170*/  CS2R R52, SRZ ;  /* 0x0000000000347805 */ /* 0x000fe2000001ff00 */
[----:B------:R1:W5:Y:S04]  /*d180*/  @!P2 LD.E.128 R64, [R20.64] ;  /* 0x000000061440a980 */ /* 0x000368000c101d00 */
[----:B------:R-:W-:Y:S01]  /*d190*/  @!P1 IMAD.SHL.U32 R0, R24, 0x8, RZ ;  /* 0x0000000818009824 */ /* 0x000fe200078e00ff */
[----:B------:R1:W5:Y:S03]  /*d1a0*/  @!P2 LD.E.128 R68, [R18.64] ;  /* 0x000000061244a980 */ /* 0x000366000c101d00 */
[C---:B------:R-:W-:Y:S01]  /*d1b0*/  @!P1 IMAD.WIDE R12, R0.reuse, 0x2, R12 ;  /* 0x00000002000c9825 */ /* 0x040fe200078e020c */
[----:B------:R1:W5:Y:S03]  /*d1c0*/  @!P0 LD.E.128 R48, [R16.64] ;  /* 0x0000000610308980 */ /* 0x000366000c101d00 */
[----:B------:R-:W-:Y:S01]  /*d1d0*/  @!P1 IMAD.WIDE R2, R0, 0x2, R2 ;  /* 0x0000000200029825 */ /* 0x000fe200078e0202 */
[----:B------:R1:W5:Y:S04]  /*d1e0*/  @!P1 LD.E.128 R76, [R12.64] ;  /* 0x000000060c4c9980 */ /* 0x000368000c101d00 */
[----:B------:R1:W5:Y:S04]  /*d1f0*/  @!P1 LD.E.128 R72, [R2.64] ;  /* 0x0000000602489980 */ /* 0x000368000c101d00 */
[----:B------:R1:W5:Y:S02]  /*d200*/  @!P0 LD.E.128 R52, [R14.64] ;  /* 0x000000060e348980 */ /* 0x000364000c101d00 */
.L_x_1292:
[----:B--2---:R-:W-:Y:S05]  /*d210*/  BSYNC B0 ;  /* 0x0000000000007941 */ /* 0x004fea0003800000 */
.L_x_1291:
        /* <DEDUP_REMOVED lines=154> */
.L_x_1296:
[----:B------:R-:W-:Y:S05]  /*dbc0*/  BSYNC B0 ;  /* 0x0000000000007941 */ /* 0x000fea0003800000 */
.L_x_1295:
        /* <DEDUP_REMOVED lines=13> */
[----:B--2---:R-:W-:Y:S02]  /*dca0*/  SHF.R.U32.HI R27, RZ, 0x10, R35 ;  /* 0x00000010ff1b7819 */ /* 0x004fe40000011623 */
[----:B------:R-:W-:Y:S02]  /*dcb0*/  SHF.R.U64 R37, R28, 0x10, R29 ;  /* 0x000000101c257819 */ /* 0x000fe4000000121d */
[----:B------:R-:W-:Y:S01]  /*dcc0*/  SHF.R.U32.HI R24, RZ, 0x10, R31 ;  /* 0x00000010ff187819 */ /* 0x000fe2000001161f */
[----:B------:R-:W-:Y:S01]  /*dcd0*/  HADD2.F32 R56, -RZ, R27.H0_H0 ;  /* 0x2000001bff387230 */ /* 0x000fe20000004100 */
[----:B---3--:R-:W-:-:S04]  /*dce0*/  LEA.HI R0, R0, R2, RZ, 0x1d ;  /* 0x0000000200007211 */ /* 0x008fc800078fe8ff */
[----:B------:R-:W-:Y:S01]  /*dcf0*/  SHF.R.S32.HI R2, RZ, 0x1f, R0 ;  /* 0x0000001fff027819 */ /* 0x000fe20000011400 */
[----:B----4-:R-:W2:Y:S01]  /*dd00*/  LDS.128 R4, [R58] ;  /* 0x000000003a047984 */ /* 0x010ea20000000c00 */
        /* <DEDUP_REMOVED lines=80> */
.L_x_1298:
[----:B------:R-:W-:Y:S05]  /*e210*/  BSYNC B0 ;  /* 0x0000000000007941 */ /* 0x000fea0003800000 */
.L_x_1297:
        /* <DEDUP_REMOVED lines=10> */
[----:B--2---:R-:W-:Y:S02]  /*e2c0*/  SHF.R.U32.HI R27, RZ, 0x10, R47 ;  /* 0x00000010ff1b7819 */ /* 0x004fe4000001162f */
[----:B------:R-:W-:Y:S02]  /*e2d0*/  SHF.R.U64 R34, R42, 0x10, R43 ;  /* 0x000000102a227819 */ /* 0x000fe4000000122b */
[----:B------:R-:W-:Y:S01]  /*e2e0*/  SHF.R.U64 R39, R44, 0x10, R45 ;  /* 0x000000102c277819 */ /* 0x000fe2000000122d */
[----:B------:R-:W-:Y:S01]  /*e2f0*/  HADD2.F32 R40, -RZ, R27.H0_H0 ;  /* 0x2000001bff287230 */ /* 0x000fe20000004100 */
[----:B------:R-:W-:-:S03]  /*e300*/  SHF.R.U64 R38, R46, 0x10, R47 ;  /* 0x000000102e267819 */ /* 0x000fc6000000122f */
        /* <DEDUP_REMOVED lines=84> */
.L_x_1294:
[----:B------:R-:W-:Y:S05]  /*e850*/  BSYNC B1 ;  /* 0x0000000000017941 */ /* 0x000fea0003800000 */
.L_x_1293:
        /* <DEDUP_REMOVED lines=26> */
[----:B--2---:R-:W-:Y:S02]  /*ea00*/  SHF.R.U32.HI R27, RZ, 0x10, R51 ;  /* 0x00000010ff1b7819 */ /* 0x004fe40000011633 */
[----:B------:R-:W-:Y:S01]  /*ea10*/  SHF.L.U32 R28, R0, 0x1, RZ ;  /* 0x00000001001c7819 */ /* 0x000fe200000006ff */
        /* <DEDUP_REMOVED lines=79> */
.L_x_1300:
[----:B------:R-:W-:Y:S05]  /*ef10*/  BSYNC B0 ;  /* 0x0000000000007941 */ /* 0x000fea0003800000 */
.L_x_1299:
        /* <DEDUP_REMOVED lines=100> */
.L_x_1302:
[----:B------:R-:W-:Y:S05]  /*f560*/  BSYNC B0 ;  /* 0x0000000000007941 */ /* 0x000fea0003800000 */
.L_x_1301:
        /* <DEDUP_REMOVED lines=99> */
.L_x_1278:
[----:B------:R-:W-:Y:S05]  /*fba0*/  BSYNC B2 ;  /* 0x0000000000027941 */ /* 0x000fea0003800000 */
.L_x_1260:
[----:B------:R-:W4:Y:S01]  /*fbb0*/  LDL R246, [R1+0x10] ;  /* 0x0000100001f67983 */ /* 0x000f220000100800 */
[----:B------:R-:W-:-:S04]  /*fbc0*/  DEPBAR.LE SB0, 0x0 ;  /* 0x000080000000791a */ /* 0x000fc80000000000 */
[----:B------:R-:W-:Y:S01]  /*fbd0*/  BAR.SYNC.DEFER_BLOCKING 0x0 ;  /* 0x0000000000007b1d */ /* 0x000fe20000010000 */
[----:B-1----:R-:W-:Y:S01]  /*fbe0*/  IMAD R0, R104, c[0x0][0x208], RZ ;  /* 0x0000820068007a24 */ /* 0x002fe200078e02ff */
[----:B------:R-:W-:Y:S01]  /*fbf0*/  LOP3.LUT P2, RZ, R103, 0x1, RZ, 0xc0, !PT ;  /* 0x0000000167ff7812 */ /* 0x000fe2000784c0ff */
[----:B------:R-:W-:-:S03]  /*fc00*/  IMAD.WIDE.U32 R2, R120, c[0x0][0x208], RZ ;  /* 0x0000820078027a25 */ /* 0x000fc600078e00ff */
[----:B--2---:R-:W1:Y:S01]  /*fc10*/  S2R R6, SR_TID.X ;  /* 0x0000000000067919 */ /* 0x004e620000002100 */
[----:B------:R-:W-:Y:S02]  /*fc20*/  IMAD R0, R120, c[0x0][0x20c], R0 ;  /* 0x0000830078007a24 */ /* 0x000fe400078e0200 */
[----:B------:R-:W-:Y:S02]  /*fc30*/  IMAD.MOV.U32 R4, RZ, RZ, R244 ;  /* 0x000000ffff047224 */ /* 0x000fe400078e00f4 */
[----:B------:R-:W-:Y:S02]  /*fc40*/  IMAD.IADD R0, R3, 0x1, R0 ;  /* 0x0000000103007824 */ /* 0x000fe400078e0200 */
[----:B------:R-:W-:Y:S02]  /*fc50*/  IMAD.MOV.U32 R5, RZ, RZ, R247 ;  /* 0x000000ffff057224 */ /* 0x000fe400078e00f7 */
[----:B------:R-:W-:Y:S02]  /*fc60*/  IMAD R0, R0, 0x30, RZ ;  /* 0x0000003000007824 */ /* 0x000fe400078e02ff */
[----:B------:R-:W-:-:S04]  /*fc70*/  IMAD.WIDE.U32 R4, R2, 0x30, R4 ;  /* 0x0000003002047825 */ /* 0x000fc800078e0004 */
[----:B------:R-:W-:Y:S01]  /*fc80*/  IMAD.IADD R3, R5, 0x1, R0 ;  /* 0x0000000105037824 */ /* 0x000fe200078e0200 */
[----:B------:R-:W-:Y:S01]  /*fc90*/  LEA R2, P0, R4, c[0x0][0x1f8], 0x1 ;  /* 0x00007e0004027a11 */ /* 0x000fe200078008ff */
[----:B------:R-:W-:Y:S01]  /*fca0*/  IMAD.SHL.U32 R203, R106, 0x2, RZ ;  /* 0x000000026acb7824 */ /* 0x000fe200078e00ff */
[----:B------:R-:W-:Y:S01]  /*fcb0*/  LDSM.16.M88.4 R8, [R192+0x1000] ;  /* 0x00100000c008783b */ /* 0x000fe20000000200 */
[----:B------:R-:W-:Y:S02]  /*fcc0*/  IADD3 R0, R105, R142, -R126 ;  /* 0x0000008e69007210 */ /* 0x000fe40007ffe87e */
[----:B------:R-:W-:Y:S01]  /*fcd0*/  LEA.HI.X R3, R4, c[0x0][0x1fc], R3, 0x1, P0 ;  /* 0x00007f0004037a11 */ /* 0x000fe200000f0c03 */
[----:B------:R-:W2:Y:S01]  /*fce0*/  LDSM.16.M88.4 R32, [R165] ;  /* 0x00000000a520783b */ /* 0x000ea20000000200 */
[----:B-1----:R-:W-:-:S03]  /*fcf0*/  ISETP.GT.AND P4, PT, R6, 0x3f, PT ;  /* 0x0000003f0600780c */ /* 0x002fc60003f84270 */
[----:B------:R-:W1:Y:S04]  /*fd00*/  LDSM.16.M88.4 R28, [R165+0x400] ;  /* 0x00040000a51c783b */ /* 0x000e680000000200 */
[----:B------:R-:W3:Y:S01]  /*fd10*/  LDSM.16.M88.4 R20, [R165+0x800] ;  /* 0x00080000a514783b */ /* 0x000ee20000000200 */
[----:B------:R-:W-:-:S03]  /*fd20*/  ISETP.LT.OR P0, PT, R0, 0x1, !P2 ;  /* 0x000000010000780c */ /* 0x000fc60005701670 */
[----:B------:R-:W1:Y:S02]  /*fd30*/  LDSM.16.M88.4 R12, [R192] ;  /* 0x00000000c00c783b */ /* 0x000e640000000200 */
[----:B------:R-:W-:Y:S02]  /*fd40*/  @!P4 IMAD.MOV.U32 R17, RZ, RZ, c[0x0][0x208] ;  /* 0x00008200ff11c624 */ /* 0x000fe400078e00ff */
[----:B------:R-:W-:Y:S01]  /*fd50*/  LDSM.16.M88.4 R24, [R193] ;  /* 0x00000000c118783b */ /* 0x000fe20000000200 */
[----:B------:R-:W-:-:S03]  /*fd60*/  @!P4 IMAD.MOV.U32 R18, RZ, RZ, c[0x0][0x20c] ;  /* 0x00008300ff12c624 */ /* 0x000fc600078e00ff */
[----:B------:R-:W-:Y:S01]  /*fd70*/  LDSM.16.M88.4 R4, [R193+0x1000] ;  /* 0x00100000c104783b */ /* 0x000fe20000000200 */
[----:B------:R-:W-:-:S03]  /*fd80*/  LOP3.LUT P1, RZ, R103, 0x2, RZ, 0xc0, !PT ;  /* 0x0000000267ff7812 */ /* 0x000fc6000782c0ff */
[----:B------:R-:W3:Y:S04]  /*fd90*/  LDSM.16.M88.4 R36, [R194] ;  /* 0x00000000c224783b */ /* 0x000ee80000000200 */
[----:B-----5:R-:W3:Y:S04]  /*fda0*/  LDSM.16.M88.4 R40, [R202] ;  /* 0x00000000ca28783b */ /* 0x020ee80000000200 */
[----:B------:R-:W3:Y:S04]  /*fdb0*/  LDSM.16.M88.4 R44, [R201] ;  /* 0x00000000c92c783b */ /* 0x000ee80000000200 */
[----:B------:R-:W-:Y:S01]  /*fdc0*/  @!PT LDS RZ, [RZ] ;  /* 0x00000000fffff984 */ /* 0x000fe20000000800 */
[----:B------:R-:W-:Y:S01]  /*fdd0*/  @!PT LDS RZ, [RZ] ;  /* 0x00000000fffff984 */ /* 0x000fe20000000800 */
[----:B------:R-:W-:Y:S01]  /*fde0*/  @!PT LDS RZ, [RZ] ;  /* 0x00000000fffff984 */ /* 0x000fe20000000800 */
[----:B------:R3:W-:Y:S01]  /*fdf0*/  LDGSTS.E.BYPASS.LTC128B.128 [R203+0x1880], [R2.64], !P0 ;  /* 0x0188000002cb7fae */ /* 0x0007e2000c101d46 */
[----:B------:R-:W-:-:S04]  /*fe00*/  @!P4 LEA R16, P0, R17, R2, 0x6 ;  /* 0x000000021110c211 */ /* 0x000fc800078030ff */
[----:B------:R-:W-:Y:S02]  /*fe10*/  @!P4 LEA.HI.X R17, R17, R3, R18, 0x6, P0 ;  /* 0x000000031111c211 */ /* 0x000fe400000f3412 */
[----:B------:R-:W-:Y:S01]  /*fe20*/  ISETP.LT.OR P0, PT, R0, 0x1, !P1 ;  /* 0x000000010000780c */ /* 0x000fe20004f01670 */
[C---:B--2---:R-:W-:Y:S08]  /*fe30*/  HMMA.16816.F32 R64, R8.reuse, R32, RZ ;  /* 0x000000200840723c */ /* 0x044ff000000018ff */
[C---:B------:R-:W-:Y:S04]  /*fe40*/  HMMA.16816.F32 R60, R8.reuse, R34, RZ ;  /* 0x00000022083c723c */ /* 0x040fe800000018ff */
[----:B------:R2:W-:Y:S04]  /*fe50*/  LDGSTS.E.BYPASS.LTC128B.128 [R203+0x2480], [R2.64+0x40], !P0 ;  /* 0x0248004002cb7fae */ /* 0x0005e8000c101d46 */
[----:B-1----:R-:W-:Y:S01]  /*fe60*/  HMMA.16816.F32 R56, R8, R28, RZ ;  /* 0x0000001c0838723c */ /* 0x002fe200000018ff */
[----:B------:R-:W-:-:S07]  /*fe70*/  LOP3.LUT P0, RZ, R103, 0x4, RZ, 0xc0, !PT ;  /* 0x0000000467ff7812 */ /* 0x000fce000780c0ff */
[C---:B------:R-:W-:Y:S08]  /*fe80*/  HMMA.16816.F32 R52, R8.reuse, R30, RZ ;  /* 0x0000001e0834723c */ /* 0x040ff000000018ff */
[C---:B---3--:R-:W-:Y:S08]  /*fe90*/  HMMA.16816.F32 R48, R8.reuse, R20, RZ ;  /* 0x000000140830723c */ /* 0x048ff000000018ff */
[----:B------:R-:W-:Y:S01]  /*fea0*/  HMMA.16816.F32 R8, R8, R22, RZ ;  /* 0x000000160808723c */ /* 0x000fe200000018ff */
[----:B------:R-:W-:-:S02]  /*feb0*/  ISETP.LT.OR P3, PT, R0, 0x1, !P0 ;  /* 0x000000010000780c */ /* 0x000fc40004761670 */
[C---:B------:R-:W-:Y:S02]  /*fec0*/  @!P4 ISETP.LT.OR P2, PT, R0.reuse, 0x21, !P2 ;  /* 0x000000210000c80c */ /* 0x040fe40005741670 */
[C---:B------:R-:W-:Y:S02]  /*fed0*/  @!P4 ISETP.LT.OR P1, PT, R0.reuse, 0x21, !P1 ;  /* 0x000000210000c80c */ /* 0x040fe40004f21670 */
[----:B------:R-:W-:Y:S01]  /*fee0*/  @!P4 ISETP.LT.OR P0, PT, R0, 0x21, !P0 ;  /* 0x000000210000c80c */ /* 0x000fe20004701670 */
[C---:B------:R-:W-:Y:S06]  /*fef0*/  HMMA.16816.F32 R68, R12.reuse, R32, RZ ;  /* 0x000000200c44723c */ /* 0x040fec00000018ff */
[----:B------:R2:W-:Y:S02]  /*ff00*/  LDGSTS.E.BYPASS.LTC128B.128 [R203+0x3080], [R2.64+0x80], !P3 ;  /* 0x0308008002cb7fae */ /* 0x0005e4000d901d46 */
[C---:B------:R-:W-:Y:S02]  /*ff10*/  HMMA.16816.F32 R32, R12.reuse, R34, RZ ;  /* 0x000000220c20723c */ /* 0x040fe400000018ff */
[----:B------:R1:W-:Y:S04]  /*ff20*/  @!P4 LDGSTS.E.BYPASS.LTC128B.128 [R203+0x2080], [R16.64], !P2 ;  /* 0x0208000010cbcfae */ /* 0x0003e8000d101d46 */
[----:B------:R1:W-:Y:S02]  /*ff30*/  @!P4 LDGSTS.E.BYPASS.LTC128B.128 [R203+0x2c80], [R16.64+0x40], !P1 ;  /* 0x02c8004010cbcfae */ /* 0x0003e4000c901d46 */
[C---:B------:R-:W-:Y:S02]  /*ff40*/  HMMA.16816.F32 R72, R12.reuse, R28, RZ ;  /* 0x0000001c0c48723c */ /* 0x040fe400000018ff */
[----:B------:R1:W-:Y:S04]  /*ff50*/  @!P4 LDGSTS.E.BYPASS.LTC128B.128 [R203+0x3880], [R16.64+0x80], !P0 ;  /* 0x0388008010cbcfae */ /* 0x0003e8000c101d46 */
[----:B------:R-:W0:Y:S02]  /*ff60*/  LDGDEPBAR ;  /* 0x00000000000079af */ /* 0x000e240000000000 */
[C---:B------:R-:W-:Y:S02]  /*ff70*/  HMMA.16816.F32 R76, R12.reuse, R30, RZ ;  /* 0x0000001e0c4c723c */ /* 0x040fe400000018ff */
[----:B------:R-:W-:Y:S06]  /*ff80*/  LDSM.16.M88.4 R28, [R165+0xc00] ;  /* 0x000c0000a51c783b */ /* 0x000fec0000000200 */
[C---:B------:R-:W-:Y:S08]  /*ff90*/  HMMA.16816.F32 R80, R12.reuse, R20, RZ ;  /* 0x000000140c50723c */ /* 0x040ff000000018ff */
[----:B------:R-:W-:Y:S01]  /*ffa0*/  HMMA.16816.F32 R88, R12, R22, RZ ;  /* 0x000000160c58723c */ /* 0x000fe200000018ff */
[----:B------:R-:W-:Y:S04]  /*ffb0*/  LDSM.16.M88.4 R12, [R165+0x1400] ;  /* 0x00140000a50c783b */ /* 0x000fe80000000200 */
[----:B-1----:R-:W-:Y:S03]  /*ffc0*/  LDSM.16.M88.4 R16, [R165+0x1000] ;  /* 0x00100000a510783b */ /* 0x002fe60000000200 */
[C---:B------:R-:W-:Y:S01]  /*ffd0*/  HMMA.16816.F32 R104, R4.reuse, R36, R64 ;  /* 0x000000240468723c */ /* 0x040fe20000001840 */
[----:B------:R-:W-:Y:S07]  /*ffe0*/  LDSM.16.M88.4 R20, [R193+0x3000] ;  /* 0x00300000c114783b */ /* 0x000fee0000000200 */
[C---:B------:R-:W-:Y:S08]  /*fff0*/  HMMA.16816.F32 R100, R4.reuse, R38, R60 ;  /* 0x000000260464723c */ /* 0x040ff0000000183c */
[C---:B------:R-:W-:Y:S08]  /*10000*/  HMMA.16816.F32 R96, R4.reuse, R40, R56 ;  /* 0x000000280460723c */ /* 0x040ff00000001838 */
[C---:B------:R-:W-:Y:S01]  /*10010*/  HMMA.16816.F32 R92, R4.reuse, R42, R52 ;  /* 0x0000002a045c723c */ /* 0x040fe20000001834 */
[----:B------:R-:W-:Y:S07]  /*10020*/  LDSM.16.M88.4 R52, [R198] ;  /* 0x00000000c634783b */ /* 0x000fee0000000200 */
[C---:B------:R-:W-:Y:S01]  /*10030*/  HMMA.16816.F32 R84, R4.reuse, R44, R48 ;  /* 0x0000002c0454723c */ /* 0x040fe20000001830 */
[----:B------:R-:W-:Y:S07]  /*10040*/  LDSM.16.M88.4 R48, [R200] ;  /* 0x00000000c830783b */ /* 0x000fee0000000200 */
[----:B------:R-:W-:Y:S01]  /*10050*/  HMMA.16816.F32 R64, R4, R46, R8 ;  /* 0x0000002e0440723c */ /* 0x000fe20000001808 */
[----:B------:R-:W1:Y:S04]  /*10060*/  LDSM.16.M88.4 R4, [R192+0x3000] ;  /* 0x00300000c004783b */ /* 0x000e680000000200 */
[----:B------:R-:W3:Y:S03]  /*10070*/  LDSM.16.M88.4 R8, [R192+0x2000] ;  /* 0x00200000c008783b */ /* 0x000ee60000000200 */
[C---:B------:R-:W-:Y:S01]  /*10080*/  HMMA.16816.F32 R60, R24.reuse, R38, R32 ;  /* 0x00000026183c723c */ /* 0x040fe20000001820 */
[----:B------:R-:W1:Y:S07]  /*10090*/  LDSM.16.M88.4 R32, [R199] ;  /* 0x00000000c720783b */ /* 0x000e6e0000000200 */
[C---:B------:R-:W-:Y:S08]  /*100a0*/  HMMA.16816.F32 R68, R24.reuse, R36, R68 ;  /* 0x000000241844723c */ /* 0x040ff00000001844 */
[C---:B------:R-:W-:Y:S08]  /*100b0*/  HMMA.16816.F32 R56, R24.reuse, R40, R72 ;  /* 0x000000281838723c */ /* 0x040ff00000001848 */
[C---:B------:R-:W-:Y:S08]  /*100c0*/  HMMA.16816.F32 R40, R24.reuse, R42, R76 ;  /* 0x0000002a1828723c */ /* 0x040ff0000000184c */
[C---:B------:R-:W-:Y:S08]  /*100d0*/  HMMA.16816.F32 R36, R24.reuse, R44, R80 ;  /* 0x0000002c1824723c */ /* 0x040ff00000001850 */
[----:B------:R-:W-:Y:S01]  /*100e0*/  HMMA.16816.F32 R44, R24, R46, R88 ;  /* 0x0000002e182c723c */ /* 0x000fe20000001858 */
[----:B------:R-:W2:Y:S07]  /*100f0*/  LDSM.16.M88.4 R24, [R193+0x2000] ;  /* 0x00200000c118783b */ /* 0x000eae0000000200 */
[C---:B-1----:R-:W-:Y:S08]  /*10100*/  HMMA.16816.F32 R72, R4.reuse, R14, R64 ;  /* 0x0000000e0448723c */ /* 0x042ff00000001840 */
[C---:B------:R-:W-:Y:S08]  /*10110*/  HMMA.16816.F32 R76, R4.reuse, R28, R104 ;  /* 0x0000001c044c723c */ /* 0x040ff00000001868 */
[C---:B------:R-:W-:Y:S08]  /*10120*/  HMMA.16816.F32 R100, R4.reuse, R30, R100 ;  /* 0x0000001e0464723c */ /* 0x040ff00000001864 */
[----:B------:R-:W-:Y:S08]  /*10130*/  HMMA.16816.F32 R96, R4, R16, R96 ;  /* 0x000000100460723c */ /* 0x000ff00000001860 */
[----:B---3--:R-:W-:Y:S08]  /*10140*/  HMMA.16816.F32 R64, R8, R30, R60 ;  /* 0x0000001e0840723c */ /* 0x008ff0000000183c */
[C---:B------:R-:W-:Y:S08]  /*10150*/  HMMA.16816.F32 R92, R4.reuse, R18, R92 ;  /* 0x00000012045c723c */ /* 0x040ff0000000185c */
[----:B------:R-:W-:Y:S08]  /*10160*/  HMMA.16816.F32 R84, R4, R12, R84 ;  /* 0x0000000c0454723c */ /* 0x000ff00000001854 */
[C---:B------:R-:W-:Y:S08]  /*10170*/  HMMA.16816.F32 R68, R8.reuse, R28, R68 ;  /* 0x0000001c0844723c */ /* 0x040ff00000001844 */
[C---:B------:R-:W-:Y:S08]  /*10180*/  HMMA.16816.F32 R60, R8.reuse, R16, R56 ;  /* 0x00000010083c723c */ /* 0x040ff00000001838 */
[C---:B------:R-:W-:Y:S01]  /*10190*/  HMMA.16816.F32 R28, R8.reuse, R18, R40 ;  /* 0x00000012081c723c */ /* 0x040fe20000001828 */
[----:B------:R-:W-:Y:S04]  /*101a0*/  LDSM.16.M88.4 R40, [R165+0x1c00] ;  /* 0x001c0000a528783b */ /* 0x000fe80000000200 */
[----:B------:R-:W-:Y:S03]  /*101b0*/  LDSM.16.M88.4 R16, [R192+0x4000] ;  /* 0x00400000c010783b */ /* 0x000fe60000000200 */
[C---:B------:R-:W-:Y:S01]  /*101c0*/  HMMA.16816.F32 R4, R8.reuse, R12, R36 ;  /* 0x0000000c0804723c */ /* 0x040fe20000001824 */
[----:B------:R-:W-:Y:S07]  /*101d0*/  LDSM.16.M88.4 R36, [R165+0x2000] ;  /* 0x00200000a524783b */ /* 0x000fee0000000200 */
[----:B------:R-:W-:Y:S01]  /*101e0*/  HMMA.16816.F32 R8, R8, R14, R44 ;  /* 0x0000000e0808723c */ /* 0x000fe2000000182c */
[----:B------:R-:W-:Y:S04]  /*101f0*/  LDSM.16.M88.4 R12, [R192+0x5000] ;  /* 0x00500000c00c783b */ /* 0x000fe80000000200 */
[----:B------:R-:W1:Y:S03]  /*10200*/  LDSM.16.M88.4 R44, [R165+0x1800] ;  /* 0x00180000a52c783b */ /* 0x000e660000000200 */
[C---:B------:R-:W-:Y:S08]  /*10210*/  HMMA.16816.F32 R56, R20.reuse, R48, R76 ;  /* 0x000000301438723c */ /* 0x040ff0000000184c */
[C---:B------:R-:W-:Y:S08]  /*10220*/  HMMA.16816.F32 R116, R20.reuse, R50, R100 ;  /* 0x000000321474723c */ /* 0x040ff00000001864 */
[C---:B------:R-:W-:Y:S08]  /*10230*/  HMMA.16816.F32 R112, R20.reuse, R32, R96 ;  /* 0x000000201470723c */ /* 0x040ff00000001860 */
[C---:B------:R-:W-:Y:S08]  /*10240*/  HMMA.16816.F32 R108, R20.reuse, R34, R92 ;  /* 0x00000022146c723c */ /* 0x040ff0000000185c */
[C---:B------:R-:W-:Y:S08]  /*10250*/  HMMA.16816.F32 R104, R20.reuse, R52, R84 ;  /* 0x000000341468723c */ /* 0x040ff00000001854 */
[----:B------:R-:W-:Y:S01]  /*10260*/  HMMA.16816.F32 R100, R20, R54, R72 ;  /* 0x000000361464723c */ /* 0x000fe20000001848 */
[----:B------:R-:W-:Y:S07]  /*10270*/  LDSM.16.M88.4 R20, [R195] ;  /* 0x00000000c314783b */ /* 0x000fee0000000200 */
[C---:B--2---:R-:W-:Y:S08]  /*10280*/  HMMA.16816.F32 R96, R24.reuse, R48, R68 ;  /* 0x000000301860723c */ /* 0x044ff00000001844 */
[C---:B------:R-:W-:Y:S08]  /*10290*/  HMMA.16816.F32 R88, R24.reuse, R32, R60 ;  /* 0x000000201858723c */ /* 0x040ff0000000183c */
[C---:B------:R-:W-:Y:S08]  /*102a0*/  HMMA.16816.F32 R92, R24.reuse, R50, R64 ;  /* 0x00000032185c723c */ /* 0x040ff00000001840 */
[C---:B------:R-:W-:Y:S01]  /*102b0*/  HMMA.16816.F32 R84, R24.reuse, R34, R28 ;  /* 0x000000221854723c */ /* 0x040fe2000000181c */
[----:B------:R-:W-:Y:S04]  /*102c0*/  LDSM.16.M88.4 R32, [R197] ;  /* 0x00000000c520783b */ /* 0x000fe80000000200 */
[----:B------:R-:W-:Y:S03]  /*102d0*/  LDSM.16.M88.4 R28, [R196] ;  /* 0x00000000c41c783b */ /* 0x000fe60000000200 */
[C---:B------:R-:W-:Y:S01]  /*102e0*/  HMMA.16816.F32 R80, R24.reuse, R52, R4 ;  /* 0x000000341850723c */ /* 0x040fe20000001804 */
[----:B------:R-:W2:Y:S07]  /*102f0*/  LDSM.16.M88.4 R4, [R193+0x5000] ;  /* 0x00500000c104783b */ /* 0x000eae0000000200 */
[----:B------:R-:W-:Y:S01]  /*10300*/  HMMA.16816.F32 R76, R24, R54, R8 ;  /* 0x00000036184c723c */ /* 0x000fe20000001808 */
[----:B------:R-:W3:Y:S01]  /*10310*/  LDSM.16.M88.4 R8, [R193+0x4000] ;  /* 0x00400000c108783b */ /* 0x000ee20000000200 */
[----:B----4-:R-:W-:Y:S01]  /*10320*/  ISETP.GT.AND P0, PT, R120, R246, PT ;  /* 0x000000f67800720c */ /* 0x010fe20003f04270 */
[----:B------:R-:W-:-:S05]  /*10330*/  DEPBAR.LE SB0, 0x0 ;  /* 0x000080000000791a */ /* 0x000fca0000000000 */
[C---:B-1----:R-:W-:Y:S08]  /*10340*/  HMMA.16816.F32 R72, R12.reuse, R44, R56 ;  /* 0x0000002c0c48723c */ /* 0x042ff00000001838 */
        /* <DEDUP_REMOVED lines=30> */
[----:B------:R-:W-:Y:S02]  /*10530*/  SHF.R.S32.HI R2, RZ, 0x1f, R0 ;  /* 0x0000001fff027819 */ /* 0x000fe40000011400 */
[----:B------:R-:W-:Y:S02]  /*10540*/  ISETP.GE.AND P1, PT, R3, 0x1, PT ;  /* 0x000000010300780c */ /* 0x000fe40003f26270 */
[----:B------:R-:W-:Y:S01]  /*10550*/  LOP3.LUT P3, RZ, R127, 0x1, RZ, 0xc0, !PT ;  /* 0x000000017fff7812 */ /* 0x000fe2000786c0ff */
        /* <DEDUP_REMOVED lines=28> */
.L_x_1304:
[----:B------:R-:W-:Y:S05]  /*10720*/  BSYNC B0 ;  /* 0x0000000000007941 */ /* 0x000fea0003800000 */
.L_x_1303:
[----:B------:R-:W2:Y:S04]  /*10730*/  LDL R0, [R1+0x8c] ;  /* 0x00008c0001007983 */ /* 0x000ea80000100800 */
[----:B------:R-:W3:Y:S04]  /*10740*/  LDL R6, [R1+0x20] ;  /* 0x0000200001067983 */ /* 0x000ee80000100800 */
[----:B------:R-:W4:Y:S01]  /*10750*/  LDL R180, [R1+0x40] ;  /* 0x0000400001b47983 */ /* 0x000f220000100800 */
[----:B------:R-:W-:-:S03]  /*10760*/  ISETP.NE.AND P4, PT, R125, 0x1, PT ;  /* 0x000000017d00780c */ /* 0x000fc60003f85270 */
[----:B------:R-:W-:Y:S04]  /*10770*/  LDSM.16.MT88.4 R84, [R167+0xc00] ;  /* 0x000c0000a754783b */ /* 0x000fe80000004200 */
[----:B------:R-:W-:Y:S04]  /*10780*/  LDSM.16.MT88.4 R80, [R166+0xc00] ;  /* 0x000c0000a650783b */ /* 0x000fe80000004200 */
[----:B------:R-:W-:Y:S04]  /*10790*/  LDSM.16.MT88.4 R88, [R166+0x1800] ;  /* 0x00180000a658783b */ /* 0x000fe80000004200 */
[----:B------:R-:W-:Y:S04]  /*107a0*/  LDSM.16.MT88.4 R96, [R167+0x1800] ;  /* 0x00180000a760783b */ /* 0x000fe80000004200 */
[----:B------:R-:W-:Y:S04]  /*107b0*/  LDSM.16.MT88.4 R92, [R166+0x1000] ;  /* 0x00100000a65c783b */ /* 0x000fe80000004200 */
[----:B------:R-:W0:Y:S01]  /*107c0*/  LDGDEPBAR ;  /* 0x00000000000079af */ /* 0x000e220000000000 */
[----:B-12---:R-:W-:-:S04]  /*107d0*/  IMAD.IADD R4, R0, 0x1, R124 ;  /* 0x0000000100047824 */ /* 0x006fc800078e027c */
[----:B------:R-:W-:-:S05]  /*107e0*/  @P4 IMAD.HI.U32 R0, R4, c[0x0][0x2c8], RZ ;  /* 0x0000b20004004a27 */ /* 0x000fca00078e00ff */
[----:B------:R-:W-:Y:S02]  /*107f0*/  @P4 SHF.R.U32.HI R4, RZ, c[0x0][0x2cc], R0 ;  /* 0x0000b300ff044a19 */ /* 0x000fe40000011600 */
[----:B---3--:R-:W-:Y:S01]  /*10800*/  IADD3 R0, -R6, 0x1, R121 ;  /* 0x0000000106007810 */ /* 0x008fe20007ffe179 */
[----:B------:R-:W-:Y:S02]  /*10810*/  IMAD.IADD R6, R121, 0x1, -R6 ;  /* 0x0000000179067824 */ /* 0x000fe400078e0a06 */
[----:B------:R-:W1:Y:S02]  /*10820*/  SHFL.IDX PT, R2, R4, 0x2, 0x1c1f ;  /* 0x005c1f0004027f89 */ /* 0x000e6400000e0000 */
[----:B----4-:R-:W-:Y:S02]  /*10830*/  IMAD.IADD R5, R0, 0x1, -R180 ;  /* 0x0000000100057824 */ /* 0x010fe400078e0ab4 */
[----:B------:R-:W2:Y:S02]  /*10840*/  SHFL.IDX PT, R3, R4, 0x3, 0x1c1f ;  /* 0x007c1f0004037f89 */ /* 0x000ea400000e0000 */
[----:B-1----:R-:W-:-:S02]  /*10850*/  IMAD.IADD R2, R5, 0x1, R2 ;  /* 0x0000000105027824 */ /* 0x002fc400078e0202 */
        /* <DEDUP_REMOVED lines=11> */
[----:B------:R-:W-:Y:S02]  /*10910*/  FMNMX.FTZ R3, R9, R10, !PT ;  /* 0x0000000a09037209 */ /* 0x000fe40007810000 */
[----:B------:R-:W-:Y:S02]  /*10920*/  FSEL R13, R69, -INF , P0 ;  /* 0xff800000450d7808 */ /* 0x000fe40000000000 */
[----:B------:R-:W-:-:S02]  /*10930*/  FSEL R14, R74, -INF , P2 ;  /* 0xff8000004a0e7808 */ /* 0x000fc40001000000 */
[----:B------:R-:W-:Y:S02]  /*10940*/  ISETP.GT.AND P0, PT, R0, 0x9, PT ;  /* 0x000000090000780c */ /* 0x000fe40003f04270 */
[----:B------:R-:W-:Y:S02]  /*10950*/  ISETP.GT.AND P2, PT, R2, 0x10, PT ;  /* 0x000000100200780c */ /* 0x000fe40003f44270 */
[----:B------:R-:W-:Y:S02]  /*10960*/  FMNMX.FTZ R3, R11, R3, !PT ;  /* 0x000000030b037209 */ /* 0x000fe40007810000 */
[----:B------:R-:W-:Y:S02]  /*10970*/  ISETP.GT.AND P1, PT, R0, 0x8, PT ;  /* 0x000000080000780c */ /* 0x000fe40003f24270 */
[----:B------:R-:W-:Y:S02]  /*10980*/  FSEL R17, R71, -INF , P0 ;  /* 0xff80000047117808 */ /* 0x000fe40000000000 */
[----:B------:R-:W-:-:S02]  /*10990*/  ISETP.GT.AND P0, PT, R2, 0x11, PT ;  /* 0x000000110200780c */ /* 0x000fc40003f04270 */
[----:B------:R-:W-:Y:S02]  /*109a0*/  FSEL R18, R64, -INF , P2 ;  /* 0xff80000040127808 */ /* 0x000fe40001000000 */
[----:B------:R-:W-:Y:S02]  /*109b0*/  FMNMX.FTZ R3, R13, R3, !PT ;  /* 0x000000030d037209 */ /* 0x000fe40007810000 */
[----:B------:R-:W-:Y:S02]  /*109c0*/  FSEL R16, R70, -INF , P1 ;  /* 0xff80000046107808 */ /* 0x000fe40000800000 */
[----:B------:R-:W-:Y:S01]  /*109d0*/  ISETP.GT.AND P3, PT, R0, 0x1, PT ;  /* 0x000000010000780c */ /* 0x000fe20003f64270 */
[----:B------:R-:W-:Y:S01]  /*109e0*/  LDSM.16.MT88.4 R68, [R167+0x400] ;  /* 0x00040000a744783b */ /* 0x000fe20000004200 */
[----:B------:R-:W-:Y:S02]  /*109f0*/  ISETP.GT.AND P1, PT, R2, 0x18, PT ;  /* 0x000000180200780c */ /* 0x000fe40003f24270 */
[----:B------:R-:W-:-:S02]  /*10a00*/  FSEL R19, R65, -INF , P0 ;  /* 0xff80000041137808 */ /* 0x000fc40000000000 */
[----:B------:R-:W-:Y:S02]  /*10a10*/  FMNMX.FTZ R3, R18, R3, !PT ;  /* 0x0000000312037209 */ /* 0x000fe40007810000 */
[----:B------:R-:W-:Y:S02]  /*10a20*/  FSEL R15, R75, -INF , P3 ;  /* 0xff8000004b0f7808 */ /* 0x000fe40001800000 */
[----:B------:R-:W-:Y:S01]  /*10a30*/  ISETP.GT.AND P0, PT, R2, 0x19, PT ;  /* 0x000000190200780c */ /* 0x000fe20003f04270 */
[----:B------:R-:W-:Y:S01]  /*10a40*/  LDSM.16.MT88.4 R72, [R167] ;  /* 0x00000000a748783b */ /* 0x000fe20000004200 */
[----:B------:R-:W-:Y:S02]  /*10a50*/  FSEL R20, R60, -INF , P1 ;  /* 0xff8000003c147808 */ /* 0x000fe40000800000 */
[----:B------:R-:W-:Y:S02]  /*10a60*/  FMNMX.FTZ R3, R19, R3, !PT ;  /* 0x0000000313037209 */ /* 0x000fe40007810000 */
[----:B------:R-:W-:-:S02]  /*10a70*/  ISETP.GT.AND P1, PT, R2, 0x20, PT ;  /* 0x000000200200780c */ /* 0x000fc40003f24270 */
[----:B------:R-:W-:Y:S02]  /*10a80*/  FSEL R21, R61, -INF , P0 ;  /* 0xff8000003d157808 */ /* 0x000fe40000000000 */
[----:B------:R-:W-:Y:S02]  /*10a90*/  FMNMX.FTZ R7, R14, R15, !PT ;  /* 0x0000000f0e077209 */ /* 0x000fe40007810000 */
[----:B------:R-:W-:Y:S02]  /*10aa0*/  FMNMX.FTZ R3, R20, R3, !PT ;  /* 0x0000000314037209 */ /* 0x000fe40007810000 */
[----:B------:R-:W-:Y:S02]  /*10ab0*/  ISETP.GT.AND P0, PT, R2, 0x21, PT ;  /* 0x000000210200780c */ /* 0x000fe40003f04270 */
[----:B------:R-:W-:Y:S02]  /*10ac0*/  FSEL R130, R56, -INF , P1 ;  /* 0xff80000038827808 */ /* 0x000fe40000800000 */
[----:B------:R-:W-:-:S02]  /*10ad0*/  ISETP.GT.AND P3, PT, R2, 0x28, PT ;  /* 0x000000280200780c */ /* 0x000fc40003f64270 */
[----:B------:R-:W-:Y:S02]  /*10ae0*/  ISETP.GT.AND P2, PT, R2, 0x29, PT ;  /* 0x000000290200780c */ /* 0x000fe40003f44270 */
        /* <DEDUP_REMOVED lines=8> */
[----:B------:R-:W-:Y:S02]  /*10b70*/  FSEL R26, R67, -INF , P0 ;  /* 0xff800000431a7808 */ /* 0x000fe40000000000 */
[----:B------:R-:W-:Y:S01]  /*10b80*/  FSEL R129, R52, -INF , P3 ;  /* 0xff80000034817808 */ /* 0x000fe20001800000 */
[----:B------:R-:W-:Y:S01]  /*10b90*/  LDSM.16.MT88.4 R64, [R166+0x400] ;  /* 0x00040000a640783b */ /* 0x000fe20000004200 */
[----:B------:R-:W-:-:S02]  /*10ba0*/  ISETP.GT.AND P1, PT, R0, 0x18, PT ;  /* 0x000000180000780c */ /* 0x000fc40003f24270 */
[----:B------:R-:W-:Y:S02]  /*10bb0*/  FMNMX.FTZ R2, R24, R2, !PT ;  /* 0x0000000218027209 */ /* 0x000fe40007810000 */
[----:B------:R-:W-:Y:S02]  /*10bc0*/  FMNMX.FTZ R3, R131, R3, !PT ;  /* 0x0000000383037209 */ /* 0x000fe40007810000 */
[----:B------:R-:W-:Y:S02]  /*10bd0*/  FSEL R128, R53, -INF , P2 ;  /* 0xff80000035807808 */ /* 0x000fe40001000000 */
[----:B------:R-:W-:Y:S02]  /*10be0*/  ISETP.GT.AND P0, PT, R0, 0x19, PT ;  /* 0x000000190000780c */ /* 0x000fe40003f04270 */
[----:B------:R-:W-:Y:S02]  /*10bf0*/  FSEL R28, R62, -INF , P1 ;  /* 0xff8000003e1c7808 */ /* 0x000fe40000800000 */
[----:B------:R-:W-:-:S02]  /*10c00*/  FMNMX.FTZ R2, R26, R2, !PT ;  /* 0x000000021a027209 */ /* 0x000fc40007810000 */
[----:B------:R-:W-:Y:S02]  /*10c10*/  FMNMX.FTZ R3, R129, R3, !PT ;  /* 0x0000000381037209 */ /* 0x000fe40007810000 */
[----:B------:R-:W-:Y:S02]  /*10c20*/  FSEL R29, R63, -INF , P0 ;  /* 0xff8000003f1d7808 */ /* 0x000fe40000000000 */
[----:B------:R-:W-:Y:S01]  /*10c30*/  ISETP.GT.AND P1, PT, R0, 0x20, PT ;  /* 0x000000200000780c */ /* 0x000fe20003f24270 */
[----:B------:R-:W-:Y:S01]  /*10c40*/  LDSM.16.MT88.4 R60, [R166] ;  /* 0x00000000a63c783b */ /* 0x000fe20000004200 */
[----:B------:R-:W-:Y:S02]  /*10c50*/  FMNMX.FTZ R2, R28, R2, !PT ;  /* 0x000000021c027209 */ /* 0x000fe40007810000 */
[----:B------:R-:W-:Y:S02]  /*10c60*/  FMNMX.FTZ R3, R128, R3, !PT ;  /* 0x0000000380037209 */ /* 0x000fe40007810000 */
[----:B------:R-:W-:-:S02]  /*10c70*/  ISETP.GT.AND P0, PT, R0, 0x21, PT ;  /* 0x000000210000780c */ /* 0x000fc40003f04270 */
[----:B------:R-:W-:Y:S01]  /*10c80*/  FSEL R124, R58, -INF , P1 ;  /* 0xff8000003a7c7808 */ /* 0x000fe20000800000 */
[----:B------:R-:W1:Y:S01]  /*10c90*/  SHFL.BFLY PT, R8, R3, 0x2, 0x1f ;  /* 0x0c401f0003087f89 */ /* 0x000e6200000e0000 */
[----:B------:R-:W-:Y:S02]  /*10ca0*/  FMNMX.FTZ R2, R29, R2, !PT ;  /* 0x000000021d027209 */ /* 0x000fe40007810000 */
[----:B------:R-:W-:Y:S02]  /*10cb0*/  FSEL R127, R59, -INF , P0 ;  /* 0xff8000003b7f7808 */ /* 0x000fe40000000000 */
[----:B------:R-:W-:Y:S02]  /*10cc0*/  ISETP.GT.AND P1, PT, R0, 0x28, PT ;  /* 0x000000280000780c */ /* 0x000fe40003f24270 */
[----:B------:R-:W-:Y:S02]  /*10cd0*/  FMNMX.FTZ R2, R124, R2, !PT ;  /* 0x000000027c027209 */ /* 0x000fe40007810000 */
[----:B------:R-:W-:-:S02]  /*10ce0*/  ISETP.GT.AND P0, PT, R0, 0x29, PT ;  /* 0x000000290000780c */ /* 0x000fc40003f04270 */
[----:B------:R-:W-:Y:S02]  /*10cf0*/  FSEL R126, R54, -INF , P1 ;  /* 0xff800000367e7808 */ /* 0x000fe40000800000 */
[----:B------:R-:W-:Y:S02]  /*10d00*/  FMNMX.FTZ R2, R127, R2, !PT ;  /* 0x000000027f027209 */ /* 0x000fe40007810000 */
[----:B------:R-:W-:Y:S02]  /*10d10*/  FSEL R125, R55, -INF , P0 ;  /* 0xff800000377d7808 */ /* 0x000fe40000000000 */
[----:B------:R-:W-:Y:S01]  /*10d20*/  FMNMX.FTZ R2, R126, R2, !PT ;  /* 0x000000027e027209 */ /* 0x000fe20007810000 */
[----:B------:R-:W-:Y:S03]  /*10d30*/  LDSM.16.MT88.4 R52, [R167+0x1000] ;  /* 0x00100000a734783b */ /* 0x000fe60000004200 */
[----:B------:R-:W-:-:S02]  /*10d40*/  FMNMX.FTZ R2, R125, R2, !PT ;  /* 0x000000027d027209 */ /* 0x000fc40007810000 */
[----:B-1----:R-:W-:-:S03]  /*10d50*/  FMNMX.FTZ R0, R3, R8, !PT ;  /* 0x0000000803007209 */ /* 0x002fc60007810000 */
[----:B------:R-:W1:Y:S04]  /*10d60*/  SHFL.BFLY PT, R7, R2, 0x2, 0x1f ;  /* 0x0c401f0002077f89 */ /* 0x000e6800000e0000 */
[----:B------:R-:W2:Y:S01]  /*10d70*/  SHFL.BFLY PT, R3, R0, 0x1, 0x1f ;  /* 0x0c201f0000037f89 */ /* 0x000ea200000e0000 */
[----:B-1----:R-:W-:Y:S02]  /*10d80*/  FMNMX.FTZ R2, R2, R7, !PT ;  /* 0x0000000702027209 */ /* 0x002fe40007810000 */
[----:B--2---:R-:W-:-:S03]  /*10d90*/  FMNMX.FTZ R138, R0, R3, !PT ;  /* 0x00000003008a7209 */ /* 0x004fc60007810000 */
[----:B------:R-:W1:Y:S01]  /*10da0*/  SHFL.BFLY PT, R7, R2, 0x1, 0x1f ;  /* 0x0c201f0002077f89 */ /* 0x000e6200000e0000 */
[C---:B------:R-:W-:Y:S01]  /*10db0*/  FSETP.NEU.FTZ.AND P0, PT, R138.reuse, -INF , PT ;  /* 0xff8000008a00780b */ /* 0x040fe20003f1d000 */
[----:B------:R-:W-:-:S05]  /*10dc0*/  FMUL.FTZ R0, R138, c[0x0][0x2d0] ;  /* 0x0000b4008a007a20 */ /* 0x000fca0000410000 */
[----:B------:R-:W-:-:S05]  /*10dd0*/  FSEL R12, R0, RZ, P0 ;  /* 0x000000ff000c7208 */ /* 0x000fca0000000000 */
[----:B------:R-:W-:-:S04]  /*10de0*/  FFMA.FTZ R0, R9, c[0x0][0x2d0], -R12 ;  /* 0x0000b40009007a23 */ /* 0x000fc8000001080c */
[----:B------:R2:W-:Y:S01]  /*10df0*/  MUFU.EX2 R213, R0 ;  /* 0x0000000000d57308 */ /* 0x0005e20000000800 */
[----:B-1----:R-:W-:Y:S02]  /*10e00*/  FMNMX.FTZ R135, R2, R7, !PT ;  /* 0x0000000702877209 */ /* 0x002fe40007810000 */
[----:B------:R-:W-:Y:S02]  /*10e10*/  SHFL.IDX PT, R7, R4, RZ, 0x1c1f ;  /* 0x001c1fff04077589 */ /* 0x000fe400000e0000 */
[C---:B------:R-:W-:Y:S01]  /*10e20*/  FSETP.NEU.FTZ.AND P0, PT, R135.reuse, -INF , PT ;  /* 0xff8000008700780b */ /* 0x040fe20003f1d000 */
[----:B------:R-:W-:Y:S01]  /*10e30*/  FMUL.FTZ R3, R135, c[0x0][0x2d0] ;  /* 0x0000b40087037a20 */ /* 0x000fe20000410000 */
[----:B------:R1:W3:Y:S01]  /*10e40*/  SHFL.IDX PT, R2, R4, 0x1, 0x1c1f ;  /* 0x003c1f0004027f89 */ /* 0x0002e200000e0000 */
[----:B--2---:R-:W-:-:S03]  /*10e50*/  FFMA.FTZ R0, R10, c[0x0][0x2d0], -R12 ;  /* 0x0000b4000a007a23 */ /* 0x004fc6000001080c */
[----:B------:R-:W-:Y:S01]  /*10e60*/  FSEL R3, R3, RZ, P0 ;  /* 0x000000ff03037208 */ /* 0x000fe20000000000 */
[----:B------:R-:W2:Y:S01]  /*10e70*/  MUFU.EX2 R209, R0 ;  /* 0x0000000000d17308 */ /* 0x000ea20000000800 */
[--C-:B-1----:R-:W-:Y:S01]  /*10e80*/  FFMA.FTZ R4, R19, c[0x0][0x2d0], -R12.reuse ;  /* 0x0000b40013047a23 */ /* 0x102fe2000001080c */
[----:B--2---:R-:W-:Y:S01]  /*10e90*/  F2FP.PACK_AB R8, R209, R213 ;  /* 0x000000d5d108723e */ /* 0x004fe200000000ff */
[----:B------:R-:W-:-:S05]  /*10ea0*/  FFMA.FTZ R0, R11, c[0x0][0x2d0], -R12 ;  /* 0x0000b4000b007a23 */ /* 0x000fca000001080c */
[----:B------:R1:W-:Y:S01]  /*10eb0*/  MUFU.EX2 R212, R4 ;  /* 0x0000000400d47308 */ /* 0x0003e20000000800 */
[----:B---3--:R-:W-:-:S05]  /*10ec0*/  IMAD.IADD R2, R5, 0x1, R2 ;  /* 0x0000000105027824 */ /* 0x008fca00078e0202 */
[----:B------:R-:W-:Y:S02]  /*10ed0*/  IMNMX R2, R6, R2, PT ;  /* 0x0000000206027217 */ /* 0x000fe40003800200 */
[----:B------:R2:W-:Y:S01]  /*10ee0*/  MUFU.EX2 R217, R0 ;  /* 0x0000000000d97308 */ /* 0x0005e20000000800 */
[----:B-1----:R-:W-:-:S07]  /*10ef0*/  FFMA.FTZ R4, R20, c[0x0][0x2d0], -R12 ;  /* 0x0000b40014047a23 */ /* 0x002fce000001080c */
[----:B------:R1:W-:Y:S01]  /*10f00*/  MUFU.EX2 R215, R4 ;  /* 0x0000000400d77308 */ /* 0x0003e20000000800 */
[----:B--2---:R-:W-:-:S07]  /*10f10*/  FFMA.FTZ R0, R13, c[0x0][0x2d0], -R12 ;  /* 0x0000b4000d007a23 */ /* 0x004fce000001080c */
[----:B------:R2:W3:Y:S01]  /*10f20*/  MUFU.EX2 R218, R0 ;  /* 0x0000000000da7308 */ /* 0x0004e20000000800 */
[----:B-1----:R-:W-:-:S07]  /*10f30*/  FFMA.FTZ R4, R21, c[0x0][0x2d0], -R12 ;  /* 0x0000b40015047a23 */ /* 0x002fce000001080c */
[----:B------:R1:W-:Y:S01]  /*10f40*/  MUFU.EX2 R214, R4 ;  /* 0x0000000400d67308 */ /* 0x0003e20000000800 */
[----:B--2---:R-:W-:Y:S01]  /*10f50*/  FFMA.FTZ R0, R14, c[0x0][0x2d0], -R3 ;  /* 0x0000b4000e007a23 */ /* 0x004fe20000010803 */
[----:B---3--:R-:W-:-:S06]  /*10f60*/  F2FP.PACK_AB R10, R218, R217 ;  /* 0x000000d9da0a723e */ /* 0x008fcc00000000ff */
[----:B------:R2:W-:Y:S01]  /*10f70*/  MUFU.EX2 R208, R0 ;  /* 0x0000000000d07308 */ /* 0x0005e20000000800 */
[----:B-1----:R-:W-:-:S07]  /*10f80*/  FFMA.FTZ R4, R24, c[0x0][0x2d0], -R3 ;  /* 0x0000b40018047a23 */ /* 0x002fce0000010803 */
[----:B------:R1:W-:Y:S01]  /*10f90*/  MUFU.EX2 R206, R4 ;  /* 0x0000000400ce7308 */ /* 0x0003e20000000800 */
[----:B--2---:R-:W-:-:S07]  /*10fa0*/  FFMA.FTZ R0, R15, c[0x0][0x2d0], -R3 ;  /* 0x0000b4000f007a23 */ /* 0x004fce0000010803 */
[----:B------:R2:W3:Y:S01]  /*10fb0*/  MUFU.EX2 R207, R0 ;  /* 0x0000000000cf7308 */ /* 0x0004e20000000800 */
[----:B-1----:R-:W-:-:S07]  /*10fc0*/  FFMA.FTZ R4, R26, c[0x0][0x2d0], -R3 ;  /* 0x0000b4001a047a23 */ /* 0x002fce0000010803 */
[----:B------:R-:W-:Y:S01]  /*10fd0*/  MUFU.EX2 R205, R4 ;  /* 0x0000000400cd7308 */ /* 0x000fe20000000800 */
[----:B--2---:R-:W-:Y:S01]  /*10fe0*/  FFMA.FTZ R0, R16, c[0x0][0x2d0], -R3 ;  /* 0x0000b40010007a23 */ /* 0x004fe20000010803 */
[----:B---3--:R-:W-:-:S06]  /*10ff0*/  F2FP.PACK_AB R9, R207, R208 ;  /* 0x000000d0cf09723e */ /* 0x008fcc00000000ff */
[----:B------:R1:W-:Y:S02]  /*11000*/  MUFU.EX2 R210, R0 ;  /* 0x0000000000d27308 */ /* 0x0003e40000000800 */
[----:B-1----:R-:W-:-:S06]  /*11010*/  FFMA.FTZ R0, R17, c[0x0][0x2d0], -R3 ;  /* 0x0000b40011007a23 */ /* 0x002fcc0000010803 */
[----:B------:R1:W2:Y:S02]  /*11020*/  MUFU.EX2 R211, R0 ;  /* 0x0000000000d37308 */ /* 0x0002a40000000800 */
[----:B-1----:R-:W-:Y:S01]  /*11030*/  FFMA.FTZ R0, R18, c[0x0][0x2d0], -R12 ;  /* 0x0000b40012007a23 */ /* 0x002fe2000001080c */
[----:B--2---:R-:W-:-:S05]  /*11040*/  F2FP.PACK_AB R11, R211, R210 ;  /* 0x000000d2d30b723e */ /* 0x004fca00000000ff */
[----:B------:R1:W2:Y:S02]  /*11050*/  MUFU.EX2 R216, R0 ;  /* 0x0000000000d87308 */ /* 0x0002a40000000800 */
[C---:B------:R-:W-:Y:S08]  /*11060*/  HMMA.16816.F32 R40, R8.reuse, R60, RZ ;  /* 0x0000003c0828723c */ /* 0x040ff000000018ff */
[----:B------:R-:W-:Y:S01]  /*11070*/  HMMA.16816.F32 R44, R8, R84, RZ ;  /* 0x00000054082c723c */ /* 0x000fe200000018ff */
[----:B-1----:R-:W-:-:S07]  /*11080*/  IMAD.IADD R0, R5, 0x1, R7 ;  /* 0x0000000105007824 */ /* 0x002fce00078e0207 */
[C---:B------:R-:W-:Y:S01]  /*11090*/  HMMA.16816.F32 R56, R8.reuse, R72, RZ ;  /* 0x000000480838723c */ /* 0x040fe200000018ff */
[----:B------:R-:W-:Y:S02]  /*110a0*/  IMNMX R0, R6, R0, PT ;  /* 0x0000000006007217 */ /* 0x000fe40003800200 */
[----:B------:R-:W-:Y:S02]  /*110b0*/  F2FP.PACK_AB R6, R214, R215 ;  /* 0x000000d7d606723e */ /* 0x000fe400000000ff */
[C---:B------:R-:W-:Y:S02]  /*110c0*/  ISETP.GT.AND P0, PT, R0.reuse, RZ, PT ;  /* 0x000000ff0000720c */ /* 0x040fe40003f04270 */
[C---:B------:R-:W-:Y:S01]  /*110d0*/  ISETP.GT.AND P2, PT, R0.reuse, 0x1, PT ;  /* 0x000000010000780c */ /* 0x040fe20003f44270 */
[----:B------:R-:W-:Y:S01]  /*110e0*/  HMMA.16816.F32 R108, R8, R80, RZ ;  /* 0x00000050086c723c */ /* 0x000fe200000018ff */
[----:B------:R-:W-:Y:S02]  /*110f0*/  ISETP.GT.AND P3, PT, R0, 0x8, PT ;  /* 0x000000080000780c */ /* 0x000fe40003f64270 */
[----:B------:R-:W-:-:S02]  /*11100*/  FSEL R17, R48, -INF , P0 ;  /* 0xff80000030117808 */ /* 0x000fc40000000000 */
[----:B------:R-:W-:Y:S02]  /*11110*/  FSEL R22, R49, -INF , P2 ;  /* 0xff80000031167808 */ /* 0x000fe40001000000 */
[----:B------:R-:W-:Y:S01]  /*11120*/  ISETP.GT.AND P1, PT, R0, 0x9, PT ;  /* 0x000000090000780c */ /* 0x000fe20003f24270 */
[C---:B------:R-:W-:Y:S01]  /*11130*/  HMMA.16816.F32 R100, R8.reuse, R88, RZ ;  /* 0x000000580864723c */ /* 0x040fe200000018ff */
[----:B------:R-:W-:Y:S02]  /*11140*/  FSEL R21, R148, -INF , P3 ;  /* 0xff80000094157808 */ /* 0x000fe40001800000 */
[----:B------:R-:W-:Y:S02]  /*11150*/  FMNMX.FTZ R5, R17, R22, !PT ;  /* 0x0000001611057209 */ /* 0x000fe40007810000 */
[----:B------:R-:W-:Y:S02]  /*11160*/  ISETP.GT.AND P0, PT, R0, 0x10, PT ;  /* 0x000000100000780c */ /* 0x000fe40003f04270 */
[----:B------:R-:W-:Y:S01]  /*11170*/  FSEL R23, R149, -INF , P1 ;  /* 0xff80000095177808 */ /* 0x000fe20000800000 */
[----:B------:R-:W-:Y:S01]  /*11180*/  HMMA.16816.F32 R112, R8, R96, RZ ;  /* 0x000000600870723c */ /* 0x000fe200000018ff */
[----:B------:R-:W-:Y:S01]  /*11190*/  FMNMX.FTZ R4, R21, R5, !PT ;  /* 0x0000000515047209 */ /* 0x000fe20007810000 */
[----:B------:R-:W-:Y:S01]  /*111a0*/  FFMA.FTZ R5, R28, c[0x0][0x2d0], -R3 ;  /* 0x0000b4001c057a23 */ /* 0x000fe20000010803 */
[----:B------:R-:W-:-:S02]  /*111b0*/  FSEL R24, R156, -INF , P0 ;  /* 0xff8000009c187808 */ /* 0x000fc40000000000 */
[C---:B------:R-:W-:Y:S01]  /*111c0*/  ISETP.GT.AND P1, PT, R0.reuse, 0x19, PT ;  /* 0x000000190000780c */ /* 0x040fe20003f24270 */
[----:B------:R1:W-:Y:S01]  /*111d0*/  MUFU.EX2 R204, R5 ;  /* 0x0000000500cc7308 */ /* 0x0003e20000000800 */
[C---:B------:R-:W-:Y:S01]  /*111e0*/  ISETP.GT.AND P0, PT, R0.reuse, 0x20, PT ;  /* 0x000000200000780c */ /* 0x040fe20003f04270 */
[C---:B------:R-:W-:Y:S01]  /*111f0*/  HMMA.16816.F32 R120, R8.reuse, R62, RZ ;  /* 0x0000003e0878723c */ /* 0x040fe200000018ff */
[----:B------:R-:W-:Y:S02]  /*11200*/  ISETP.GT.AND P3, PT, R0, 0x11, PT ;  /* 0x000000110000780c */ /* 0x000fe40003f64270 */
[----:B------:R-:W-:Y:S02]  /*11210*/  FMNMX.FTZ R4, R23, R4, !PT ;  /* 0x0000000417047209 */ /* 0x000fe40007810000 */
[----:B------:R-:W-:Y:S02]  /*11220*/  FSEL R26, R153, -INF , P1 ;  /* 0xff800000991a7808 */ /* 0x000fe40000800000 */
[----:B------:R-:W-:Y:S01]  /*11230*/  FSEL R79, R160, -INF , P0 ;  /* 0xff800000a04f7808 */ /* 0x000fe20000000000 */
[----:B------:R-:W-:Y:S01]  /*11240*/  HMMA.16816.F32 R116, R8, R74, RZ ;  /* 0x0000004a0874723c */ /* 0x000fe200000018ff */
[----:B------:R-:W-:-:S02]  /*11250*/  ISETP.GT.AND P2, PT, R0, 0x18, PT ;  /* 0x000000180000780c */ /* 0x000fc40003f44270 */
[----:B------:R-:W-:Y:S02]  /*11260*/  FSEL R25, R157, -INF , P3 ;  /* 0xff8000009d197808 */ /* 0x000fe40001800000 */
[----:B------:R-:W-:Y:S01]  /*11270*/  FMNMX.FTZ R4, R24, R4, !PT ;  /* 0x0000000418047209 */ /* 0x000fe20007810000 */
[----:B-1----:R-:W-:Y:S01]  /*11280*/  FFMA.FTZ R5, R29, c[0x0][0x2d0], -R3 ;  /* 0x0000b4001d057a23 */ /* 0x002fe20000010803 */
[C---:B------:R-:W-:Y:S01]  /*11290*/  ISETP.GT.AND P1, PT, R2.reuse, RZ, PT ;  /* 0x000000ff0200720c */ /* 0x040fe20003f24270 */
[----:B------:R-:W-:Y:S01]  /*112a0*/  HMMA.16816.F32 R104, R8, R82, RZ ;  /* 0x000000520868723c */ /* 0x000fe200000018ff */
[----:B------:R-:W-:Y:S01]  /*112b0*/  ISETP.GT.AND P0, PT, R2, 0x1, PT ;  /* 0x000000010200780c */ /* 0x000fe20003f04270 */
[----:B------:R1:W3:Y:S01]  /*112c0*/  MUFU.EX2 R179, R5 ;  /* 0x0000000500b37308 */ /* 0x0002e20000000800 */
[----:B------:R-:W-:Y:S02]  /*112d0*/  FSEL R27, R152, -INF , P2 ;  /* 0xff800000981b7808 */ /* 0x000fe40001000000 */
[----:B------:R-:W-:-:S02]  /*112e0*/  FMNMX.FTZ R4, R25, R4, !PT ;  /* 0x0000000419047209 */ /* 0x000fc40007810000 */
[----:B------:R-:W-:Y:S01]  /*112f0*/  FSEL R20, R50, -INF , P1 ;  /* 0xff80000032147808 */ /* 0x000fe20000800000 */
[C---:B------:R-:W-:Y:S01]  /*11300*/  HMMA.16816.F32 R36, R8.reuse, R86, RZ ;  /* 0x000000560824723c */ /* 0x040fe200000018ff */
[----:B------:R-:W-:Y:S02]  /*11310*/  FSEL R19, R51, -INF , P0 ;  /* 0xff80000033137808 */ /* 0x000fe40000000000 */
[----:B------:R-:W4:Y:S01]  /*11320*/  LDSM.16.MT88.4 R48, [R166+0x1c00] ;  /* 0x001c0000a630783b */ /* 0x000f220000004200 */
[C---:B------:R-:W-:Y:S02]  /*11330*/  ISETP.GT.AND P2, PT, R0.reuse, 0x21, PT ;  /* 0x000000210000780c */ /* 0x040fe40003f44270 */
[----:B------:R-:W-:Y:S02]  /*11340*/  FMNMX.FTZ R4, R27, R4, !PT ;  /* 0x000000041b047209 */ /* 0x000fe40007810000 */
[----:B------:R-:W-:Y:S01]  /*11350*/  FSEL R78, R161, -INF , P2 ;  /* 0xff800000a14e7808 */ /* 0x000fe20001000000 */
[----:B------:R-:W-:Y:S01]  /*11360*/  HMMA.16816.F32 R32, R8, R90, RZ ;  /* 0x0000005a0820723c */ /* 0x000fe200000018ff */
[----:B------:R-:W-:-:S02]  /*11370*/  ISETP.GT.AND P3, PT, R0, 0x28, PT ;  /* 0x000000280000780c */ /* 0x000fc40003f64270 */
[----:B------:R-:W-:Y:S02]  /*11380*/  ISETP.GT.AND P2, PT, R0, 0x29, PT ;  /* 0x000000290000780c */ /* 0x000fe40003f44270 */
[----:B------:R-:W-:Y:S02]  /*11390*/  FMNMX.FTZ R0, R26, R4, !PT ;  /* 0x000000041a007209 */ /* 0x000fe40007810000 */
[----:B------:R-:W-:Y:S01]  /*113a0*/  ISETP.GT.AND P1, PT, R2, 0x8, PT ;  /* 0x000000080200780c */ /* 0x000fe20003f24270 */
[----:B------:R-:W-:Y:S01]  /*113b0*/  HMMA.16816.F32 R28, R8, R98, RZ ;  /* 0x00000062081c723c */ /* 0x000fe200000018ff */
[----:B------:R-:W-:Y:S02]  /*113c0*/  FMNMX.FTZ R0, R79, R0, !PT ;  /* 0x000000004f007209 */ /* 0x000fe40007810000 */
[----:B------:R-:W-:Y:S02]  /*113d0*/  FSEL R77, R168, -INF , P3 ;  /* 0xff800000a84d7808 */ /* 0x000fe40001800000 */
[----:B------:R-:W-:-:S02]  /*113e0*/  FMNMX.FTZ R0, R78, R0, !PT ;  /* 0x000000004e007209 */ /* 0x000fc40007810000 */
[----:B------:R-:W-:Y:S02]  /*113f0*/  ISETP.GT.AND P0, PT, R2, 0x9, PT ;  /* 0x000000090200780c */ /* 0x000fe40003f04270 */
[----:B--2---:R-:W-:Y:S02]  /*11400*/  F2FP.PACK_AB R4, R212, R216 ;  /* 0x000000d8d404723e */ /* 0x004fe400000000ff */
[----:B-1----:R-:W-:Y:S02]  /*11410*/  F2FP.PACK_AB R5, R205, R206 ;  /* 0x000000cecd05723e */ /* 0x002fe400000000ff */
[----:B---3--:R-:W-:Y:S02]  /*11420*/  F2FP.PACK_AB R7, R179, R204 ;  /* 0x000000ccb307723e */ /* 0x008fe400000000ff */
[----:B------:R-:W-:Y:S02]  /*11430*/  FSEL R16, R150, -INF , P1 ;  /* 0xff80000096107808 */ /* 0x000fe40000800000 */
[----:B------:R-:W-:-:S02]  /*11440*/  FMNMX.FTZ R8, R20, R19, !PT ;  /* 0x0000001314087209 */ /* 0x000fc40007810000 */
[----:B------:R-:W-:Y:S01]  /*11450*/  FSEL R76, R169, -INF , P2 ;  /* 0xff800000a94c7808 */ /* 0x000fe20001000000 */
[C---:B------:R-:W-:Y:S01]  /*11460*/  HMMA.16816.F32 R220, R4.reuse, R64, R40 ;  /* 0x0000004004dc723c */ /* 0x040fe20000001828 */
[----:B------:R-:W-:Y:S01]  /*11470*/  FMNMX.FTZ R0, R77, R0, !PT ;  /* 0x000000004d007209 */ /* 0x000fe20007810000 */
[----:B------:R-:W-:Y:S01]  /*11480*/  LDSM.16.MT88.4 R40, [R167+0x1c00] ;  /* 0x001c0000a728783b */ /* 0x000fe20000004200 */
[----:B------:R-:W-:Y:S02]  /*11490*/  FSEL R15, R151, -INF , P0 ;  /* 0xff800000970f7808 */ /* 0x000fe40000000000 */
[----:B------:R-:W-:Y:S02]  /*114a0*/  ISETP.GT.AND P0, PT, R2, 0x10, PT ;  /* 0x000000100200780c */ /* 0x000fe40003f04270 */
[----:B------:R-:W-:Y:S01]  /*114b0*/  FMNMX.FTZ R8, R16, R8, !PT ;  /* 0x0000000810087209 */ /* 0x000fe20007810000 */
[----:B------:R-:W-:Y:S01]  /*114c0*/  HMMA.16816.F32 R172, R4, R52, R44 ;  /* 0x0000003404ac723c */ /* 0x000fe2000000182c */
[----:B------:R-:W-:-:S02]  /*114d0*/  FMNMX.FTZ R0, R76, R0, !PT ;  /* 0x000000004c007209 */ /* 0x000fc40007810000 */
[----:B------:R-:W-:Y:S02]  /*114e0*/  ISETP.GT.AND P2, PT, R2, 0x11, PT ;  /* 0x000000110200780c */ /* 0x000fe40003f44270 */
[----:B------:R-:W-:Y:S01]  /*114f0*/  FSEL R13, R158, -INF , P0 ;  /* 0xff8000009e0d7808 */ /* 0x000fe20000000000 */
[----:B------:R-:W1:Y:S01]  /*11500*/  SHFL.BFLY PT, R9, R0, 0x2, 0x1f ;  /* 0x0c401f0000097f89 */ /* 0x000e6200000e0000 */
[----:B------:R-:W-:Y:S01]  /*11510*/  FMNMX.FTZ R8, R15, R8, !PT ;  /* 0x000000080f087209 */ /* 0x000fe20007810000 */
[----:B------:R-:W-:Y:S01]  /*11520*/  HMMA.16816.F32 R236, R4, R68, R56 ;  /* 0x0000004404ec723c */ /* 0x000fe20000001838 */
[C---:B------:R-:W-:Y:S02]  /*11530*/  ISETP.GT.AND P0, PT, R2.reuse, 0x19, PT ;  /* 0x000000190200780c */ /* 0x040fe40003f04270 */
[----:B------:R-:W-:Y:S02]  /*11540*/  ISETP.GT.AND P1, PT, R2, 0x18, PT ;  /* 0x000000180200780c */ /* 0x000fe40003f24270 */
[----:B------:R-:W-:-:S02]  /*11550*/  FSEL R11, R159, -INF , P2 ;  /* 0xff8000009f0b7808 */ /* 0x000fc40001000000 */
[----:B------:R-:W-:Y:S01]  /*11560*/  FMNMX.FTZ R8, R13, R8, !PT ;  /* 0x000000080d087209 */ /* 0x000fe20007810000 */
[C---:B----4-:R-:W-:Y:S01]  /*11570*/  HMMA.16816.F32 R56, R4.reuse, R48, R100 ;  /* 0x000000300438723c */ /* 0x050fe20000001864 */
[----:B------:R-:W-:Y:S02]  /*11580*/  FSEL R18, R155, -INF , P0 ;  /* 0xff8000009b127808 */ /* 0x000fe40000000000 */
[----:B------:R-:W-:Y:S02]  /*11590*/  ISETP.GT.AND P0, PT, R2, 0x20, PT ;  /* 0x000000200200780c */ /* 0x000fe40003f04270 */
[----:B------:R-:W-:Y:S02]  /*115a0*/  FSEL R14, R154, -INF , P1 ;  /* 0xff8000009a0e7808 */ /* 0x000fe40000800000 */
[----:B------:R-:W-:Y:S01]  /*115b0*/  FMNMX.FTZ R8, R11, R8, !PT ;  /* 0x000000080b087209 */ /* 0x000fe20007810000 */
[C---:B------:R-:W-:Y:S01]  /*115c0*/  HMMA.16816.F32 R240, R4.reuse, R92, R108 ;  /* 0x0000005c04f0723c */ /* 0x040fe2000000186c */
[----:B------:R-:W-:Y:S01]  /*115d0*/  FSEL R47, R162, -INF , P0 ;  /* 0xff800000a22f7808 */ /* 0x000fe20000000000 */
[----:B------:R-:W-:Y:S01]  /*115e0*/  IMAD.MOV.U32 R151, RZ, RZ, R172 ;  /* 0x000000ffff977224 */ /* 0x000fe200078e00ac */
[C---:B------:R-:W-:Y:S01]  /*115f0*/  ISETP.GT.AND P2, PT, R2.reuse, 0x21, PT ;  /* 0x000000210200780c */ /* 0x040fe20003f44270 */
[----:B------:R-:W-:Y:S01]  /*11600*/  IMAD.MOV.U32 R150, RZ, RZ, R173 ;  /* 0x000000ffff967224 */ /* 0x000fe200078e00ad */
[C---:B------:R-:W-:Y:S01]  /*11610*/  ISETP.GT.AND P1, PT, R2.reuse, 0x28, PT ;  /* 0x000000280200780c */ /* 0x040fe20003f24270 */
[----:B------:R-:W-:Y:S01]  /*11620*/  IMAD.MOV.U32 R149, RZ, RZ, R174 ;  /* 0x000000ffff957224 */ /* 0x000fe200078e00ae */
[----:B------:R-:W-:Y:S01]  /*11630*/  ISETP.GT.AND P0, PT, R2, 0x29, PT ;  /* 0x000000290200780c */ /* 0x000fe20003f04270 */
[----:B------:R-:W-:Y:S01]  /*11640*/  HMMA.16816.F32 R120, R4, R66, R120 ;  /* 0x000000420478723c */ /* 0x000fe20000001878 */
[----:B------:R-:W-:Y:S01]  /*11650*/  FMNMX.FTZ R2, R14, R8, !PT ;  /* 0x000000080e027209 */ /* 0x000fe20007810000 */
[----:B------:R-:W-:Y:S01]  /*11660*/  IMAD.MOV.U32 R148, RZ, RZ, R175 ;  /* 0x000000ffff947224 */ /* 0x000fe200078e00af */
[----:B------:R-:W-:-:S02]  /*11670*/  FSEL R46, R163, -INF , P2 ;  /* 0xff800000a32e7808 */ /* 0x000fc40001000000 */
[----:B------:R-:W-:Y:S01]  /*11680*/  FMNMX.FTZ R2, R18, R2, !PT ;  /* 0x0000000212027209 */ /* 0x000fe20007810000 */
[----:B------:R-:W-:Y:S01]  /*11690*/  LDSM.16.MT88.4 R160, [R166+0x800] ;  /* 0x00080000a6a0783b */ /* 0x000fe20000004200 */
[----:B------:R-:W-:Y:S01]  /*116a0*/  FSEL R45, R170, -INF , P1 ;  /* 0xff800000aa2d7808 */ /* 0x000fe20000800000 */
[----:B------:R-:W-:Y:S01]  /*116b0*/  IMAD.MOV.U32 R159, RZ, RZ, R56 ;  /* 0x000000ffff9f7224 */ /* 0x000fe200078e0038 */
[----:B------:R-:W-:Y:S01]  /*116c0*/  FMNMX.FTZ R2, R47, R2, !PT ;  /* 0x000000022f027209 */ /* 0x000fe20007810000 */
[----:B------:R-:W-:Y:S01]  /*116d0*/  IMAD.MOV.U32 R158, RZ, RZ, R57 ;  /* 0x000000ffff9e7224 */ /* 0x000fe200078e0039 */
[----:B-1----:R-:W-:Y:S01]  /*116e0*/  FMNMX.FTZ R0, R0, R9, !PT ;  /* 0x0000000900007209 */ /* 0x002fe20007810000 */
[----:B------:R-:W-:Y:S01]  /*116f0*/  IMAD.MOV.U32 R157, RZ, RZ, R58 ;  /* 0x000000ffff9d7224 */ /* 0x000fe200078e003a */
[----:B------:R-:W-:Y:S01]  /*11700*/  FMNMX.FTZ R2, R46, R2, !PT ;  /* 0x000000022e027209 */ /* 0x000fe20007810000 */
[----:B------:R-:W-:Y:S01]  /*11710*/  IMAD.MOV.U32 R156, RZ, RZ, R59 ;  /* 0x000000ffff9c7224 */ /* 0x000fe200078e003b */
[----:B------:R-:W-:Y:S01]  /*11720*/  FSEL R44, R171, -INF , P0 ;  /* 0xff800000ab2c7808 */ /* 0x000fe20000000000 */
[----:B------:R-:W1:Y:S01]  /*11730*/  SHFL.BFLY PT, R9, R0, 0x1, 0x1f ;  /* 0x0c201f0000097f89 */ /* 0x000e6200000e0000 */
[----:B------:R-:W-:Y:S01]  /*11740*/  FMNMX.FTZ R2, R45, R2, !PT ;  /* 0x000000022d027209 */ /* 0x000fe20007810000 */
[----:B------:R-:W-:Y:S03]  /*11750*/  HMMA.16816.F32 R56, R4, R40, R112 ;  /* 0x000000280438723c */ /* 0x000fe60000001870 */
[----:B------:R-:W-:-:S05]  /*11760*/  FMNMX.FTZ R8, R44, R2, !PT ;  /* 0x000000022c087209 */ /* 0x000fca0007810000 */
[----:B------:R-:W2:Y:S01]  /*11770*/  SHFL.BFLY PT, R10, R8, 0x2, 0x1f ;  /* 0x0c401f00080a7f89 */ /* 0x000ea200000e0000 */
[C---:B------:R-:W-:Y:S08]  /*11780*/  HMMA.16816.F32 R108, R4.reuse, R70, R116 ;  /* 0x00000046046c723c */ /* 0x040ff00000001874 */
[----:B------:R-:W-:Y:S01]  /*11790*/  HMMA.16816.F32 R232, R4, R54, R36 ;  /* 0x0000003604e8723c */ /* 0x000fe20000001824 */
[----:B-1----:R-:W-:-:S06]  /*117a0*/  FMNMX.FTZ R140, R0, R9, !PT ;  /* 0x00000009008c7209 */ /* 0x002fcc0007810000 */
[----:B------:R-:W-:Y:S01]  /*117b0*/  IMAD.MOV.U32 R115, RZ, RZ, R56 ;  /* 0x000000ffff737224 */ /* 0x000fe200078e0038 */
[C---:B------:R-:W-:Y:S01]  /*117c0*/  HMMA.16816.F32 R228, R4.reuse, R50, R32 ;  /* 0x0000003204e4723c */ /* 0x040fe20000001820 */
[C---:B------:R-:W-:Y:S01]  /*117d0*/  FSETP.NEU.FTZ.AND P0, PT, R140.reuse, -INF , PT ;  /* 0xff8000008c00780b */ /* 0x040fe20003f1d000 */
[----:B------:R-:W-:Y:S02]  /*117e0*/  FMUL.FTZ R2, R140, c[0x0][0x2d0] ;  /* 0x0000b4008c027a20 */ /* 0x000fe40000410000 */
[----:B------:R-:W-:Y:S02]  /*117f0*/  IMAD.MOV.U32 R114, RZ, RZ, R57 ;  /* 0x000000ffff727224 */ /* 0x000fe400078e0039 */
[----:B------:R-:W-:Y:S01]  /*11800*/  IMAD.MOV.U32 R113, RZ, RZ, R58 ;  /* 0x000000ffff717224 */ /* 0x000fe200078e003a */
[----:B--2---:R-:W-:Y:S01]  /*11810*/  FMNMX.FTZ R0, R8, R10, !PT ;  /* 0x0000000a08007209 */ /* 0x004fe20007810000 */
[----:B------:R-:W-:Y:S01]  /*11820*/  IMAD.MOV.U32 R112, RZ, RZ, R59 ;  /* 0x000000ffff707224 */ /* 0x000fe200078e003b */
[----:B------:R-:W-:Y:S01]  /*11830*/  HMMA.16816.F32 R224, R4, R42, R28 ;  /* 0x0000002a04e0723c */ /* 0x000fe2000000181c */
[----:B------:R-:W-:-:S07]  /*11840*/  FSEL R2, R2, RZ, P0 ;  /* 0x000000ff02027208 */ /* 0x000fce0000000000 */
[----:B------:R-:W-:Y:S01]  /*11850*/  HMMA.16816.F32 R56, R4, R94, R104 ;  /* 0x0000005e0438723c */ /* 0x000fe20000001868 */
[----:B------:R-:W1:Y:S06]  /*11860*/  SHFL.BFLY PT, R5, R0, 0x1, 0x1f ;  /* 0x0c201f0000057f89 */ /* 0x000e6c00000e0000 */
[----:B------:R-:W-:-:S04]  /*11870*/  FFMA.FTZ R4, R17, c[0x0][0x2d0], -R2 ;  /* 0x0000b40011047a23 */ /* 0x000fc80000010802 */
[----:B------:R2:W-:Y:S01]  /*11880*/  MUFU.EX2 R172, R4 ;  /* 0x0000000400ac7308 */ /* 0x0005e20000000800 */
[----:B-1----:R-:W-:Y:S01]  /*11890*/  FMNMX.FTZ R139, R0, R5, !PT ;  /* 0x00000005008b7209 */ /* 0x002fe20007810000 */
[--C-:B------:R-:W-:Y:S02]  /*118a0*/  FFMA.FTZ R0, R25, c[0x0][0x2d0], -R2.reuse ;  /* 0x0000b40019007a23 */ /* 0x100fe40000010802 */
[----:B--2---:R-:W-:Y:S01]  /*118b0*/  FFMA.FTZ R4, R22, c[0x0][0x2d0], -R2 ;  /* 0x0000b40016047a23 */ /* 0x004fe20000010802 */
[----:B------:R-:W-:-:S03]  /*118c0*/  FSETP.NEU.FTZ.AND P0, PT, R139, -INF , PT ;  /* 0xff8000008b00780b */ /* 0x000fc60003f1d000 */
[----:B------:R1:W-:Y:S08]  /*118d0*/  MUFU.EX2 R175, R0 ;  /* 0x0000000000af7308 */ /* 0x0003f00000000800 */
[----:B------:R2:W3:Y:S01]  /*118e0*/  MUFU.EX2 R169, R4 ;  /* 0x0000000400a97308 */ /* 0x0004e20000000800 */
[----:B-1----:R-:W-:-:S05]  /*118f0*/  FMUL.FTZ R0, R139, c[0x0][0x2d0] ;  /* 0x0000b4008b007a20 */ /* 0x002fca0000410000 */
[----:B------:R-:W-:Y:S01]  /*11900*/  FSEL R0, R0, RZ, P0 ;  /* 0x000000ff00007208 */ /* 0x000fe20000000000 */
[----:B--2---:R-:W-:Y:S01]  /*11910*/  FFMA.FTZ R4, R21, c[0x0][0x2d0], -R2 ;  /* 0x0000b40015047a23 */ /* 0x004fe20000010802 */
[----:B---3--:R-:W-:-:S03]  /*11920*/  F2FP.PACK_AB R8, R169, R172 ;  /* 0x000000aca908723e */ /* 0x008fc600000000ff */
[----:B------:R1:W-:Y:S02]  /*11930*/  MUFU.EX2 R173, R4 ;  /* 0x0000000400ad7308 */ /* 0x0003e40000000800 */
[----:B-1----:R-:W-:-:S06]  /*11940*/  FFMA.FTZ R4, R23, c[0x0][0x2d0], -R2 ;  /* 0x0000b40017047a23 */ /* 0x002fcc0000010802 */
[----:B------:R1:W2:Y:S02]  /*11950*/  MUFU.EX2 R174, R4 ;  /* 0x0000000400ae7308 */ /* 0x0002a40000000800 */
[----:B-1----:R-:W-:Y:S01]  /*11960*/  FFMA.FTZ R4, R24, c[0x0][0x2d0], -R2 ;  /* 0x0000b40018047a23 */ /* 0x002fe20000010802 */
[----:B--2---:R-:W-:-:S05]  /*11970*/  F2FP.PACK_AB R10, R174, R173 ;  /* 0x000000adae0a723e */ /* 0x004fca00000000ff */
[----:B------:R1:W-:Y:S02]  /*11980*/  MUFU.EX2 R176, R4 ;  /* 0x0000000400b07308 */ /* 0x0003e40000000800 */
[----:B-1----:R-:W-:-:S06]  /*11990*/  FFMA.FTZ R4, R27, c[0x0][0x2d0], -R2 ;  /* 0x0000b4001b047a23 */ /* 0x002fcc0000010802 */
        /* <DEDUP_REMOVED lines=13> */
[----:B-1----:R-:W-:Y:S02]  /*11a70*/  FFMA.FTZ R4, R13, c[0x0][0x2d0], -R0 ;  /* 0x0000b4000d047a23 */ /* 0x002fe40000010800 */
[----:B------:R-:W-:-:S04]  /*11a80*/  IMAD.MOV.U32 R13, RZ, RZ, R142 ;  /* 0x000000ffff0d7224 */ /* 0x000fc800078e008e */
[----:B------:R1:W-:Y:S02]  /*11a90*/  MUFU.EX2 R142, R4 ;  /* 0x00000004008e7308 */ /* 0x0003e40000000800 */
[----:B-1----:R-:W-:Y:S01]  /*11aa0*/  FFMA.FTZ R4, R11, c[0x0][0x2d0], -R0 ;  /* 0x0000b4000b047a23 */ /* 0x002fe20000010800 */
[----:B--2---:R-:W-:-:S05]  /*11ab0*/  F2FP.PACK_AB R11, R141, R134 ;  /* 0x000000868d0b723e */ /* 0x004fca00000000ff */
[----:B------:R1:W2:Y:S02]  /*11ac0*/  MUFU.EX2 R168, R4 ;  /* 0x0000000400a87308 */ /* 0x0002a40000000800 */
[C---:B------:R-:W-:Y:S07]  /*11ad0*/  HMMA.16816.F32 R20, R8.reuse, R60, RZ ;  /* 0x0000003c0814723c */ /* 0x040fee00000018ff */
[----:B------:R-:W-:Y:S01]  /*11ae0*/  IMAD.MOV.U32 R60, RZ, RZ, R115 ;  /* 0x000000ffff3c7224 */ /* 0x000fe200078e0073 */
[----:B------:R-:W-:Y:S01]  /*11af0*/  HMMA.16816.F32 R28, R8, R80, RZ ;  /* 0x00000050081c723c */ /* 0x000fe200000018ff */
[----:B------:R-:W-:-:S02]  /*11b00*/  IMAD.MOV.U32 R61, RZ, RZ, R114 ;  /* 0x000000ffff3d7224 */ /* 0x000fc400078e0072 */
[----:B-1----:R-:W-:Y:S01]  /*11b10*/  FFMA.FTZ R4, R14, c[0x0][0x2d0], -R0 ;  /* 0x0000b4000e047a23 */ /* 0x002fe20000010800 */
[----:B--2---:R-:W-:Y:S01]  /*11b20*/  F2FP.PACK_AB R5, R168, R142 ;  /* 0x0000008ea805723e */ /* 0x004fe200000000ff */
[----:B------:R-:W-:Y:S02]  /*11b30*/  IMAD.MOV.U32 R14, RZ, RZ, R180 ;  /* 0x000000ffff0e7224 */ /* 0x000fe400078e00b4 */
[----:B------:R1:W-:Y:S01]  /*11b40*/  MUFU.EX2 R171, R4 ;  /* 0x0000000400ab7308 */ /* 0x0003e20000000800 */
[C---:B------:R-:W-:Y:S07]  /*11b50*/  HMMA.16816.F32 R24, R8.reuse, R84, RZ ;  /* 0x000000540818723c */ /* 0x040fee00000018ff */
[----:B------:R-:W-:Y:S01]  /*11b60*/  IMAD.MOV.U32 R84, RZ, RZ, R151 ;  /* 0x000000ffff547224 */ /* 0x000fe200078e0097 */
[----:B------:R-:W-:Y:S01]  /*11b70*/  HMMA.16816.F32 R32, R8, R62, RZ ;  /* 0x0000003e0820723c */ /* 0x000fe200000018ff */
[----:B------:R-:W-:-:S02]  /*11b80*/  IMAD.MOV.U32 R85, RZ, RZ, R150 ;  /* 0x000000ffff557224 */ /* 0x000fc400078e0096 */
[----:B-1----:R-:W-:-:S05]  /*11b90*/  FFMA.FTZ R4, R18, c[0x0][0x2d0], -R0 ;  /* 0x0000b40012047a23 */ /* 0x002fca0000010800 */
[----:B------:R-:W-:Y:S01]  /*11ba0*/  HMMA.16816.F32 R16, R8, R72, RZ ;  /* 0x000000480810723c */ /* 0x000fe200000018ff */
[----:B------:R-:W-:Y:S01]  /*11bb0*/  IMAD.MOV.U32 R62, RZ, RZ, R113 ;  /* 0x000000ffff3e7224 */ /* 0x000fe200078e0071 */
[----:B------:R1:W2:Y:S01]  /*11bc0*/  MUFU.EX2 R170, R4 ;  /* 0x0000000400aa7308 */ /* 0x0002a20000000800 */
[----:B------:R-:W-:Y:S02]  /*11bd0*/  IMAD.MOV.U32 R63, RZ, RZ, R112 ;  /* 0x000000ffff3f7224 */ /* 0x000fe400078e0070 */
[----:B------:R-:W-:Y:S02]  /*11be0*/  LDSM.16.MT88.4 R112, [R167+0x800] ;  /* 0x00080000a770783b */ /* 0x000fe40000004200 */
[----:B------:R-:W-:Y:S02]  /*11bf0*/  IMAD.MOV.U32 R72, RZ, RZ, R159 ;  /* 0x000000ffff487224 */ /* 0x000fe400078e009f */
[----:B------:R-:W-:Y:S01]  /*11c00*/  IMAD.MOV.U32 R73, RZ, RZ, R158 ;  /* 0x000000ffff497224 */ /* 0x000fe200078e009e */
[----:B-1----:R-:W-:-:S02]  /*11c10*/  F2FP.PACK_AB R4, R175, R176 ;  /* 0x000000b0af04723e */ /* 0x002fc400000000ff */
[----:B--2---:R-:W-:-:S07]  /*11c20*/  F2FP.PACK_AB R7, R170, R171 ;  /* 0x000000abaa07723e */ /* 0x004fce00000000ff */
[C---:B------:R-:W-:Y:S08]  /*11c30*/  HMMA.16816.F32 R152, R4.reuse, R64, R20 ;  /* 0x000000400498723c */ /* 0x040ff00000001814 */
[----:B------:R-:W-:Y:S08]  /*11c40*/  HMMA.16816.F32 R100, R4, R68, R16 ;  /* 0x000000440464723c */ /* 0x000ff00000001810 */
[C---:B------:R-:W-:Y:S08]  /*11c50*/  HMMA.16816.F32 R20, R8.reuse, R88, RZ ;  /* 0x000000580814723c */ /* 0x040ff000000018ff */
[----:B------:R-:W-:Y:S08]  /*11c60*/  HMMA.16816.F32 R16, R8, R96, RZ ;  /* 0x000000600810723c */ /* 0x000ff000000018ff */
[C---:B------:R-:W-:Y:S08]  /*11c70*/  HMMA.16816.F32 R116, R4.reuse, R92, R28 ;  /* 0x0000005c0474723c */ /* 0x040ff0000000181c */
[C---:B------:R-:W-:Y:S08]  /*11c80*/  HMMA.16816.F32 R180, R4.reuse, R52, R24 ;  /* 0x0000003404b4723c */ /* 0x040ff00000001818 */
[C---:B------:R-:W-:Y:S08]  /*11c90*/  HMMA.16816.F32 R184, R4.reuse, R48, R20 ;  /* 0x0000003004b8723c */ /* 0x040ff00000001814 */
[----:B------:R-:W-:Y:S08]  /*11ca0*/  HMMA.16816.F32 R188, R4, R40, R16 ;  /* 0x0000002804bc723c */ /* 0x000ff00000001810 */
[C---:B------:R-:W-:Y:S07]  /*11cb0*/  HMMA.16816.F32 R28, R8.reuse, R74, RZ ;  /* 0x0000004a081c723c */ /* 0x040fee00000018ff */
[----:B------:R-:W-:Y:S01]  /*11cc0*/  IMAD.MOV.U32 R74, RZ, RZ, R157 ;  /* 0x000000ffff4a7224 */ /* 0x000fe200078e009d */
[----:B------:R-:W-:Y:S01]  /*11cd0*/  HMMA.16816.F32 R24, R8, R82, RZ ;  /* 0x000000520818723c */ /* 0x000fe200000018ff */
[----:B------:R-:W-:Y:S01]  /*11ce0*/  LDSM.16.MT88.4 R80, [R166+0x2000] ;  /* 0x00200000a650783b */ /* 0x000fe20000004200 */
[----:B------:R-:W-:-:S06]  /*11cf0*/  IMAD.MOV.U32 R75, RZ, RZ, R156 ;  /* 0x000000ffff4b7224 */ /* 0x000fcc00078e009c */
[C---:B------:R-:W-:Y:S07]  /*11d00*/  HMMA.16816.F32 R20, R8.reuse, R86, RZ ;  /* 0x000000560814723c */ /* 0x040fee00000018ff */
[----:B------:R-:W-:Y:S01]  /*11d10*/  IMAD.MOV.U32 R86, RZ, RZ, R149 ;  /* 0x000000ffff567224 */ /* 0x000fe200078e0095 */
[----:B------:R-:W-:Y:S01]  /*11d20*/  HMMA.16816.F32 R16, R8, R90, RZ ;  /* 0x0000005a0810723c */ /* 0x000fe200000018ff */
[----:B------:R-:W-:-:S07]  /*11d30*/  IMAD.MOV.U32 R87, RZ, RZ, R148 ;  /* 0x000000ffff577224 */ /* 0x000fce00078e0094 */
[----:B------:R-:W-:Y:S08]  /*11d40*/  HMMA.16816.F32 R8, R8, R98, RZ ;  /* 0x000000620808723c */ /* 0x000ff000000018ff */
[C---:B------:R-:W-:Y:S08]  /*11d50*/  HMMA.16816.F32 R28, R4.reuse, R70, R28 ;  /* 0x00000046041c723c */ /* 0x040ff0000000181c */
[C---:B------:R-:W-:Y:S01]  /*11d60*/  HMMA.16816.F32 R32, R4.reuse, R66, R32 ;  /* 0x000000420420723c */ /* 0x040fe20000001820 */
[----:B------:R-:W1:Y:S07]  /*11d70*/  LDSM.16.MT88.4 R64, [R167+0x1400] ;  /* 0x00140000a740783b */ /* 0x000e6e0000004200 */
[C---:B------:R-:W-:Y:S08]  /*11d80*/  HMMA.16816.F32 R36, R4.reuse, R94, R24 ;  /* 0x0000005e0424723c */ /* 0x040ff00000001818 */
[C---:B------:R-:W-:Y:S08]  /*11d90*/  HMMA.16816.F32 R68, R4.reuse, R54, R20 ;  /* 0x000000360444723c */ /* 0x040ff00000001814 */
[C---:B------:R-:W-:Y:S08]  /*11da0*/  HMMA.16816.F32 R48, R4.reuse, R50, R16 ;  /* 0x000000320430723c */ /* 0x040ff00000001810 */
[----:B------:R-:W-:Y:S07]  /*11db0*/  HMMA.16816.F32 R40, R4, R42, R8 ;  /* 0x0000002a0428723c */ /* 0x000fee0000001808 */
[----:B------:R-:W-:-:S04]  /*11dc0*/  FFMA.FTZ R4, R79, c[0x0][0x2d0], -R2 ;  /* 0x0000b4004f047a23 */ /* 0x000fc80000010802 */
[----:B------:R2:W-:Y:S02]  /*11dd0*/  MUFU.EX2 R21, R4 ;  /* 0x0000000400157308 */ /* 0x0005e40000000800 */
[----:B--2---:R-:W-:-:S06]  /*11de0*/  FFMA.FTZ R4, R78, c[0x0][0x2d0], -R2 ;  /* 0x0000b4004e047a23 */ /* 0x004fcc0000010802 */
[----:B------:R2:W3:Y:S02]  /*11df0*/  MUFU.EX2 R23, R4 ;  /* 0x0000000400177308 */ /* 0x0004e40000000800 */
[--C-:B--2---:R-:W-:Y:S02]  /*11e00*/  FFMA.FTZ R4, R77, c[0x0][0x2d0], -R2.reuse ;  /* 0x0000b4004d047a23 */ /* 0x104fe40000010802 */
[----:B------:R-:W-:-:S04]  /*11e10*/  FFMA.FTZ R2, R76, c[0x0][0x2d0], -R2 ;  /* 0x0000b4004c027a23 */ /* 0x000fc80000010802 */
[----:B------:R2:W-:Y:S08]  /*11e20*/  MUFU.EX2 R24, R4 ;  /* 0x0000000400187308 */ /* 0x0005f00000000800 */
[----:B------:R4:W5:Y:S01]  /*11e30*/  MUFU.EX2 R25, R2 ;  /* 0x0000000200197308 */ /* 0x0009620000000800 */
[----:B--2---:R-:W-:Y:S01]  /*11e40*/  LDSM.16.MT88.4 R4, [R167+0x2000] ;  /* 0x00200000a704783b */ /* 0x004fe20000004200 */
[----:B----4-:R-:W-:-:S03]  /*11e50*/  FFMA.FTZ R2, R47, c[0x0][0x2d0], -R0 ;  /* 0x0000b4002f027a23 */ /* 0x010fc60000010800 */
[----:B------:R-:W2:Y:S01]  /*11e60*/  LDL R47, [R1+0x48] ;  /* 0x00004800012f7983 */ /* 0x000ea20000100800 */
[----:B---3--:R-:W-:Y:S02]  /*11e70*/  F2FP.PACK_AB R96, R23, R21 ;  /* 0x000000151760723e */ /* 0x008fe400000000ff */
[----:B------:R3:W-:Y:S01]  /*11e80*/  MUFU.EX2 R16, R2 ;  /* 0x0000000200107308 */ /* 0x0007e20000000800 */
[----:B-----5:R-:W-:Y:S01]  /*11e90*/  F2FP.PACK_AB R98, R25, R24 ;  /* 0x000000181962723e */ /* 0x020fe200000000ff */
[----:B---3--:R-:W-:-:S06]  /*11ea0*/  FFMA.FTZ R2, R46, c[0x0][0x2d0], -R0 ;  /* 0x0000b4002e027a23 */ /* 0x008fcc0000010800 */
[----:B------:R3:W4:Y:S02]  /*11eb0*/  MUFU.EX2 R18, R2 ;  /* 0x0000000200127308 */ /* 0x0007240000000800 */
[--C-:B---3--:R-:W-:Y:S01]  /*11ec0*/  FFMA.FTZ R2, R45, c[0x0][0x2d0], -R0.reuse ;  /* 0x0000b4002d027a23 */ /* 0x108fe20000010800 */
[----:B----4-:R-:W-:Y:S01]  /*11ed0*/  F2FP.PACK_AB R97, R18, R16 ;  /* 0x000000101261723e */ /* 0x010fe200000000ff */
[----:B------:R-:W-:-:S04]  /*11ee0*/  FFMA.FTZ R0, R44, c[0x0][0x2d0], -R0 ;  /* 0x0000b4002c007a23 */ /* 0x000fc80000010800 */
[----:B------:R-:W-:Y:S08]  /*11ef0*/  MUFU.EX2 R20, R2 ;  /* 0x0000000200147308 */ /* 0x000ff00000000800 */
[----:B------:R3:W4:Y:S02]  /*11f00*/  MUFU.EX2 R22, R0 ;  /* 0x0000000000167308 */ /* 0x0007240000000800 */
[----:B---3--:R-:W-:Y:S01]  /*11f10*/  FFMA.FTZ R0, R130, c[0x0][0x2d0], -R12 ;  /* 0x0000b40082007a23 */ /* 0x008fe2000001080c */
[----:B----4-:R-:W-:-:S05]  /*11f20*/  F2FP.PACK_AB R99, R22, R20 ;  /* 0x000000141663723e */ /* 0x010fca00000000ff */
[----:B------:R3:W-:Y:S02]  /*11f30*/  MUFU.EX2 R11, R0 ;  /* 0x00000000000b7308 */ /* 0x0007e40000000800 */
[C---:B-1----:R-:W-:Y:S08]  /*11f40*/  HMMA.16816.F32 R52, R96.reuse, R64, R180 ;  /* 0x000000406034723c */ /* 0x042ff000000018b4 */
[----:B------:R-:W-:Y:S01]  /*11f50*/  HMMA.16816.F32 R152, R96, R160, R152 ;  /* 0x000000a06098723c */ /* 0x000fe20000001898 */
[----:B---3--:R-:W-:-:S04]  /*11f60*/  FFMA.FTZ R0, R131, c[0x0][0x2d0], -R12 ;  /* 0x0000b40083007a23 */ /* 0x008fc8000001080c */
[----:B------:R1:W3:Y:S03]  /*11f70*/  MUFU.EX2 R10, R0 ;  /* 0x00000000000a7308 */ /* 0x0002e60000000800 */
[----:B------:R-:W-:Y:S01]  /*11f80*/  HMMA.16816.F32 R100, R96, R112, R100 ;  /* 0x000000706064723c */ /* 0x000fe20000001864 */
[----:B-1----:R-:W-:Y:S01]  /*11f90*/  FFMA.FTZ R0, R129, c[0x0][0x2d0], -R12 ;  /* 0x0000b40081007a23 */ /* 0x002fe2000001080c */
[----:B---3--:R-:W-:-:S03]  /*11fa0*/  F2FP.PACK_AB R92, R10, R11 ;  /* 0x0000000b0a5c723e */ /* 0x008fc600000000ff */
[----:B------:R1:W-:Y:S02]  /*11fb0*/  MUFU.EX2 R17, R0 ;  /* 0x0000000000117308 */ /* 0x0003e40000000800 */
[----:B-1----:R-:W-:Y:S02]  /*11fc0*/  FFMA.FTZ R0, R128, c[0x0][0x2d0], -R12 ;  /* 0x0000b40080007a23 */ /* 0x002fe4000001080c */
[----:B------:R-:W1:Y:S01]  /*11fd0*/  LDSM.16.MT88.4 R128, [R166+0x1400] ;  /* 0x00140000a680783b */ /* 0x000e620000004200 */
[----:B------:R-:W-:-:S03]  /*11fe0*/  FADD.FTZ R12, R133, R132 ;  /* 0x00000084850c7221 */ /* 0x000fc60000010000 */
[----:B------:R3:W4:Y:S02]  /*11ff0*/  MUFU.EX2 R19, R0 ;  /* 0x0000000000137308 */ /* 0x0007240000000800 */
[----:B---3--:R-:W-:Y:S01]  /*12000*/  FFMA.FTZ R0, R124, c[0x0][0x2d0], -R3 ;  /* 0x0000b4007c007a23 */ /* 0x008fe20000010803 */
[----:B----4-:R-:W-:-:S05]  /*12010*/  F2FP.PACK_AB R94, R19, R17 ;  /* 0x00000011135e723e */ /* 0x010fca00000000ff */
[----:B------:R3:W-:Y:S02]  /*12020*/  MUFU.EX2 R9, R0 ;  /* 0x0000000000097308 */ /* 0x0007e40000000800 */
[--C-:B---3--:R-:W-:Y:S01]  /*12030*/  FFMA.FTZ R0, R127, c[0x0][0x2d0], -R3.reuse ;  /* 0x0000b4007f007a23 */ /* 0x108fe20000010803 */
[----:B-1----:R-:W-:Y:S05]  /*12040*/  HMMA.16816.F32 R116, R96, R128, R116 ;  /* 0x000000806074723c */ /* 0x002fea0000001874 */
[----:B------:R1:W3:Y:S02]  /*12050*/  MUFU.EX2 R8, R0 ;  /* 0x0000000000087308 */ /* 0x0002e40000000800 */
[--C-:B-1----:R-:W-:Y:S01]  /*12060*/  FFMA.FTZ R0, R126, c[0x0][0x2d0], -R3.reuse ;  /* 0x0000b4007e007a23 */ /* 0x102fe20000010803 */
[----:B---3--:R-:W-:Y:S01]  /*12070*/  F2FP.PACK_AB R93, R8, R9 ;  /* 0x00000009085d723e */ /* 0x008fe200000000ff */
[----:B------:R-:W-:-:S04]  /*12080*/  FFMA.FTZ R3, R125, c[0x0][0x2d0], -R3 ;  /* 0x0000b4007d037a23 */ /* 0x000fc80000010803 */
[----:B------:R-:W-:Y:S08]  /*12090*/  MUFU.EX2 R2, R0 ;  /* 0x0000000000027308 */ /* 0x000ff00000000800 */
[----:B------:R-:W1:Y:S02]  /*120a0*/  MUFU.EX2 R15, R3 ;  /* 0x00000003000f7308 */ /* 0x000e640000000800 */
[----:B-1----:R-:W-:-:S07]  /*120b0*/  F2FP.PACK_AB R95, R15, R2 ;  /* 0x000000020f5f723e */ /* 0x002fce00000000ff */
[C---:B------:R-:W-:Y:S08]  /*120c0*/  HMMA.16816.F32 R124, R92.reuse, R130, R56 ;  /* 0x000000825c7c723c */ /* 0x040ff00000001838 */
[C---:B------:R-:W-:Y:S08]  /*120d0*/  HMMA.16816.F32 R56, R92.reuse, R64, R84 ;  /* 0x000000405c38723c */ /* 0x040ff00000001854 */
[-C--:B------:R-:W-:Y:S08]  /*120e0*/  HMMA.16816.F32 R88, R92, R4.reuse, R60 ;  /* 0x000000045c58723c */ /* 0x080ff0000000183c */
[----:B------:R-:W-:Y:S07]  /*120f0*/  HMMA.16816.F32 R84, R96, R4, R188 ;  /* 0x000000046054723c */ /* 0x000fee00000018bc */
[----:B------:R-:W-:Y:S01]  /*12100*/  FADD.FTZ R4, R134, R12 ;  /* 0x0000000c86047221 */ /* 0x000fe20000010000 */
[----:B------:R-:W-:Y:S03]  /*12110*/  HMMA.16816.F32 R60, R92, R66, R232 ;  /* 0x000000425c3c723c */ /* 0x000fe600000018e8 */
[----:B------:R-:W-:-:S05]  /*12120*/  FADD.FTZ R12, R141, R4 ;  /* 0x000000048d0c7221 */ /* 0x000fca0000010000 */
[----:B------:R-:W-:Y:S08]  /*12130*/  HMMA.16816.F32 R156, R92, R162, R120 ;  /* 0x000000a25c9c723c */ /* 0x000ff00000001878 */
[----:B------:R-:W-:Y:S08]  /*12140*/  HMMA.16816.F32 R64, R96, R66, R68 ;  /* 0x000000426040723c */ /* 0x000ff00000001844 */
[C---:B------:R-:W-:Y:S08]  /*12150*/  HMMA.16816.F32 R148, R92.reuse, R160, R220 ;  /* 0x000000a05c94723c */ /* 0x040ff000000018dc */
[C---:B------:R-:W-:Y:S08]  /*12160*/  HMMA.16816.F32 R104, R92.reuse, R112, R236 ;  /* 0x000000705c68723c */ /* 0x040ff000000018ec */
[----:B------:R-:W-:Y:S01]  /*12170*/  HMMA.16816.F32 R108, R92, R114, R108 ;  /* 0x000000725c6c723c */ /* 0x000fe2000000186c */
[----:B--2---:R-:W-:-:S07]  /*12180*/  @P4 IMAD.HI.U32 R3, R47, c[0x0][0x2c8], RZ ;  /* 0x0000b2002f034a27 */ /* 0x004fce00078e00ff */
[----:B------:R-:W-:Y:S01]  /*12190*/  HMMA.16816.F32 R120, R92, R128, R240 ;  /* 0x000000805c78723c */ /* 0x000fe200000018f0 */
[----:B------:R-:W-:Y:S01]  /*121a0*/  IMAD.MOV.U32 R0, RZ, RZ, R47 ;  /* 0x000000ffff007224 */ /* 0x000fe200078e002f */
[----:B------:R-:W-:Y:S01]  /*121b0*/  @P4 SHF.R.U32.HI R0, RZ, c[0x0][0x2cc], R3 ;  /* 0x0000b300ff004a19 */ /* 0x000fe20000011603 */
[----:B------:R-:W-:-:S03]  /*121c0*/  FADD.FTZ R3, R172, R169 ;  /* 0x000000a9ac037221 */ /* 0x000fc60000010000 */
[----:B------:R-:W-:Y:S01]  /*121d0*/  IADD3 R0, R0, R13, -R14 ;  /* 0x0000000d00007210 */ /* 0x000fe20007ffe80e */
[----:B------:R-:W-:Y:S01]  /*121e0*/  FADD.FTZ R13, R173, R3 ;  /* 0x00000003ad0d7221 */ /* 0x000fe20000010000 */
[----:B------:R-:W-:Y:S01]  /*121f0*/  HMMA.16816.F32 R72, R92, R80, R72 ;  /* 0x000000505c48723c */ /* 0x000fe20000001848 */
[----:B------:R-:W-:Y:S02]  /*12200*/  FADD.FTZ R14, R213, R209 ;  /* 0x000000d1d50e7221 */ /* 0x000fe40000010000 */
[----:B------:R-:W-:-:S04]  /*12210*/  IMAD.HI R26, R0, 0x2aaaaaab, RZ ;  /* 0x2aaaaaab001a7827 */ /* 0x000fc800078e02ff */
[----:B------:R-:W-:Y:S01]  /*12220*/  FADD.FTZ R0, R208, R207 ;  /* 0x000000cfd0007221 */ /* 0x000fe20000010000 */
[----:B------:R-:W-:Y:S01]  /*12230*/  SHF.R.U32.HI R3, RZ, 0x1f, R26 ;  /* 0x0000001fff037819 */ /* 0x000fe2000001161a */
[----:B------:R-:W-:Y:S01]  /*12240*/  FADD.FTZ R13, R174, R13 ;  /* 0x0000000dae0d7221 */ /* 0x000fe20000010000 */
[----:B------:R-:W-:Y:S01]  /*12250*/  HMMA.16816.F32 R76, R92, R82, R228 ;  /* 0x000000525c4c723c */ /* 0x000fe200000018e4 */
[----:B------:R-:W-:Y:S01]  /*12260*/  FADD.FTZ R0, R210, R0 ;  /* 0x00000000d2007221 */ /* 0x000fe20000010000 */
[----:B------:R-:W-:Y:S01]  /*12270*/  LEA.HI.SX32 R26, R26, R3, 0x1d ;  /* 0x000000031a1a7211 */ /* 0x000fe200078feaff */
[----:B------:R-:W-:Y:S02]  /*12280*/  FADD.FTZ R3, R217, R14 ;  /* 0x0000000ed9037221 */ /* 0x000fe40000010000 */
[----:B------:R-:W-:Y:S01]  /*12290*/  FADD.FTZ R4, R211, R0 ;  /* 0x00000000d3047221 */ /* 0x000fe20000010000 */
[----:B------:R-:W-:Y:S01]  /*122a0*/  IMNMX R27, R246, R26, !PT ;  /* 0x0000001af61b7217 */ /* 0x000fe20007800200 */
[----:B------:R-:W-:Y:S01]  /*122b0*/  FADD.FTZ R5, R218, R3 ;  /* 0x00000003da057221 */ /* 0x000fe20000010000 */
[----:B------:R-:W-:Y:S01]  /*122c0*/  HMMA.16816.F32 R68, R96, R80, R184 ;  /* 0x000000506044723c */ /* 0x000fe200000018b8 */
[----:B------:R-:W-:-:S02]  /*122d0*/  FADD.FTZ R0, R176, R13 ;  /* 0x0000000db0007221 */ /* 0x000fc40000010000 */
[----:B------:R-:W-:Y:S01]  /*122e0*/  FADD.FTZ R3, R142, R12 ;  /* 0x0000000c8e037221 */ /* 0x000fe20000010000 */
[----:B------:R1:W-:Y:S01]  /*122f0*/  STL [R1+0x4], R27 ;  /* 0x0000041b01007387 */ /* 0x0003e20000100800 */
[----:B------:R-:W-:Y:S02]  /*12300*/  FADD.FTZ R5, R216, R5 ;  /* 0x00000005d8057221 */ /* 0x000fe40000010000 */
[----:B------:R-:W-:Y:S01]  /*12310*/  FADD.FTZ R0, R175, R0 ;  /* 0x00000000af007221 */ /* 0x000fe20000010000 */
[----:B------:R-:W-:Y:S01]  /*12320*/  HMMA.16816.F32 R160, R96, R162, R32 ;  /* 0x000000a260a0723c */ /* 0x000fe20000001820 */
[----:B------:R-:W-:Y:S02]  /*12330*/  FADD.FTZ R3, R168, R3 ;  /* 0x00000003a8037221 */ /* 0x000fe40000010000 */
[----:B------:R-:W-:Y:S02]  /*12340*/  FADD.FTZ R5, R212, R5 ;  /* 0x00000005d4057221 */ /* 0x000fe40000010000 */
[----:B------:R-:W-:-:S02]  /*12350*/  FADD.FTZ R0, R177, R0 ;  /* 0x00000000b1007221 */ /* 0x000fc40000010000 */
[----:B------:R-:W-:Y:S01]  /*12360*/  FADD.FTZ R5, R215, R5 ;  /* 0x00000005d7057221 */ /* 0x000fe20000010000 */
[----:B------:R-:W-:Y:S03]  /*12370*/  HMMA.16816.F32 R112, R96, R114, R28 ;  /* 0x000000726070723c */ /* 0x000fe6000000181c */
[----:B------:R-:W-:-:S05]  /*12380*/  FADD.FTZ R5, R214, R5 ;  /* 0x00000005d6057221 */ /* 0x000fca0000010000 */
        /* <DEDUP_REMOVED lines=8> */
[----:B------:R-:W-:Y:S01]  /*12410*/  FADD.FTZ R7, R204, R7 ;  /* 0x00000007cc077221 */ /* 0x000fe20000010000 */
[----:B------:R-:W-:Y:S01]  /*12420*/  IADD3 R204, R219, -0x2, RZ ;  /* 0xfffffffedbcc7810 */ /* 0x000fe20007ffe0ff */
        /* <DEDUP_REMOVED lines=18> */
[----:B------:R-:W-:Y:S01]  /*12550*/  FADD.FTZ R243, R15, R3 ;  /* 0x000000030ff37221 */ /* 0x000fe20000010000 */
[----:B------:R-:W-:Y:S05]  /*12560*/  @!P0 BRA `(.L_x_1305) ;  /* 0x0000308000008947 */ /* 0x000fea0003800000 */
[----:B-1----:R-:W2:Y:S01]  /*12570*/  LDL R27, [R1+0x8c] ;  /* 0x00008c00011b7983 */ /* 0x002ea20000100800 */
[----:B------:R-:W-:Y:S01]  /*12580*/  MOV R132, R139 ;  /* 0x0000008b00847202 */ /* 0x000fe20000000f00 */
[----:B------:R-:W-:Y:S01]  /*12590*/  IMAD.MOV.U32 R3, RZ, RZ, R140 ;  /* 0x000000ffff037224 */ /* 0x000fe200078e008c */
[----:B------:R-:W-:Y:S01]  /*125a0*/  MOV R142, R135 ;  /* 0x00000087008e7202 */ /* 0x000fe20000000f00 */
[----:B------:R-:W-:Y:S01]  /*125b0*/  IMAD.MOV.U32 R141, RZ, RZ, R138 ;  /* 0x000000ffff8d7224 */ /* 0x000fe200078e008a */
[----:B--2---:R-:W-:-:S05]  /*125c0*/  IADD3 R0, R27, R47, RZ ;  /* 0x0000002f1b007210 */ /* 0x004fca0007ffe0ff */
[----:B------:R1:W-:Y:S02]  /*125d0*/  STL [R1], R0 ;  /* 0x0000000001007387 */ /* 0x0003e40000100800 */
[----:B-1----:R-:W-:-:S05]  /*125e0*/  @P4 IMAD.HI.U32 R0, R0, c[0x0][0x2c8], RZ ;  /* 0x0000b20000004a27 */ /* 0x002fca00078e00ff */
[----:B------:R-:W-:-:S05]  /*125f0*/  @P4 SHF.R.U32.HI R0, RZ, c[0x0][0x2cc], R0 ;  /* 0x0000b300ff004a19 */ /* 0x000fca0000011600 */
[----:B------:R1:W-:Y:S02]  /*12600*/  @P4 STL [R1+0x8], R0 ;  /* 0x0000080001004387 */ /* 0x0003e40000100800 */
.L_x_1310:
[----:B------:R-:W2:Y:S01]  /*12610*/  LDL R134, [R1+0x10] ;  /* 0x0000100001867983 */ /* 0x000ea20000100800 */
[----:B------:R-:W-:Y:S04]  /*12620*/  DEPBAR.LE SB0, 0x0 ;  /* 0x000080000000791a */ /* 0x000fe80000000000 */
[----:B-1----:R-:W3:Y:S01]  /*12630*/  LDL R0, [R1+0x14] ;  /* 0x0000140001007983 */ /* 0x002ee20000100800 */
[----:B------:R-:W-:Y:S01]  /*12640*/  WARPSYNC 0xffffffff ;  /* 0xffffffff00007948 */ /* 0x000fe20003800000 */
[----:B------:R-:W-:Y:S02]  /*12650*/  BSSY B0, `(.L_x_1306) ;  /* 0x000002e000007945 */ /* 0x000fe40003800000 */
[----:B------:R-:W-:Y:S06]  /*12660*/  BAR.SYNC.DEFER_BLOCKING 0x0 ;  /* 0x0000000000007b1d */ /* 0x000fec0000010000 */
[----:B------:R-:W1:Y:S04]  /*12670*/  S2R R133, SR_TID.X ;  /* 0x0000000000857919 */ /* 0x000e680000002100 */
        /* <DEDUP_REMOVED lines=10> */
[----:B--2---:R-:W-:Y:S02]  /*12720*/  ISETP.GT.AND P0, PT, R134, R204, PT ;  /* 0x000000cc8600720c */ /* 0x004fe40003f04270 */
[----:B---3--:R-:W-:Y:S11]  /*12730*/  LOP3.LUT P3, RZ, R0, 0x1, RZ, 0xc0, !PT ;  /* 0x0000000100ff7812 */ /* 0x008ff6000786c0ff */
[----:B------:R-:W-:-:S05]  /*12740*/  @P0 BRA `(.L_x_1307) ;  /* 0x000001e000000947 */ /* 0x000fca0003800000 */
[----:B-1--4-:R-:W-:Y:S01]  /*12750*/  SHF.R.S32.HI R0, RZ, 0x1f, R204 ;  /* 0x0000001fff007819 */ /* 0x012fe200000114cc */
[----:B------:R-:W-:Y:S01]  /*12760*/  IMAD.WIDE.U32 R4, R204, c[0x0][0x208], RZ ;  /* 0x00008200cc047a25 */ /* 0x000fe200078e00ff */
[----:B------:R-:W-:Y:S03]  /*12770*/  ISETP.GT.AND P2, PT, R133, 0x3f, PT ;  /* 0x0000003f8500780c */ /* 0x000fe60003f44270 */
[----:B------:R-:W-:Y:S04]  /*12780*/  IMAD R0, R0, c[0x0][0x208], RZ ;  /* 0x0000820000007a24 */ /* 0x000fe800078e02ff */
[----:B------:R-:W-:Y:S04]  /*12790*/  IMAD R0, R204, c[0x0][0x20c], R0 ;  /* 0x00008300cc007a24 */ /* 0x000fe800078e0200 */
[----:B------:R-:W-:Y:S02]  /*127a0*/  IMAD.IADD R0, R5, 0x1, R0 ;  /* 0x0000000105007824 */ /* 0x000fe400078e0200 */
[----:B------:R-:W-:Y:S04]  /*127b0*/  IMAD.WIDE.U32 R4, R4, 0x30, RZ ;  /* 0x0000003004047825 */ /* 0x000fe800078e00ff */
[----:B------:R-:W-:Y:S01]  /*127c0*/  IMAD R0, R0, 0x30, RZ ;  /* 0x0000003000007824 */ /* 0x000fe200078e02ff */
[----:B------:R-:W-:Y:S01]  /*127d0*/  IADD3 R2, P1, R244, R4, RZ ;  /* 0x00000004f4027210 */ /* 0x000fe20007f3e0ff */
[----:B------:R-:W-:Y:S02]  /*127e0*/  @!P2 IMAD.MOV.U32 R7, RZ, RZ, c[0x0][0x208] ;  /* 0x00008200ff07a624 */ /* 0x000fe400078e00ff */
[----:B------:R-:W-:Y:S01]  /*127f0*/  @!P2 IMAD.MOV.U32 R8, RZ, RZ, c[0x0][0x20c] ;  /* 0x00008300ff08a624 */ /* 0x000fe200078e00ff */
[----:B------:R-:W-:Y:S02]  /*12800*/  IADD3 R0, R5, R0, RZ ;  /* 0x0000000005007210 */ /* 0x000fe40007ffe0ff */
        /* <DEDUP_REMOVED lines=18> */
.L_x_1307:
[----:B-1--4-:R-:W-:Y:S05]  /*12930*/  BSYNC B0 ;  /* 0x0000000000007941 */ /* 0x012fea0003800000 */
.L_x_1306:
        /* <DEDUP_REMOVED lines=103> */
[C---:B------:R-:W-:Y:S02]  /*12fb0*/  ISETP.GE.AND P1, PT, R0.reuse, 0x1, PT ;  /* 0x000000010000780c */ /* 0x040fe40003f26270 */
[----:B------:R-:W-:Y:S11]  /*12fc0*/  ISETP.GE.AND P0, PT, R0, 0x21, PT ;  /* 0x000000210000780c */ /* 0x000ff60003f06270 */
[C---:B------:R-:W-:Y:S02]  /*12fd0*/  @P1 IADD3 R2, R204.reuse, -0x1, RZ ;  /* 0xffffffffcc021810 */ /* 0x040fe40007ffe0ff */
[----:B------:R-:W-:Y:S01]  /*12fe0*/  @P0 IMAD.MOV.U32 R135, RZ, RZ, c[0x0][0x1e0] ;  /* 0x00007800ff870624 */ /* 0x000fe200078e00ff */
[----:B------:R-:W-:Y:S01]  /*12ff0*/  @P0 IADD3 R0, R204, -0x1, RZ ;  /* 0xffffffffcc000810 */ /* 0x000fe20007ffe0ff */
[----:B------:R-:W-:Y:S01]  /*13000*/  @P0 IMAD.MOV.U32 R138, RZ, RZ, 0x5 ;  /* 0x00000005ff8a0424 */ /* 0x000fe200078e00ff */
[----:B------:R-:W-:Y:S01]  /*13010*/  @P1 SHF.R.S32.HI R134, RZ, 0x1f, R2 ;  /* 0x0000001fff861819 */ /* 0x000fe20000011402 */
[----:B------:R-:W-:Y:S01]  /*13020*/  @P1 IMAD.WIDE.U32 R168, R2, c[0x0][0x1e0], RZ ;  /* 0x0000780002a81a25 */ /* 0x000fe200078e00ff */
[----:B------:R-:W-:Y:S02]  /*13030*/  @P0 SHF.R.S32.HI R133, RZ, 0x1f, R0 ;  /* 0x0000001fff850819 */ /* 0x000fe40000011400 */
[----:B------:R-:W-:Y:S01]  /*13040*/  @P0 SHF.L.U64.HI R139, R135, R138, c[0x0][0x1e4] ;  /* 0x00007900878b0619 */ /* 0x000fe2000001028a */
[----:B------:R-:W-:Y:S02]  /*13050*/  @P1 IMAD R140, R134, c[0x0][0x1e0], RZ ;  /* 0x00007800868c1a24 */ /* 0x000fe400078e02ff */
[----:B------:R-:W-:Y:S02]  /*13060*/  @P0 IMAD R133, R133, c[0x0][0x1e0], RZ ;  /* 0x0000780085850a24 */ /* 0x000fe400078e02ff */
[----:B------:R-:W-:Y:S02]  /*13070*/  @P0 IMAD.SHL.U32 R138, R135, 0x20, RZ ;  /* 0x00000020878a0824 */ /* 0x000fe400078e00ff */
[----:B------:R-:W-:Y:S04]  /*13080*/  @P0 IMAD.WIDE.U32 R134, R0, c[0x0][0x1e0], RZ ;  /* 0x0000780000860a25 */ /* 0x000fe800078e00ff */
[----:B------:R-:W-:Y:S02]  /*13090*/  @P1 IMAD R140, R2, c[0x0][0x1e4], R140 ;  /* 0x00007900028c1a24 */ /* 0x000fe400078e028c */
[----:B------:R-:W-:Y:S02]  /*130a0*/  @P0 IMAD R133, R0, c[0x0][0x1e4], R133 ;  /* 0x0000790000850a24 */ /* 0x000fe400078e0285 */
[----:B------:R-:W-:Y:S04]  /*130b0*/  @P0 IMAD.WIDE.U32 R138, R134, 0x30, R138 ;  /* 0x00000030868a0825 */ /* 0x000fe800078e008a */
[----:B------:R-:W-:Y:S01]  /*130c0*/  @P0 IMAD.IADD R2, R135, 0x1, R133 ;  /* 0x0000000187020824 */ /* 0x000fe200078e0285 */
[----:B------:R-:W-:Y:S01]  /*130d0*/  @P1 IADD3 R133, R169, R140, RZ ;  /* 0x0000008ca9851210 */ /* 0x000fe20007ffe0ff */
[----:B------:R-:W-:Y:S01]  /*130e0*/  @P1 IMAD.MOV.U32 R134, RZ, RZ, R250 ;  /* 0x000000ffff861224 */ /* 0x000fe200078e00fa */
[----:B------:R-:W-:Y:S01]  /*130f0*/  @P0 IADD3 R0, P2, R250, R138, RZ ;  /* 0x0000008afa000210 */ /* 0x000fe20007f5e0ff */
        /* <DEDUP_REMOVED lines=19> */
.L_x_1309:
[----:B------:R-:W-:Y:S05]  /*13230*/  BSYNC B0 ;  /* 0x0000000000007941 */ /* 0x000fea0003800000 */
.L_x_1308:
[----:B------:R-:W-:Y:S01]  /*13240*/  MOV R0, c[0x0][0x2c4] ;  /* 0x0000b10000007a02 */ /* 0x000fe20000000f00 */
[----:B------:R-:W2:Y:S03]  /*13250*/  LDL R2, [R1+0x8] ;  /* 0x0000080001027983 */ /* 0x000ea60000100800 */
[----:B------:R-:W-:Y:S01]  /*13260*/  ISETP.NE.AND P0, PT, R0, 0x1, PT ;  /* 0x000000010000780c */ /* 0x000fe20003f05270 */
[----:B------:R-:W3:Y:S04]  /*13270*/  LDL R140, [R1+0x20] ;  /* 0x00002000018c7983 */ /* 0x000ee80000100800 */
[----:B------:R4:W2:Y:S04]  /*13280*/  LDL R0, [R1] ;  /* 0x0000000001007983 */ /* 0x0008a80000100800 */
[----:B-1----:R-:W5:Y:S04]  /*13290*/  LDL R139, [R1+0x2c] ;  /* 0x00002c00018b7983 */ /* 0x002f680000100800 */
[----:B------:R-:W5:Y:S04]  /*132a0*/  LDL R134, [R1+0x40] ;  /* 0x0000400001867983 */ /* 0x000f680000100800 */
[----:B------:R-:W0:Y:S01]  /*132b0*/  LDGDEPBAR ;  /* 0x00000000000079af */ /* 0x000e220000000000 */
[----:B--2---:R-:W-:Y:S07]  /*132c0*/  @P0 MOV R0, R2 ;  /* 0x0000000200000202 */ /* 0x004fee0000000f00 */
[----:B------:R-:W1:Y:S08]  /*132d0*/  SHFL.IDX PT, R2, R0, RZ, 0x1c1f ;  /* 0x001c1fff00027589 */ /* 0x000e7000000e0000 */
[----:B------:R-:W2:Y:S08]  /*132e0*/  SHFL.IDX PT, R133, R0, 0x1, 0x1c1f ;  /* 0x003c1f0000857f89 */ /* 0x000eb000000e0000 */
[----:B------:R-:W1:Y:S08]  /*132f0*/  SHFL.IDX PT, R135, R0, 0x2, 0x1c1f ;  /* 0x005c1f0000877f89 */ /* 0x000e7000000e0000 */
[----:B------:R1:W2:Y:S02]  /*13300*/  SHFL.IDX PT, R138, R0, 0x3, 0x1c1f ;  /* 0x007c1f00008a7f89 */ /* 0x0002a400000e0000 */
[----:B-1----:R-:W-:Y:S05]  /*13310*/  IMAD R0, R204, -0x30, RZ ;  /* 0xffffffd0cc007824 */ /* 0x002fea00078e02ff */
[----:B---3--:R-:W-:Y:S04]  /*13320*/  IADD3 R0, -R140, 0x1, R0 ;  /* 0x000000018c007810 */ /* 0x008fe80007ffe100 */
[----:B-----5:R-:W-:Y:S04]  /*13330*/  IADD3 R0, -R134, R0, R139 ;  /* 0x0000000086007210 */ /* 0x020fe80007ffe18b */
[C---:B------:R-:W-:Y:S02]  /*13340*/  IADD3 R134, R0.reuse, R2, RZ ;  /* 0x0000000200867210 */ /* 0x040fe40007ffe0ff */
[----:B--2---:R-:W-:Y:S02]  /*13350*/  IADD3 R133, R0, R133, RZ ;  /* 0x0000008500857210 */ /* 0x004fe40007ffe0ff */
[----:B------:R-:W-:Y:S02]  /*13360*/  ISETP.GT.AND P0, PT, R134, RZ, PT ;  /* 0x000000ff8600720c */ /* 0x000fe40003f04270 */
[----:B------:R-:W-:Y:S02]  /*13370*/  IADD3 R2, R0, R135, RZ ;  /* 0x0000008700027210 */ /* 0x000fe40007ffe0ff */
[----:B------:R-:W-:Y:S02]  /*13380*/  ISETP.GT.AND P2, PT, R134, 0x1, PT ;  /* 0x000000018600780c */ /* 0x000fe40003f44270 */
[----:B------:R-:W-:Y:S02]  /*13390*/  FSEL R135, R4, -INF , P0 ;  /* 0xff80000004877808 */ /* 0x000fe40000000000 */
[----:B------:R-:W-:Y:S02]  /*133a0*/  ISETP.GT.AND P0, PT, R133, 0x1, PT ;  /* 0x000000018500780c */ /* 0x000fe40003f04270 */
[----:B------:R-:W-:Y:S02]  /*133b0*/  FMNMX.FTZ R4, R135, R3, !PT ;  /* 0x0000000387047209 */ /* 0x000fe40007810000 */
[----:B------:R-:W-:Y:S02]  /*133c0*/  FSEL R169, R7, -INF , P0 ;  /* 0xff80000007a97808 */ /* 0x000fe40000000000 */
[----:B------:R-:W-:Y:S02]  /*133d0*/  FSEL R139, R5, -INF , P2 ;  /* 0xff800000058b7808 */ /* 0x000fe40001000000 */
[C---:B------:R-:W-:Y:S02]  /*133e0*/  ISETP.GT.AND P0, PT, R134.reuse, 0x8, PT ;  /* 0x000000088600780c */ /* 0x040fe40003f04270 */
[----:B------:R-:W-:Y:S02]  /*133f0*/  ISETP.GT.AND P2, PT, R134, 0x9, PT ;  /* 0x000000098600780c */ /* 0x000fe40003f44270 */
[----:B------:R-:W-:Y:S02]  /*13400*/  IADD3 R0, R0, R138, RZ ;  /* 0x0000008a00007210 */ /* 0x000fe40007ffe0ff */
[----:B------:R-:W-:Y:S02]  /*13410*/  FSEL R138, R16, -INF , P0 ;  /* 0xff800000108a7808 */ /* 0x000fe40000000000 */
[----:B------:R-:W-:Y:S02]  /*13420*/  FMNMX.FTZ R4, R139, R4, !PT ;  /* 0x000000048b047209 */ /* 0x000fe40007810000 */
[----:B------:R-:W-:Y:S02]  /*13430*/  FSEL R17, R17, -INF , P2 ;  /* 0xff80000011117808 */ /* 0x000fe40001000000 */
[----:B------:R-:W-:Y:S02]  /*13440*/  ISETP.GT.AND P1, PT, R133, RZ, PT ;  /* 0x000000ff8500720c */ /* 0x000fe40003f24270 */
[----:B------:R-:W-:Y:S02]  /*13450*/  ISETP.GT.AND P3, PT, R134, 0x10, PT ;  /* 0x000000108600780c */ /* 0x000fe40003f64270 */
[----:B------:R-:W-:Y:S02]  /*13460*/  FMNMX.FTZ R4, R138, R4, !PT ;  /* 0x000000048a047209 */ /* 0x000fe40007810000 */
[----:B------:R-:W-:Y:S02]  /*13470*/  FSEL R208, R20, -INF , P3 ;  /* 0xff80000014d07808 */ /* 0x000fe40001800000 */
[----:B------:R-:W-:Y:S02]  /*13480*/  ISETP.GT.AND P2, PT, R134, 0x11, PT ;  /* 0x000000118600780c */ /* 0x000fe40003f44270 */
[----:B------:R-:W-:Y:S02]  /*13490*/  FMNMX.FTZ R4, R17, R4, !PT ;  /* 0x0000000411047209 */ /* 0x000fe40007810000 */
[----:B------:R-:W-:Y:S02]  /*134a0*/  FSEL R168, R6, -INF , P1 ;  /* 0xff80000006a87808 */ /* 0x000fe40000800000 */
        /* <DEDUP_REMOVED lines=8> */
[C---:B------:R-:W-:Y:S02]  /*13530*/  ISETP.GT.AND P0, PT, R134.reuse, 0x19, PT ;  /* 0x000000198600780c */ /* 0x040fe40003f04270 */
        /* <DEDUP_REMOVED lines=8> */
[----:B------:R-:W-:Y:S02]  /*135c0*/  FMNMX.FTZ R4, R231, R4, !PT ;  /* 0x00000004e7047209 */ /* 0x000fe40007810000 */
[C---:B------:R-:W-:Y:S02]  /*135d0*/  ISETP.GT.AND P3, PT, R134.reuse, 0x28, PT ;  /* 0x000000288600780c */ /* 0x040fe40003f64270 */
        /* <DEDUP_REMOVED lines=10> */
[----:B------:R-:W-:Y:S02]  /*13680*/  ISETP.GT.AND P1, PT, R133, 0x10, PT ;  /* 0x000000108500780c */ /* 0x000fe40003f24270 */
[----:B------:R-:W-:Y:S02]  /*13690*/  FSEL R209, R35, -INF , P0 ;  /* 0xff80000023d17808 */ /* 0x000fe40000000000 */
[C---:B------:R-:W-:Y:S02]  /*136a0*/  ISETP.GT.AND P0, PT, R133.reuse, 0x20, PT ;  /* 0x000000208500780c */ /* 0x040fe40003f04270 */
[----:B------:R-:W-:Y:S02]  /*136b0*/  FSEL R206, R22, -INF , P1 ;  /* 0xff80000016ce7808 */ /* 0x000fe40000800000 */
[----:B------:R-:W-:Y:S02]  /*136c0*/  FSEL R227, R38, -INF , P0 ;  /* 0xff80000026e37808 */ /* 0x000fe40000000000 */
[C---:B------:R-:W-:Y:S02]  /*136d0*/  ISETP.GT.AND P0, PT, R133.reuse, 0x29, PT ;  /* 0x000000298500780c */ /* 0x040fe40003f04270 */
[----:B------:R-:W-:Y:S02]  /*136e0*/  ISETP.GT.AND P1, PT, R133, 0x18, PT ;  /* 0x000000188500780c */ /* 0x000fe40003f24270 */
        /* <DEDUP_REMOVED lines=8> */
[----:B------:R-:W-:Y:S02]  /*13770*/  FSEL R225, R50, -INF , P1 ;  /* 0xff80000032e17808 */ /* 0x000fe40000800000 */
[----:B------:R-:W-:Y:S02]  /*13780*/  ISETP.GT.AND P1, PT, R0, RZ, PT ;  /* 0x000000ff0000720c */ /* 0x000fe40003f24270 */
[----:B------:R-:W-:Y:S02]  /*13790*/  FMNMX.FTZ R5, R169, R5, !PT ;  /* 0x00000005a9057209 */ /* 0x000fe40007810000 */
[----:B------:R-:W-:Y:S02]  /*137a0*/  FSEL R226, R39, -INF , P2 ;  /* 0xff80000027e27808 */ /* 0x000fe40001000000 */
[C---:B------:R-:W-:Y:S01]  /*137b0*/  ISETP.GT.AND P2, PT, R2.reuse, 0x1, PT ;  /* 0x000000010200780c */ /* 0x040fe20003f44270 */
[----:B------:R-:W-:Y:S01]  /*137c0*/  LDSM.16.MT88.4 R36, [R167] ;  /* 0x00000000a724783b */ /* 0x000fe20000004200 */
[----:B------:R-:W-:Y:S02]  /*137d0*/  FSEL R11, R11, -INF , P0 ;  /* 0xff8000000b0b7808 */ /* 0x000fe40000000000 */
[----:B------:R-:W-:Y:S02]  /*137e0*/  ISETP.GT.AND P0, PT, R2, 0x8, PT ;  /* 0x000000080200780c */ /* 0x000fe40003f04270 */
[----:B------:R-:W-:Y:S02]  /*137f0*/  FSEL R10, R10, -INF , P1 ;  /* 0xff8000000a0a7808 */ /* 0x000fe40000800000 */
[----:B------:R-:W-:Y:S02]  /*13800*/  ISETP.GT.AND P1, PT, R0, 0x8, PT ;  /* 0x000000080000780c */ /* 0x000fe40003f24270 */
[----:B-1----:R-:W-:Y:S02]  /*13810*/  FMNMX.FTZ R4, R4, R20, !PT ;  /* 0x0000001404047209 */ /* 0x002fe40007810000 */
[----:B------:R-:W-:Y:S01]  /*13820*/  FMNMX.FTZ R5, R18, R5, !PT ;  /* 0x0000000512057209 */ /* 0x000fe20007810000 */
[----:B------:R-:W-:Y:S01]  /*13830*/  LDSM.16.MT88.4 R20, [R166] ;  /* 0x00000000a614783b */ /* 0x000fe20000004200 */
[----:B------:R-:W-:Y:S02]  /*13840*/  FSEL R16, R9, -INF , P2 ;  /* 0xff80000009107808 */ /* 0x000fe40001000000 */
        /* <DEDUP_REMOVED lines=10> */
[----:B------:R-:W-:Y:S02]  /*138f0*/  ISETP.GT.AND P0, PT, R2, 0x10, PT ;  /* 0x000000100200780c */ /* 0x000fe40003f04270 */
[----:B------:R-:W-:Y:S02]  /*13900*/  FSEL R8, R13, -INF , P2 ;  /* 0xff8000000d087808 */ /* 0x000fe40001000000 */
        /* <DEDUP_REMOVED lines=10> */
[----:B------:R-:W-:Y:S02]  /*139b0*/  ISETP.GT.AND P0, PT, R2, 0x18, PT ;  /* 0x000000180200780c */ /* 0x000fe40003f04270 */
        /* <DEDUP_REMOVED lines=10> */
[----:B------:R-:W-:Y:S02]  /*13a60*/  ISETP.GT.AND P2, PT, R2, 0x28, PT ;  /* 0x000000280200780c */ /* 0x000fe40003f44270 */
[----:B------:R-:W-:Y:S02]  /*13a70*/  FSEL R223, R40, -INF , P3 ;  /* 0xff80000028df7808 */ /* 0x000fe40001800000 */
[----:B------:R-:W-:Y:S02]  /*13a80*/  ISETP.GT.AND P3, PT, R2, 0x29, PT ;  /* 0x000000290200780c */ /* 0x000fe40003f64270 */
[----:B------:R-:W-:Y:S02]  /*13a90*/  FMNMX.FTZ R2, R10, R142, !PT ;  /* 0x0000008e0a027209 */ /* 0x000fe40007810000 */
[----:B------:R-:W-:Y:S02]  /*13aa0*/  FMNMX.FTZ R12, R182, R12, !PT ;  /* 0x0000000cb60c7209 */ /* 0x000fe40007810000 */
[----:B------:R-:W-:Y:S02]  /*13ab0*/  FMNMX.FTZ R5, R226, R5, !PT ;  /* 0x00000005e2057209 */ /* 0x000fe40007810000 */
[----:B-1----:R-:W-:Y:S02]  /*13ac0*/  FMNMX.FTZ R140, R4, R14, !PT ;  /* 0x0000000e048c7209 */ /* 0x002fe40007810000 */
[----:B------:R-:W-:Y:S02]  /*13ad0*/  FMNMX.FTZ R4, R180, R12, !PT ;  /* 0x0000000cb4047209 */ /* 0x000fe40007810000 */
[----:B------:R-:W-:Y:S02]  /*13ae0*/  FMNMX.FTZ R2, R11, R2, !PT ;  /* 0x000000020b027209 */ /* 0x000fe40007810000 */
[----:B------:R-:W-:Y:S02]  /*13af0*/  FMNMX.FTZ R5, R225, R5, !PT ;  /* 0x00000005e1057209 */ /* 0x000fe40007810000 */
[----:B------:R-:W-:Y:S02]  /*13b00*/  FSEL R222, R41, -INF , P0 ;  /* 0xff80000029de7808 */ /* 0x000fe40000000000 */
[----:B------:R-:W-:Y:S02]  /*13b10*/  FMNMX.FTZ R2, R7, R2, !PT ;  /* 0x0000000207027209 */ /* 0x000fe40007810000 */
[----:B------:R-:W-:Y:S02]  /*13b20*/  FMNMX.FTZ R4, R223, R4, !PT ;  /* 0x00000004df047209 */ /* 0x000fe40007810000 */
[----:B------:R-:W-:Y:S02]  /*13b30*/  FMNMX.FTZ R5, R224, R5, !PT ;  /* 0x00000005e0057209 */ /* 0x000fe40007810000 */
[----:B------:R-:W-:Y:S02]  /*13b40*/  FSEL R221, R44, -INF , P2 ;  /* 0xff8000002cdd7808 */ /* 0x000fe40001000000 */
[----:B------:R-:W-:Y:S01]  /*13b50*/  FMNMX.FTZ R2, R15, R2, !PT ;  /* 0x000000020f027209 */ /* 0x000fe20007810000 */
[----:B------:R-:W1:Y:S01]  /*13b60*/  SHFL.BFLY PT, R13, R5, 0x2, 0x1f ;  /* 0x0c401f00050d7f89 */ /* 0x000e6200000e0000 */
        /* <DEDUP_REMOVED lines=10> */
[C---:B------:R-:W-:Y:S01]  /*13c10*/  ISETP.GT.AND P1, PT, R0.reuse, 0x20, PT ;  /* 0x000000200000780c */ /* 0x040fe20003f24270 */
[--C-:B------:R-:W-:Y:S01]  /*13c20*/  FFMA.FTZ R12, R135, c[0x0][0x2d0], -R175.reuse ;  /* 0x0000b400870c7a23 */ /* 0x100fe200000108af */
[----:B------:R-:W-:Y:S02]  /*13c30*/  FSEL R190, R45, -INF , P3 ;  /* 0xff8000002dbe7808 */ /* 0x000fe40001800000 */
[----:B------:R-:W-:Y:S01]  /*13c40*/  ISETP.GT.AND P3, PT, R0, 0x21, PT ;  /* 0x000000210000780c */ /* 0x000fe20003f64270 */
[----:B------:R2:W-:Y:S01]  /*13c50*/  MUFU.EX2 R184, R12 ;  /* 0x0000000c00b87308 */ /* 0x0005e20000000800 */
[----:B------:R-:W-:Y:S02]  /*13c60*/  FSEL R220, R42, -INF , P1 ;  /* 0xff8000002adc7808 */ /* 0x000fe40000800000 */
[C---:B------:R-:W-:Y:S02]  /*13c70*/  ISETP.GT.AND P2, PT, R0.reuse, 0x28, PT ;  /* 0x000000280000780c */ /* 0x040fe40003f44270 */
[----:B------:R-:W-:Y:S01]  /*13c80*/  ISETP.GT.AND P1, PT, R0, 0x29, PT ;  /* 0x000000290000780c */ /* 0x000fe20003f24270 */
[--C-:B------:R-:W-:Y:S01]  /*13c90*/  FFMA.FTZ R0, R139, c[0x0][0x2d0], -R175.reuse ;  /* 0x0000b4008b007a23 */ /* 0x100fe200000108af */
[----:B------:R-:W-:Y:S02]  /*13ca0*/  FMNMX.FTZ R2, R190, R2, !PT ;  /* 0x00000002be027209 */ /* 0x000fe40007810000 */
[----:B------:R-:W-:Y:S01]  /*13cb0*/  FMNMX.FTZ R4, R191, R4, !PT ;  /* 0x00000004bf047209 */ /* 0x000fe20007810000 */
[----:B------:R3:W5:Y:S01]  /*13cc0*/  MUFU.EX2 R219, R0 ;  /* 0x0000000000db7308 */ /* 0x0007620000000800 */
        /* <DEDUP_REMOVED lines=8> */
[--C-:B--2---:R-:W-:Y:S01]  /*13d50*/  FFMA.FTZ R12, R138, c[0x0][0x2d0], -R175.reuse ;  /* 0x0000b4008a0c7a23 */ /* 0x104fe200000108af */
[----:B------:R-:W-:Y:S02]  /*13d60*/  FSEL R135, R47, -INF , P1 ;  /* 0xff8000002f877808 */ /* 0x000fe40000800000 */
[----:B------:R-:W-:Y:S01]  /*13d70*/  FMNMX.FTZ R4, R218, R4, !PT ;  /* 0x00000004da047209 */ /* 0x000fe20007810000 */
[----:B------:R2:W-:Y:S03]  /*13d80*/  MUFU.EX2 R239, R12 ;  /* 0x0000000c00ef7308 */ /* 0x0005e60000000800 */
[----:B---3--:R-:W-:Y:S02]  /*13d90*/  FMNMX.FTZ R0, R188, R4, !PT ;  /* 0x00000004bc007209 */ /* 0x008fe40007810000 */
[----:B-1----:R-:W-:Y:S02]  /*13da0*/  FMNMX.FTZ R4, R2, R13, !PT ;  /* 0x0000000d02047209 */ /* 0x002fe40007810000 */
[----:B------:R-:W-:Y:S03]  /*13db0*/  FMNMX.FTZ R0, R135, R0, !PT ;  /* 0x0000000087007209 */ /* 0x000fe60007810000 */
[----:B------:R-:W1:Y:S01]  /*13dc0*/  SHFL.BFLY PT, R13, R4, 0x1, 0x1f ;  /* 0x0c201f00040d7f89 */ /* 0x000e6200000e0000 */
[----:B----4-:R-:W-:Y:S01]  /*13dd0*/  FMNMX.FTZ R139, R5, R14, !PT ;  /* 0x0000000e058b7209 */ /* 0x010fe20007810000 */
[----:B------:R-:W-:Y:S03]  /*13de0*/  FFMA.FTZ R5, R17, c[0x0][0x2d0], -R175 ;  /* 0x0000b40011057a23 */ /* 0x000fe600000108af */
[C---:B------:R-:W-:Y:S03]  /*13df0*/  FSETP.NEU.FTZ.AND P2, PT, R139.reuse, -INF , PT ;  /* 0xff8000008b00780b */ /* 0x040fe60003f5d000 */
[----:B------:R-:W3:Y:S01]  /*13e00*/  SHFL.BFLY PT, R2, R0, 0x2, 0x1f ;  /* 0x0c401f0000027f89 */ /* 0x000ee200000e0000 */
[----:B------:R4:W4:Y:S01]  /*13e10*/  MUFU.EX2 R240, R5 ;  /* 0x0000000500f07308 */ /* 0x0009220000000800 */
[----:B--2---:R-:W-:Y:S05]  /*13e20*/  FMUL.FTZ R12, R139, c[0x0][0x2d0] ;  /* 0x0000b4008b0c7a20 */ /* 0x004fea0000410000 */
[----:B------:R-:W-:Y:S02]  /*13e30*/  FSEL R173, R12, RZ, P2 ;  /* 0x000000ff0cad7208 */ /* 0x000fe40001000000 */
[----:B-1----:R-:W-:Y:S04]  /*13e40*/  FMNMX.FTZ R138, R4, R13, !PT ;  /* 0x0000000d048a7209 */ /* 0x002fe80007810000 */
[C---:B------:R-:W-:Y:S01]  /*13e50*/  FSETP.NEU.FTZ.AND P1, PT, R138.reuse, -INF , PT ;  /* 0xff8000008a00780b */ /* 0x040fe20003f3d000 */
[----:B------:R-:W-:Y:S01]  /*13e60*/  FMUL.FTZ R4, R138, c[0x0][0x2d0] ;  /* 0x0000b4008a047a20 */ /* 0x000fe20000410000 */
[----:B---3--:R-:W-:Y:S01]  /*13e70*/  FMNMX.FTZ R0, R0, R2, !PT ;  /* 0x0000000200007209 */ /* 0x008fe20007810000 */
[--C-:B------:R-:W-:Y:S03]  /*13e80*/  FFMA.FTZ R2, R18, c[0x0][0x2d0], -R173.reuse ;  /* 0x0000b40012027a23 */ /* 0x100fe600000108ad */
[----:B------:R-:W-:Y:S01]  /*13e90*/  FSEL R172, R4, RZ, P1 ;  /* 0x000000ff04ac7208 */ /* 0x000fe20000800000 */
[--C-:B----4-:R-:W-:Y:S01]  /*13ea0*/  FFMA.FTZ R5, R168, c[0x0][0x2d0], -R173.reuse ;  /* 0x0000b400a8057a23 */ /* 0x110fe200000108ad */
[----:B-----5:R-:W-:Y:S01]  /*13eb0*/  F2FP.PACK_AB R168, R219, R184 ;  /* 0x000000b8dba8723e */ /* 0x020fe200000000ff */
[----:B------:R1:W-:Y:S01]  /*13ec0*/  MUFU.EX2 R237, R2 ;  /* 0x0000000200ed7308 */ /* 0x0003e20000000800 */
[----:B------:R-:W-:Y:S01]  /*13ed0*/  F2FP.PACK_AB R170, R240, R239 ;  /* 0x000000eff0aa723e */ /* 0x000fe200000000ff */
[--C-:B------:R-:W-:Y:S02]  /*13ee0*/  FFMA.FTZ R4, R16, c[0x0][0x2d0], -R172.reuse ;  /* 0x0000b40010047a23 */ /* 0x100fe400000108ac */
[--C-:B------:R-:W-:Y:S06]  /*13ef0*/  FFMA.FTZ R6, R6, c[0x0][0x2d0], -R172.reuse ;  /* 0x0000b40006067a23 */ /* 0x100fec00000108ac */
[----:B------:R-:W-:Y:S10]  /*13f00*/  MUFU.EX2 R179, R4 ;  /* 0x0000000400b37308 */ /* 0x000ff40000000800 */
[----:B------:R2:W-:Y:S01]  /*13f10*/  MUFU.EX2 R178, R5 ;  /* 0x0000000500b27308 */ /* 0x0005e20000000800 */
[----:B-1----:R-:W1:Y:S09]  /*13f20*/  SHFL.BFLY PT, R2, R0, 0x1, 0x1f ;  /* 0x0c201f0000027f89 */ /* 0x002e7200000e0000 */
[----:B------:R-:W-:Y:S01]  /*13f30*/  MUFU.EX2 R177, R6 ;  /* 0x0000000600b17308 */ /* 0x000fe20000000800 */
[--C-:B--2---:R-:W-:Y:S01]  /*13f40*/  FFMA.FTZ R5, R169, c[0x0][0x2d0], -R173.reuse ;  /* 0x0000b400a9057a23 */ /* 0x104fe200000108ad */
[----:B-1----:R-:W-:Y:S01]  /*13f50*/  FMNMX.FTZ R134, R0, R2, !PT ;  /* 0x0000000200867209 */ /* 0x002fe20007810000 */
[--C-:B------:R-:W-:Y:S07]  /*13f60*/  FFMA.FTZ R0, R9, c[0x0][0x2d0], -R172.reuse ;  /* 0x0000b40009007a23 */ /* 0x100fee00000108ac */
[----:B------:R1:W2:Y:S01]  /*13f70*/  MUFU.EX2 R181, R5 ;  /* 0x0000000500b57308 */ /* 0x0002a20000000800 */
[----:B------:R-:W-:Y:S02]  /*13f80*/  FFMA.FTZ R2, R8, c[0x0][0x2d0], -R172 ;  /* 0x0000b40008027a23 */ /* 0x000fe400000108ac */
[----:B------:R-:W-:Y:S07]  /*13f90*/  FMUL.FTZ R4, R134, c[0x0][0x2d0] ;  /* 0x0000b40086047a20 */ /* 0x000fee0000410000 */
[----:B------:R3:W-:Y:S10]  /*13fa0*/  MUFU.EX2 R234, R0 ;  /* 0x0000000000ea7308 */ /* 0x0007f40000000800 */
[----:B------:R4:W-:Y:S01]  /*13fb0*/  MUFU.EX2 R236, R2 ;  /* 0x0000000200ec7308 */ /* 0x0009e20000000800 */
[----:B-1----:R-:W-:Y:S01]  /*13fc0*/  FFMA.FTZ R5, R19, c[0x0][0x2d0], -R173 ;  /* 0x0000b40013057a23 */ /* 0x002fe200000108ad */
[----:B--2---:R-:W-:Y:S08]  /*13fd0*/  F2FP.PACK_AB R169, R181, R178 ;  /* 0x000000b2b5a9723e */ /* 0x004ff000000000ff */
[----:B------:R-:W1:Y:S01]  /*13fe0*/  MUFU.EX2 R238, R5 ;  /* 0x0000000500ee7308 */ /* 0x000e620000000800 */
[----:B---3--:R-:W-:Y:S02]  /*13ff0*/  FSEL R0, R140, RZ, P0 ;  /* 0x000000ff8c007208 */ /* 0x008fe40000000000 */
[----:B------:R-:W-:Y:S03]  /*14000*/  FSETP.NEU.FTZ.AND P0, PT, R134, -INF , PT ;  /* 0xff8000008600780b */ /* 0x000fe60003f1d000 */
[----:B------:R-:W-:Y:S01]  /*14010*/  FADD.FTZ R0, -R0, R3 ;  /* 0x0000000300007221 */ /* 0x000fe20000010100 */
[----:B------:R-:W-:Y:S03]  /*14020*/  FSEL R174, R4, RZ, P0 ;  /* 0x000000ff04ae7208 */ /* 0x000fe60000000000 */
[----:B------:R-:W-:Y:S02]  /*14030*/  FMUL.FTZ R0, R0, c[0x0][0x2d0] ;  /* 0x0000b40000007a20 */ /* 0x000fe40000410000 */
[--C-:B----4-:R-:W-:Y:S02]  /*14040*/  FFMA.FTZ R2, R10, c[0x0][0x2d0], -R174.reuse ;  /* 0x0000b4000a027a23 */ /* 0x110fe400000108ae */
[----:B------:R-:W2:Y:S01]  /*14050*/  MUFU.EX2 R133, R0 ;  /* 0x0000000000857308 */ /* 0x000ea20000000800 */
[----:B-1----:R-:W-:Y:S09]  /*14060*/  F2FP.PACK_AB R171, R238, R237 ;  /* 0x000000edeeab723e */ /* 0x002ff200000000ff */
[----:B------:R1:W-:Y:S01]  /*14070*/  MUFU.EX2 R176, R2 ;  /* 0x0000000200b07308 */ /* 0x0003e20000000800 */
[C---:B--2---:R-:W-:Y:S02]  /*14080*/  FMUL.FTZ R4, R133.reuse, R152 ;  /* 0x0000009885047220 */ /* 0x044fe40000410000 */
[C---:B------:R-:W-:Y:S02]  /*14090*/  FMUL.FTZ R5, R133.reuse, R153 ;  /* 0x0000009985057220 */ /* 0x040fe40000410000 */
[C---:B------:R-:W-:Y:S02]  /*140a0*/  FMUL.FTZ R16, R133.reuse, R160 ;  /* 0x000000a085107220 */ /* 0x040fe40000410000 */
[C---:B------:R-:W-:Y:S02]  /*140b0*/  FMUL.FTZ R17, R133.reuse, R161 ;  /* 0x000000a185117220 */ /* 0x040fe40000410000 */
[----:B------:R-:W-:Y:S02]  /*140c0*/  FMUL.FTZ R32, R133, R112 ;  /* 0x0000007085207220 */ /* 0x000fe40000410000 */
[--C-:B-1----:R-:W-:Y:S02]  /*140d0*/  FFMA.FTZ R2, R11, c[0x0][0x2d0], -R174.reuse ;  /* 0x0000b4000b027a23 */ /* 0x102fe400000108ae */
[C---:B------:R-:W-:Y:S02]  /*140e0*/  FMUL.FTZ R33, R133.reuse, R113 ;  /* 0x0000007185217220 */ /* 0x040fe40000410000 */
        /* <DEDUP_REMOVED lines=11> */
[----:B------:R-:W-:Y:S02]  /*141a0*/  FFMA.FTZ R128, R231, c[0x0][0x2d0], -R175 ;  /* 0x0000b400e7807a23 */ /* 0x000fe400000108af */
[----:B------:R-:W2:Y:S01]  /*141b0*/  LDL R231, [R1+0x4] ;  /* 0x0000040001e77983 */ /* 0x000ea20000100800 */
[--C-:B-1----:R-:W-:Y:S02]  /*141c0*/  FFMA.FTZ R2, R7, c[0x0][0x2d0], -R174.reuse ;  /* 0x0000b40007027a23 */ /* 0x102fe400000108ae */
[----:B------:R-:W-:Y:S02]  /*141d0*/  FFMA.FTZ R129, R218, c[0x0][0x2d0], -R174 ;  /* 0x0000b400da817a23 */ /* 0x000fe400000108ae */
[----:B------:R1:W-:Y:S01]  /*141e0*/  MUFU.EX2 R233, R2 ;  /* 0x0000000200e97308 */ /* 0x0003e20000000800 */
[C---:B------:R-:W-:Y:S02]  /*141f0*/  FMUL.FTZ R84, R133.reuse, R84 ;  /* 0x0000005485547220 */ /* 0x040fe40000410000 */
[C---:B------:R-:W-:Y:S02]  /*14200*/  FMUL.FTZ R85, R133.reuse, R85 ;  /* 0x0000005585557220 */ /* 0x040fe40000410000 */
[C---:B------:R-:W-:Y:S02]  /*14210*/  FMUL.FTZ R96, R133.reuse, R96 ;  /* 0x0000006085607220 */ /* 0x040fe40000410000 */
[----:B------:R-:W-:Y:S01]  /*14220*/  FMUL.FTZ R97, R133, R97 ;  /* 0x0000006185617220 */ /* 0x000fe20000410000 */
[----:B-1----:R-:W-:Y:S05]  /*14230*/  FSEL R2, R139, RZ, P2 ;  /* 0x000000ff8b027208 */ /* 0x002fea0001000000 */
[----:B------:R-:W-:Y:S01]  /*14240*/  FADD.FTZ R0, -R2, R132 ;  /* 0x0000008402007221 */ /* 0x000fe20000010100 */
[----:B------:R-:W-:Y:S03]  /*14250*/  FSEL R2, R138, RZ, P1 ;  /* 0x000000ff8a027208 */ /* 0x000fe60000800000 */
[----:B------:R-:W-:Y:S04]  /*14260*/  FMUL.FTZ R0, R0, c[0x0][0x2d0] ;  /* 0x0000b40000007a20 */ /* 0x000fe80000410000 */
[----:B------:R1:W3:Y:S02]  /*14270*/  MUFU.EX2 R132, R0 ;  /* 0x0000000000847308 */ /* 0x0002e40000000800 */
[----:B-1----:R-:W-:Y:S01]  /*14280*/  FADD.FTZ R0, -R2, R141 ;  /* 0x0000008d02007221 */ /* 0x002fe20000010100 */
[----:B------:R-:W-:Y:S01]  /*14290*/  FSEL R2, R134, RZ, P0 ;  /* 0x000000ff86027208 */ /* 0x000fe20000000000 */
[----:B---3--:R-:W-:Y:S02]  /*142a0*/  FMUL.FTZ R6, R132, R154 ;  /* 0x0000009a84067220 */ /* 0x008fe40000410000 */
[----:B------:R-:W-:Y:S02]  /*142b0*/  FMUL.FTZ R0, R0, c[0x0][0x2d0] ;  /* 0x0000b40000007a20 */ /* 0x000fe40000410000 */
[C---:B------:R-:W-:Y:S02]  /*142c0*/  FMUL.FTZ R7, R132.reuse, R155 ;  /* 0x0000009b84077220 */ /* 0x040fe40000410000 */
[----:B------:R1:W3:Y:S01]  /*142d0*/  MUFU.EX2 R3, R0 ;  /* 0x0000000000037308 */ /* 0x0002e20000000800 */
[C---:B------:R-:W-:Y:S02]  /*142e0*/  FMUL.FTZ R18, R132.reuse, R162 ;  /* 0x000000a284127220 */ /* 0x040fe40000410000 */
[C---:B------:R-:W-:Y:S02]  /*142f0*/  FMUL.FTZ R19, R132.reuse, R163 ;  /* 0x000000a384137220 */ /* 0x040fe40000410000 */
[-C--:B------:R-:W-:Y:S01]  /*14300*/  HMMA.16816.F32 R4, R168, R20.reuse, R4 ;  /* 0x00000014a804723c */ /* 0x080fe20000001804 */
[C---:B------:R-:W-:Y:S01]  /*14310*/  FMUL.FTZ R34, R132.reuse, R114 ;  /* 0x0000007284227220 */ /* 0x040fe20000410000 */
[----:B------:R-:W-:Y:S01]  /*14320*/  LDSM.16.MT88.4 R160, [R166+0x800] ;  /* 0x00080000a6a0783b */ /* 0x000fe20000004200 */
[C---:B------:R-:W-:Y:S02]  /*14330*/  FMUL.FTZ R35, R132.reuse, R115 ;  /* 0x0000007384237220 */ /* 0x040fe40000410000 */
[C---:B------:R-:W-:Y:S02]  /*14340*/  FMUL.FTZ R50, R132.reuse, R130 ;  /* 0x0000008284327220 */ /* 0x040fe40000410000 */
[C---:B------:R-:W-:Y:S02]  /*14350*/  FMUL.FTZ R51, R132.reuse, R131 ;  /* 0x0000008384337220 */ /* 0x040fe40000410000 */
[C---:B------:R-:W-:Y:S01]  /*14360*/  FMUL.FTZ R54, R132.reuse, R54 ;  /* 0x0000003684367220 */ /* 0x040fe20000410000 */
[----:B------:R-:W-:Y:S02]  /*14370*/  LDSM.16.MT88.4 R112, [R167+0x400] ;  /* 0x00040000a770783b */ /* 0x000fe40000004200 */
[C---:B------:R-:W-:Y:S02]  /*14380*/  FMUL.FTZ R55, R132.reuse, R55 ;  /* 0x0000003784377220 */ /* 0x040fe40000410000 */
[C---:B------:R-:W-:Y:S02]  /*14390*/  FMUL.FTZ R66, R132.reuse, R66 ;  /* 0x0000004284427220 */ /* 0x040fe40000410000 */
[C---:B------:R-:W-:Y:S02]  /*143a0*/  FMUL.FTZ R67, R132.reuse, R67 ;  /* 0x0000004384437220 */ /* 0x040fe40000410000 */
[----:B------:R-:W-:Y:S02]  /*143b0*/  FMUL.FTZ R70, R132, R70 ;  /* 0x0000004684467220 */ /* 0x000fe40000410000 */
[----:B-1----:R-:W-:Y:S02]  /*143c0*/  FADD.FTZ R0, -R2, R142 ;  /* 0x0000008e02007221 */ /* 0x002fe40000010100 */
[----:B------:R-:W-:Y:S01]  /*143d0*/  FFMA.FTZ R2, R15, c[0x0][0x2d0], -R174 ;  /* 0x0000b4000f027a23 */ /* 0x000fe200000108ae */
[----:B------:R-:W-:Y:S01]  /*143e0*/  MUFU.EX2 R142, R129 ;  /* 0x00000081008e7308 */ /* 0x000fe20000000800 */
[----:B------:R-:W-:Y:S02]  /*143f0*/  FMUL.FTZ R0, R0, c[0x0][0x2d0] ;  /* 0x0000b40000007a20 */ /* 0x000fe40000410000 */
[----:B---3--:R-:W-:Y:S01]  /*14400*/  FMUL.FTZ R8, R3, R148 ;  /* 0x0000009403087220 */ /* 0x008fe20000410000 */
[----:B------:R-:W-:Y:S01]  /*14410*/  F2FP.PACK_AB R148, R179, R177 ;  /* 0x000000b1b394723e */ /* 0x000fe200000000ff */
[C---:B------:R-:W-:Y:S01]  /*14420*/  FMUL.FTZ R9, R3.reuse, R149 ;  /* 0x0000009503097220 */ /* 0x040fe20000410000 */
[----:B------:R-:W-:Y:S01]  /*14430*/  F2FP.PACK_AB R149, R232, R176 ;  /* 0x000000b0e895723e */ /* 0x000fe200000000ff */
[C---:B------:R-:W-:Y:S02]  /*14440*/  FMUL.FTZ R12, R3.reuse, R156 ;  /* 0x0000009c030c7220 */ /* 0x040fe40000410000 */
[C---:B------:R-:W-:Y:S01]  /*14450*/  FMUL.FTZ R13, R3.reuse, R157 ;  /* 0x0000009d030d7220 */ /* 0x040fe20000410000 */
[----:B------:R-:W1:Y:S01]  /*14460*/  MUFU.EX2 R0, R0 ;  /* 0x0000000000007308 */ /* 0x000e620000000800 */
[C---:B------:R-:W-:Y:S02]  /*14470*/  FMUL.FTZ R24, R3.reuse, R104 ;  /* 0x0000006803187220 */ /* 0x040fe40000410000 */
[C---:B------:R-:W-:Y:S02]  /*14480*/  FMUL.FTZ R25, R3.reuse, R105 ;  /* 0x0000006903197220 */ /* 0x040fe40000410000 */
[C---:B------:R-:W-:Y:S02]  /*14490*/  FMUL.FTZ R28, R3.reuse, R108 ;  /* 0x0000006c031c7220 */ /* 0x040fe40000410000 */
[C---:B------:R-:W-:Y:S02]  /*144a0*/  FMUL.FTZ R29, R3.reuse, R109 ;  /* 0x0000006d031d7220 */ /* 0x040fe40000410000 */
[C---:B------:R-:W-:Y:S01]  /*144b0*/  FMUL.FTZ R40, R3.reuse, R120 ;  /* 0x0000007803287220 */ /* 0x040fe20000410000 */
[----:B------:R-:W3:Y:S01]  /*144c0*/  MUFU.EX2 R235, R2 ;  /* 0x0000000200eb7308 */ /* 0x000ee20000000800 */
[C---:B------:R-:W-:Y:S02]  /*144d0*/  FMUL.FTZ R41, R3.reuse, R121 ;  /* 0x0000007903297220 */ /* 0x040fe40000410000 */
[C---:B------:R-:W-:Y:S02]  /*144e0*/  FMUL.FTZ R44, R3.reuse, R124 ;  /* 0x0000007c032c7220 */ /* 0x040fe40000410000 */
[C---:B------:R-:W-:Y:S02]  /*144f0*/  FMUL.FTZ R45, R3.reuse, R125 ;  /* 0x0000007d032d7220 */ /* 0x040fe40000410000 */
[C---:B------:R-:W-:Y:S02]  /*14500*/  FMUL.FTZ R56, R3.reuse, R56 ;  /* 0x0000003803387220 */ /* 0x040fe40000410000 */
[C---:B------:R-:W-:Y:S02]  /*14510*/  FMUL.FTZ R57, R3.reuse, R57 ;  /* 0x0000003903397220 */ /* 0x040fe40000410000 */
[C---:B------:R-:W-:Y:S02]  /*14520*/  FMUL.FTZ R60, R3.reuse, R60 ;  /* 0x0000003c033c7220 */ /* 0x040fe40000410000 */
[----:B------:R-:W-:Y:S02]  /*14530*/  FMUL.FTZ R61, R3, R61 ;  /* 0x0000003d033d7220 */ /* 0x000fe40000410000 */
[----:B-1----:R-:W-:Y:S01]  /*14540*/  FMUL.FTZ R10, R0, R150 ;  /* 0x00000096000a7220 */ /* 0x002fe20000410000 */
[----:B------:R-:W-:Y:S01]  /*14550*/  F2FP.PACK_AB R150, R236, R234 ;  /* 0x000000eaec96723e */ /* 0x000fe200000000ff */
[C---:B------:R-:W-:Y:S02]  /*14560*/  FMUL.FTZ R11, R0.reuse, R151 ;  /* 0x00000097000b7220 */ /* 0x040fe40000410000 */
[C---:B------:R-:W-:Y:S02]  /*14570*/  FMUL.FTZ R14, R0.reuse, R158 ;  /* 0x0000009e000e7220 */ /* 0x040fe40000410000 */
[C---:B------:R-:W-:Y:S02]  /*14580*/  FMUL.FTZ R15, R0.reuse, R159 ;  /* 0x0000009f000f7220 */ /* 0x040fe40000410000 */
[C---:B------:R-:W-:Y:S01]  /*14590*/  FMUL.FTZ R26, R0.reuse, R106 ;  /* 0x0000006a001a7220 */ /* 0x040fe20000410000 */
[----:B---3--:R-:W-:Y:S01]  /*145a0*/  F2FP.PACK_AB R151, R235, R233 ;  /* 0x000000e9eb97723e */ /* 0x008fe200000000ff */
[----:B------:R-:W-:Y:S02]  /*145b0*/  FMUL.FTZ R27, R0, R107 ;  /* 0x0000006b001b7220 */ /* 0x000fe40000410000 */
[----:B------:R-:W-:Y:S01]  /*145c0*/  LDSM.16.MT88.4 R104, [R166+0x400] ;  /* 0x00040000a668783b */ /* 0x000fe20000004200 */
[----:B------:R-:W-:Y:S02]  /*145d0*/  FFMA.FTZ R130, R221, c[0x0][0x2d0], -R172 ;  /* 0x0000b400dd827a23 */ /* 0x000fe400000108ac */
[----:B------:R-:W-:Y:S01]  /*145e0*/  FFMA.FTZ R131, R188, c[0x0][0x2d0], -R174 ;  /* 0x0000b400bc837a23 */ /* 0x000fe200000108ae */
[C---:B------:R-:W-:Y:S01]  /*145f0*/  HMMA.16816.F32 R8, R148.reuse, R20, R8 ;  /* 0x000000149408723c */ /* 0x040fe20000001808 */
[----:B------:R-:W-:Y:S01]  /*14600*/  MUFU.EX2 R141, R130 ;  /* 0x00000082008d7308 */ /* 0x000fe20000000800 */
[C---:B------:R-:W-:Y:S02]  /*14610*/  FMUL.FTZ R42, R0.reuse, R122 ;  /* 0x0000007a002a7220 */ /* 0x040fe40000410000 */
[C---:B------:R-:W-:Y:S02]  /*14620*/  FMUL.FTZ R43, R0.reuse, R123 ;  /* 0x0000007b002b7220 */ /* 0x040fe40000410000 */
[C---:B------:R-:W-:Y:S02]  /*14630*/  FMUL.FTZ R46, R0.reuse, R126 ;  /* 0x0000007e002e7220 */ /* 0x040fe40000410000 */
[-C--:B------:R-:W-:Y:S01]  /*14640*/  HMMA.16816.F32 R12, R148, R22.reuse, R12 ;  /* 0x00000016940c723c */ /* 0x080fe2000000180c */
[C---:B------:R-:W-:Y:S03]  /*14650*/  FMUL.FTZ R20, R133.reuse, R100 ;  /* 0x0000006485147220 */ /* 0x040fe60000410000 */
[----:B------:R-:W-:Y:S02]  /*14660*/  FMUL.FTZ R21, R133, R101 ;  /* 0x0000006585157220 */ /* 0x000fe40000410000 */
[----:B------:R-:W-:Y:S02]  /*14670*/  FMUL.FTZ R47, R0, R127 ;  /* 0x0000007f002f7220 */ /* 0x000fe40000410000 */
[C---:B------:R-:W-:Y:S01]  /*14680*/  HMMA.16816.F32 R16, R168.reuse, R22, R16 ;  /* 0x00000016a810723c */ /* 0x040fe20000001810 */
[--C-:B------:R-:W-:Y:S03]  /*14690*/  FFMA.FTZ R2, R208, c[0x0][0x2d0], -R175.reuse ;  /* 0x0000b400d0027a23 */ /* 0x100fe600000108af */
[C---:B------:R-:W-:Y:S01]  /*146a0*/  FMUL.FTZ R30, R0.reuse, R110 ;  /* 0x0000006e001e7220 */ /* 0x040fe20000410000 */
[----:B------:R1:W-:Y:S01]  /*146b0*/  MUFU.EX2 R208, R2 ;  /* 0x0000000200d07308 */ /* 0x0003e20000000800 */
[----:B------:R-:W-:Y:S02]  /*146c0*/  FMUL.FTZ R31, R0, R111 ;  /* 0x0000006f001f7220 */ /* 0x000fe40000410000 */
[C---:B------:R-:W-:Y:S04]  /*146d0*/  FMUL.FTZ R22, R132.reuse, R102 ;  /* 0x0000006684167220 */ /* 0x040fe80000410000 */
[----:B------:R-:W-:Y:S02]  /*146e0*/  FMUL.FTZ R23, R132, R103 ;  /* 0x0000006784177220 */ /* 0x000fe40000410000 */
[----:B------:R-:W3:Y:S01]  /*146f0*/  LDSM.16.MT88.4 R100, [R166+0xc00] ;  /* 0x000c0000a664783b */ /* 0x000ee20000004200 */
[C---:B------:R-:W-:Y:S02]  /*14700*/  FMUL.FTZ R58, R0.reuse, R58 ;  /* 0x0000003a003a7220 */ /* 0x040fe40000410000 */
[C---:B------:R-:W-:Y:S02]  /*14710*/  FMUL.FTZ R59, R0.reuse, R59 ;  /* 0x0000003b003b7220 */ /* 0x040fe40000410000 */
[-C--:B------:R-:W-:Y:S01]  /*14720*/  HMMA.16816.F32 R20, R168, R36.reuse, R20 ;  /* 0x00000024a814723c */ /* 0x080fe20000001814 */
[C---:B------:R-:W-:Y:S02]  /*14730*/  FMUL.FTZ R62, R0.reuse, R62 ;  /* 0x0000003e003e7220 */ /* 0x040fe40000410000 */
[----:B------:R-:W-:Y:S02]  /*14740*/  FMUL.FTZ R63, R0, R63 ;  /* 0x0000003f003f7220 */ /* 0x000fe40000410000 */
[----:B------:R-:W-:Y:S02]  /*14750*/  FMUL.FTZ R71, R132, R71 ;  /* 0x0000004784477220 */ /* 0x000fe40000410000 */
[C---:B------:R-:W-:Y:S01]  /*14760*/  FMUL.FTZ R72, R3.reuse, R72 ;  /* 0x0000004803487220 */ /* 0x040fe20000410000 */
[C---:B------:R-:W-:Y:S01]  /*14770*/  HMMA.16816.F32 R24, R148.reuse, R36, R24 ;  /* 0x000000249418723c */ /* 0x040fe20000001818 */
[----:B------:R-:W-:Y:S03]  /*14780*/  FMUL.FTZ R73, R3, R73 ;  /* 0x0000004903497220 */ /* 0x000fe60000410000 */
[C---:B------:R-:W-:Y:S02]  /*14790*/  FMUL.FTZ R74, R0.reuse, R74 ;  /* 0x0000004a004a7220 */ /* 0x040fe40000410000 */
[C---:B------:R-:W-:Y:S02]  /*147a0*/  FMUL.FTZ R75, R0.reuse, R75 ;  /* 0x0000004b004b7220 */ /* 0x040fe40000410000 */
[-C--:B------:R-:W-:Y:S01]  /*147b0*/  HMMA.16816.F32 R28, R148, R38.reuse, R28 ;  /* 0x00000026941c723c */ /* 0x080fe2000000181c */
[----:B-1----:R-:W-:Y:S03]  /*147c0*/  FFMA.FTZ R2, R207, c[0x0][0x2d0], -R175 ;  /* 0x0000b400cf027a23 */ /* 0x002fe600000108af */
[C---:B------:R-:W-:Y:S01]  /*147d0*/  FMUL.FTZ R36, R133.reuse, R116 ;  /* 0x0000007485247220 */ /* 0x040fe20000410000 */
[----:B------:R1:W-:Y:S01]  /*147e0*/  MUFU.EX2 R212, R2 ;  /* 0x0000000200d47308 */ /* 0x0003e20000000800 */
[----:B------:R-:W-:Y:S02]  /*147f0*/  FMUL.FTZ R37, R133, R117 ;  /* 0x0000007585257220 */ /* 0x000fe40000410000 */
[C---:B------:R-:W-:Y:S01]  /*14800*/  HMMA.16816.F32 R32, R168.reuse, R38, R32 ;  /* 0x00000026a820723c */ /* 0x040fe20000001820 */
[C---:B------:R-:W-:Y:S03]  /*14810*/  FMUL.FTZ R76, R3.reuse, R76 ;  /* 0x0000004c034c7220 */ /* 0x040fe60000410000 */
[----:B------:R-:W-:Y:S02]  /*14820*/  FMUL.FTZ R77, R3, R77 ;  /* 0x0000004d034d7220 */ /* 0x000fe40000410000 */
[----:B------:R-:W-:Y:S02]  /*14830*/  FMUL.FTZ R78, R0, R78 ;  /* 0x0000004e004e7220 */ /* 0x000fe40000410000 */
[C---:B------:R-:W-:Y:S04]  /*14840*/  FMUL.FTZ R38, R132.reuse, R118 ;  /* 0x0000007684267220 */ /* 0x040fe80000410000 */
[----:B------:R-:W-:Y:S02]  /*14850*/  FMUL.FTZ R39, R132, R119 ;  /* 0x0000007784277220 */ /* 0x000fe40000410000 */
[----:B------:R-:W-:Y:S01]  /*14860*/  LDSM.16.MT88.4 R116, [R166+0x1000] ;  /* 0x00100000a674783b */ /* 0x000fe20000004200 */
[----:B------:R-:W-:Y:S02]  /*14870*/  FMUL.FTZ R79, R0, R79 ;  /* 0x0000004f004f7220 */ /* 0x000fe40000410000 */
[C---:B------:R-:W-:Y:S02]  /*14880*/  FMUL.FTZ R82, R132.reuse, R82 ;  /* 0x0000005284527220 */ /* 0x040fe40000410000 */
[-C--:B---3--:R-:W-:Y:S01]  /*14890*/  HMMA.16816.F32 R36, R168, R100.reuse, R36 ;  /* 0x00000064a824723c */ /* 0x088fe20000001824 */
[----:B------:R-:W-:Y:S02]  /*148a0*/  FMUL.FTZ R83, R132, R83 ;  /* 0x0000005384537220 */ /* 0x000fe40000410000 */
[----:B------:R-:W-:Y:S02]  /*148b0*/  FFMA.FTZ R108, R133, R242, R184 ;  /* 0x000000f2856c7223 */ /* 0x000fe400000100b8 */
[----:B------:R-:W-:Y:S01]  /*148c0*/  MUFU.EX2 R133, R131 ;  /* 0x0000008300857308 */ /* 0x000fe20000000800 */
[C---:B------:R-:W-:Y:S02]  /*148d0*/  FMUL.FTZ R88, R3.reuse, R88 ;  /* 0x0000005803587220 */ /* 0x040fe40000410000 */
[C---:B------:R-:W-:Y:S01]  /*148e0*/  HMMA.16816.F32 R40, R148.reuse, R100, R40 ;  /* 0x000000649428723c */ /* 0x040fe20000001828 */
[----:B-1----:R-:W-:Y:S03]  /*148f0*/  FFMA.FTZ R2, R206, c[0x0][0x2d0], -R173 ;  /* 0x0000b400ce027a23 */ /* 0x002fe600000108ad */
[C---:B------:R-:W-:Y:S02]  /*14900*/  FMUL.FTZ R89, R3.reuse, R89 ;  /* 0x0000005903597220 */ /* 0x040fe40000410000 */
[C---:B------:R-:W-:Y:S01]  /*14910*/  FMUL.FTZ R90, R0.reuse, R90 ;  /* 0x0000005a005a7220 */ /* 0x040fe20000410000 */
[----:B------:R1:W-:Y:S01]  /*14920*/  MUFU.EX2 R207, R2 ;  /* 0x0000000200cf7308 */ /* 0x0003e20000000800 */
[-C--:B------:R-:W-:Y:S01]  /*14930*/  HMMA.16816.F32 R44, R148, R102.reuse, R44 ;  /* 0x00000066942c723c */ /* 0x080fe2000000182c */
[C---:B------:R-:W-:Y:S03]  /*14940*/  FMUL.FTZ R91, R0.reuse, R91 ;  /* 0x0000005b005b7220 */ /* 0x040fe60000410000 */
[C---:B------:R-:W-:Y:S02]  /*14950*/  FMUL.FTZ R92, R3.reuse, R92 ;  /* 0x0000005c035c7220 */ /* 0x040fe40000410000 */
[C---:B------:R-:W-:Y:S02]  /*14960*/  FMUL.FTZ R93, R3.reuse, R93 ;  /* 0x0000005d035d7220 */ /* 0x040fe40000410000 */
[C---:B------:R-:W-:Y:S01]  /*14970*/  HMMA.16816.F32 R48, R168.reuse, R102, R48 ;  /* 0x00000066a830723c */ /* 0x040fe20000001830 */
[----:B------:R-:W3:Y:S03]  /*14980*/  LDSM.16.MT88.4 R100, [R167+0xc00] ;  /* 0x000c0000a764783b */ /* 0x000ee60000004200 */
[C---:B------:R-:W-:Y:S02]  /*14990*/  FMUL.FTZ R94, R0.reuse, R94 ;  /* 0x0000005e005e7220 */ /* 0x040fe40000410000 */
[----:B------:R-:W-:Y:S02]  /*149a0*/  FMUL.FTZ R95, R0, R95 ;  /* 0x0000005f005f7220 */ /* 0x000fe40000410000 */
[C---:B------:R-:W-:Y:S04]  /*149b0*/  FMUL.FTZ R98, R132.reuse, R98 ;  /* 0x0000006284627220 */ /* 0x040fe80000410000 */
[C---:B------:R-:W-:Y:S02]  /*149c0*/  FMUL.FTZ R99, R132.reuse, R99 ;  /* 0x0000006384637220 */ /* 0x040fe40000410000 */
[----:B------:R-:W-:Y:S02]  /*149d0*/  FFMA.FTZ R3, R3, R246, R177 ;  /* 0x000000f603037223 */ /* 0x000fe400000100b1 */
[----:B-1----:R-:W-:Y:S02]  /*149e0*/  FFMA.FTZ R2, R205, c[0x0][0x2d0], -R173 ;  /* 0x0000b400cd027a23 */ /* 0x002fe400000108ad */
[C---:B------:R-:W-:Y:S02]  /*149f0*/  FMUL.FTZ R86, R132.reuse, R86 ;  /* 0x0000005684567220 */ /* 0x040fe40000410000 */
[----:B------:R1:W-:Y:S01]  /*14a00*/  MUFU.EX2 R210, R2 ;  /* 0x0000000200d27308 */ /* 0x0003e20000000800 */
[----:B------:R-:W-:Y:S02]  /*14a10*/  FMUL.FTZ R87, R132, R87 ;  /* 0x0000005784577220 */ /* 0x000fe40000410000 */
[--C-:B------:R-:W-:Y:S02]  /*14a20*/  FFMA.FTZ R122, R223, c[0x0][0x2d0], -R172.reuse ;  /* 0x0000b400df7a7a23 */ /* 0x100fe400000108ac */
[----:B------:R-:W-:Y:S02]  /*14a30*/  FFMA.FTZ R121, R222, c[0x0][0x2d0], -R172 ;  /* 0x0000b400de797a23 */ /* 0x000fe400000108ac */
[--C-:B------:R-:W-:Y:S02]  /*14a40*/  FFMA.FTZ R127, R230, c[0x0][0x2d0], -R175.reuse ;  /* 0x0000b400e67f7a23 */ /* 0x100fe400000108af */
[----:B------:R-:W-:Y:S01]  /*14a50*/  FFMA.FTZ R126, R229, c[0x0][0x2d0], -R175 ;  /* 0x0000b400e57e7a23 */ /* 0x000fe200000108af */
[----:B------:R-:W-:Y:S01]  /*14a60*/  MUFU.EX2 R177, R122 ;  /* 0x0000007a00b17308 */ /* 0x000fe20000000800 */
[--C-:B------:R-:W-:Y:S02]  /*14a70*/  FFMA.FTZ R125, R227, c[0x0][0x2d0], -R173.reuse ;  /* 0x0000b400e37d7a23 */ /* 0x100fe400000108ad */
[--C-:B------:R-:W-:Y:S02]  /*14a80*/  FFMA.FTZ R124, R226, c[0x0][0x2d0], -R173.reuse ;  /* 0x0000b400e27c7a23 */ /* 0x100fe400000108ad */
[--C-:B------:R-:W-:Y:S02]  /*14a90*/  FFMA.FTZ R123, R225, c[0x0][0x2d0], -R173.reuse ;  /* 0x0000b400e17b7a23 */ /* 0x100fe400000108ad */
[----:B------:R-:W-:Y:S02]  /*14aa0*/  FFMA.FTZ R120, R220, c[0x0][0x2d0], -R174 ;  /* 0x0000b400dc787a23 */ /* 0x000fe400000108ae */
[----:B------:R-:W-:Y:S01]  /*14ab0*/  FFMA.FTZ R0, R0, R243, R176 ;  /* 0x000000f300007223 */ /* 0x000fe200000100b0 */
[----:B------:R-:W-:Y:S01]  /*14ac0*/  MUFU.EX2 R184, R126 ;  /* 0x0000007e00b87308 */ /* 0x000fe20000000800 */
[-C--:B---3--:R-:W-:Y:S02]  /*14ad0*/  HMMA.16816.F32 R52, R168, R100.reuse, R52 ;  /* 0x00000064a834723c */ /* 0x088fe40000001834 */
[----:B------:R-:W-:Y:S02]  /*14ae0*/  FADD.FTZ R0, R232, R0 ;  /* 0x00000000e8007221 */ /* 0x000fe40000010000 */
[--C-:B-1----:R-:W-:Y:S01]  /*14af0*/  FFMA.FTZ R2, R211, c[0x0][0x2d0], -R173.reuse ;  /* 0x0000b400d3027a23 */ /* 0x102fe200000108ad */
[C---:B--2---:R-:W-:Y:S01]  /*14b00*/  ISETP.GT.AND P0, PT, R204.reuse, R231, PT ;  /* 0x000000e7cc00720c */ /* 0x044fe20003f04270 */
[----:B------:R-:W-:Y:S01]  /*14b10*/  FADD.FTZ R188, R233, R0 ;  /* 0x00000000e9bc7221 */ /* 0x000fe20000010000 */
[----:B------:R-:W-:Y:S01]  /*14b20*/  IADD3 R204, R204, -0x1, RZ ;  /* 0xffffffffcccc7810 */ /* 0x000fe20007ffe0ff */
[C---:B------:R-:W-:Y:S01]  /*14b30*/  HMMA.16816.F32 R56, R148.reuse, R100, R56 ;  /* 0x000000649438723c */ /* 0x040fe20000001838 */
[----:B------:R1:W-:Y:S07]  /*14b40*/  MUFU.EX2 R215, R2 ;  /* 0x0000000200d77308 */ /* 0x0003ee0000000800 */
[-C--:B------:R-:W-:Y:S03]  /*14b50*/  HMMA.16816.F32 R60, R148, R102.reuse, R60 ;  /* 0x00000066943c723c */ /* 0x080fe6000000183c */
[----:B------:R-:W2:Y:S05]  /*14b60*/  MUFU.EX2 R176, R120 ;  /* 0x0000007800b07308 */ /* 0x000eaa0000000800 */
[C---:B------:R-:W-:Y:S01]  /*14b70*/  HMMA.16816.F32 R64, R168.reuse, R102, R64 ;  /* 0x00000066a840723c */ /* 0x040fe20000001840 */
[----:B------:R-:W3:Y:S03]  /*14b80*/  LDSM.16.MT88.4 R100, [R166+0x1800] ;  /* 0x00180000a664783b */ /* 0x000ee60000004200 */
[--C-:B-1----:R-:W-:Y:S02]  /*14b90*/  FFMA.FTZ R2, R209, c[0x0][0x2d0], -R173.reuse ;  /* 0x0000b400d1027a23 */ /* 0x102fe400000108ad */
[----:B------:R-:W-:Y:S02]  /*14ba0*/  FFMA.FTZ R173, R224, c[0x0][0x2d0], -R173 ;  /* 0x0000b400e0ad7a23 */ /* 0x000fe400000108ad */
[----:B------:R1:W-:Y:S04]  /*14bb0*/  MUFU.EX2 R216, R2 ;  /* 0x0000000200d87308 */ /* 0x0003e80000000800 */
[--C-:B-1----:R-:W-:Y:S01]  /*14bc0*/  FFMA.FTZ R2, R186, c[0x0][0x2d0], -R172.reuse ;  /* 0x0000b400ba027a23 */ /* 0x102fe200000108ac */
[-C--:B---3--:R-:W-:Y:S05]  /*14bd0*/  HMMA.16816.F32 R68, R168, R100.reuse, R68 ;  /* 0x00000064a844723c */ /* 0x088fea0000001844 */
[----:B------:R1:W-:Y:S03]  /*14be0*/  MUFU.EX2 R206, R2 ;  /* 0x0000000200ce7308 */ /* 0x0003e60000000800 */
[C---:B------:R-:W-:Y:S08]  /*14bf0*/  HMMA.16816.F32 R72, R148.reuse, R100, R72 ;  /* 0x000000649448723c */ /* 0x040ff00000001848 */
[-C--:B------:R-:W-:Y:S08]  /*14c00*/  HMMA.16816.F32 R76, R148, R102.reuse, R76 ;  /* 0x00000066944c723c */ /* 0x080ff0000000184c */
[C---:B------:R-:W-:Y:S01]  /*14c10*/  HMMA.16816.F32 R80, R168.reuse, R102, R80 ;  /* 0x00000066a850723c */ /* 0x040fe20000001850 */
[--C-:B-1----:R-:W-:Y:S01]  /*14c20*/  FFMA.FTZ R2, R185, c[0x0][0x2d0], -R172.reuse ;  /* 0x0000b400b9027a23 */ /* 0x102fe200000108ac */
[----:B------:R-:W1:Y:S01]  /*14c30*/  LDSM.16.MT88.4 R100, [R167+0x1800] ;  /* 0x00180000a764783b */ /* 0x000e620000004200 */
[----:B------:R2:W-:Y:S10]  /*14c40*/  MUFU.EX2 R185, R173 ;  /* 0x000000ad00b97308 */ /* 0x0005f40000000800 */
[----:B------:R3:W4:Y:S01]  /*14c50*/  MUFU.EX2 R209, R2 ;  /* 0x0000000200d17308 */ /* 0x0007220000000800 */
[----:B--2---:R-:W-:Y:S01]  /*14c60*/  F2FP.PACK_AB R173, R142, R176 ;  /* 0x000000b08ead723e */ /* 0x004fe200000000ff */
[----:B---3--:R-:W-:Y:S08]  /*14c70*/  FFMA.FTZ R2, R182, c[0x0][0x2d0], -R172 ;  /* 0x0000b400b6027a23 */ /* 0x008ff000000108ac */
[----:B------:R-:W-:Y:S01]  /*14c80*/  MUFU.EX2 R182, R127 ;  /* 0x0000007f00b67308 */ /* 0x000fe20000000800 */
[-C--:B-1----:R-:W-:Y:S09]  /*14c90*/  HMMA.16816.F32 R84, R168, R100.reuse, R84 ;  /* 0x00000064a854723c */ /* 0x082ff20000001854 */
[----:B------:R1:W-:Y:S01]  /*14ca0*/  MUFU.EX2 R211, R2 ;  /* 0x0000000200d37308 */ /* 0x0003e20000000800 */
[C---:B------:R-:W-:Y:S07]  /*14cb0*/  HMMA.16816.F32 R88, R148.reuse, R100, R88 ;  /* 0x000000649458723c */ /* 0x040fee0000001858 */
[--C-:B------:R-:W-:Y:S01]  /*14cc0*/  FFMA.FTZ R100, R214, c[0x0][0x2d0], -R175.reuse ;  /* 0x0000b400d6647a23 */ /* 0x100fe200000108af */
[-C--:B------:R-:W-:Y:S01]  /*14cd0*/  HMMA.16816.F32 R92, R148, R102.reuse, R92 ;  /* 0x00000066945c723c */ /* 0x080fe2000000185c */
[--C-:B------:R-:W-:Y:S02]  /*14ce0*/  FFMA.FTZ R101, R213, c[0x0][0x2d0], -R175.reuse ;  /* 0x0000b400d5657a23 */ /* 0x100fe400000108af */
[----:B------:R2:W-:Y:S01]  /*14cf0*/  MUFU.EX2 R217, R100 ;  /* 0x0000006400d97308 */ /* 0x0005e20000000800 */
[----:B------:R-:W-:Y:S03]  /*14d00*/  FFMA.FTZ R175, R228, c[0x0][0x2d0], -R175 ;  /* 0x0000b400e4af7a23 */ /* 0x000fe600000108af */
[----:B------:R-:W-:Y:S01]  /*14d10*/  FADD.FTZ R149, R219, R108 ;  /* 0x0000006cdb957221 */ /* 0x000fe20000010000 */
[----:B------:R-:W-:Y:S01]  /*14d20*/  HMMA.16816.F32 R96, R168, R102, R96 ;  /* 0x00000066a860723c */ /* 0x000fe20000001860 */
[----:B----4-:R-:W-:Y:S04]  /*14d30*/  F2FP.PACK_AB R108, R209, R206 ;  /* 0x000000ced16c723e */ /* 0x010fe800000000ff */
[----:B------:R3:W4:Y:S01]  /*14d40*/  MUFU.EX2 R213, R101 ;  /* 0x0000006500d57308 */ /* 0x0007220000000800 */
[--C-:B-1----:R-:W-:Y:S01]  /*14d50*/  FFMA.FTZ R2, R180, c[0x0][0x2d0], -R172.reuse ;  /* 0x0000b400b4027a23 */ /* 0x102fe200000108ac */
[----:B------:R-:W-:Y:S01]  /*14d60*/  F2FP.PACK_AB R103, R216, R215 ;  /* 0x000000d7d867723e */ /* 0x000fe200000000ff */
[----:B------:R-:W-:Y:S07]  /*14d70*/  FFMA.FTZ R172, R190, c[0x0][0x2d0], -R172 ;  /* 0x0000b400beac7a23 */ /* 0x000fee00000108ac */
[----:B------:R1:W5:Y:S01]  /*14d80*/  MUFU.EX2 R214, R2 ;  /* 0x0000000200d67308 */ /* 0x0003620000000800 */
[----:B--2---:R-:W-:Y:S09]  /*14d90*/  F2FP.PACK_AB R100, R212, R208 ;  /* 0x000000d0d464723e */ /* 0x004ff200000000ff */
[----:B------:R2:W2:Y:S01]  /*14da0*/  MUFU.EX2 R180, R128 ;  /* 0x0000008000b47308 */ /* 0x0004a20000000800 */
[----:B---3--:R-:W-:Y:S02]  /*14db0*/  F2FP.PACK_AB R101, R210, R207 ;  /* 0x000000cfd265723e */ /* 0x008fe400000000ff */
[----:B----4-:R-:W-:Y:S07]  /*14dc0*/  F2FP.PACK_AB R102, R217, R213 ;  /* 0x000000d5d966723e */ /* 0x010fee00000000ff */
[----:B------:R-:W3:Y:S01]  /*14dd0*/  MUFU.EX2 R186, R175 ;  /* 0x000000af00ba7308 */ /* 0x000ee20000000800 */
[-C--:B------:R-:W-:Y:S01]  /*14de0*/  HMMA.16816.F32 R4, R100, R104.reuse, R4 ;  /* 0x000000686404723c */ /* 0x080fe20000001804 */
[--C-:B-1----:R-:W-:Y:S01]  /*14df0*/  FFMA.FTZ R2, R189, c[0x0][0x2d0], -R174.reuse ;  /* 0x0000b400bd027a23 */ /* 0x102fe200000108ae */
[----:B-----5:R-:W-:Y:S07]  /*14e00*/  F2FP.PACK_AB R110, R214, R211 ;  /* 0x000000d3d66e723e */ /* 0x020fee00000000ff */
[----:B------:R1:W-:Y:S01]  /*14e10*/  MUFU.EX2 R205, R2 ;  /* 0x0000000200cd7308 */ /* 0x0003e20000000800 */
[----:B--2---:R-:W-:Y:S02]  /*14e20*/  LDSM.16.MT88.4 R128, [R166+0x1400] ;  /* 0x00140000a680783b */ /* 0x004fe40000004200 */
[----:B------:R-:W-:Y:S02]  /*14e30*/  F2FP.PACK_AB R168, R182, R180 ;  /* 0x000000b4b6a8723e */ /* 0x000fe400000000ff */
[----:B---3--:R-:W-:Y:S01]  /*14e40*/  F2FP.PACK_AB R170, R186, R184 ;  /* 0x000000b8baaa723e */ /* 0x008fe200000000ff */
[--C-:B-1----:R-:W-:Y:S04]  /*14e50*/  FFMA.FTZ R2, R191, c[0x0][0x2d0], -R174.reuse ;  /* 0x0000b400bf027a23 */ /* 0x102fe800000108ae */
[----:B------:R1:W2:Y:S02]  /*14e60*/  MUFU.EX2 R191, R2 ;  /* 0x0000000200bf7308 */ /* 0x0002a40000000800 */
[--C-:B-1----:R-:W-:Y:S01]  /*14e70*/  FFMA.FTZ R2, R183, c[0x0][0x2d0], -R174.reuse ;  /* 0x0000b400b7027a23 */ /* 0x102fe200000108ae */
[----:B--2---:R-:W-:Y:S07]  /*14e80*/  F2FP.PACK_AB R109, R191, R205 ;  /* 0x000000cdbf6d723e */ /* 0x004fee00000000ff */
[----:B------:R-:W1:Y:S10]  /*14e90*/  MUFU.EX2 R183, R123 ;  /* 0x0000007b00b77308 */ /* 0x000e740000000800 */
[----:B------:R2:W-:Y:S01]  /*14ea0*/  MUFU.EX2 R189, R2 ;  /* 0x0000000200bd7308 */ /* 0x0005e20000000800 */
[----:B-1----:R-:W-:Y:S01]  /*14eb0*/  F2FP.PACK_AB R171, R185, R183 ;  /* 0x000000b7b9ab723e */ /* 0x002fe200000000ff */
[--C-:B--2---:R-:W-:Y:S02]  /*14ec0*/  FFMA.FTZ R2, R187, c[0x0][0x2d0], -R174.reuse ;  /* 0x0000b400bb027a23 */ /* 0x104fe400000108ae */
[----:B------:R-:W-:Y:S06]  /*14ed0*/  FFMA.FTZ R174, R135, c[0x0][0x2d0], -R174 ;  /* 0x0000b40087ae7a23 */ /* 0x000fec00000108ae */
[----:B------:R-:W1:Y:S10]  /*14ee0*/  MUFU.EX2 R190, R2 ;  /* 0x0000000200be7308 */ /* 0x000e740000000800 */
[----:B------:R-:W-:Y:S01]  /*14ef0*/  MUFU.EX2 R135, R172 ;  /* 0x000000ac00877308 */ /* 0x000fe20000000800 */
[----:B-1----:R-:W-:Y:S01]  /*14f00*/  F2FP.PACK_AB R111, R190, R189 ;  /* 0x000000bdbe6f723e */ /* 0x002fe200000000ff */
[----:B------:R-:W-:Y:S08]  /*14f10*/  FFMA.FTZ R2, R132, R241, R178 ;  /* 0x000000f184027223 */ /* 0x000ff000000100b2 */
[----:B------:R-:W1:Y:S01]  /*14f20*/  MUFU.EX2 R178, R121 ;  /* 0x0000007900b27308 */ /* 0x000e620000000800 */
[----:B------:R-:W-:Y:S01]  /*14f30*/  FADD.FTZ R148, R181, R2 ;  /* 0x00000002b5947221 */ /* 0x000fe20000010000 */
[C---:B------:R-:W-:Y:S01]  /*14f40*/  HMMA.16816.F32 R8, R108.reuse, R104, R8 ;  /* 0x000000686c08723c */ /* 0x040fe20000001808 */
[----:B------:R-:W-:Y:S02]  /*14f50*/  FADD.FTZ R2, R179, R3 ;  /* 0x00000003b3027221 */ /* 0x000fe40000010000 */
[----:B------:R-:W-:Y:S02]  /*14f60*/  FADD.FTZ R3, R237, R148 ;  /* 0x00000094ed037221 */ /* 0x000fe40000010000 */
[----:B------:R-:W-:Y:S03]  /*14f70*/  FADD.FTZ R2, R234, R2 ;  /* 0x00000002ea027221 */ /* 0x000fe60000010000 */
[----:B------:R-:W-:Y:S01]  /*14f80*/  MUFU.EX2 R179, R125 ;  /* 0x0000007d00b37308 */ /* 0x000fe20000000800 */
[----:B------:R-:W-:Y:S01]  /*14f90*/  FADD.FTZ R3, R238, R3 ;  /* 0x00000003ee037221 */ /* 0x000fe20000010000 */
[-C--:B------:R-:W-:Y:S02]  /*14fa0*/  HMMA.16816.F32 R12, R108, R106.reuse, R12 ;  /* 0x0000006a6c0c723c */ /* 0x080fe4000000180c */
[----:B------:R-:W-:Y:S02]  /*14fb0*/  FADD.FTZ R187, R236, R2 ;  /* 0x00000002ecbb7221 */ /* 0x000fe40000010000 */
[----:B------:R-:W-:Y:S04]  /*14fc0*/  FADD.FTZ R2, R235, R188 ;  /* 0x000000bceb027221 */ /* 0x000fe80000010000 */
[C---:B------:R-:W-:Y:S01]  /*14fd0*/  HMMA.16816.F32 R16, R100.reuse, R106, R16 ;  /* 0x0000006a6410723c */ /* 0x040fe20000001810 */
[----:B------:R-:W2:Y:S01]  /*14fe0*/  LDSM.16.MT88.4 R104, [R167+0x1000] ;  /* 0x00100000a768783b */ /* 0x000ea20000004200 */
[----:B------:R-:W3:Y:S02]  /*14ff0*/  MUFU.EX2 R181, R124 ;  /* 0x0000007c00b57308 */ /* 0x000ee40000000800 */
[----:B-1----:R-:W-:Y:S01]  /*15000*/  F2FP.PACK_AB R172, R178, R177 ;  /* 0x000000b1b2ac723e */ /* 0x002fe200000000ff */
[----:B------:R-:W-:Y:S03]  /*15010*/  FADD.FTZ R2, R205, R2 ;  /* 0x00000002cd027221 */ /* 0x000fe60000010000 */
[-C--:B------:R-:W-:Y:S04]  /*15020*/  HMMA.16816.F32 R20, R100, R112.reuse, R20 ;  /* 0x000000706414723c */ /* 0x080fe80000001814 */
[----:B------:R1:W4:Y:S04]  /*15030*/  MUFU.EX2 R132, R174 ;  /* 0x000000ae00847308 */ /* 0x0003280000000800 */
[C---:B------:R-:W-:Y:S08]  /*15040*/  HMMA.16816.F32 R24, R108.reuse, R112, R24 ;  /* 0x000000706c18723c */ /* 0x040ff00000001818 */
[-C--:B------:R-:W-:Y:S01]  /*15050*/  HMMA.16816.F32 R28, R108, R114.reuse, R28 ;  /* 0x000000726c1c723c */ /* 0x080fe2000000181c */
[----:B---3--:R-:W-:Y:S07]  /*15060*/  F2FP.PACK_AB R169, R181, R179 ;  /* 0x000000b3b5a9723e */ /* 0x008fee00000000ff */
[C---:B------:R-:W-:Y:S01]  /*15070*/  HMMA.16816.F32 R32, R100.reuse, R114, R32 ;  /* 0x000000726420723c */ /* 0x040fe20000001820 */
[----:B------:R-:W3:Y:S03]  /*15080*/  LDSM.16.MT88.4 R112, [R166+0x1c00] ;  /* 0x001c0000a670783b */ /* 0x000ee60000004200 */
[----:B-1----:R-:W-:Y:S02]  /*15090*/  F2FP.PACK_AB R174, R135, R141 ;  /* 0x0000008d87ae723e */ /* 0x002fe400000000ff */
[----:B----4-:R-:W-:Y:S02]  /*150a0*/  F2FP.PACK_AB R175, R132, R133 ;  /* 0x0000008584af723e */ /* 0x010fe400000000ff */
[-C--:B------:R-:W-:Y:S08]  /*150b0*/  HMMA.16816.F32 R36, R100, R116.reuse, R36 ;  /* 0x000000746424723c */ /* 0x080ff00000001824 */
[C---:B------:R-:W-:Y:S08]  /*150c0*/  HMMA.16816.F32 R40, R108.reuse, R116, R40 ;  /* 0x000000746c28723c */ /* 0x040ff00000001828 */
[-C--:B------:R-:W-:Y:S08]  /*150d0*/  HMMA.16816.F32 R44, R108, R118.reuse, R44 ;  /* 0x000000766c2c723c */ /* 0x080ff0000000182c */
[C---:B------:R-:W-:Y:S01]  /*150e0*/  HMMA.16816.F32 R48, R100.reuse, R118, R48 ;  /* 0x000000766430723c */ /* 0x040fe20000001830 */
[----:B------:R-:W1:Y:S07]  /*150f0*/  LDSM.16.MT88.4 R116, [R167+0x1c00] ;  /* 0x001c0000a774783b */ /* 0x000e6e0000004200 */
[-C--:B--2---:R-:W-:Y:S08]  /*15100*/  HMMA.16816.F32 R52, R100, R104.reuse, R52 ;  /* 0x000000686434723c */ /* 0x084ff00000001834 */
[C---:B------:R-:W-:Y:S07]  /*15110*/  HMMA.16816.F32 R56, R108.reuse, R104, R56 ;  /* 0x000000686c38723c */ /* 0x040fee0000001838 */
[----:B------:R-:W-:Y:S01]  /*15120*/  FADD.FTZ R104, R239, R149 ;  /* 0x00000095ef687221 */ /* 0x000fe20000010000 */
[-C--:B------:R-:W-:Y:S04]  /*15130*/  HMMA.16816.F32 R60, R108, R106.reuse, R60 ;  /* 0x0000006a6c3c723c */ /* 0x080fe8000000183c */
[----:B------:R-:W-:Y:S04]  /*15140*/  FADD.FTZ R0, R240, R104 ;  /* 0x00000068f0007221 */ /* 0x000fe80000010000 */
[C---:B------:R-:W-:Y:S01]  /*15150*/  HMMA.16816.F32 R64, R100.reuse, R106, R64 ;  /* 0x0000006a6440723c */ /* 0x040fe20000001840 */
[----:B------:R-:W-:Y:S04]  /*15160*/  FADD.FTZ R0, R208, R0 ;  /* 0x00000000d0007221 */ /* 0x000fe80000010000 */
[----:B------:R-:W-:Y:S03]  /*15170*/  FADD.FTZ R0, R212, R0 ;  /* 0x00000000d4007221 */ /* 0x000fe60000010000 */
[-C--:B---3--:R-:W-:Y:S08]  /*15180*/  HMMA.16816.F32 R68, R100, R112.reuse, R68 ;  /* 0x000000706444723c */ /* 0x088ff00000001844 */
[C---:B------:R-:W-:Y:S08]  /*15190*/  HMMA.16816.F32 R72, R108.reuse, R112, R72 ;  /* 0x000000706c48723c */ /* 0x040ff00000001848 */
[-C--:B------:R-:W-:Y:S08]  /*151a0*/  HMMA.16816.F32 R76, R108, R114.reuse, R76 ;  /* 0x000000726c4c723c */ /* 0x080ff0000000184c */
[C---:B------:R-:W-:Y:S01]  /*151b0*/  HMMA.16816.F32 R80, R100.reuse, R114, R80 ;  /* 0x000000726450723c */ /* 0x040fe20000001850 */
[----:B------:R-:W2:Y:S07]  /*151c0*/  LDSM.16.MT88.4 R112, [R167+0x800] ;  /* 0x00080000a770783b */ /* 0x000eae0000004200 */
[-C--:B-1----:R-:W-:Y:S08]  /*151d0*/  HMMA.16816.F32 R84, R100, R116.reuse, R84 ;  /* 0x000000746454723c */ /* 0x082ff00000001854 */
[C---:B------:R-:W-:Y:S08]  /*151e0*/  HMMA.16816.F32 R88, R108.reuse, R116, R88 ;  /* 0x000000746c58723c */ /* 0x040ff00000001858 */
[-C--:B------:R-:W-:Y:S08]  /*151f0*/  HMMA.16816.F32 R92, R108, R118.reuse, R92 ;  /* 0x000000766c5c723c */ /* 0x080ff0000000185c */
[----:B------:R-:W-:Y:S08]  /*15200*/  HMMA.16816.F32 R96, R100, R118, R96 ;  /* 0x000000766460723c */ /* 0x000ff00000001860 */
[-C--:B------:R-:W-:Y:S01]  /*15210*/  HMMA.16816.F32 R152, R168, R160.reuse, R4 ;  /* 0x000000a0a898723c */ /* 0x080fe20000001804 */
[----:B------:R-:W1:Y:S07]  /*15220*/  LDSM.16.MT88.4 R4, [R167+0x1400] ;  /* 0x00140000a704783b */ /* 0x000e6e0000004200 */
[C---:B------:R-:W-:Y:S01]  /*15230*/  HMMA.16816.F32 R148, R172.reuse, R160, R8 ;  /* 0x000000a0ac94723c */ /* 0x040fe20000001808 */
[----:B------:R-:W3:Y:S07]  /*15240*/  LDSM.16.MT88.4 R8, [R166+0x2000] ;  /* 0x00200000a608783b */ /* 0x000eee0000004200 */
[-C--:B------:R-:W-:Y:S01]  /*15250*/  HMMA.16816.F32 R156, R172, R162.reuse, R12 ;  /* 0x000000a2ac9c723c */ /* 0x080fe2000000180c */
[----:B------:R-:W4:Y:S07]  /*15260*/  LDSM.16.MT88.4 R12, [R167+0x2000] ;  /* 0x00200000a70c783b */ /* 0x000f2e0000004200 */
        /* <DEDUP_REMOVED lines=14> */
[----:B------:R-:W-:Y:S04]  /*15350*/  FADD.FTZ R5, R191, R2 ;  /* 0x00000002bf057221 */ /* 0x000fe80000010000 */
        /* <DEDUP_REMOVED lines=41> */
.L_x_1305:
[----:B-1----:R-:W2:Y:S02]  /*155f0*/  LDL R0, [R1+0x10] ;  /* 0x0000100001007983 */ /* 0x002ea40000100800 */
[----:B--2---:R-:W-:-:S13]  /*15600*/  ISETP.GE.AND P0, PT, R204, R0, PT ;  /* 0x00000000cc00720c */ /* 0x004fda0003f06270 */
[----:B------:R-:W-:Y:S05]  /*15610*/  @!P0 BRA `(.L_x_1311) ;  /* 0x000029d000008947 */ /* 0x000fea0003800000 */
.L_x_1314:
[----:B------:R-:W2:Y:S01]  /*15620*/  LDL R205, [R1+0x14] ;  /* 0x0000140001cd7983 */ /* 0x000ea20000100800 */
[----:B------:R-:W-:Y:S04]  /*15630*/  DEPBAR.LE SB0, 0x0 ;  /* 0x000080000000791a */ /* 0x000fe80000000000 */
[----:B------:R-:W-:Y:S01]  /*15640*/  WARPSYNC 0xffffffff ;  /* 0xffffffff00007948 */ /* 0x000fe20003800000 */
[----:B------:R-:W-:Y:S01]  /*15650*/  BAR.SYNC.DEFER_BLOCKING 0x0 ;  /* 0x0000000000007b1d */ /* 0x000fe20000010000 */
[----:B------:R-:W-:Y:S01]  /*15660*/  SHF.R.S32.HI R0, RZ, 0x1f, R204 ;  /* 0x0000001fff007819 */ /* 0x000fe200000114cc */
[----:B------:R-:W-:Y:S04]  /*15670*/  IMAD.WIDE.U32 R2, R204, c[0x0][0x208], RZ ;  /* 0x00008200cc027a25 */ /* 0x000fe800078e00ff */
[----:B------:R-:W-:Y:S04]  /*15680*/  IMAD R0, R0, c[0x0][0x208], RZ ;  /* 0x0000820000007a24 */ /* 0x000fe800078e02ff */
[----:B------:R-:W-:Y:S04]  /*15690*/  IMAD R0, R204, c[0x0][0x20c], R0 ;  /* 0x00008300cc007a24 */ /* 0x000fe800078e0200 */
[----:B------:R-:W-:Y:S02]  /*156a0*/  IMAD.IADD R0, R3, 0x1, R0 ;  /* 0x0000000103007824 */ /* 0x000fe400078e0200 */
[----:B------:R-:W-:Y:S04]  /*156b0*/  IMAD.WIDE.U32 R2, R2, 0x30, RZ ;  /* 0x0000003002027825 */ /* 0x000fe800078e00ff */
[----:B------:R-:W-:Y:S01]  /*156c0*/  IMAD R0, R0, 0x30, RZ ;  /* 0x0000003000007824 */ /* 0x000fe200078e02ff */
[-C--:B------:R-:W-:Y:S01]  /*156d0*/  IADD3 R12, P2, R244, R2.reuse, RZ ;  /* 0x00000002f40c7210 */ /* 0x080fe20007f5e0ff */
[----:B------:R-:W-:Y:S02]  /*156e0*/  LDSM.16.M88.4 R48, [R192] ;  /* 0x00000000c030783b */ /* 0x000fe40000000200 */
[----:B------:R-:W-:Y:S01]  /*156f0*/  IMAD.IADD R0, R3, 0x1, R0 ;  /* 0x0000000103007824 */ /* 0x000fe200078e0200 */
[----:B------:R-:W-:Y:S03]  /*15700*/  BSSY B0, `(.L_x_1312) ;  /* 0x00000d8000007945 */ /* 0x000fe60003800000 */
[----:B------:R-:W-:Y:S01]  /*15710*/  IMAD.X R13, R0, 0x1, R247, P2 ;  /* 0x00000001000d7824 */ /* 0x000fe200010e06f7 */
[----:B------:R-:W1:Y:S01]  /*15720*/  S2R R134, SR_TID.X ;  /* 0x0000000000867919 */ /* 0x000e620000002100 */
[C---:B------:R-:W-:Y:S04]  /*15730*/  LEA R26, P2, R12.reuse, c[0x0][0x1f8], 0x1 ;  /* 0x00007e000c1a7a11 */ /* 0x040fe800078408ff */
[----:B------:R-:W-:Y:S01]  /*15740*/  LEA.HI.X R27, R12, c[0x0][0x1fc], R13, 0x1, P2 ;  /* 0x00007f000c1b7a11 */ /* 0x000fe200010f0c0d */
[----:B------:R-:W3:Y:S06]  /*15750*/  LDSM.16.M88.4 R16, [R165] ;  /* 0x00000000a510783b */ /* 0x000eec0000000200 */
[----:B------:R-:W4:Y:S06]  /*15760*/  LDSM.16.M88.4 R44, [R192+0x1000] ;  /* 0x00100000c02c783b */ /* 0x000f2c0000000200 */
[----:B------:R-:W5:Y:S06]  /*15770*/  LDSM.16.M88.4 R32, [R165+0x400] ;  /* 0x00040000a520783b */ /* 0x000f6c0000000200 */
[----:B------:R-:W2:Y:S06]  /*15780*/  LDL R132, [R1+0x10] ;  /* 0x0000100001847983 */ /* 0x000eac0000100800 */
[----:B------:R-:W2:Y:S06]  /*15790*/  LDSM.16.M88.4 R168, [R165+0x800] ;  /* 0x00080000a5a8783b */ /* 0x000eac0000000200 */
[----:B------:R-:W-:Y:S06]  /*157a0*/  LDSM.16.M88.4 R172, [R193] ;  /* 0x00000000c1ac783b */ /* 0x000fec0000000200 */
[----:B------:R-:W2:Y:S01]  /*157b0*/  LDSM.16.M88.4 R176, [R194] ;  /* 0x00000000c2b0783b */ /* 0x000ea20000000200 */
[-C--:B---3--:R-:W-:Y:S05]  /*157c0*/  HMMA.16816.F32 R4, R48, R16.reuse, RZ ;  /* 0x000000103004723c */ /* 0x088fea00000018ff */
[----:B------:R-:W3:Y:S01]  /*157d0*/  LDSM.16.M88.4 R180, [R193+0x1000] ;  /* 0x00100000c1b4783b */ /* 0x000ee20000000200 */
[----:B-1----:R-:W-:Y:S05]  /*157e0*/  ISETP.GT.AND P4, PT, R134, 0x3f, PT ;  /* 0x0000003f8600780c */ /* 0x002fea0003f84270 */
[----:B------:R-:W1:Y:S06]  /*157f0*/  LDSM.16.M88.4 R184, [R202] ;  /* 0x00000000cab8783b */ /* 0x000e6c0000000200 */
[----:B------:R-:W1:Y:S02]  /*15800*/  LDSM.16.M88.4 R188, [R201] ;  /* 0x00000000c9bc783b */ /* 0x000e640000000200 */
[----:B------:R-:W-:Y:S02]  /*15810*/  @!P4 IMAD.MOV.U32 R8, RZ, RZ, c[0x0][0x208] ;  /* 0x00008200ff08c624 */ /* 0x000fe400078e00ff */
[----:B------:R-:W-:Y:S03]  /*15820*/  @!P4 IMAD.MOV.U32 R9, RZ, RZ, c[0x0][0x20c] ;  /* 0x00008300ff09c624 */ /* 0x000fe600078e00ff */
[C---:B------:R-:W-:Y:S04]  /*15830*/  @!P4 LEA R28, P0, R8.reuse, R2, 0x5 ;  /* 0x00000002081cc211 */ /* 0x040fe800078028ff */
[----:B------:R-:W-:Y:S02]  /*15840*/  @!P4 LEA.HI.X R3, R8, R0, R9, 0x5, P0 ;  /* 0x000000000803c211 */ /* 0x000fe400000f2c09 */
[C---:B----4-:R-:W-:Y:S02]  /*15850*/  HMMA.16816.F32 R8, R44.reuse, R16, RZ ;  /* 0x000000102c08723c */ /* 0x050fe400000018ff */
[--C-:B------:R-:W-:Y:S04]  /*15860*/  IADD3 R21, P1, P0, R2, 0x20, R244.reuse ;  /* 0x0000002002157810 */ /* 0x100fe8000783e0f4 */
[C---:B------:R-:W-:Y:S02]  /*15870*/  LEA R24, P2, R21.reuse, c[0x0][0x1f8], 0x1 ;  /* 0x00007e0015187a11 */ /* 0x040fe400078408ff */
[-C--:B------:R-:W-:Y:S01]  /*15880*/  HMMA.16816.F32 R12, R44, R18.reuse, RZ ;  /* 0x000000122c0c723c */ /* 0x080fe200000018ff */
[----:B------:R-:W-:Y:S03]  /*15890*/  IADD3.X R23, R0, RZ, R247, P1, P0 ;  /* 0x000000ff00177210 */ /* 0x000fe60000fe04f7 */
[----:B------:R-:W-:Y:S02]  /*158a0*/  IADD3 R20, P1, P0, R2, 0x40, R244 ;  /* 0x0000004002147810 */ /* 0x000fe4000783e0f4 */
[----:B------:R-:W-:Y:S02]  /*158b0*/  LEA.HI.X R25, R21, c[0x0][0x1fc], R23, 0x1, P2 ;  /* 0x00007f0015197a11 */ /* 0x000fe400010f0c17 */
[C---:B------:R-:W-:Y:S04]  /*158c0*/  HMMA.16816.F32 R16, R48.reuse, R18, RZ ;  /* 0x000000123010723c */ /* 0x040fe800000018ff */
[----:B------:R-:W-:Y:S02]  /*158d0*/  @!P4 IADD3 R2, P3, R28, R244, RZ ;  /* 0x000000f41c02c210 */ /* 0x000fe40007f7e0ff */
[--C-:B------:R-:W-:Y:S02]  /*158e0*/  IADD3.X R0, R0, RZ, R247.reuse, P1, P0 ;  /* 0x000000ff00007210 */ /* 0x100fe40000fe04f7 */
[----:B------:R-:W-:Y:S01]  /*158f0*/  LEA R30, P1, R20, c[0x0][0x1f8], 0x1 ;  /* 0x00007e00141e7a11 */ /* 0x000fe200078208ff */
[--C-:B------:R-:W-:Y:S03]  /*15900*/  @!P4 IMAD.X R22, R3, 0x1, R247.reuse, P3 ;  /* 0x000000010316c824 */ /* 0x100fe600018e06f7 */
[----:B------:R-:W-:Y:S02]  /*15910*/  @!P4 LEA R36, P0, R2, c[0x0][0x1f8], 0x1 ;  /* 0x00007e000224ca11 */ /* 0x000fe400078008ff */
[----:B------:R-:W-:Y:S02]  /*15920*/  LEA.HI.X R31, R20, c[0x0][0x1fc], R0, 0x1, P1 ;  /* 0x00007f00141f7a11 */ /* 0x000fe400008f0c00 */
[----:B------:R-:W-:Y:S02]  /*15930*/  @!P4 LEA.HI.X R37, R2, c[0x0][0x1fc], R22, 0x1, P0 ;  /* 0x00007f000225ca11 */ /* 0x000fe400000f0c16 */
[-C--:B-----5:R-:W-:Y:S01]  /*15940*/  HMMA.16816.F32 R20, R48, R32.reuse, RZ ;  /* 0x000000203014723c */ /* 0x0a0fe200000018ff */
[--C-:B------:R-:W-:Y:S02]  /*15950*/  @!P4 IADD3 R2, P1, P0, R28, 0x20, R244.reuse ;  /* 0x000000201c02c810 */ /* 0x100fe4000783e0f4 */
[----:B--2---:R-:W-:Y:S11]  /*15960*/  LOP3.LUT P2, RZ, R205, 0x1, RZ, 0xc0, !PT ;  /* 0x00000001cdff7812 */ /* 0x004ff6000784c0ff */
[----:B------:R-:W-:Y:S02]  /*15970*/  @!UPT UIADD3 URZ, URZ, URZ, URZ ;  /* 0x0000003f3f3ff290 */ /* 0x000fe4000fffe03f */
[----:B------:R-:W-:Y:S01]  /*15980*/  @!PT LDS RZ, [RZ] ;  /* 0x00000000fffff984 */ /* 0x000fe20000000800 */
[----:B------:R-:W-:Y:S01]  /*15990*/  @!PT LDS RZ, [RZ] ;  /* 0x00000000fffff984 */ /* 0x000fe20000000800 */
[----:B------:R-:W-:Y:S01]  /*159a0*/  @!PT LDS RZ, [RZ] ;  /* 0x00000000fffff984 */ /* 0x000fe20000000800 */
[----:B------:R2:W-:Y:S06]  /*159b0*/  LDGSTS.E.BYPASS.LTC128B.128 [R203+0x1880], [R26.64], !P2 ;  /* 0x018800001acb7fae */ /* 0x0005ec000d101d46 */
[----:B------:R2:W-:Y:S06]  /*159c0*/  LDGSTS.E.BYPASS.LTC128B.128 [R203+0x2480], [R24.64], !P6 ;  /* 0x0248000018cb7fae */ /* 0x0005ec000f101d46 */
[----:B------:R4:W-:Y:S06]  /*159d0*/  LDGSTS.E.BYPASS.LTC128B.128 [R203+0x3080], [R30.64], !P5 ;  /* 0x030800001ecb7fae */ /* 0x0009ec000e901d46 */
[----:B------:R5:W-:Y:S01]  /*159e0*/  @!P4 LDGSTS.E.BYPASS.LTC128B.128 [R203+0x2080], [R36.64], !P2 ;  /* 0x0208000024cbcfae */ /* 0x000be2000d101d46 */
[C---:B--2---:R-:W-:Y:S07]  /*159f0*/  HMMA.16816.F32 R24, R44.reuse, R32, RZ ;  /* 0x000000202c18723c */ /* 0x044fee00000018ff */
[----:B------:R-:W-:Y:S02]  /*15a00*/  @!P4 LEA R32, P3, R2, c[0x0][0x1f8], 0x1 ;  /* 0x00007e000220ca11 */ /* 0x000fe400078608ff */
[C---:B------:R-:W-:Y:S03]  /*15a10*/  @!P4 IADD3.X R33, R3.reuse, RZ, R247, P1, P0 ;  /* 0x000000ff0321c210 */ /* 0x040fe60000fe04f7 */
[----:B------:R-:W-:Y:S02]  /*15a20*/  @!P4 IADD3 R0, P2, P1, R28, 0x40, R244 ;  /* 0x000000401c00c810 */ /* 0x000fe4000795e0f4 */
[-C--:B----4-:R-:W-:Y:S01]  /*15a30*/  HMMA.16816.F32 R28, R44, R34.reuse, RZ ;  /* 0x000000222c1c723c */ /* 0x090fe200000018ff */
[----:B------:R-:W-:Y:S02]  /*15a40*/  @!P4 LEA.HI.X R33, R2, c[0x0][0x1fc], R33, 0x1, P3 ;  /* 0x00007f000221ca11 */ /* 0x000fe400018f0c21 */
[C---:B------:R-:W-:Y:S02]  /*15a50*/  @!P4 LEA R2, P0, R0.reuse, c[0x0][0x1f8], 0x1 ;  /* 0x00007e000002ca11 */ /* 0x040fe400078008ff */
[----:B------:R-:W-:Y:S01]  /*15a60*/  @!P4 IADD3.X R3, R3, RZ, R247, P2, P1 ;  /* 0x000000ff0303c210 */ /* 0x000fe200017e24f7 */
[----:B------:R2:W-:Y:S03]  /*15a70*/  @!P4 LDGSTS.E.BYPASS.LTC128B.128 [R203+0x2c80], [R32.64], !P6 ;  /* 0x02c8000020cbcfae */ /* 0x0005e6000f101d46 */
[----:B------:R-:W-:Y:S03]  /*15a80*/  @!P4 LEA.HI.X R3, R0, c[0x0][0x1fc], R3, 0x1, P0 ;  /* 0x00007f000003ca11 */ /* 0x000fe600000f0c03 */
[----:B------:R-:W-:Y:S02]  /*15a90*/  IMAD.MOV.U32 R0, RZ, RZ, R140 ;  /* 0x000000ffff007224 */ /* 0x000fe400078e008c */
[----:B------:R4:W-:Y:S01]  /*15aa0*/  @!P4 LDGSTS.E.BYPASS.LTC128B.128 [R203+0x3880], [R2.64], !P5 ;  /* 0x0388000002cbcfae */ /* 0x0009e2000e901d46 */
[----:B------:R-:W-:Y:S01]  /*15ab0*/  ISETP.GT.AND P4, PT, R204, R132, PT ;  /* 0x00000084cc00720c */ /* 0x000fe20003f84270 */
[----:B------:R-:W-:Y:S04]  /*15ac0*/  IMAD.MOV.U32 R132, RZ, RZ, R138 ;  /* 0x000000ffff847224 */ /* 0x000fe800078e008a */
[----:B------:R-:W0:Y:S01]  /*15ad0*/  LDGDEPBAR ;  /* 0x00000000000079af */ /* 0x000e220000000000 */
[C---:B--2---:R-:W-:Y:S08]  /*15ae0*/  HMMA.16816.F32 R32, R48.reuse, R34, RZ ;  /* 0x000000223020723c */ /* 0x044ff000000018ff */
[-C--:B-----5:R-:W-:Y:S01]  /*15af0*/  HMMA.16816.F32 R36, R48, R168.reuse, RZ ;  /* 0x000000a83024723c */ /* 0x0a0fe200000018ff */
[----:B----4-:R-:W-:Y:S07]  /*15b00*/  IMAD.MOV.U32 R2, RZ, RZ, R139 ;  /* 0x000000ffff027224 */ /* 0x010fee00078e008b */
[C---:B------:R-:W-:Y:S08]  /*15b10*/  HMMA.16816.F32 R40, R44.reuse, R168, RZ ;  /* 0x000000a82c28723c */ /* 0x040ff000000018ff */
[-C--:B------:R-:W-:Y:S08]  /*15b20*/  HMMA.16816.F32 R44, R44, R170.reuse, RZ ;  /* 0x000000aa2c2c723c */ /* 0x080ff000000018ff */
[----:B------:R-:W-:Y:S01]  /*15b30*/  HMMA.16816.F32 R48, R48, R170, RZ ;  /* 0x000000aa3030723c */ /* 0x000fe200000018ff */
[----:B------:R-:W-:Y:S07]  /*15b40*/  LDSM.16.M88.4 R168, [R192+0x2000] ;  /* 0x00200000c0a8783b */ /* 0x000fee0000000200 */
[-C--:B------:R-:W-:Y:S08]  /*15b50*/  HMMA.16816.F32 R4, R172, R176.reuse, R4 ;  /* 0x000000b0ac04723c */ /* 0x080ff00000001804 */
[C---:B---3--:R-:W-:Y:S08]  /*15b60*/  HMMA.16816.F32 R8, R180.reuse, R176, R8 ;  /* 0x000000b0b408723c */ /* 0x048ff00000001808 */
[-C--:B------:R-:W-:Y:S08]  /*15b70*/  HMMA.16816.F32 R12, R180, R178.reuse, R12 ;  /* 0x000000b2b40c723c */ /* 0x080ff0000000180c */
[C---:B------:R-:W-:Y:S01]  /*15b80*/  HMMA.16816.F32 R16, R172.reuse, R178, R16 ;  /* 0x000000b2ac10723c */ /* 0x040fe20000001810 */
[----:B------:R-:W2:Y:S07]  /*15b90*/  LDSM.16.M88.4 R176, [R165+0xc00] ;  /* 0x000c0000a5b0783b */ /* 0x000eae0000000200 */
        /* <DEDUP_REMOVED lines=8> */
[----:B------:R-:W1:Y:S07]  /*15c20*/  LDSM.16.M88.4 R180, [R192+0x3000] ;  /* 0x00300000c0b4783b */ /* 0x000e6e0000000200 */
[----:B------:R-:W-:Y:S01]  /*15c30*/  HMMA.16816.F32 R48, R172, R190, R48 ;  /* 0x000000beac30723c */ /* 0x000fe20000001830 */
[----:B------:R-:W3:Y:S07]  /*15c40*/  LDSM.16.M88.4 R172, [R165+0x1000] ;  /* 0x00100000a5ac783b */ /* 0x000eee0000000200 */
[-C--:B--2---:R-:W-:Y:S08]  /*15c50*/  HMMA.16816.F32 R4, R168, R176.reuse, R4 ;  /* 0x000000b0a804723c */ /* 0x084ff00000001804 */
        /* <DEDUP_REMOVED lines=74> */
[----:B------:R-:W-:Y:S01]  /*16100*/  @P0 IMAD.MOV.U32 R142, RZ, RZ, 0x5 ;  /* 0x00000005ff8e0424 */ /* 0x000fe200078e00ff */
[----:B------:R-:W-:Y:S01]  /*16110*/  @P0 SHF.R.S32.HI R134, RZ, 0x1f, R133 ;  /* 0x0000001fff860819 */ /* 0x000fe20000011485 */
[----:B------:R-:W-:Y:S03]  /*16120*/  @P0 IMAD.WIDE.U32 R170, R133, c[0x0][0x1e0], RZ ;  /* 0x0000780085aa0a25 */ /* 0x000fe600078e00ff */
[C---:B------:R-:W-:Y:S01]  /*16130*/  @P0 SHF.L.U64.HI R169, R141.reuse, R142, c[0x0][0x1e4] ;  /* 0x000079008da90619 */ /* 0x040fe2000001028e */
[----:B------:R-:W-:Y:S02]  /*16140*/  @P0 IMAD R134, R134, c[0x0][0x1e0], RZ ;  /* 0x0000780086860a24 */ /* 0x000fe400078e02ff */
[----:B------:R-:W-:Y:S02]  /*16150*/  @P0 IMAD.SHL.U32 R168, R141, 0x20, RZ ;  /* 0x000000208da80824 */ /* 0x000fe400078e00ff */
[----:B------:R-:W-:Y:S02]  /*16160*/  @P0 IMAD R134, R133, c[0x0][0x1e4], R134 ;  /* 0x0000790085860a24 */ /* 0x000fe400078e0286 */
[----:B------:R-:W-:Y:S04]  /*16170*/  @P0 IMAD.WIDE.U32 R168, R170, 0x30, R168 ;  /* 0x00000030aaa80825 */ /* 0x000fe800078e00a8 */
[----:B------:R-:W-:Y:S01]  /*16180*/  @P0 IMAD.IADD R134, R171, 0x1, R134 ;  /* 0x00000001ab860824 */ /* 0x000fe200078e0286 */
[----:B------:R-:W-:Y:S03]  /*16190*/  @P0 IADD3 R142, P2, P1, R168, 0x20, R250 ;  /* 0x00000020a88e0810 */ /* 0x000fe6000795e0fa */
[----:B------:R-:W-:Y:S04]  /*161a0*/  @P0 IMAD R134, R134, 0x30, RZ ;  /* 0x0000003086860824 */ /* 0x000fe800078e02ff */
[----:B------:R-:W-:Y:S05]  /*161b0*/  @P0 IMAD.IADD R134, R134, 0x1, R169 ;  /* 0x0000000186860824 */ /* 0x000fea00078e02a9 */
[----:B------:R-:W-:Y:S02]  /*161c0*/  @P0 IADD3.X R180, R134, RZ, R252, P2, P1 ;  /* 0x000000ff86b40210 */ /* 0x000fe400017e24fc */
        /* <DEDUP_REMOVED lines=24> */
[----:B------:R-:W-:Y:S03]  /*16350*/  LOP3.LUT P3, RZ, R205, 0x1, RZ, 0xc0, !PT ;  /* 0x00000001cdff7812 */ /* 0x000fe6000786c0ff */
        /* <DEDUP_REMOVED lines=18> */
.L_x_1313:
[----:B------:R-:W-:Y:S05]  /*16480*/  BSYNC B0 ;  /* 0x0000000000007941 */ /* 0x000fea0003800000 */
.L_x_1312:
        /* <DEDUP_REMOVED lines=36> */
[----:B------:R-:W-:Y:S01]  /*166d0*/  IADD3 R204, R204, -0x1, RZ ;  /* 0xffffffffcccc7810 */ /* 0x000fe20007ffe0ff */
[----:B------:R-:W3:Y:S01]  /*166e0*/  SHFL.BFLY PT, R139, R133, 0x2, 0x1f ;  /* 0x0c401f00858b7f89 */ /* 0x000ee200000e0000 */
[----:B------:R-:W-:Y:S04]  /*166f0*/  FMNMX.FTZ R134, R44, R134, !PT ;  /* 0x000000862c867209 */ /* 0x000fe80007810000 */
[----:B------:R-:W-:Y:S05]  /*16700*/  FMNMX.FTZ R134, R45, R134, !PT ;  /* 0x000000862d867209 */ /* 0x000fea0007810000 */
[----:B------:R-:W4:Y:S01]  /*16710*/  SHFL.BFLY PT, R140, R134, 0x2, 0x1f ;  /* 0x0c401f00868c7f89 */ /* 0x000f2200000e0000 */
[----:B--2---:R-:W-:Y:S02]  /*16720*/  FMNMX.FTZ R3, R3, R138, !PT ;  /* 0x0000008a03037209 */ /* 0x004fe40007810000 */
[----:B------:R-:W-:Y:S05]  /*16730*/  FMNMX.FTZ R138, R10, R135, !PT ;  /* 0x000000870a8a7209 */ /* 0x000fea0007810000 */
[----:B------:R-:W2:Y:S01]  /*16740*/  SHFL.BFLY PT, R141, R3, 0x1, 0x1f ;  /* 0x0c201f00038d7f89 */ /* 0x000ea200000e0000 */
[----:B------:R-:W-:Y:S02]  /*16750*/  FMNMX.FTZ R138, R11, R138, !PT ;  /* 0x0000008a0b8a7209 */ /* 0x000fe40007810000 */
[----:B---3--:R-:W-:Y:S02]  /*16760*/  FMNMX.FTZ R133, R133, R139, !PT ;  /* 0x0000008b85857209 */ /* 0x008fe40007810000 */
[----:B------:R-:W-:Y:S03]  /*16770*/  FMNMX.FTZ R139, R14, R138, !PT ;  /* 0x0000008a0e8b7209 */ /* 0x000fe60007810000 */
[----:B------:R-:W3:Y:S01]  /*16780*/  SHFL.BFLY PT, R142, R133, 0x1, 0x1f ;  /* 0x0c201f00858e7f89 */ /* 0x000ee200000e0000 */
[----:B----4-:R-:W-:Y:S02]  /*16790*/  FMNMX.FTZ R138, R134, R140, !PT ;  /* 0x0000008c868a7209 */ /* 0x010fe40007810000 */
[----:B------:R-:W-:Y:S05]  /*167a0*/  FMNMX.FTZ R134, R15, R139, !PT ;  /* 0x0000008b0f867209 */ /* 0x000fea0007810000 */
[----:B-1----:R-:W1:Y:S01]  /*167b0*/  SHFL.BFLY PT, R168, R138, 0x1, 0x1f ;  /* 0x0c201f008aa87f89 */ /* 0x002e6200000e0000 */
[----:B------:R-:W-:Y:S02]  /*167c0*/  FMNMX.FTZ R134, R26, R134, !PT ;  /* 0x000000861a867209 */ /* 0x000fe40007810000 */
[----:B--2---:R-:W-:Y:S02]  /*167d0*/  FMNMX.FTZ R140, R3, R141, !PT ;  /* 0x0000008d038c7209 */ /* 0x004fe40007810000 */
[----:B------:R-:W-:Y:S03]  /*167e0*/  FMNMX.FTZ R134, R27, R134, !PT ;  /* 0x000000861b867209 */ /* 0x000fe60007810000 */
[----:B------:R-:W-:Y:S01]  /*167f0*/  FADD.FTZ R0, -R140, R0 ;  /* 0x000000008c007221 */ /* 0x000fe20000010100 */
[----:B------:R-:W-:Y:S01]  /*16800*/  FMNMX.FTZ R3, R30, R134, !PT ;  /* 0x000000861e037209 */ /* 0x000fe20007810000 */
[----:B------:R-:W-:Y:S03]  /*16810*/  FMUL.FTZ R174, R140, c[0x0][0x2d0] ;  /* 0x0000b4008cae7a20 */ /* 0x000fe60000410000 */
[----:B------:R-:W-:Y:S01]  /*16820*/  FMNMX.FTZ R3, R31, R3, !PT ;  /* 0x000000031f037209 */ /* 0x000fe20007810000 */
[--C-:B------:R-:W-:Y:S01]  /*16830*/  FFMA.FTZ R4, R4, c[0x0][0x2d0], -R174.reuse ;  /* 0x0000b40004047a23 */ /* 0x100fe200000108ae */
[----:B---3--:R-:W-:Y:S01]  /*16840*/  FMNMX.FTZ R139, R133, R142, !PT ;  /* 0x0000008e858b7209 */ /* 0x008fe20007810000 */
[----:B------:R-:W-:Y:S01]  /*16850*/  FFMA.FTZ R20, R20, c[0x0][0x2d0], -R174 ;  /* 0x0000b40014147a23 */ /* 0x000fe200000108ae */
[----:B------:R-:W-:Y:S01]  /*16860*/  FMNMX.FTZ R133, R42, R3, !PT ;  /* 0x000000032a857209 */ /* 0x000fe20007810000 */
[----:B------:R-:W-:Y:S01]  /*16870*/  FMUL.FTZ R3, R0, c[0x0][0x2d0] ;  /* 0x0000b40000037a20 */ /* 0x000fe20000410000 */
[----:B------:R-:W-:Y:S01]  /*16880*/  MUFU.EX2 R176, R4 ;  /* 0x0000000400b07308 */ /* 0x000fe20000000800 */
[----:B------:R-:W-:Y:S01]  /*16890*/  FMUL.FTZ R173, R139, c[0x0][0x2d0] ;  /* 0x0000b4008bad7a20 */ /* 0x000fe20000410000 */
[----:B------:R-:W-:Y:S01]  /*168a0*/  FMNMX.FTZ R0, R43, R133, !PT ;  /* 0x000000852b007209 */ /* 0x000fe20007810000 */
[----:B------:R-:W-:Y:S01]  /*168b0*/  FADD.FTZ R2, -R139, R2 ;  /* 0x000000028b027221 */ /* 0x000fe20000010100 */
[----:B-1----:R-:W-:Y:S01]  /*168c0*/  FMNMX.FTZ R138, R138, R168, !PT ;  /* 0x000000a88a8a7209 */ /* 0x002fe20007810000 */
[----:B------:R-:W-:Y:S01]  /*168d0*/  FFMA.FTZ R21, R21, c[0x0][0x2d0], -R174 ;  /* 0x0000b40015157a23 */ /* 0x000fe200000108ae */
[----:B------:R-:W-:Y:S01]  /*168e0*/  FMNMX.FTZ R0, R46, R0, !PT ;  /* 0x000000002e007209 */ /* 0x000fe20007810000 */
[----:B------:R-:W-:Y:S01]  /*168f0*/  FMUL.FTZ R2, R2, c[0x0][0x2d0] ;  /* 0x0000b40002027a20 */ /* 0x000fe20000410000 */
[----:B------:R-:W-:Y:S01]  /*16900*/  LDSM.16.MT88.4 R168, [R166] ;  /* 0x00000000a6a8783b */ /* 0x000fe20000004200 */
[----:B------:R-:W-:Y:S01]  /*16910*/  FMUL.FTZ R172, R138, c[0x0][0x2d0] ;  /* 0x0000b4008aac7a20 */ /* 0x000fe20000410000 */
[----:B------:R1:W2:Y:S01]  /*16920*/  MUFU.EX2 R134, R3 ;  /* 0x0000000300867308 */ /* 0x0002a20000000800 */
[----:B------:R-:W-:Y:S01]  /*16930*/  FMNMX.FTZ R0, R47, R0, !PT ;  /* 0x000000002f007209 */ /* 0x000fe20007810000 */
[--C-:B------:R-:W-:Y:S02]  /*16940*/  FFMA.FTZ R22, R22, c[0x0][0x2d0], -R173.reuse ;  /* 0x0000b40016167a23 */ /* 0x100fe400000108ad */
[--C-:B------:R-:W-:Y:S02]  /*16950*/  FFMA.FTZ R23, R23, c[0x0][0x2d0], -R173.reuse ;  /* 0x0000b40017177a23 */ /* 0x100fe400000108ad */
[----:B------:R-:W-:Y:S02]  /*16960*/  FFMA.FTZ R25, R25, c[0x0][0x2d0], -R172 ;  /* 0x0000b40019197a23 */ /* 0x000fe400000108ac */
[--C-:B------:R-:W-:Y:S02]  /*16970*/  FFMA.FTZ R34, R34, c[0x0][0x2d0], -R173.reuse ;  /* 0x0000b40022227a23 */ /* 0x100fe400000108ad */
[----:B------:R3:W4:Y:S01]  /*16980*/  MUFU.EX2 R133, R2 ;  /* 0x0000000200857308 */ /* 0x0007220000000800 */
[--C-:B------:R-:W-:Y:S02]  /*16990*/  FFMA.FTZ R35, R35, c[0x0][0x2d0], -R173.reuse ;  /* 0x0000b40023237a23 */ /* 0x100fe400000108ad */
[----:B------:R-:W-:Y:S02]  /*169a0*/  FFMA.FTZ R142, R37, c[0x0][0x2d0], -R174 ;  /* 0x0000b400258e7a23 */ /* 0x000fe400000108ae */
[----:B------:R-:W-:Y:S02]  /*169b0*/  FFMA.FTZ R24, R24, c[0x0][0x2d0], -R172 ;  /* 0x0000b40018187a23 */ /* 0x000fe400000108ac */
[----:B------:R-:W-:Y:S02]  /*169c0*/  FFMA.FTZ R141, R48, c[0x0][0x2d0], -R174 ;  /* 0x0000b400308d7a23 */ /* 0x000fe400000108ae */
[--C-:B------:R-:W-:Y:S01]  /*169d0*/  FFMA.FTZ R48, R39, c[0x0][0x2d0], -R173.reuse ;  /* 0x0000b40027307a23 */ /* 0x100fe200000108ad */
[----:B------:R5:W-:Y:S01]  /*169e0*/  MUFU.EX2 R189, R20 ;  /* 0x0000001400bd7308 */ /* 0x000be20000000800 */
[--C-:B------:R-:W-:Y:S02]  /*169f0*/  FFMA.FTZ R50, R50, c[0x0][0x2d0], -R173.reuse ;  /* 0x0000b40032327a23 */ /* 0x100fe400000108ad */
[--C-:B------:R-:W-:Y:S01]  /*16a00*/  FFMA.FTZ R51, R51, c[0x0][0x2d0], -R173.reuse ;  /* 0x0000b40033337a23 */ /* 0x100fe200000108ad */
        /* <DEDUP_REMOVED lines=30> */
[----:B------:R-:W-:Y:S02]  /*16bf0*/  FMUL.FTZ R55, R133, R55 ;  /* 0x0000003785377220 */ /* 0x000fe40000410000 */
[--C-:B-----5:R-:W-:Y:S02]  /*16c00*/  FFMA.FTZ R20, R32, c[0x0][0x2d0], -R174.reuse ;  /* 0x0000b40020147a23 */ /* 0x120fe400000108ae */
[--C-:B-1----:R-:W-:Y:S02]  /*16c10*/  FFMA.FTZ R2, R5, c[0x0][0x2d0], -R174.reuse ;  /* 0x0000b40005027a23 */ /* 0x102fe400000108ae */
[----:B------:R-:W-:Y:S02]  /*16c20*/  FMUL.FTZ R5, R134, R153 ;  /* 0x0000009986057220 */ /* 0x000fe40000410000 */
[C---:B--2---:R-:W-:Y:S01]  /*16c30*/  FMUL.FTZ R104, R132.reuse, R104 ;  /* 0x0000006884687220 */ /* 0x044fe20000410000 */
[----:B------:R1:W-:Y:S01]  /*16c40*/  MUFU.EX2 R209, R2 ;  /* 0x0000000200d17308 */ /* 0x0003e20000000800 */
        /* <DEDUP_REMOVED lines=14> */
[--C-:B-1----:R-:W-:Y:S02]  /*16d30*/  FFMA.FTZ R2, R6, c[0x0][0x2d0], -R173.reuse ;  /* 0x0000b40006027a23 */ /* 0x102fe400000108ad */
[----:B------:R-:W-:Y:S02]  /*16d40*/  FMUL.FTZ R6, R133, R154 ;  /* 0x0000009a85067220 */ /* 0x000fe40000410000 */
[----:B------:R-:W-:Y:S01]  /*16d50*/  FMUL.FTZ R61, R132, R61 ;  /* 0x0000003d843d7220 */ /* 0x000fe20000410000 */
[----:B------:R1:W4:Y:S01]  /*16d60*/  MUFU.EX2 R175, R2 ;  /* 0x0000000200af7308 */ /* 0x0003220000000800 */
[C---:B------:R-:W-:Y:S02]  /*16d70*/  FMUL.FTZ R64, R134.reuse, R64 ;  /* 0x0000004086407220 */ /* 0x040fe40000410000 */
[C---:B------:R-:W-:Y:S02]  /*16d80*/  FMUL.FTZ R65, R134.reuse, R65 ;  /* 0x0000004186417220 */ /* 0x040fe40000410000 */
[--C-:B--2---:R-:W-:Y:S02]  /*16d90*/  FFMA.FTZ R3, R17, c[0x0][0x2d0], -R174.reuse ;  /* 0x0000b40011037a23 */ /* 0x104fe400000108ae */
[C---:B------:R-:W-:Y:S02]  /*16da0*/  FMUL.FTZ R17, R134.reuse, R161 ;  /* 0x000000a186117220 */ /* 0x040fe40000410000 */
[C---:B------:R-:W-:Y:S01]  /*16db0*/  FMUL.FTZ R66, R133.reuse, R66 ;  /* 0x0000004285427220 */ /* 0x040fe20000410000 */
[----:B------:R-:W2:Y:S01]  /*16dc0*/  MUFU.EX2 R217, R3 ;  /* 0x0000000300d97308 */ /* 0x000ea20000000800 */
[----:B------:R-:W-:Y:S02]  /*16dd0*/  FMUL.FTZ R67, R133, R67 ;  /* 0x0000004385437220 */ /* 0x000fe40000410000 */
[C---:B------:R-:W-:Y:S02]  /*16de0*/  FMUL.FTZ R68, R134.reuse, R68 ;  /* 0x0000004486447220 */ /* 0x040fe40000410000 */
[----:B---3--:R-:W-:Y:S02]  /*16df0*/  FFMA.FTZ R20, R33, c[0x0][0x2d0], -R174 ;  /* 0x0000b40021147a23 */ /* 0x008fe400000108ae */
        /* <DEDUP_REMOVED lines=14> */
[C---:B------:R-:W-:Y:S02]  /*16ee0*/  FMUL.FTZ R18, R133.reuse, R162 ;  /* 0x000000a285127220 */ /* 0x040fe40000410000 */
[C---:B------:R-:W-:Y:S01]  /*16ef0*/  FMUL.FTZ R81, R134.reuse, R81 ;  /* 0x0000005186517220 */ /* 0x040fe20000410000 */
        /* <DEDUP_REMOVED lines=9> */
[C---:B------:R-:W-:Y:S02]  /*16f90*/  FMUL.FTZ R19, R133.reuse, R163 ;  /* 0x000000a385137220 */ /* 0x040fe40000410000 */
[----:B------:R-:W-:Y:S01]  /*16fa0*/  LDSM.16.MT88.4 R160, [R166+0x800] ;  /* 0x00080000a6a0783b */ /* 0x000fe20000004200 */
[C---:B------:R-:W-:Y:S02]  /*16fb0*/  FMUL.FTZ R86, R133.reuse, R86 ;  /* 0x0000005685567220 */ /* 0x040fe40000410000 */
[C---:B------:R-:W-:Y:S02]  /*16fc0*/  FMUL.FTZ R87, R133.reuse, R87 ;  /* 0x0000005785577220 */ /* 0x040fe40000410000 */
[C---:B------:R-:W-:Y:S02]  /*16fd0*/  FMUL.FTZ R88, R132.reuse, R88 ;  /* 0x0000005884587220 */ /* 0x040fe40000410000 */
[----:B------:R-:W1:Y:S01]  /*16fe0*/  MUFU.EX2 R216, R0 ;  /* 0x0000000000d87308 */ /* 0x000e620000000800 */
[C---:B------:R-:W-:Y:S02]  /*16ff0*/  FMUL.FTZ R89, R132.reuse, R89 ;  /* 0x0000005984597220 */ /* 0x040fe40000410000 */
[----:B------:R-:W-:Y:S02]  /*17000*/  FMUL.FTZ R92, R132, R92 ;  /* 0x0000005c845c7220 */ /* 0x000fe40000410000 */
[--C-:B--2---:R-:W-:Y:S02]  /*17010*/  FFMA.FTZ R3, R8, c[0x0][0x2d0], -R172.reuse ;  /* 0x0000b40008037a23 */ /* 0x104fe400000108ac */
[C---:B------:R-:W-:Y:S02]  /*17020*/  FMUL.FTZ R8, R132.reuse, R148 ;  /* 0x0000009484087220 */ /* 0x040fe40000410000 */
[----:B------:R-:W-:Y:S01]  /*17030*/  FMUL.FTZ R93, R132, R93 ;  /* 0x0000005d845d7220 */ /* 0x000fe20000410000 */
[----:B------:R2:W-:Y:S01]  /*17040*/  MUFU.EX2 R205, R3 ;  /* 0x0000000300cd7308 */ /* 0x0005e20000000800 */
[C---:B------:R-:W-:Y:S02]  /*17050*/  FMUL.FTZ R96, R134.reuse, R96 ;  /* 0x0000006086607220 */ /* 0x040fe40000410000 */
[----:B------:R-:W-:Y:S02]  /*17060*/  FMUL.FTZ R97, R134, R97 ;  /* 0x0000006186617220 */ /* 0x000fe40000410000 */
[C---:B------:R-:W-:Y:S02]  /*17070*/  FMUL.FTZ R98, R133.reuse, R98 ;  /* 0x0000006285627220 */ /* 0x040fe40000410000 */
[----:B------:R-:W-:Y:S02]  /*17080*/  FMUL.FTZ R99, R133, R99 ;  /* 0x0000006385637220 */ /* 0x000fe40000410000 */
[--C-:B------:R-:W-:Y:S01]  /*17090*/  FFMA.FTZ R40, R40, c[0x0][0x2d0], -R172.reuse ;  /* 0x0000b40028287a23 */ /* 0x100fe200000108ac */
[----:B------:R3:W-:Y:S01]  /*170a0*/  MUFU.EX2 R184, R35 ;  /* 0x0000002300b87308 */ /* 0x0007e20000000800 */
[--C-:B------:R-:W-:Y:S02]  /*170b0*/  FFMA.FTZ R41, R41, c[0x0][0x2d0], -R172.reuse ;  /* 0x0000b40029297a23 */ /* 0x100fe400000108ac */
[----:B------:R-:W-:Y:S01]  /*170c0*/  FFMA.FTZ R44, R44, c[0x0][0x2d0], -R172 ;  /* 0x0000b4002c2c7a23 */ /* 0x000fe200000108ac */
[----:B-1----:R-:W-:Y:S01]  /*170d0*/  F2FP.PACK_AB R155, R216, R210 ;  /* 0x000000d2d89b723e */ /* 0x002fe200000000ff */
[----:B------:R-:W-:Y:S02]  /*170e0*/  FADD.FTZ R0, -R2, R135 ;  /* 0x0000008702007221 */ /* 0x000fe40000010100 */
[----:B------:R-:W-:Y:S02]  /*170f0*/  FFMA.FTZ R135, R49, c[0x0][0x2d0], -R174 ;  /* 0x0000b40031877a23 */ /* 0x000fe400000108ae */
[----:B------:R-:W-:Y:S01]  /*17100*/  FMUL.FTZ R0, R0, c[0x0][0x2d0] ;  /* 0x0000b40000007a20 */ /* 0x000fe20000410000 */
[----:B------:R1:W4:Y:S01]  /*17110*/  MUFU.EX2 R181, R24 ;  /* 0x0000001800b57308 */ /* 0x0003220000000800 */
[----:B------:R-:W-:Y:S02]  /*17120*/  FFMA.FTZ R49, R38, c[0x0][0x2d0], -R173 ;  /* 0x0000b40026317a23 */ /* 0x000fe400000108ad */
[--C-:B------:R-:W-:Y:S02]  /*17130*/  FFMA.FTZ R45, R45, c[0x0][0x2d0], -R172.reuse ;  /* 0x0000b4002d2d7a23 */ /* 0x100fe400000108ac */
[--C-:B--2---:R-:W-:Y:S02]  /*17140*/  FFMA.FTZ R3, R9, c[0x0][0x2d0], -R172.reuse ;  /* 0x0000b40009037a23 */ /* 0x104fe400000108ac */
[----:B------:R-:W-:Y:S03]  /*17150*/  FMUL.FTZ R9, R132, R149 ;  /* 0x0000009584097220 */ /* 0x000fe60000410000 */
[----:B------:R2:W5:Y:S01]  /*17160*/  MUFU.EX2 R206, R3 ;  /* 0x0000000300ce7308 */ /* 0x0005620000000800 */
[----:B---3--:R-:W-:Y:S09]  /*17170*/  LDSM.16.MT88.4 R32, [R167+0x400] ;  /* 0x00040000a720783b */ /* 0x008ff20000004200 */
[----:B------:R-:W3:Y:S01]  /*17180*/  MUFU.EX2 R0, R0 ;  /* 0x0000000000007308 */ /* 0x000ee20000000800 */
[--C-:B-1----:R-:W-:Y:S01]  /*17190*/  FFMA.FTZ R24, R28, c[0x0][0x2d0], -R172.reuse ;  /* 0x0000b4001c187a23 */ /* 0x102fe200000108ac */
[----:B----4-:R-:W-:Y:S08]  /*171a0*/  F2FP.PACK_AB R28, R182, R181 ;  /* 0x000000b5b61c723e */ /* 0x010ff000000000ff */
[----:B------:R-:W-:Y:S01]  /*171b0*/  MUFU.EX2 R177, R24 ;  /* 0x0000001800b17308 */ /* 0x000fe20000000800 */
[--C-:B--2---:R-:W-:Y:S01]  /*171c0*/  FFMA.FTZ R3, R12, c[0x0][0x2d0], -R172.reuse ;  /* 0x0000b4000c037a23 */ /* 0x104fe200000108ac */
[----:B-----5:R-:W-:Y:S01]  /*171d0*/  F2FP.PACK_AB R148, R206, R205 ;  /* 0x000000cdce94723e */ /* 0x020fe200000000ff */
[----:B------:R-:W-:Y:S07]  /*171e0*/  FMUL.FTZ R12, R132, R156 ;  /* 0x0000009c840c7220 */ /* 0x000fee0000410000 */
[----:B------:R1:W-:Y:S01]  /*171f0*/  MUFU.EX2 R214, R3 ;  /* 0x0000000300d67308 */ /* 0x0003e20000000800 */
        /* <DEDUP_REMOVED lines=25> */
[----:B------:R-:W-:Y:S05]  /*17390*/  FMUL.FTZ R95, R0, R95 ;  /* 0x0000005f005f7220 */ /* 0x000fea0000410000 */
[----:B------:R-:W-:Y:S01]  /*173a0*/  MUFU.EX2 R51, R51 ;  /* 0x0000003300337308 */ /* 0x000fe20000000800 */
[----:B-1----:R-:W-:Y:S04]  /*173b0*/  FMUL.FTZ R3, R2, c[0x0][0x2d0] ;  /* 0x0000b40002037a20 */ /* 0x002fe80000410000 */
[--C-:B------:R-:W-:Y:S02]  /*173c0*/  FFMA.FTZ R4, R10, c[0x0][0x2d0], -R3.reuse ;  /* 0x0000b4000a047a23 */ /* 0x100fe40000010803 */
[----:B------:R-:W-:Y:S01]  /*173d0*/  FMUL.FTZ R10, R0, R150 ;  /* 0x00000096000a7220 */ /* 0x000fe20000410000 */
[----:B--2---:R-:W-:Y:S02]  /*173e0*/  F2FP.PACK_AB R150, R215, R214 ;  /* 0x000000d6d796723e */ /* 0x004fe400000000ff */
[----:B------:R1:W-:Y:S01]  /*173f0*/  MUFU.EX2 R191, R4 ;  /* 0x0000000400bf7308 */ /* 0x0003e20000000800 */
[--C-:B------:R-:W-:Y:S02]  /*17400*/  FFMA.FTZ R26, R26, c[0x0][0x2d0], -R3.reuse ;  /* 0x0000b4001a1a7a23 */ /* 0x100fe40000010803 */
[--C-:B------:R-:W-:Y:S02]  /*17410*/  FFMA.FTZ R27, R27, c[0x0][0x2d0], -R3.reuse ;  /* 0x0000b4001b1b7a23 */ /* 0x100fe40000010803 */
[--C-:B------:R-:W-:Y:S02]  /*17420*/  FFMA.FTZ R42, R42, c[0x0][0x2d0], -R3.reuse ;  /* 0x0000b4002a2a7a23 */ /* 0x100fe40000010803 */
[--C-:B------:R-:W-:Y:S02]  /*17430*/  FFMA.FTZ R43, R43, c[0x0][0x2d0], -R3.reuse ;  /* 0x0000b4002b2b7a23 */ /* 0x100fe40000010803 */
[--C-:B------:R-:W-:Y:S01]  /*17440*/  FFMA.FTZ R46, R46, c[0x0][0x2d0], -R3.reuse ;  /* 0x0000b4002e2e7a23 */ /* 0x100fe20000010803 */
[----:B------:R-:W-:Y:S10]  /*17450*/  MUFU.EX2 R179, R26 ;  /* 0x0000001a00b37308 */ /* 0x000ff40000000800 */
[----:B------:R2:W-:Y:S01]  /*17460*/  MUFU.EX2 R180, R27 ;  /* 0x0000001b00b47308 */ /* 0x0005e20000000800 */
[--C-:B-1----:R-:W-:Y:S02]  /*17470*/  FFMA.FTZ R4, R11, c[0x0][0x2d0], -R3.reuse ;  /* 0x0000b4000b047a23 */ /* 0x102fe40000010803 */
[----:B------:R-:W-:Y:S07]  /*17480*/  FMUL.FTZ R11, R0, R151 ;  /* 0x00000097000b7220 */ /* 0x000fee0000410000 */
[----:B------:R1:W3:Y:S10]  /*17490*/  MUFU.EX2 R207, R4 ;  /* 0x0000000400cf7308 */ /* 0x0002f40000000800 */
[----:B------:R-:W-:Y:S01]  /*174a0*/  MUFU.EX2 R42, R42 ;  /* 0x0000002a002a7308 */ /* 0x000fe20000000800 */
[----:B--2---:R-:W-:Y:S09]  /*174b0*/  LDSM.16.MT88.4 R24, [R166+0x400] ;  /* 0x00040000a618783b */ /* 0x004ff20000004200 */
[----:B------:R-:W-:Y:S01]  /*174c0*/  MUFU.EX2 R43, R43 ;  /* 0x0000002b002b7308 */ /* 0x000fe20000000800 */
[--C-:B-1----:R-:W-:Y:S01]  /*174d0*/  FFMA.FTZ R4, R14, c[0x0][0x2d0], -R3.reuse ;  /* 0x0000b4000e047a23 */ /* 0x102fe20000010803 */
[----:B---3--:R-:W-:Y:S01]  /*174e0*/  F2FP.PACK_AB R149, R207, R191 ;  /* 0x000000bfcf95723e */ /* 0x008fe200000000ff */
[C---:B------:R-:W-:Y:S07]  /*174f0*/  FMUL.FTZ R14, R0.reuse, R158 ;  /* 0x0000009e000e7220 */ /* 0x040fee0000410000 */
[----:B------:R1:W2:Y:S02]  /*17500*/  MUFU.EX2 R212, R4 ;  /* 0x0000000400d47308 */ /* 0x0002a40000000800 */
[----:B-1----:R-:W-:Y:S02]  /*17510*/  FFMA.FTZ R4, R15, c[0x0][0x2d0], -R3 ;  /* 0x0000b4000f047a23 */ /* 0x002fe40000010803 */
[C---:B------:R-:W-:Y:S06]  /*17520*/  FMUL.FTZ R15, R0.reuse, R159 ;  /* 0x0000009f000f7220 */ /* 0x040fec0000410000 */
[----:B------:R1:W3:Y:S01]  /*17530*/  MUFU.EX2 R213, R4 ;  /* 0x0000000400d57308 */ /* 0x0002e20000000800 */
[----:B------:R-:W4:Y:S01]  /*17540*/  LDSM.16.MT88.4 R156, [R167] ;  /* 0x00000000a79c783b */ /* 0x000f220000004200 */
[----:B------:R-:W-:Y:S04]  /*17550*/  FFMA.FTZ R0, R0, R243, R191 ;  /* 0x000000f300007223 */ /* 0x000fe800000100bf */
[----:B------:R-:W-:Y:S04]  /*17560*/  FADD.FTZ R0, R207, R0 ;  /* 0x00000000cf007221 */ /* 0x000fe80000010000 */
[----:B--2---:R-:W-:Y:S02]  /*17570*/  FADD.FTZ R0, R212, R0 ;  /* 0x00000000d4007221 */ /* 0x004fe40000010000 */
[C---:B-1----:R-:W-:Y:S01]  /*17580*/  FMUL.FTZ R4, R134.reuse, R152 ;  /* 0x0000009886047220 */ /* 0x042fe20000410000 */
[----:B------:R-:W-:Y:S01]  /*17590*/  F2FP.PACK_AB R152, R209, R176 ;  /* 0x000000b0d198723e */ /* 0x000fe200000000ff */
[----:B------:R-:W-:Y:S01]  /*175a0*/  FFMA.FTZ R134, R134, R242, R176 ;  /* 0x000000f286867223 */ /* 0x000fe200000100b0 */
[C---:B---3--:R-:W-:Y:S01]  /*175b0*/  F2FP.PACK_AB R151, R213.reuse, R212 ;  /* 0x000000d4d597723e */ /* 0x048fe200000000ff */
[----:B------:R-:W-:Y:S04]  /*175c0*/  FADD.FTZ R0, R213, R0 ;  /* 0x00000000d5007221 */ /* 0x000fe80000010000 */
[-C--:B------:R-:W-:Y:S08]  /*175d0*/  HMMA.16816.F32 R4, R152, R168.reuse, R4 ;  /* 0x000000a89804723c */ /* 0x080ff00000001804 */
[C---:B------:R-:W-:Y:S01]  /*175e0*/  HMMA.16816.F32 R8, R148.reuse, R168, R8 ;  /* 0x000000a89408723c */ /* 0x040fe20000001808 */
[----:B------:R-:W-:Y:S07]  /*175f0*/  MUFU.EX2 R169, R142 ;  /* 0x0000008e00a97308 */ /* 0x000fee0000000800 */
[-C--:B------:R-:W-:Y:S03]  /*17600*/  HMMA.16816.F32 R12, R148, R170.reuse, R12 ;  /* 0x000000aa940c723c */ /* 0x080fe6000000180c */
[----:B------:R-:W-:Y:S05]  /*17610*/  MUFU.EX2 R142, R49 ;  /* 0x00000031008e7308 */ /* 0x000fea0000000800 */
[C---:B------:R-:W-:Y:S05]  /*17620*/  HMMA.16816.F32 R16, R152.reuse, R170, R16 ;  /* 0x000000aa9810723c */ /* 0x040fea0000001810 */
[----:B------:R-:W-:Y:S03]  /*17630*/  MUFU.EX2 R168, R48 ;  /* 0x0000003000a87308 */ /* 0x000fe60000000800 */
[-C--:B----4-:R-:W-:Y:S07]  /*17640*/  HMMA.16816.F32 R100, R152, R156.reuse, R100 ;  /* 0x0000009c9864723c */ /* 0x090fee0000001864 */
[----:B------:R-:W-:Y:S01]  /*17650*/  MUFU.EX2 R49, R40 ;  /* 0x0000002800317308 */ /* 0x000fe20000000800 */
[C---:B------:R-:W-:Y:S08]  /*17660*/  HMMA.16816.F32 R104, R148.reuse, R156, R104 ;  /* 0x0000009c9468723c */ /* 0x040ff00000001868 */
[-C--:B------:R-:W-:Y:S01]  /*17670*/  HMMA.16816.F32 R108, R148, R158.reuse, R108 ;  /* 0x0000009e946c723c */ /* 0x080fe2000000186c */
[----:B------:R-:W-:Y:S07]  /*17680*/  MUFU.EX2 R48, R41 ;  /* 0x0000002900307308 */ /* 0x000fee0000000800 */
[C---:B------:R-:W-:Y:S01]  /*17690*/  HMMA.16816.F32 R112, R152.reuse, R158, R112 ;  /* 0x0000009e9870723c */ /* 0x040fe20000001870 */
[----:B------:R-:W1:Y:S02]  /*176a0*/  LDSM.16.MT88.4 R156, [R166+0xc00] ;  /* 0x000c0000a69c783b */ /* 0x000e640000004200 */
[----:B------:R-:W-:Y:S10]  /*176b0*/  MUFU.EX2 R40, R44 ;  /* 0x0000002c00287308 */ /* 0x000ff40000000800 */
[----:B------:R-:W-:Y:S01]  /*176c0*/  MUFU.EX2 R41, R45 ;  /* 0x0000002d00297308 */ /* 0x000fe20000000800 */
        /* <DEDUP_REMOVED lines=21> */
[----:B------:R-:W-:Y:S01]  /*17820*/  FFMA.FTZ R148, R36, c[0x0][0x2d0], -R174 ;  /* 0x0000b40024947a23 */ /* 0x000fe200000108ae */
[----:B------:R-:W-:Y:S01]  /*17830*/  HMMA.16816.F32 R96, R152, R22, R96 ;  /* 0x000000169860723c */ /* 0x000fe20000001860 */
[----:B------:R-:W3:Y:S04]  /*17840*/  LDSM.16.MT88.4 R36, [R166+0x1000] ;  /* 0x00100000a624783b */ /* 0x000ee80000004200 */
[----:B------:R4:W-:Y:S02]  /*17850*/  MUFU.EX2 R170, R21 ;  /* 0x0000001500aa7308 */ /* 0x0009e40000000800 */
[----:B------:R-:W-:Y:S02]  /*17860*/  F2FP.PACK_AB R22, R185, R186 ;  /* 0x000000bab916723e */ /* 0x000fe400000000ff */
[----:B------:R-:W-:Y:S03]  /*17870*/  F2FP.PACK_AB R23, R184, R183 ;  /* 0x000000b7b817723e */ /* 0x000fe600000000ff */
[--C-:B-1----:R-:W-:Y:S01]  /*17880*/  FFMA.FTZ R20, R30, c[0x0][0x2d0], -R3.reuse ;  /* 0x0000b4001e147a23 */ /* 0x102fe20000010803 */
[----:B--2---:R-:W-:Y:S01]  /*17890*/  F2FP.PACK_AB R30, R178, R177 ;  /* 0x000000b1b21e723e */ /* 0x004fe200000000ff */
[----:B------:R-:W-:Y:S02]  /*178a0*/  FFMA.FTZ R3, R47, c[0x0][0x2d0], -R3 ;  /* 0x0000b4002f037a23 */ /* 0x000fe40000010803 */
[----:B------:R1:W2:Y:S01]  /*178b0*/  MUFU.EX2 R171, R20 ;  /* 0x0000001400ab7308 */ /* 0x0002a20000000800 */
[----:B------:R-:W-:Y:S01]  /*178c0*/  FFMA.FTZ R47, R133, R241, R175 ;  /* 0x000000f1852f7223 */ /* 0x000fe200000100af */
[----:B----4-:R-:W-:Y:S08]  /*178d0*/  F2FP.PACK_AB R21, R187, R188 ;  /* 0x000000bcbb15723e */ /* 0x010ff000000000ff */
[----:B------:R-:W-:Y:S01]  /*178e0*/  MUFU.EX2 R133, R148 ;  /* 0x0000009400857308 */ /* 0x000fe20000000800 */
[----:B-1----:R-:W-:Y:S02]  /*178f0*/  F2FP.PACK_AB R20, R190, R189 ;  /* 0x000000bdbe14723e */ /* 0x002fe400000000ff */
[----:B--2---:R-:W-:Y:S05]  /*17900*/  F2FP.PACK_AB R31, R170, R171 ;  /* 0x000000abaa1f723e */ /* 0x004fea00000000ff */
[-C--:B------:R-:W-:Y:S08]  /*17910*/  HMMA.16816.F32 R4, R20, R24.reuse, R4 ;  /* 0x000000181404723c */ /* 0x080ff00000001804 */
        /* <DEDUP_REMOVED lines=10> */
[C---:B------:R-:W-:Y:S08]  /*179c0*/  HMMA.16816.F32 R120, R28.reuse, R36, R120 ;  /* 0x000000241c78723c */ /* 0x040ff00000001878 */
[-C--:B------:R-:W-:Y:S08]  /*179d0*/  HMMA.16816.F32 R124, R28, R38.reuse, R124 ;  /* 0x000000261c7c723c */ /* 0x080ff0000000187c */
[C---:B------:R-:W-:Y:S01]  /*179e0*/  HMMA.16816.F32 R128, R20.reuse, R38, R128 ;  /* 0x000000261480723c */ /* 0x040fe20000001880 */
[----:B------:R-:W3:Y:S07]  /*179f0*/  LDSM.16.MT88.4 R36, [R167+0x1c00] ;  /* 0x001c0000a724783b */ /* 0x000eee0000004200 */
[-C--:B-1----:R-:W-:Y:S08]  /*17a00*/  HMMA.16816.F32 R52, R20, R24.reuse, R52 ;  /* 0x000000181434723c */ /* 0x082ff00000001834 */
[C---:B------:R-:W-:Y:S07]  /*17a10*/  HMMA.16816.F32 R56, R28.reuse, R24, R56 ;  /* 0x000000181c38723c */ /* 0x040fee0000001838 */
[----:B------:R-:W-:Y:S01]  /*17a20*/  FADD.FTZ R25, R209, R134 ;  /* 0x00000086d1197221 */ /* 0x000fe20000010000 */
[-C--:B------:R-:W-:Y:S04]  /*17a30*/  HMMA.16816.F32 R60, R28, R26.reuse, R60 ;  /* 0x0000001a1c3c723c */ /* 0x080fe8000000183c */
[----:B------:R-:W-:Y:S04]  /*17a40*/  FADD.FTZ R24, R208, R47 ;  /* 0x0000002fd0187221 */ /* 0x000fe80000010000 */
[C---:B------:R-:W-:Y:S07]  /*17a50*/  HMMA.16816.F32 R64, R20.reuse, R26, R64 ;  /* 0x0000001a1440723c */ /* 0x040fee0000001840 */
[----:B------:R-:W-:Y:S01]  /*17a60*/  F2FP.PACK_AB R26, R41, R40 ;  /* 0x00000028291a723e */ /* 0x000fe200000000ff */
[-C--:B--2---:R-:W-:Y:S08]  /*17a70*/  HMMA.16816.F32 R68, R20, R32.reuse, R68 ;  /* 0x000000201444723c */ /* 0x084ff00000001844 */
[C---:B------:R-:W-:Y:S07]  /*17a80*/  HMMA.16816.F32 R72, R28.reuse, R32, R72 ;  /* 0x000000201c48723c */ /* 0x040fee0000001848 */
[----:B------:R-:W-:Y:S01]  /*17a90*/  FADD.FTZ R32, R210, R24 ;  /* 0x00000018d2207221 */ /* 0x000fe20000010000 */
[-C--:B------:R-:W-:Y:S04]  /*17aa0*/  HMMA.16816.F32 R76, R28, R34.reuse, R76 ;  /* 0x000000221c4c723c */ /* 0x080fe8000000184c */
[----:B------:R-:W-:Y:S04]  /*17ab0*/  F2FP.PACK_AB R24, R48, R49 ;  /* 0x000000313018723e */ /* 0x000fe800000000ff */
[C---:B------:R-:W-:Y:S01]  /*17ac0*/  HMMA.16816.F32 R80, R20.reuse, R34, R80 ;  /* 0x000000221450723c */ /* 0x040fe20000001850 */
[----:B------:R1:W-:Y:S07]  /*17ad0*/  MUFU.EX2 R34, R3 ;  /* 0x0000000300227308 */ /* 0x0003ee0000000800 */
[-C--:B---3--:R-:W-:Y:S03]  /*17ae0*/  HMMA.16816.F32 R84, R20, R36.reuse, R84 ;  /* 0x000000241454723c */ /* 0x088fe60000001854 */
        /* <DEDUP_REMOVED lines=80> */
.L_x_1311:
[----:B------:R-:W-:Y:S07]  /*17ff0*/  @!UPT UIADD3 URZ, URZ, URZ, URZ ;  /* 0x0000003f3f3ff290 */ /* 0x000fee000fffe03f */
[----:B------:R-:W-:Y:S02]  /*18000*/  MOV R9, 0x1f ;  /* 0x0000001f00097802 */ /* 0x000fe40000000f00 */
[----:B------:R-:W-:Y:S01]  /*18010*/  MOV R8, 0xffffffff ;  /* 0xffffffff00087802 */ /* 0x000fe20000000f00 */
[----:B------:R-:W-:Y:S06]  /*18020*/  BRA.DIV ~URZ, `(.L_x_1315) ;  /* 0x000059a27f007947 */ /* 0x000fec000b800000 */
[----:B------:R1:W2:Y:S02]  /*18030*/  SHFL.BFLY PT, R0, R242, 0x2, 0x1f ;  /* 0x0c401f00f2007f89 */ /* 0x0002a400000e0000 */
.L_x_1395:
        /* <DEDUP_REMOVED lines=15> */
.L_x_1396:
        /* <DEDUP_REMOVED lines=13> */
[----:B------:R-:W2:Y:S01]  /*18200*/  @P3 MUFU.LG2 R8, R7 ;  /* 0x0000000700083308 */ /* 0x000ea20000000c00 */
[----:B-1----:R-:W-:-:S07]  /*18210*/  FMUL.FTZ R168, R0, R100 ;  /* 0x0000006400a87220 */ /* 0x002fce0000410000 */
[----:B------:R-:W1:Y:S01]  /*18220*/  @P2 MUFU.LG2 R7, R6 ;  /* 0x0000000600072308 */ /* 0x000e620000000c00 */
[C---:B------:R-:W-:Y:S02]  /*18230*/  FMUL.FTZ R169, R0.reuse, R101 ;  /* 0x0000006500a97220 */ /* 0x040fe40000410000 */
[C---:B------:R-:W-:Y:S02]  /*18240*/  FMUL.FTZ R152, R0.reuse, R152 ;  /* 0x0000009800987220 */ /* 0x040fe40000410000 */
[C---:B------:R-:W-:Y:S02]  /*18250*/  FMUL.FTZ R153, R0.reuse, R153 ;  /* 0x0000009900997220 */ /* 0x040fe40000410000 */
[C---:B------:R-:W-:Y:S01]  /*18260*/  FMUL.FTZ R160, R0.reuse, R160 ;  /* 0x000000a000a07220 */ /* 0x040fe20000410000 */
[----:B------:R-:W3:Y:S01]  /*18270*/  @P2 MUFU.RCP R3, R6 ;  /* 0x0000000600032308 */ /* 0x000ee20000001000 */
[C---:B------:R-:W-:Y:S02]  /*18280*/  FMUL.FTZ R161, R0.reuse, R161 ;  /* 0x000000a100a17220 */ /* 0x040fe40000410000 */
[----:B------:R-:W-:-:S02]  /*18290*/  FMUL.FTZ R172, R0, R112 ;  /* 0x0000007000ac7220 */ /* 0x000fc40000410000 */
[C---:B------:R-:W-:Y:S02]  /*182a0*/  FMUL.FTZ R173, R0.reuse, R113 ;  /* 0x0000007100ad7220 */ /* 0x040fe40000410000 */
[C---:B------:R-:W-:Y:S01]  /*182b0*/  FMUL.FTZ R174, R0.reuse, R116 ;  /* 0x0000007400ae7220 */ /* 0x040fe20000410000 */
[----:B------:R-:W-:Y:S01]  /*182c0*/  @P1 MUFU.RCP R2, R5 ;  /* 0x0000000500021308 */ /* 0x000fe20000001000 */
        /* <DEDUP_REMOVED lines=15> */
[----:B------:R4:W5:Y:S01]  /*183c0*/  @P1 MUFU.LG2 R0, R5 ;  /* 0x0000000500001308 */ /* 0x0009620000000c00 */
[----:B--2---:R-:W-:-:S02]  /*183d0*/  @P3 FMUL.FTZ R9, R8, 0.69314718246459960938 ;  /* 0x3f31721808093820 */ /* 0x004fc40000410000 */
[----:B-1----:R-:W-:Y:S02]  /*183e0*/  @P2 FMUL.FTZ R8, R7, 0.69314718246459960938 ;  /* 0x3f31721807082820 */ /* 0x002fe40000410000 */
[C---:B---3--:R-:W-:Y:S02]  /*183f0*/  FMUL.FTZ R112, R3.reuse, R118 ;  /* 0x0000007603707220 */ /* 0x048fe40000410000 */
[C---:B------:R-:W-:Y:S02]  /*18400*/  FMUL.FTZ R113, R3.reuse, R119 ;  /* 0x0000007703717220 */ /* 0x040fe40000410000 */
[C---:B------:R-:W-:Y:S02]  /*18410*/  FMUL.FTZ R170, R3.reuse, R102 ;  /* 0x0000006603aa7220 */ /* 0x040fe40000410000 */
[C---:B------:R-:W-:Y:S02]  /*18420*/  FMUL.FTZ R171, R3.reuse, R103 ;  /* 0x0000006703ab7220 */ /* 0x040fe40000410000 */
[----:B------:R-:W-:-:S02]  /*18430*/  FMUL.FTZ R116, R3, R130 ;  /* 0x0000008203747220 */ /* 0x000fc40000410000 */
[C---:B------:R-:W-:Y:S01]  /*18440*/  FMUL.FTZ R117, R3.reuse, R131 ;  /* 0x0000008303757220 */ /* 0x040fe20000410000 */
[----:B----4-:R-:W-:Y:S01]  /*18450*/  @P2 MOV R5, 0x3f317218 ;  /* 0x3f31721800052802 */ /* 0x010fe20000000f00 */
[----:B-----5:R-:W-:Y:S01]  /*18460*/  @P1 FMUL.FTZ R7, R0, 0.69314718246459960938 ;  /* 0x3f31721800071820 */ /* 0x020fe20000410000 */
        /* <DEDUP_REMOVED lines=45> */
[----:B------:R2:W3:Y:S01]  /*18740*/  @P0 MUFU.LG2 R2, R4 ;  /* 0x0000000400020308 */ /* 0x0004e20000000c00 */
[----:B------:R-:W-:Y:S02]  /*18750*/  @P3 FMUL.FTZ R6, R3, c[0x0][0x2d0] ;  /* 0x0000b40003063a20 */ /* 0x000fe40000410000 */
[----:B------:R-:W-:Y:S02]  /*18760*/  @P1 FMUL.FTZ R3, R10, c[0x0][0x2d0] ;  /* 0x0000b4000a031a20 */ /* 0x000fe40000410000 */
[----:B------:R-:W-:Y:S02]  /*18770*/  @P2 FMUL.FTZ R5, R5, c[0x0][0x2d0] ;  /* 0x0000b40005052a20 */ /* 0x000fe40000410000 */
[----:B------:R-:W-:Y:S01]  /*18780*/  @P1 FFMA.FTZ R23, R3, R138, R7 ;  /* 0x0000008a03171223 */ /* 0x000fe20000010007 */
[----:B------:R-:W-:Y:S01]  /*18790*/  @P0 MOV R3, 0x3f317218 ;  /* 0x3f31721800030802 */ /* 0x000fe20000000f00 */
[----:B-1----:R-:W-:-:S02]  /*187a0*/  FMUL.FTZ R84, R0, R58 ;  /* 0x0000003a00547220 */ /* 0x002fc40000410000 */
[C---:B------:R-:W-:Y:S02]  /*187b0*/  FMUL.FTZ R85, R0.reuse, R59 ;  /* 0x0000003b00557220 */ /* 0x040fe40000410000 */
[----:B------:R-:W-:Y:S02]  /*187c0*/  @P0 FMUL.FTZ R3, R3, c[0x0][0x2d0] ;  /* 0x0000b40003030a20 */ /* 0x000fe40000410000 */
[----:B------:R-:W-:Y:S01]  /*187d0*/  FMUL.FTZ R76, R0, R62 ;  /* 0x0000003e004c7220 */ /* 0x000fe20000410000 */
[----:B--2---:R-:W-:Y:S01]  /*187e0*/  MOV R4, 0x1 ;  /* 0x0000000100047802 */ /* 0x004fe20000000f00 */
[----:B---3--:R-:W-:Y:S02]  /*187f0*/  @P0 FMUL.FTZ R2, R2, 0.69314718246459960938 ;  /* 0x3f31721802020820 */ /* 0x008fe40000410000 */
        /* <DEDUP_REMOVED lines=25> */
.L_x_1246:
        /* <DEDUP_REMOVED lines=19> */
.L_x_1318:
[----:B--2---:R-:W-:Y:S05]  /*18ac0*/  BSYNC B0 ;  /* 0x0000000000007941 */ /* 0x004fea0003800000 */
.L_x_1317:
        /* <DEDUP_REMOVED lines=16> */
[----:B------:R-:W-:Y:S01]  /*18bd0*/  F2FP.PACK_AB R4, R83, R82 ;  /* 0x000000525304723e */ /* 0x000fe200000000ff */
[----:B------:R-:W4:Y:S01]  /*18be0*/  LDL.LU R11, [R1+0x30] ;  /* 0x00003000010b7983 */ /* 0x000f220000300800 */
[----:B------:R-:W-:Y:S02]  /*18bf0*/  F2FP.PACK_AB R5, R77, R76 ;  /* 0x0000004c4d05723e */ /* 0x000fe400000000ff */
[----:B------:R-:W-:-:S04]  /*18c00*/  ISETP.NE.U32.AND P0, PT, RZ, c[0x0][0x508], PT ;  /* 0x00014200ff007a0c */ /* 0x000fc80003f05070 */
[----:B------:R-:W-:Y:S02]  /*18c10*/  ISETP.NE.AND.EX P1, PT, RZ, c[0x0][0x50c], PT, P0 ;  /* 0x00014300ff007a0c */ /* 0x000fe40003f25300 */
[----:B------:R-:W-:-:S04]  /*18c20*/  ISETP.NE.U32.AND P2, PT, RZ, c[0x0][0x500], PT ;  /* 0x00014000ff007a0c */ /* 0x000fc80003f45070 */
[----:B------:R-:W-:Y:S01]  /*18c30*/  ISETP.NE.AND.EX P2, PT, RZ, c[0x0][0x504], PT, P2 ;  /* 0x00014100ff007a0c */ /* 0x000fe20003f45320 */
        /* <DEDUP_REMOVED lines=85> */
[----:B------:R-:W-:Y:S04]  /*19190*/  STS [R6+0x5080], R2 ;  /* 0x0050800206007388 */ /* 0x000fe80000000800 */
[----:B------:R2:W-:Y:S01]  /*191a0*/  STS [R6+0x5280], R0 ;  /* 0x0052800006007388 */ /* 0x0005e20000000800 */
[----:B-1----:R-:W-:Y:S02]  /*191b0*/  F2FP.PACK_AB R3, R41, R40 ;  /* 0x000000282903723e */ /* 0x002fe400000000ff */
[----:B--2---:R-:W-:-:S03]  /*191c0*/  F2FP.PACK_AB R0, R39, R38 ;  /* 0x000000262700723e */ /* 0x004fc600000000ff */
[----:B------:R-:W-:Y:S04]  /*191d0*/  STS [R12+0x5000], R3 ;  /* 0x005000030c007388 */ /* 0x000fe80000000800 */
[----:B------:R1:W-:Y:S04]  /*191e0*/  STS [R12+0x5200], R0 ;  /* 0x005200000c007388 */ /* 0x0003e80000000800 */
[----:B------:R-:W-:Y:S01]  /*191f0*/  BAR.SYNC.DEFER_BLOCKING 0x1, 0x80 ;  /* 0x0042000000007b1d */ /* 0x000fe20000010000 */
[----:B------:R-:W-:Y:S01]  /*19200*/  @P1 LEA R4, P0, R9, c[0x0][0x508], 0x2 ;  /* 0x0001420009041a11 */ /* 0x000fe200078010ff */
[----:B------:R-:W-:-:S02]  /*19210*/  IMAD.MOV.U32 R6, RZ, RZ, 0x4 ;  /* 0x00000004ff067424 */ /* 0x000fc400078e00ff */
[----:B------:R-:W-:Y:S01]  /*19220*/  IMAD.MOV.U32 R10, RZ, RZ, c[0x0][0x388] ;  /* 0x0000e200ff0a7624 */ /* 0x000fe200078e00ff */
[C---:B------:R-:W-:Y:S01]  /*19230*/  @P1 LEA.HI.X R5, R9.reuse, c[0x0][0x50c], R8, 0x2, P0 ;  /* 0x0001430009051a11 */ /* 0x040fe200000f1408 */
[----:B------:R-:W-:Y:S02]  /*19240*/  IMAD.MOV.U32 R2, RZ, RZ, RZ ;  /* 0x000000ffff027224 */ /* 0x000fe400078e00ff */
[----:B------:R-:W-:Y:S02]  /*19250*/  IMAD.WIDE R6, R9, R6, c[0x0][0x500] ;  /* 0x0001400009067625 */ /* 0x000fe400078e0206 */
[----:B------:R2:W5:Y:S04]  /*19260*/  @P1 LDG.E R10, [R4.64] ;  /* 0x00000006040a1981 */ /* 0x000568000c1e1900 */
[----:B------:R2:W5:Y:S01]  /*19270*/  @P2 LDG.E R2, [R6.64] ;  /* 0x0000000606022981 */ /* 0x000562000c1e1900 */
[----:B------:R-:W-:-:S04]  /*19280*/  ISETP.NE.AND P0, PT, R11, RZ, PT ;  /* 0x000000ff0b00720c */ /* 0x000fc80003f05270 */
[----:B-1----:R-:W-:Y:S01]  /*19290*/  SEL R0, R11, c[0x0][0x3d4], P0 ;  /* 0x0000f5000b007a07 */ /* 0x002fe20000000000 */
[----:B------:R-:W-:Y:S05]  /*192a0*/  @P1 BRA `(.L_x_1321) ;  /* 0x0000004000001947 */ /* 0x000fea0003800000 */
[----:B------:R-:W-:Y:S05]  /*192b0*/  @!P2 BRA `(.L_x_1321) ;  /* 0x000000300000a947 */ /* 0x000fea0003800000 */
[----:B-----5:R1:W3:Y:S04]  /*192c0*/  LDG.E R10, [R6.64] ;  /* 0x00000006060a7981 */ /* 0x0202e8000c1e1900 */
[----:B-12---:R-:W3:Y:S02]  /*192d0*/  LDG.E R6, [R6.64+0x4] ;  /* 0x0000040606067981 */ /* 0x006ee4000c1e1900 */
[----:B---3--:R-:W-:Y:S02]  /*192e0*/  IADD3 R10, -R10, R6, RZ ;  /* 0x000000060a0a7210 */ /* 0x008fe40007ffe1ff */
.L_x_1321:
[----:B------:R-:W3:Y:S04]  /*192f0*/  LDL R3, [R1+0x8c] ;  /* 0x00008c0001037983 */ /* 0x000ee80000100800 */
[----:B------:R-:W3:Y:S04]  /*19300*/  LDL R78, [R1+0x48] ;  /* 0x00004800014e7983 */ /* 0x000ee80000100800 */
[----:B------:R-:W4:Y:S04]  /*19310*/  LDL R24, [R1+0x44] ;  /* 0x0000440001187983 */ /* 0x000f280000100800 */
[----:B--2---:R-:W2:Y:S04]  /*19320*/  LDL R13, [R1+0x74] ;  /* 0x00007400010d7983 */ /* 0x004ea80000100800 */
[----:B------:R-:W2:Y:S04]  /*19330*/  LDL R26, [R1+0xac] ;  /* 0x0000ac00011a7983 */ /* 0x000ea80000100800 */
[----:B------:R-:W2:Y:S01]  /*19340*/  LDL.LU R25, [R1+0x14] ;  /* 0x0000140001197983 */ /* 0x000ea20000300800 */
[----:B------:R-:W-:Y:S01]  /*19350*/  IMAD.MOV.U32 R11, RZ, RZ, 0x368 ;  /* 0x00000368ff0b7424 */ /* 0x000fe200078e00ff */
[----:B------:R-:W-:-:S04]  /*19360*/  ISETP.GT.AND P2, PT, R0, 0x1, PT ;  /* 0x000000010000780c */ /* 0x000fc80003f44270 */
[----:B------:R-:W-:-:S04]  /*19370*/  SEL R11, R11, 0x328, P2 ;  /* 0x000003280b0b7807 */ /* 0x000fc80001000000 */
[----:B------:R-:W1:Y:S08]  /*19380*/  LDC.64 R6, c[0x0][R11+0x170] ;  /* 0x00005c000b067b82 */ /* 0x000e700000000a00 */
[----:B------:R-:W4:Y:S08]  /*19390*/  LDC.64 R14, c[0x0][R11+0x168] ;  /* 0x00005a000b0e7b82 */ /* 0x000f300000000a00 */
        /* <DEDUP_REMOVED lines=8> */
[----:B------:R-:W2:Y:S02]  /*19420*/  S2R R27, SR_TID.X ;  /* 0x00000000001b7919 */ /* 0x000ea40000002100 */
[----:B-1----:R-:W-:-:S04]  /*19430*/  IMAD R4, R7, R0, RZ ;  /* 0x0000000007047224 */ /* 0x002fc800078e02ff */
[C---:B------:R-:W-:Y:S02]  /*19440*/  IMAD R12, R6.reuse, R5, R4 ;  /* 0x00000005060c7224 */ /* 0x040fe400078e0204 */
[----:B------:R-:W-:-:S04]  /*19450*/  IMAD.WIDE.U32 R6, R6, R0, RZ ;  /* 0x0000000006067225 */ /* 0x000fc800078e00ff */
[----:B------:R-:W-:Y:S02]  /*19460*/  IMAD.IADD R12, R7, 0x1, R12 ;  /* 0x00000001070c7824 */ /* 0x000fe400078e020c */
[----:B---3--:R-:W-:-:S04]  /*19470*/  IMAD.IADD R3, R3, 0x1, R78 ;  /* 0x0000000103037824 */ /* 0x008fc800078e024e */
[----:B------:R-:W-:-:S04]  /*19480*/  @P5 IMAD.HI.U32 R5, R3, c[0x0][0x4ec], RZ ;  /* 0x00013b0003055a27 */ /* 0x000fc800078e00ff */
[----:B----4-:R-:W-:-:S04]  /*19490*/  IMAD.WIDE.U32 R8, R14, R24, RZ ;  /* 0x000000180e087225 */ /* 0x010fc800078e00ff */
[----:B------:R-:W-:Y:S01]  /*194a0*/  IMAD.MOV.U32 R4, RZ, RZ, R3 ;  /* 0x000000ffff047224 */ /* 0x000fe200078e0003 */
[----:B------:R-:W-:Y:S01]  /*194b0*/  @P5 SHF.R.U32.HI R4, RZ, c[0x0][0x4f0], R5 ;  /* 0x00013c00ff045a19 */ /* 0x000fe20000011605 */
[----:B------:R-:W-:Y:S01]  /*194c0*/  IMAD R11, R15, R24, RZ ;  /* 0x000000180f0b7224 */ /* 0x000fe200078e02ff */
[----:B--2---:R-:W-:Y:S02]  /*194d0*/  SEL R5, R13, RZ, P2 ;  /* 0x000000ff0d057207 */ /* 0x004fe40001000000 */
        /* <DEDUP_REMOVED lines=35> */
[----:B------:R-:W4:Y:S01]  /*19710*/  SHFL.IDX PT, R8, R6, 0x2, 0x1c1f ;  /* 0x005c1f0006087f89 */ /* 0x000f2200000e0000 */
[----:B---3--:R-:W-:-:S05]  /*19720*/  IMAD.IADD R5, R26, 0x1, R78 ;  /* 0x000000011a057824 */ /* 0x008fca00078e024e */
        /* <DEDUP_REMOVED lines=9> */
[----:B----4-:R-:W-:Y:S01]  /*197c0*/  @!P1 ST.E [R8.64], R23 ;  /* 0x0000001708009985 */ /* 0x010fe2000c101906 */
        /* <DEDUP_REMOVED lines=12> */
[----:B------:R-:W3:Y:S04]  /*19890*/  LDL R18, [R1+0xc] ;  /* 0x00000c0001127983 */ /* 0x000ee80000100800 */
[----:B------:R-:W1:Y:S01]  /*198a0*/  S2R R26, SR_TID.X ;  /* 0x00000000001a7919 */ /* 0x000e620000002100 */
[----:B------:R-:W-:Y:S02]  /*198b0*/  IMAD R14, R14, c[0x0][0x3a0], RZ ;  /* 0x0000e8000e0e7a24 */ /* 0x000fe400078e02ff */
[----:B--2---:R-:W-:-:S04]  /*198c0*/  IMAD.WIDE.U32 R6, R2, c[0x0][0x3a0], RZ ;  /* 0x0000e80002067a25 */ /* 0x004fc800078e00ff */
[----:B------:R-:W-:Y:S01]  /*198d0*/  IMAD R2, R2, c[0x0][0x3a4], R14 ;  /* 0x0000e90002027a24 */ /* 0x000fe200078e020e */
[--C-:B-1----:R-:W-:Y:S02]  /*198e0*/  SHF.R.S32.HI R25, RZ, 0x1f, R26.reuse ;  /* 0x0000001fff197819 */ /* 0x102fe4000001141a */
        /* <DEDUP_REMOVED lines=26> */
[----:B---3--:R-:W-:-:S05]  /*19a90*/  IMAD.SHL.U32 R3, R18, 0x2, RZ ;  /* 0x0000000212037824 */ /* 0x008fca00078e00ff */
        /* <DEDUP_REMOVED lines=23> */
.L_x_1397:
[----:B------:R-:W-:Y:S05]  /*19c10*/  BRA.DIV ~URZ, `(.L_x_1324) ;  /* 0x000040b27f007947 */ /* 0x000fea000b800000 */
[----:B------:R3:W4:Y:S02]  /*19c20*/  SHFL.IDX PT, R0, R13, RZ, 0x1c1f ;  /* 0x001c1fff0d007589 */ /* 0x00072400000e0000 */
.L_x_1398:
        /* <DEDUP_REMOVED lines=20> */
.L_x_1326:
[----:B------:R-:W-:Y:S05]  /*19d70*/  BSYNC B0 ;  /* 0x0000000000007941 */ /* 0x000fea0003800000 */
.L_x_1325:
[----:B------:R-:W-:Y:S05]  /*19d80*/  BRA.DIV ~URZ, `(.L_x_1327) ;  /* 0x00003fa27f007947 */ /* 0x000fea000b800000 */
[----:B--2---:R2:W1:Y:S04]  /*19d90*/  SHFL.IDX PT, R10, R12, 0x1, 0x1c1f ;  /* 0x003c1f000c0a7f89 */ /* 0x00446800000e0000 */
[----:B----4-:R2:W4:Y:S02]  /*19da0*/  SHFL.IDX PT, R0, R13, 0x1, 0x1c1f ;  /* 0x003c1f000d007f89 */ /* 0x01052400000e0000 */
.L_x_1399:
        /* <DEDUP_REMOVED lines=21> */
.L_x_1329:
[----:B------:R-:W-:Y:S05]  /*19f00*/  BSYNC B0 ;  /* 0x0000000000007941 */ /* 0x000fea0003800000 */
.L_x_1328:
[----:B------:R-:W-:Y:S05]  /*19f10*/  BRA.DIV ~URZ, `(.L_x_1330) ;  /* 0x00003ed27f007947 */ /* 0x000fea000b800000 */
[----:B-1----:R1:W2:Y:S02]  /*19f20*/  SHFL.IDX PT, R10, R12, 0x2, 0x1c1f ;  /* 0x005c1f000c0a7f89 */ /* 0x0022a400000e0000 */
.L_x_1400:
[----:B------:R-:W-:Y:S05]  /*19f30*/  BRA.DIV ~URZ, `(.L_x_1331) ;  /* 0x00003f227f007947 */ /* 0x000fea000b800000 */
[----:B----4-:R4:W1:Y:S02]  /*19f40*/  SHFL.IDX PT, R0, R13, 0x2, 0x1c1f ;  /* 0x005c1f000d007f89 */ /* 0x01086400000e0000 */
.L_x_1401:
        /* <DEDUP_REMOVED lines=21> */
.L_x_1333:
[----:B------:R-:W-:Y:S05]  /*1a0a0*/  BSYNC B0 ;  /* 0x0000000000007941 */ /* 0x000fea0003800000 */
.L_x_1332:
[----:B------:R-:W-:Y:S05]  /*1a0b0*/  BRA.DIV ~URZ, `(.L_x_1334) ;  /* 0x00003e027f007947 */ /* 0x000fea000b800000 */
[----:B-1----:R1:W3:Y:S04]  /*1a0c0*/  SHFL.IDX PT, R6, R12, 0x3, 0x1c1f ;  /* 0x007c1f000c067f89 */ /* 0x0022e800000e0000 */
[----:B------:R1:W4:Y:S02]  /*1a0d0*/  SHFL.IDX PT, R0, R13, 0x3, 0x1c1f ;  /* 0x007c1f000d007f89 */ /* 0x00032400000e0000 */
.L_x_1402:
        /* <DEDUP_REMOVED lines=22> */
.L_x_1322:
[----:B--2---:R-:W2:Y:S04]  /*1a240*/  LDL.LU R6, [R1+0x44] ;  /* 0x0000440001067983 */ /* 0x004ea80000300800 */
        /* <DEDUP_REMOVED lines=33> */
.L_x_1403:
[----:B------:R-:W-:Y:S05]  /*1a460*/  BRA.DIV ~URZ, `(.L_x_1337) ;  /* 0x00003b827f007947 */ /* 0x000fea000b800000 */
[----:B------:R3:W4:Y:S02]  /*1a470*/  SHFL.IDX PT, R0, R25, RZ, 0x1c1f ;  /* 0x001c1fff19007589 */ /* 0x00072400000e0000 */
.L_x_1404:
        /* <DEDUP_REMOVED lines=11> */
[C---:B------:R-:W-:Y:S02]  /*1a530*/  IADD3 R7, R5.reuse, 0x50, RZ ;  /* 0x0000005005077810 */ /* 0x040fe40007ffe0ff */
        /* <DEDUP_REMOVED lines=14> */
[----:B------:R-:W-:Y:S02]  /*1a620*/  ISETP.GE.AND P1, PT, R5, c[0x0][0x3c8], PT ;  /* 0x0000f20005007a0c */ /* 0x000fe40003f26270 */
[----:B------:R-:W-:-:S02]  /*1a630*/  ISETP.GE.AND P2, PT, R16, c[0x0][0x3c8], PT ;  /* 0x0000f20010007a0c */ /* 0x000fc40003f46270 */
[----:B------:R-:W-:Y:S02]  /*1a640*/  ISETP.GE.AND P4, PT, R15, c[0x0][0x3c8], PT ;  /* 0x0000f2000f007a0c */ /* 0x000fe40003f86270 */
[----:B------:R-:W-:-:S07]  /*1a650*/  ISETP.GE.AND P3, PT, R14, c[0x0][0x3c8], PT ;  /* 0x0000f2000e007a0c */ /* 0x000fce0003f66270 */
[----:B----4-:R-:W-:-:S04]  /*1a660*/  @!P1 LEA R2, P0, R5, R0, 0x2 ;  /* 0x0000000005029211 */ /* 0x010fc800078010ff */
        /* <DEDUP_REMOVED lines=12> */
[----:B------:R-:W-:-:S05]  /*1a730*/  @!P3 LEA.HI.X R19, R14, R4, R29, 0x2, P0 ;  /* 0x000000040e13b211 */ /* 0x000fca00000f141d */
        /* <DEDUP_REMOVED lines=20> */
[----:B------:R-:W-:-:S03]  /*1a880*/  @!P3 LEA R20, P0, R8, R0, 0x2 ;  /* 0x000000000814b211 */ /* 0x000fc600078010ff */
[----:B------:R2:W-:Y:S01]  /*1a890*/  @!P4 ST.E.64 [R2.64], R100 ;  /* 0x000000640200c985 */ /* 0x0005e2000c101b06 */
[----:B------:R-:W-:Y:S02]  /*1a8a0*/  @!P3 LEA.HI.X R21, R8, R4, R34, 0x2, P0 ;  /* 0x000000040815b211 */ /* 0x000fe400000f1422 */
[----:B----4-:R-:W-:-:S03]  /*1a8b0*/  @!P2 LEA R18, P0, R7, R0, 0x2 ;  /* 0x000000000712a211 */ /* 0x010fc600078010ff */
[----:B------:R4:W-:Y:S01]  /*1a8c0*/  @!P3 ST.E.64 [R20.64], R184 ;  /* 0x000000b81400b985 */ /* 0x0009e2000c101b06 */
[----:B------:R-:W-:-:S05]  /*1a8d0*/  @!P2 LEA.HI.X R19, R7, R4, R35, 0x2, P0 ;  /* 0x000000040713a211 */ /* 0x000fca00000f1423 */
[----:B------:R4:W-:Y:S01]  /*1a8e0*/  @!P2 ST.E.64 [R18.64], R182 ;  /* 0x000000b61200a985 */ /* 0x0009e2000c101b06 */
[----:B--2---:R-:W-:-:S04]  /*1a8f0*/  @!P1 LEA R2, P0, R6, R0, 0x2 ;  /* 0x0000000006029211 */ /* 0x004fc800078010ff */
[----:B------:R-:W-:-:S05]  /*1a900*/  @!P1 LEA.HI.X R3, R6, R4, R36, 0x2, P0 ;  /* 0x0000000406039211 */ /* 0x000fca00000f1424 */
[----:B------:R4:W-:Y:S04]  /*1a910*/  @!P1 ST.E.64 [R2.64], R96 ;  /* 0x0000006002009985 */ /* 0x0009e8000c101b06 */
.L_x_1339:
[----:B------:R-:W-:Y:S05]  /*1a920*/  BSYNC B0 ;  /* 0x0000000000007941 */ /* 0x000fea0003800000 */
.L_x_1338:
[----:B------:R-:W-:Y:S05]  /*1a930*/  BRA.DIV ~URZ, `(.L_x_1340) ;  /* 0x000037127f007947 */ /* 0x000fea000b800000 */
[----:B--2---:R2:W1:Y:S04]  /*1a940*/  SHFL.IDX PT, R4, R17, 0x1, 0x1c1f ;  /* 0x003c1f0011047f89 */ /* 0x00446800000e0000 */
[----:B----4-:R2:W4:Y:S02]  /*1a950*/  SHFL.IDX PT, R0, R25, 0x1, 0x1c1f ;  /* 0x003c1f0019007f89 */ /* 0x01052400000e0000 */
.L_x_1405:
[----:B------:R-:W-:Y:S01]  /*1a960*/  BSSY B0, `(.L_x_1341) ;  /* 0x0000033000007945 */ /* 0x000fe20003800000 */
[----:B------:R-:W-:Y:S05]  /*1a970*/  @P6 BRA `(.L_x_1342) ;  /* 0x0000031000006947 */ /* 0x000fea0003800000 */
[----:B------:R-:W5:Y:S01]  /*1a980*/  LDL R5, [R1+0x20] ;  /* 0x0000200001057983 */ /* 0x000f620000100800 */
[----:B------:R-:W-:Y:S02]  /*1a990*/  ISETP.GE.AND P0, PT, R16, c[0x0][0x3c8], PT ;  /* 0x0000f20010007a0c */ /* 0x000fe40003f06270 */
[----:B------:R-:W-:Y:S02]  /*1a9a0*/  ISETP.GE.AND P3, PT, R15, c[0x0][0x3c8], PT ;  /* 0x0000f2000f007a0c */ /* 0x000fe40003f66270 */
[----:B------:R-:W-:-:S02]  /*1a9b0*/  ISETP.GE.AND P5, PT, R14, c[0x0][0x3c8], PT ;  /* 0x0000f2000e007a0c */ /* 0x000fc40003fa6270 */
[----:B-----5:R-:W-:-:S13]  /*1a9c0*/  ISETP.GE.AND P1, PT, R5, c[0x0][0x3c8], PT ;  /* 0x0000f20005007a0c */ /* 0x020fda0003f26270 */
[----:B----4-:R-:W-:-:S04]  /*1a9d0*/  @!P1 LEA R2, P2, R5, R0, 0x2 ;  /* 0x0000000005029211 */ /* 0x010fc800078410ff */
[----:B-1----:R-:W-:Y:S02]  /*1a9e0*/  @!P1 LEA.HI.X R3, R5, R4, R27, 0x2, P2 ;  /* 0x0000000405039211 */ /* 0x002fe400010f141b */
[----:B------:R-:W-:-:S03]  /*1a9f0*/  @!P0 LEA R18, P2, R16, R0, 0x2 ;  /* 0x0000000010128211 */ /* 0x000fc600078410ff */
[----:B------:R1:W-:Y:S01]  /*1aa00*/  @!P1 ST.E.64 [R2.64], R154 ;  /* 0x0000009a02009985 */ /* 0x0003e2000c101b06 */
[----:B------:R-:W-:Y:S02]  /*1aa10*/  @!P0 LEA.HI.X R19, R16, R4, R24, 0x2, P2 ;  /* 0x0000000410138211 */ /* 0x000fe400010f1418 */
[----:B------:R-:W-:Y:S02]  /*1aa20*/  ISETP.GE.AND P2, PT, R13, c[0x0][0x3c8], PT ;  /* 0x0000f2000d007a0c */ /* 0x000fe40003f46270 */
[----:B------:R-:W-:Y:S01]  /*1aa30*/  ISETP.GE.AND P1, PT, R12, c[0x0][0x3c8], PT ;  /* 0x0000f2000c007a0c */ /* 0x000fe20003f26270 */
[----:B------:R4:W-:Y:S01]  /*1aa40*/  @!P0 ST.E.64 [R18.64], R162 ;  /* 0x000000a212008985 */ /* 0x0009e2000c101b06 */
[----:B-1----:R-:W-:-:S04]  /*1aa50*/  @!P3 LEA R2, P4, R15, R0, 0x2 ;  /* 0x000000000f02b211 */ /* 0x002fc800078810ff */
[----:B------:R-:W-:Y:S02]  /*1aa60*/  @!P3 LEA.HI.X R3, R15, R4, R26, 0x2, P4 ;  /* 0x000000040f03b211 */ /* 0x000fe400020f141a */
[----:B----4-:R-:W-:Y:S02]  /*1aa70*/  @!P5 LEA R18, P0, R14, R0, 0x2 ;  /* 0x000000000e12d211 */ /* 0x010fe400078010ff */
[----:B------:R-:W-:Y:S01]  /*1aa80*/  ISETP.GE.AND P4, PT, R10, c[0x0][0x3c8], PT ;  /* 0x0000f2000a007a0c */ /* 0x000fe20003f86270 */
        /* <DEDUP_REMOVED lines=9> */
[C---:B----4-:R-:W-:Y:S02]  /*1ab20*/  @!P0 LEA R18, P2, R11.reuse, R0, 0x2 ;  /* 0x000000000b128211 */ /* 0x050fe400078410ff */
        /* <DEDUP_REMOVED lines=10> */
[----:B------:R-:W-:Y:S02]  /*1abd0*/  ISETP.GE.AND P1, PT, R6, c[0x0][0x3c8], PT ;  /* 0x0000f20006007a0c */ /* 0x000fe40003f26270 */
[C---:B----4-:R-:W-:Y:S01]  /*1abe0*/  @!P3 LEA R20, P0, R8.reuse, R0, 0x2 ;  /* 0x000000000814b211 */ /* 0x050fe200078010ff */
[----:B------:R1:W-:Y:S03]  /*1abf0*/  @!P4 ST.E.64 [R2.64], R128 ;  /* 0x000000800200c985 */ /* 0x0003e6000c101b06 */
[----:B------:R-:W-:Y:S01]  /*1ac00*/  @!P3 LEA.HI.X R21, R8, R4, R34, 0x2, P0 ;  /* 0x000000040815b211 */ /* 0x000fe200000f1422 */
[----:B------:R4:W-:Y:S01]  /*1ac10*/  @!P5 ST.E.64 [R22.64], R186 ;  /* 0x000000ba1600d985 */ /* 0x0009e2000c101b06 */
[----:B-----5:R-:W-:-:S03]  /*1ac20*/  @!P2 LEA R18, P0, R7, R0, 0x2 ;  /* 0x000000000712a211 */ /* 0x020fc600078010ff */
[----:B------:R4:W-:Y:S01]  /*1ac30*/  @!P3 ST.E.64 [R20.64], R130 ;  /* 0x000000821400b985 */ /* 0x0009e2000c101b06 */
[----:B------:R-:W-:-:S05]  /*1ac40*/  @!P2 LEA.HI.X R19, R7, R4, R35, 0x2, P0 ;  /* 0x000000040713a211 */ /* 0x000fca00000f1423 */
[----:B------:R4:W-:Y:S01]  /*1ac50*/  @!P2 ST.E.64 [R18.64], R102 ;  /* 0x000000661200a985 */ /* 0x0009e2000c101b06 */
[----:B-1----:R-:W-:-:S04]  /*1ac60*/  @!P1 LEA R2, P0, R6, R0, 0x2 ;  /* 0x0000000006029211 */ /* 0x002fc800078010ff */
[----:B------:R-:W-:-:S05]  /*1ac70*/  @!P1 LEA.HI.X R3, R6, R4, R36, 0x2, P0 ;  /* 0x0000000406039211 */ /* 0x000fca00000f1424 */
[----:B------:R4:W-:Y:S04]  /*1ac80*/  @!P1 ST.E.64 [R2.64], R98 ;  /* 0x0000006202009985 */ /* 0x0009e8000c101b06 */
.L_x_1342:
[----:B------:R-:W-:Y:S05]  /*1ac90*/  BSYNC B0 ;  /* 0x0000000000007941 */ /* 0x000fea0003800000 */
.L_x_1341:
[----:B------:R-:W-:Y:S05]  /*1aca0*/  BRA.DIV ~URZ, `(.L_x_1343) ;  /* 0x000034627f007947 */ /* 0x000fea000b800000 */
[----:B-1----:R1:W2:Y:S02]  /*1acb0*/  SHFL.IDX PT, R4, R17, 0x2, 0x1c1f ;  /* 0x005c1f0011047f89 */ /* 0x0022a400000e0000 */
.L_x_1406:
[----:B------:R-:W-:Y:S05]  /*1acc0*/  BRA.DIV ~URZ, `(.L_x_1344) ;  /* 0x000034b27f007947 */ /* 0x000fea000b800000 */
[----:B----4-:R4:W1:Y:S02]  /*1acd0*/  SHFL.IDX PT, R0, R25, 0x2, 0x1c1f ;  /* 0x005c1f0019007f89 */ /* 0x01086400000e0000 */
.L_x_1407:
[----:B------:R-:W5:Y:S01]  /*1ace0*/  LDL R2, [R1+0x14] ;  /* 0x0000140001027983 */ /* 0x000f620000100800 */
[----:B------:R-:W-:Y:S01]  /*1acf0*/  BSSY B0, `(.L_x_1345) ;  /* 0x0000034000007945 */ /* 0x000fe20003800000 */
[----:B-----5:R-:W-:-:S13]  /*1ad00*/  LOP3.LUT P0, RZ, R2, 0x1, RZ, 0xc0, !PT ;  /* 0x0000000102ff7812 */ /* 0x020fda000780c0ff */
[----:B------:R-:W-:Y:S05]  /*1ad10*/  @P0 BRA `(.L_x_1346) ;  /* 0x0000031000000947 */ /* 0x000fea0003800000 */
[----:B------:R-:W5:Y:S01]  /*1ad20*/  LDL R5, [R1+0x20] ;  /* 0x0000200001057983 */ /* 0x000f620000100800 */
[----:B------:R-:W-:Y:S02]  /*1ad30*/  ISETP.GE.AND P2, PT, R16, c[0x0][0x3c8], PT ;  /* 0x0000f20010007a0c */ /* 0x000fe40003f46270 */
[----:B------:R-:W-:Y:S02]  /*1ad40*/  ISETP.GE.AND P4, PT, R15, c[0x0][0x3c8], PT ;  /* 0x0000f2000f007a0c */ /* 0x000fe40003f86270 */
[----:B------:R-:W-:Y:S02]  /*1ad50*/  ISETP.GE.AND P3, PT, R14, c[0x0][0x3c8], PT ;  /* 0x0000f2000e007a0c */ /* 0x000fe40003f66270 */
[----:B------:R-:W-:-:S07]  /*1ad60*/  ISETP.GE.AND P6, PT, R11, c[0x0][0x3c8], PT ;  /* 0x0000f2000b007a0c */ /* 0x000fce0003fc6270 */
[----:B-1----:R-:W-:-:S04]  /*1ad70*/  @!P2 LEA R20, P1, R16, R0, 0x2 ;  /* 0x000000001014a211 */ /* 0x002fc800078210ff */
[----:B--2---:R-:W-:Y:S02]  /*1ad80*/  @!P2 LEA.HI.X R21, R16, R4, R24, 0x2, P1 ;  /* 0x000000041015a211 */ /* 0x004fe400008f1418 */
[----:B------:R-:W-:Y:S02]  /*1ad90*/  ISETP.GE.AND P1, PT, R13, c[0x0][0x3c8], PT ;  /* 0x0000f2000d007a0c */ /* 0x000fe40003f26270 */
[----:B-----5:R-:W-:-:S13]  /*1ada0*/  ISETP.GE.AND P0, PT, R5, c[0x0][0x3c8], PT ;  /* 0x0000f20005007a0c */ /* 0x020fda0003f06270 */
[----:B------:R-:W-:-:S04]  /*1adb0*/  @!P0 LEA R2, P5, R5, R0, 0x2 ;  /* 0x0000000005028211 */ /* 0x000fc800078a10ff */
[----:B------:R-:W-:Y:S02]  /*1adc0*/  @!P0 LEA.HI.X R3, R5, R4, R27, 0x2, P5 ;  /* 0x0000000405038211 */ /* 0x000fe400028f141b */
[----:B------:R-:W-:-:S03]  /*1add0*/  @!P4 LEA R18, P5, R15, R0, 0x2 ;  /* 0x000000000f12c211 */ /* 0x000fc600078a10ff */
[----:B------:R1:W-:Y:S01]  /*1ade0*/  @!P0 ST.E.64 [R2.64], R46 ;  /* 0x0000002e02008985 */ /* 0x0003e2000c101b06 */
[----:B------:R-:W-:Y:S02]  /*1adf0*/  ISETP.GE.AND P0, PT, R12, c[0x0][0x3c8], PT ;  /* 0x0000f2000c007a0c */ /* 0x000fe40003f06270 */
[----:B------:R-:W-:Y:S01]  /*1ae00*/  @!P4 LEA.HI.X R19, R15, R4, R26, 0x2, P5 ;  /* 0x000000040f13c211 */ /* 0x000fe200028f141a */
[----:B------:R2:W-:Y:S04]  /*1ae10*/  @!P2 ST.E.64 [R20.64], R48 ;  /* 0x000000301400a985 */ /* 0x0005e8000c101b06 */
[----:B------:R5:W-:Y:S01]  /*1ae20*/  @!P4 ST.E.64 [R18.64], R50 ;  /* 0x000000321200c985 */ /* 0x000be2000c101b06 */
[----:B------:R-:W-:Y:S02]  /*1ae30*/  ISETP.GE.AND P4, PT, R10, c[0x0][0x3c8], PT ;  /* 0x0000f2000a007a0c */ /* 0x000fe40003f86270 */
[----:B-1----:R-:W-:-:S04]  /*1ae40*/  @!P3 LEA R2, P2, R14, R0, 0x2 ;  /* 0x000000000e02b211 */ /* 0x002fc800078410ff */
[----:B------:R-:W-:Y:S02]  /*1ae50*/  @!P3 LEA.HI.X R3, R14, R4, R29, 0x2, P2 ;  /* 0x000000040e03b211 */ /* 0x000fe400010f141d */
[----:B--2---:R-:W-:-:S03]  /*1ae60*/  @!P1 LEA R20, P5, R13, R0, 0x2 ;  /* 0x000000000d149211 */ /* 0x004fc600078a10ff */
[----:B------:R1:W-:Y:S01]  /*1ae70*/  @!P3 ST.E.64 [R2.64], R52 ;  /* 0x000000340200b985 */ /* 0x0003e2000c101b06 */
[----:B------:R-:W-:Y:S02]  /*1ae80*/  @!P1 LEA.HI.X R21, R13, R4, R28, 0x2, P5 ;  /* 0x000000040d159211 */ /* 0x000fe400028f141c */
[----:B-----5:R-:W-:Y:S02]  /*1ae90*/  @!P6 LEA R18, P5, R11, R0, 0x2 ;  /* 0x000000000b12e211 */ /* 0x020fe400078a10ff */
        /* <DEDUP_REMOVED lines=25> */
.L_x_1346:
[----:B------:R-:W-:Y:S05]  /*1b030*/  BSYNC B0 ;  /* 0x0000000000007941 */ /* 0x000fea0003800000 */
.L_x_1345:
[----:B------:R-:W-:Y:S05]  /*1b040*/  BRA.DIV ~URZ, `(.L_x_1347) ;  /* 0x000031927f007947 */ /* 0x000fea000b800000 */
[----:B--2---:R2:W3:Y:S04]  /*1b050*/  SHFL.IDX PT, R4, R17, 0x3, 0x1c1f ;  /* 0x007c1f0011047f89 */ /* 0x0044e800000e0000 */
[----:B-1----:R2:W1:Y:S02]  /*1b060*/  SHFL.IDX PT, R0, R25, 0x3, 0x1c1f ;  /* 0x007c1f0019007f89 */ /* 0x00246400000e0000 */
.L_x_1408:
[----:B------:R-:W5:Y:S02]  /*1b070*/  LDL R2, [R1+0x14] ;  /* 0x0000140001027983 */ /* 0x000f640000100800 */
        /* <DEDUP_REMOVED lines=8> */
[----:B---3--:R-:W-:Y:S02]  /*1b100*/  @!P3 LEA.HI.X R23, R16, R4, R24, 0x2, P5 ;  /* 0x000000041017b211 */ /* 0x008fe400028f1418 */
[----:B------:R-:W-:-:S04]  /*1b110*/  @!P2 LEA R18, P5, R15, R0, 0x2 ;  /* 0x000000000f12a211 */ /* 0x000fc800078a10ff */
[----:B------:R-:W-:Y:S02]  /*1b120*/  @!P2 LEA.HI.X R19, R15, R4, R26, 0x2, P5 ;  /* 0x000000040f13a211 */ /* 0x000fe400028f141a */
[----:B-----5:R-:W-:-:S13]  /*1b130*/  ISETP.GE.AND P4, PT, R2, c[0x0][0x3c8], PT ;  /* 0x0000f20002007a0c */ /* 0x020fda0003f86270 */
[----:B------:R-:W-:-:S04]  /*1b140*/  @!P4 LEA R20, P6, R2, R0, 0x2 ;  /* 0x000000000214c211 */ /* 0x000fc800078c10ff */
[----:B------:R-:W-:Y:S02]  /*1b150*/  @!P4 LEA.HI.X R21, R2, R4, R27, 0x2, P6 ;  /* 0x000000040215c211 */ /* 0x000fe400030f141b */
[CC--:B------:R-:W-:Y:S02]  /*1b160*/  @!P1 LEA R16, P6, R14.reuse, R0.reuse, 0x2 ;  /* 0x000000000e109211 */ /* 0x0c0fe400078c10ff */
[C---:B------:R-:W-:Y:S01]  /*1b170*/  @!P0 LEA R2, P5, R13.reuse, R0, 0x2 ;  /* 0x000000000d028211 */ /* 0x040fe200078a10ff */
[----:B------:R-:W-:Y:S01]  /*1b180*/  @!P4 ST.E.64 [R20.64], R86 ;  /* 0x000000561400c985 */ /* 0x000fe2000c101b06 */
[-C--:B--2---:R-:W-:Y:S02]  /*1b190*/  @!P1 LEA.HI.X R17, R14, R4.reuse, R29, 0x2, P6 ;  /* 0x000000040e119211 */ /* 0x084fe400030f141d */
[----:B------:R-:W-:Y:S01]  /*1b1a0*/  ISETP.GE.AND P6, PT, R12, c[0x0][0x3c8], PT ;  /* 0x0000f2000c007a0c */ /* 0x000fe20003fc6270 */
[----:B------:R-:W-:Y:S01]  /*1b1b0*/  @!P3 ST.E.64 [R22.64], R82 ;  /* 0x000000521600b985 */ /* 0x000fe2000c101b06 */
[----:B------:R-:W-:-:S02]  /*1b1c0*/  @!P0 LEA.HI.X R3, R13, R4, R28, 0x2, P5 ;  /* 0x000000040d038211 */ /* 0x000fc400028f141c */
[----:B------:R-:W-:Y:S01]  /*1b1d0*/  ISETP.GE.AND P5, PT, R11, c[0x0][0x3c8], PT ;  /* 0x0000f2000b007a0c */ /* 0x000fe20003fa6270 */
[----:B------:R1:W-:Y:S01]  /*1b1e0*/  @!P2 ST.E.64 [R18.64], R72 ;  /* 0x000000481200a985 */ /* 0x0003e2000c101b06 */
[----:B------:R-:W-:Y:S02]  /*1b1f0*/  ISETP.GE.AND P4, PT, R10, c[0x0][0x3c8], PT ;  /* 0x0000f2000a007a0c */ /* 0x000fe40003f86270 */
[----:B------:R-:W-:Y:S01]  /*1b200*/  ISETP.GE.AND P3, PT, R9, c[0x0][0x3c8], PT ;  /* 0x0000f20009007a0c */ /* 0x000fe20003f66270 */
[----:B------:R2:W-:Y:S01]  /*1b210*/  @!P1 ST.E.64 [R16.64], R66 ;  /* 0x0000004210009985 */ /* 0x0005e2000c101b06 */
[----:B------:R-:W-:-:S03]  /*1b220*/  ISETP.GE.AND P2, PT, R8, c[0x0][0x3c8], PT ;  /* 0x0000f20008007a0c */ /* 0x000fc60003f46270 */
[----:B------:R3:W-:Y:S01]  /*1b230*/  @!P0 ST.E.64 [R2.64], R42 ;  /* 0x0000002a02008985 */ /* 0x0007e2000c101b06 */
[----:B-1----:R-:W-:-:S03]  /*1b240*/  @!P6 LEA R18, P0, R12, R0, 0x2 ;  /* 0x000000000c12e211 */ /* 0x002fc600078010ff */
[C---:B--2---:R-:W-:Y:S02]  /*1b250*/  @!P5 LEA R16, P1, R11.reuse, R0, 0x2 ;  /* 0x000000000b10d211 */ /* 0x044fe400078210ff */
[----:B------:R-:W-:Y:S02]  /*1b260*/  @!P6 LEA.HI.X R19, R12, R4, R30, 0x2, P0 ;  /* 0x000000040c13e211 */ /* 0x000fe400000f141e */
[C---:B------:R-:W-:Y:S02]  /*1b270*/  @!P4 LEA R14, P0, R10.reuse, R0, 0x2 ;  /* 0x000000000a0ec211 */ /* 0x040fe400078010ff */
        /* <DEDUP_REMOVED lines=21> */
.L_x_1320:
        /* <DEDUP_REMOVED lines=22> */
.L_x_1348:
        /* <DEDUP_REMOVED lines=57> */
.L_x_1350:
[----:B------:R-:W-:Y:S05]  /*1b8c0*/  BSYNC B0 ;  /* 0x0000000000007941 */ /* 0x000fea0003800000 */
.L_x_1349:
        /* <DEDUP_REMOVED lines=47> */
.L_x_1409:
[----:B------:R-:W-:Y:S05]  /*1bbc0*/  BRA.DIV ~URZ, `(.L_x_1352) ;  /* 0x000027427f007947 */ /* 0x000fea000b800000 */
[----:B------:R3:W4:Y:S02]  /*1bbd0*/  SHFL.IDX PT, R0, R12, RZ, 0x1c1f ;  /* 0x001c1fff0c007589 */ /* 0x00072400000e0000 */
.L_x_1410:
        /* <DEDUP_REMOVED lines=21> */
.L_x_1354:
[----:B------:R-:W-:Y:S05]  /*1bd30*/  BSYNC B0 ;  /* 0x0000000000007941 */ /* 0x000fea0003800000 */
.L_x_1353:
[----:B------:R-:W-:Y:S05]  /*1bd40*/  BRA.DIV ~URZ, `(.L_x_1355) ;  /* 0x000026227f007947 */ /* 0x000fea000b800000 */
[----:B--2---:R2:W1:Y:S04]  /*1bd50*/  SHFL.IDX PT, R8, R9, 0x1, 0x1c1f ;  /* 0x003c1f0009087f89 */ /* 0x00446800000e0000 */
[----:B----4-:R2:W4:Y:S02]  /*1bd60*/  SHFL.IDX PT, R0, R12, 0x1, 0x1c1f ;  /* 0x003c1f000c007f89 */ /* 0x01052400000e0000 */
.L_x_1411:
        /* <DEDUP_REMOVED lines=21> */
.L_x_1357:
[----:B------:R-:W-:Y:S05]  /*1bec0*/  BSYNC B0 ;  /* 0x0000000000007941 */ /* 0x000fea0003800000 */
.L_x_1356:
[----:B------:R-:W-:Y:S05]  /*1bed0*/  BRA.DIV ~URZ, `(.L_x_1358) ;  /* 0x000025527f007947 */ /* 0x000fea000b800000 */
[----:B-1----:R1:W2:Y:S02]  /*1bee0*/  SHFL.IDX PT, R8, R9, 0x2, 0x1c1f ;  /* 0x005c1f0009087f89 */ /* 0x0022a400000e0000 */
.L_x_1412:
[----:B------:R-:W-:Y:S05]  /*1bef0*/  BRA.DIV ~URZ, `(.L_x_1359) ;  /* 0x000025a27f007947 */ /* 0x000fea000b800000 */
[----:B----4-:R4:W1:Y:S02]  /*1bf00*/  SHFL.IDX PT, R0, R12, 0x2, 0x1c1f ;  /* 0x005c1f000c007f89 */ /* 0x01086400000e0000 */
.L_x_1413:
        /* <DEDUP_REMOVED lines=21> */
.L_x_1361:
[----:B------:R-:W-:Y:S05]  /*1c060*/  BSYNC B0 ;  /* 0x0000000000007941 */ /* 0x000fea0003800000 */
.L_x_1360:
[----:B------:R-:W-:Y:S05]  /*1c070*/  BRA.DIV ~URZ, `(.L_x_1362) ;  /* 0x000024827f007947 */ /* 0x000fea000b800000 */
[----:B--2---:R2:W3:Y:S04]  /*1c080*/  SHFL.IDX PT, R8, R9, 0x3, 0x1c1f ;  /* 0x007c1f0009087f89 */ /* 0x0044e800000e0000 */
[----:B-1----:R2:W1:Y:S02]  /*1c090*/  SHFL.IDX PT, R0, R12, 0x3, 0x1c1f ;  /* 0x007c1f000c007f89 */ /* 0x00246400000e0000 */
.L_x_1414:
        /* <DEDUP_REMOVED lines=20> */
.L_x_1335:
[----:B------:R-:W-:Y:S05]  /*1c1e0*/  BSYNC B1 ;  /* 0x0000000000017941 */ /* 0x000fea0003800000 */
.L_x_1319:
        /* <DEDUP_REMOVED lines=15> */
.L_x_1415:
[----:B------:R-:W-:Y:S05]  /*1c2e0*/  BRA.DIV ~URZ, `(.L_x_1365) ;  /* 0x000023427f007947 */ /* 0x000fea000b800000 */
[----:B------:R3:W4:Y:S02]  /*1c2f0*/  SHFL.IDX PT, R8, R74, 0x1, 0x1f ;  /* 0x00201f004a087f89 */ /* 0x00072400000e0000 */
.L_x_1416:
        /* <DEDUP_REMOVED lines=19> */
.L_x_1417:
        /* <DEDUP_REMOVED lines=16> */
.L_x_1418:
[----:B---3--:R-:W-:Y:S01]  /*1c530*/  IMAD R0, R0, c[0x0][0x538], RZ ;  /* 0x00014e0000007a24 */ /* 0x008fe200078e02ff */
[----:B------:R-:W-:Y:S04]  /*1c540*/  BSSY B1, `(.L_x_1368) ;  /* 0x00000ce000017945 */ /* 0x000fe80003800000 */
[----:B----4-:R-:W-:-:S04]  /*1c550*/  IADD3 R8, R0, R8, RZ ;  /* 0x0000000800087210 */ /* 0x010fc80007ffe0ff */
[----:B--2---:R-:W-:-:S13]  /*1c560*/  ISETP.GT.AND P0, PT, R8, R9, PT ;  /* 0x000000090800720c */ /* 0x004fda0003f04270 */
[----:B------:R-:W-:Y:S05]  /*1c570*/  @P0 BRA `(.L_x_1369) ;  /* 0x0000025000000947 */ /* 0x000fea0003800000 */
.L_x_1373:
        /* <DEDUP_REMOVED lines=17> */
.L_x_1419:
        /* <DEDUP_REMOVED lines=16> */
.L_x_1420:
[----:B--2---:R-:W-:-:S05]  /*1c790*/  IMAD R0, R0, c[0x0][0x538], RZ ;  /* 0x00014e0000007a24 */ /* 0x004fca00078e02ff */
[----:B------:R-:W-:-:S04]  /*1c7a0*/  IADD3 R8, R0, R8, RZ ;  /* 0x0000000800087210 */ /* 0x000fc80007ffe0ff */
[----:B------:R-:W-:-:S13]  /*1c7b0*/  ISETP.GT.AND P0, PT, R8, R9, PT ;  /* 0x000000090800720c */ /* 0x000fda0003f04270 */
[----:B-1----:R-:W-:Y:S05]  /*1c7c0*/  @!P0 BRA `(.L_x_1373) ;  /* 0xfffffdb000008947 */ /* 0x002fea000383ffff */
.L_x_1369:
[----:B------:R-:W-:-:S05]  /*1c7d0*/  IADD3 R11, -R0, R8, RZ ;  /* 0x00000008000b7210 */ /* 0x000fca0007ffe1ff */
[----:B------:R-:W-:-:S05]  /*1c7e0*/  IMAD R0, R4, c[0x0][0x538], R11 ;  /* 0x00014e0004007a24 */ /* 0x000fca00078e020b */
[----:B------:R-:W-:Y:S01]  /*1c7f0*/  ISETP.GT.AND P0, PT, R0, R9, PT ;  /* 0x000000090000720c */ /* 0x000fe20003f04270 */
[----:B------:R-:W-:-:S12]  /*1c800*/  BRA.DIV ~URZ, `(.L_x_1374) ;  /* 0x000022627f007947 */ /* 0x000fd8000b800000 */
[----:B------:R-:W-:-:S03]  /*1c810*/  VOTE.ANY R12, PT, !P0 ;  /* 0x00000000000c7806 */ /* 0x000fc600040e0100 */
.L_x_1421:
[----:B------:R-:W2:Y:S01]  /*1c820*/  LDL.LU R0, [R1+0x34] ;  /* 0x0000340001007983 */ /* 0x000ea20000300800 */
[----:B------:R-:W2:Y:S02]  /*1c830*/  POPC R8, R12 ;  /* 0x0000000c00087309 */ /* 0x000ea40000000000 */
[----:B--2---:R-:W-:-:S05]  /*1c840*/  IADD3 R0, R8, R0, RZ ;  /* 0x0000000008007210 */ /* 0x004fca0007ffe0ff */
[----:B------:R2:W-:Y:S01]  /*1c850*/  STL [R1+0x34], R0 ;  /* 0x0000340001007387 */ /* 0x0005e20000100800 */
[----:B------:R-:W-:Y:S05]  /*1c860*/  BRA.DIV ~URZ, `(.L_x_1375) ;  /* 0x000022527f007947 */ /* 0x000fea000b800000 */
[----:B------:R3:W4:Y:S04]  /*1c870*/  SHFL.IDX PT, R10, R6, R8, 0x1f ;  /* 0x00001f08060a7589 */ /* 0x00072800000e0000 */
[----:B------:R3:W1:Y:S02]  /*1c880*/  SHFL.IDX PT, R7, R7, R8, 0x1f ;  /* 0x00001f0807077589 */ /* 0x00066400000e0000 */
.L_x_1422:
[----:B------:R-:W-:Y:S01]  /*1c890*/  ISETP.NE.AND P0, PT, R12, RZ, PT ;  /* 0x000000ff0c00720c */ /* 0x000fe20003f05270 */
[----:B------:R-:W-:-:S12]  /*1c8a0*/  BSSY B0, `(.L_x_1376) ;  /* 0x0000005000007945 */ /* 0x000fd80003800000 */
[----:B------:R-:W-:Y:S05]  /*1c8b0*/  @!P0 BRA `(.L_x_1377) ;  /* 0x0000003000008947 */ /* 0x000fea0003800000 */
[----:B------:R-:W-:Y:S01]  /*1c8c0*/  IADD3 R3, R8, -0x1, RZ ;  /* 0xffffffff08037810 */ /* 0x000fe20007ffe0ff */
[----:B------:R-:W-:Y:S05]  /*1c8d0*/  BRA.DIV ~URZ, `(.L_x_1378) ;  /* 0x000022b27f007947 */ /* 0x000fea000b800000 */
[----:B------:R2:W3:Y:S02]  /*1c8e0*/  SHFL.IDX PT, R13, R4, R3, 0x1f ;  /* 0x00001f03040d7589 */ /* 0x0004e400000e0000 */
.L_x_1377:
[----:B------:R-:W-:Y:S05]  /*1c8f0*/  BSYNC B0 ;  /* 0x0000000000007941 */ /* 0x000fea0003800000 */
.L_x_1376:
        /* <DEDUP_REMOVED lines=68> */
.L_x_1380:
        /* <DEDUP_REMOVED lines=68> */
.L_x_1381:
[----:B------:R-:W-:Y:S05]  /*1d180*/  BSYNC B0 ;  /* 0x0000000000007941 */ /* 0x000fea0003800000 */
.L_x_1379:
[----:B------:R-:W-:-:S04]  /*1d190*/  LOP3.LUT R2, RZ, R2, RZ, 0x33, !PT ;  /* 0x00000002ff027212 */ /* 0x000fc800078e33ff */
[----:B-1----:R-:W-:-:S05]  /*1d1a0*/  IADD3 R0, R2, R10, RZ ;  /* 0x0000000a02007210 */ /* 0x002fca0007ffe0ff */
[----:B------:R1:W-:Y:S01]  /*1d1b0*/  STL [R1+0x2c], R0 ;  /* 0x00002c0001007387 */ /* 0x0003e20000100800 */
[----:B------:R-:W-:Y:S05]  /*1d1c0*/  BRA `(.L_x_1382) ;  /* 0x0000005000007947 */ /* 0x000fea0003800000 */
.L_x_1370:
[----:B------:R-:W-:Y:S01]  /*1d1d0*/  MOV R0, c[0x0][0x53c] ;  /* 0x00014f0000007a02 */ /* 0x000fe20000000f00 */
[----:B------:R2:W-:Y:S04]  /*1d1e0*/  STL [R1+0x28], R9 ;  /* 0x0000280901007387 */ /* 0x0005e80000100800 */
[----:B------:R2:W-:Y:S04]  /*1d1f0*/  STL [R1+0x2c], RZ ;  /* 0x00002cff01007387 */ /* 0x0005e80000100800 */
[----:B------:R2:W-:Y:S04]  /*1d200*/  STL [R1+0x30], RZ ;  /* 0x000030ff01007387 */ /* 0x0005e80000100800 */
[----:B------:R2:W-:Y:S02]  /*1d210*/  STL [R1+0x34], R0 ;  /* 0x0000340001007387 */ /* 0x0005e40000100800 */
.L_x_1382:
[----:B------:R-:W-:Y:S05]  /*1d220*/  BSYNC B1 ;  /* 0x0000000000017941 */ /* 0x000fea0003800000 */
.L_x_1368:
        /* <DEDUP_REMOVED lines=9> */
.L_x_1363:
[----:B--2---:R-:W2:Y:S02]  /*1d2c0*/  LDL R0, [R1+0x34] ;  /* 0x0000340001007983 */ /* 0x004ea40000100800 */
[----:B--2---:R-:W-:-:S13]  /*1d2d0*/  ISETP.GE.AND P0, PT, R0, c[0x0][0x53c], PT ;  /* 0x00014f0000007a0c */ /* 0x004fda0003f06270 */
[----:B-1----:R-:W-:Y:S01]  /*1d2e0*/  @P0 CALL.REL.NOINC `(.L_x_1383) ;  /* 0x0000001000000944 */ /* 0x002fe20003c00000 */
[----:B------:R-:W-:Y:S05]  /*1d2f0*/  BRA `(.L_x_1384) ;  /* 0xfffe4cb000007947 */ /* 0x000fea000383ffff */
.L_x_1383:
[----:B------:R-:W-:Y:S05]  /*1d300*/  EXIT ;  /* 0x000000000000794d */ /* 0x000fea0003800000 */
.L_x_1199:
[----:B------:R-:W-:Y:S01]  /*1d310*/  IMAD.MOV.U32 R0, RZ, RZ, R5 ;  /* 0x000000ffff007224 */ /* 0x000fe200078e0005 */
[----:B------:R-:W-:Y:S02]  /*1d320*/  MOV R2, 0x1 ;  /* 0x0000000100027802 */ /* 0x000fe40000000f00 */
[----:B------:R-:W-:Y:S02]  /*1d330*/  MOV R3, 0x1d350 ;  /* 0x0001d35000037802 */ /* 0x000fe40000000f00 */
[----:B------:R-:W-:Y:S05]  /*1d340*/  CALL.REL.NOINC `($__internal_24_$__cuda_sm70_shflsync_up_p) ;  /* 0x0000193000007944 */ /* 0x000fea0003c00000 */
[----:B------:R-:W-:Y:S01]  /*1d350*/  MOV R0, R4 ;  /* 0x0000000400007202 */ /* 0x000fe20000000f00 */
[----:B------:R-:W-:Y:S05]  /*1d360*/  BRA `(.L_x_1385) ;  /* 0xfffe30f000007947 */ /* 0x000fea000383ffff */
.L_x_1200:
[----:B------:R-:W-:Y:S01]  /*1d370*/  IMAD.MOV.U32 R0, RZ, RZ, R5 ;  /* 0x000000ffff007224 */ /* 0x000fe200078e0005 */
[----:B------:R-:W-:Y:S02]  /*1d380*/  MOV R2, 0x2 ;  /* 0x0000000200027802 */ /* 0x000fe40000000f00 */
[----:B------:R-:W-:Y:S02]  /*1d390*/  MOV R3, 0x1d3b0 ;  /* 0x0001d3b000037802 */ /* 0x000fe40000000f00 */
[----:B------:R-:W-:Y:S05]  /*1d3a0*/  CALL.REL.NOINC `($__internal_24_$__cuda_sm70_shflsync_up_p) ;  /* 0x000018d000007944 */ /* 0x000fea0003c00000 */
[----:B------:R-:W-:Y:S01]  /*1d3b0*/  SEL R0, R4, RZ, P4 ;  /* 0x000000ff04007207 */ /* 0x000fe20002000000 */
[----:B------:R-:W-:Y:S01]  /*1d3c0*/  IMAD.MOV.U32 R2, RZ, RZ, 0x4 ;  /* 0x00000004ff027424 */ /* 0x000fe200078e00ff */
[----:B------:R-:W-:-:S03]  /*1d3d0*/  MOV R3, 0x1d400 ;  /* 0x0001d40000037802 */ /* 0x000fc60000000f00 */
[----:B------:R-:W-:Y:S02]  /*1d3e0*/  IMAD.IADD R0, R5, 0x1, R0 ;  /* 0x0000000105007824 */ /* 0x000fe400078e0200 */
        /* <DEDUP_REMOVED lines=14> */
[----:B------:R-:W-:Y:S01]  /*1d4d0*/  IMAD.IADD R4, R0, 0x1, R4 ;  /* 0x0000000100047824 */ /* 0x000fe200078e0204 */
[----:B------:R-:W-:-:S03]  /*1d4e0*/  MOV R0, 0x1f ;  /* 0x0000001f00007802 */ /* 0x000fc60000000f00 */
[----:B------:R-:W-:Y:S02]  /*1d4f0*/  IMAD.MOV.U32 R5, RZ, RZ, R4 ;  /* 0x000000ffff057224 */ /* 0x000fe400078e0004 */
[----:B------:R-:W-:Y:S05]  /*1d500*/  CALL.REL.NOINC `($__internal_23_$__cuda_sm70_shflsync_idx_p) ;  /* 0x0000172000007944 */ /* 0x000fea0003c00000 */
[----:B------:R-:W-:Y:S05]  /*1d510*/  BRA `(.L_x_1386) ;  /* 0xfffe304000007947 */ /* 0x000fea000383ffff */
.L_x_1202:
[----:B------:R-:W-:Y:S02]  /*1d520*/  SEL R0, RZ, 0x1, P0 ;  /* 0x00000001ff007807 */ /* 0x000fe40000000000 */
[----:B------:R-:W-:Y:S02]  /*1d530*/  MOV R2, 0x1d550 ;  /* 0x0001d55000027802 */ /* 0x000fe40000000f00 */
[----:B------:R-:W-:Y:S05]  /*1d540*/  CALL.REL.NOINC `($__internal_25_$__cuda_sm70_votesync_ballot) ;  /* 0x000017a000007944 */ /* 0x000fea0003c00000 */
[----:B------:R-:W-:Y:S01]  /*1d550*/  MOV R10, R0 ;  /* 0x00000000000a7202 */ /* 0x000fe20000000f00 */
[----:B------:R-:W-:Y:S05]  /*1d560*/  BRA `(.L_x_1387) ;  /* 0xfffe308000007947 */ /* 0x000fea000383ffff */
.L_x_1203:
[----:B------:R-:W-:Y:S01]  /*1d570*/  IMAD.MOV.U32 R5, RZ, RZ, R9 ;  /* 0x000000ffff057224 */ /* 0x000fe200078e0009 */
[----:B------:R-:W-:Y:S01]  /*1d580*/  MOV R3, R7 ;  /* 0x0000000700037202 */ /* 0x000fe20000000f00 */
[----:B-1----:R-:W-:Y:S01]  /*1d590*/  IMAD.MOV.U32 R0, RZ, RZ, 0x1f ;  /* 0x0000001fff007424 */ /* 0x002fe200078e00ff */
[----:B------:R-:W-:Y:S02]  /*1d5a0*/  MOV R2, 0x1d5c0 ;  /* 0x0001d5c000027802 */ /* 0x000fe40000000f00 */
[----:B------:R-:W-:Y:S05]  /*1d5b0*/  CALL.REL.NOINC `($__internal_23_$__cuda_sm70_shflsync_idx_p) ;  /* 0x0000167000007944 */ /* 0x000fea0003c00000 */
[----:B------:R-:W-:Y:S01]  /*1d5c0*/  IMAD.MOV.U32 R12, RZ, RZ, R0 ;  /* 0x000000ffff0c7224 */ /* 0x000fe200078e0000 */
[----:B------:R-:W-:Y:S01]  /*1d5d0*/  MOV R5, R8 ;  /* 0x0000000800057202 */ /* 0x000fe20000000f00 */
[----:B------:R-:W-:Y:S01]  /*1d5e0*/  IMAD.MOV.U32 R6, RZ, RZ, RZ ;  /* 0x000000ffff067224 */ /* 0x000fe200078e00ff */
[----:B------:R-:W-:Y:S01]  /*1d5f0*/  MOV R3, R7 ;  /* 0x0000000700037202 */ /* 0x000fe20000000f00 */
[----:B------:R-:W-:Y:S01]  /*1d600*/  IMAD.MOV.U32 R0, RZ, RZ, 0x1f ;  /* 0x0000001fff007424 */ /* 0x000fe200078e00ff */
[----:B------:R-:W-:-:S02]  /*1d610*/  MOV R2, 0x1d630 ;  /* 0x0001d63000027802 */ /* 0x000fc40000000f00 */
[----:B------:R-:W-:Y:S05]  /*1d620*/  CALL.REL.NOINC `($__internal_23_$__cuda_sm70_shflsync_idx_p) ;  /* 0x0000160000007944 */ /* 0x000fea0003c00000 */
[----:B------:R-:W-:Y:S01]  /*1d630*/  MOV R9, R0 ;  /* 0x0000000000097202 */ /* 0x000fe20000000f00 */
[----:B------:R-:W-:Y:S05]  /*1d640*/  BRA `(.L_x_1388) ;  /* 0xfffe301000007947 */ /* 0x000fea000383ffff */
.L_x_1206:
[----:B------:R-:W-:Y:S01]  /*1d650*/  IMAD.MOV.U32 R5, RZ, RZ, R4 ;  /* 0x000000ffff057224 */ /* 0x000fe200078e0004 */
[----:B-1----:R-:W-:-:S02]  /*1d660*/  MOV R0, 0x1f ;  /* 0x0000001f00007802 */ /* 0x002fc40000000f00 */
[----:B------:R-:W-:Y:S02]  /*1d670*/  MOV R2, 0x1d690 ;  /* 0x0001d69000027802 */ /* 0x000fe40000000f00 */
[----:B--234-:R-:W-:Y:S05]  /*1d680*/  CALL.REL.NOINC `($__internal_23_$__cuda_sm70_shflsync_idx_p) ;  /* 0x000015a000007944 */ /* 0x01cfea0003c00000 */
[----:B------:R-:W-:Y:S01]  /*1d690*/  MOV R6, R0 ;  /* 0x0000000000067202 */ /* 0x000fe20000000f00 */
[----:B------:R-:W-:Y:S05]  /*1d6a0*/  BRA `(.L_x_1205) ;  /* 0xfffe301000007947 */ /* 0x000fea000383ffff */
.L_x_1247:
[----:B-1----:R-:W-:Y:S01]  /*1d6b0*/  IMAD.MOV.U32 R5, RZ, RZ, R10 ;  /* 0x000000ffff057224 */ /* 0x002fe200078e000a */
[----:B------:R-:W-:Y:S01]  /*1d6c0*/  MOV R3, RZ ;  /* 0x000000ff00037202 */ /* 0x000fe20000000f00 */
[----:B------:R-:W-:Y:S01]  /*1d6d0*/  IMAD.MOV.U32 R0, RZ, RZ, 0x1c1f ;  /* 0x00001c1fff007424 */ /* 0x000fe200078e00ff */
[----:B------:R-:W-:Y:S02]  /*1d6e0*/  MOV R2, 0x1d700 ;  /* 0x0001d70000027802 */ /* 0x000fe40000000f00 */
[----:B-----5:R-:W-:Y:S05]  /*1d6f0*/  CALL.REL.NOINC `($__internal_23_$__cuda_sm70_shflsync_idx_p) ;  /* 0x0000153000007944 */ /* 0x020fea0003c00000 */
[----:B------:R-:W-:Y:S01]  /*1d700*/  MOV R8, R0 ;  /* 0x0000000000087202 */ /* 0x000fe20000000f00 */
[----:B------:R-:W-:Y:S05]  /*1d710*/  BRA `(.L_x_1389) ;  /* 0xfffeb15000007947 */ /* 0x000fea000383ffff */
.L_x_1248:
[----:B------:R-:W-:Y:S01]  /*1d720*/  IMAD.MOV.U32 R5, RZ, RZ, R11 ;  /* 0x000000ffff057224 */ /* 0x000fe200078e000b */
[----:B------:R-:W-:Y:S01]  /*1d730*/  MOV R3, RZ ;  /* 0x000000ff00037202 */ /* 0x000fe20000000f00 */
[----:B------:R-:W-:Y:S01]  /*1d740*/  IMAD.MOV.U32 R0, RZ, RZ, 0x1c1f ;  /* 0x00001c1fff007424 */ /* 0x000fe200078e00ff */
[----:B------:R-:W-:Y:S02]  /*1d750*/  MOV R2, 0x1d770 ;  /* 0x0001d77000027802 */ /* 0x000fe40000000f00 */
[----:B-12--5:R-:W-:Y:S05]  /*1d760*/  CALL.REL.NOINC `($__internal_23_$__cuda_sm70_shflsync_idx_p) ;  /* 0x000014c000007944 */ /* 0x026fea0003c00000 */
[----:B------:R-:W-:Y:S05]  /*1d770*/  BRA `(.L_x_1390) ;  /* 0xfffeb11000007947 */ /* 0x000fea000383ffff */
.L_x_1251:
[----:B--2---:R-:W-:Y:S01]  /*1d780*/  IMAD.MOV.U32 R5, RZ, RZ, R10 ;  /* 0x000000ffff057224 */ /* 0x004fe200078e000a */
[----:B------:R-:W-:Y:S01]  /*1d790*/  MOV R3, 0x1 ;  /* 0x0000000100037802 */ /* 0x000fe20000000f00 */
[----:B----4-:R-:W-:Y:S01]  /*1d7a0*/  IMAD.MOV.U32 R0, RZ, RZ, 0x1c1f ;  /* 0x00001c1fff007424 */ /* 0x010fe200078e00ff */
[----:B------:R-:W-:-:S02]  /*1d7b0*/  MOV R2, 0x1d7d0 ;  /* 0x0001d7d000027802 */ /* 0x000fc40000000f00 */
[----:B-1---5:R-:W-:Y:S05]  /*1d7c0*/  CALL.REL.NOINC `($__internal_23_$__cuda_sm70_shflsync_idx_p) ;  /* 0x0000146000007944 */ /* 0x022fea0003c00000 */
[----:B------:R-:W-:Y:S01]  /*1d7d0*/  IMAD.MOV.U32 R8, RZ, RZ, R0 ;  /* 0x000000ffff087224 */ /* 0x000fe200078e0000 */
[----:B------:R-:W-:Y:S01]  /*1d7e0*/  MOV R3, 0x1 ;  /* 0x0000000100037802 */ /* 0x000fe20000000f00 */
[----:B------:R-:W-:Y:S01]  /*1d7f0*/  IMAD.MOV.U32 R5, RZ, RZ, R11 ;  /* 0x000000ffff057224 */ /* 0x000fe200078e000b */
[----:B------:R-:W-:-:S02]  /*1d800*/  MOV R0, 0x1c1f ;  /* 0x00001c1f00007802 */ /* 0x000fc40000000f00 */
[----:B------:R-:W-:Y:S02]  /*1d810*/  MOV R2, 0x1d830 ;  /* 0x0001d83000027802 */ /* 0x000fe40000000f00 */
[----:B------:R-:W-:Y:S05]  /*1d820*/  CALL.REL.NOINC `($__internal_23_$__cuda_sm70_shflsync_idx_p) ;  /* 0x0000140000007944 */ /* 0x000fea0003c00000 */
[----:B------:R-:W-:Y:S05]  /*1d830*/  BRA `(.L_x_1391) ;  /* 0xfffeb21000007947 */ /* 0x000fea000383ffff */
.L_x_1254:
[----:B--2---:R-:W-:Y:S01]  /*1d840*/  IMAD.MOV.U32 R5, RZ, RZ, R10 ;  /* 0x000000ffff057224 */ /* 0x004fe200078e000a */
[----:B------:R-:W-:Y:S01]  /*1d850*/  MOV R3, 0x2 ;  /* 0x0000000200037802 */ /* 0x000fe20000000f00 */
[----:B----4-:R-:W-:Y:S01]  /*1d860*/  IMAD.MOV.U32 R0, RZ, RZ, 0x1c1f ;  /* 0x00001c1fff007424 */ /* 0x010fe200078e00ff */
[----:B------:R-:W-:Y:S02]  /*1d870*/  MOV R2, 0x1d890 ;  /* 0x0001d89000027802 */ /* 0x000fe40000000f00 */
[----:B-1-3-5:R-:W-:Y:S05]  /*1d880*/  CALL.REL.NOINC `($__internal_23_$__cuda_sm70_shflsync_idx_p) ;  /* 0x000013a000007944 */ /* 0x02afea0003c00000 */
[----:B------:R-:W-:Y:S01]  /*1d890*/  MOV R8, R0 ;  /* 0x0000000000087202 */ /* 0x000fe20000000f00 */
[----:B------:R-:W-:Y:S05]  /*1d8a0*/  BRA `(.L_x_1392) ;  /* 0xfffeb34000007947 */ /* 0x000fea000383ffff */
.L_x_1255:
[----:B--2---:R-:W-:Y:S01]  /*1d8b0*/  IMAD.MOV.U32 R5, RZ, RZ, R11 ;  /* 0x000000ffff057224 */ /* 0x004fe200078e000b */
[----:B------:R-:W-:Y:S01]  /*1d8c0*/  MOV R3, 0x2 ;  /* 0x0000000200037802 */ /* 0x000fe20000000f00 */
[----:B----4-:R-:W-:Y:S01]  /*1d8d0*/  IMAD.MOV.U32 R0, RZ, RZ, 0x1c1f ;  /* 0x00001c1fff007424 */ /* 0x010fe200078e00ff */
[----:B------:R-:W-:Y:S02]  /*1d8e0*/  MOV R2, 0x1d900 ;  /* 0x0001d90000027802 */ /* 0x000fe40000000f00 */
[----:B-1-3-5:R-:W-:Y:S05]  /*1d8f0*/  CALL.REL.NOINC `($__internal_23_$__cuda_sm70_shflsync_idx_p) ;  /* 0x0000133000007944 */ /* 0x02afea0003c00000 */
[----:B------:R-:W-:Y:S05]  /*1d900*/  BRA `(.L_x_1393) ;  /* 0xfffeb30000007947 */ /* 0x000fea000383ffff */
.L_x_1258:
[----:B-1----:R-:W-:Y:S01]  /*1d910*/  IMAD.MOV.U32 R5, RZ, RZ, R10 ;  /* 0x000000ffff057224 */ /* 0x002fe200078e000a */
[----:B------:R-:W-:Y:S01]  /*1d920*/  MOV R3, 0x3 ;  /* 0x0000000300037802 */ /* 0x000fe20000000f00 */
[----:B----4-:R-:W-:Y:S01]  /*1d930*/  IMAD.MOV.U32 R0, RZ, RZ, 0x1c1f ;  /* 0x00001c1fff007424 */ /* 0x010fe200078e00ff */
[----:B------:R-:W-:-:S02]  /*1d940*/  MOV R2, 0x1d960 ;  /* 0x0001d96000027802 */ /* 0x000fc40000000f00 */
[----:B--23-5:R-:W-:Y:S05]  /*1d950*/  CALL.REL.NOINC `($__internal_23_$__cuda_sm70_shflsync_idx_p) ;  /* 0x000012d000007944 */ /* 0x02cfea0003c00000 */
[----:B------:R-:W-:Y:S01]  /*1d960*/  IMAD.MOV.U32 R6, RZ, RZ, R0 ;  /* 0x000000ffff067224 */ /* 0x000fe200078e0000 */
[----:B------:R-:W-:Y:S01]  /*1d970*/  MOV R3, 0x3 ;  /* 0x0000000300037802 */ /* 0x000fe20000000f00 */
[----:B------:R-:W-:Y:S01]  /*1d980*/  IMAD.MOV.U32 R5, RZ, RZ, R11 ;  /* 0x000000ffff057224 */ /* 0x000fe200078e000b */
[----:B------:R-:W-:-:S02]  /*1d990*/  MOV R0, 0x1c1f ;  /* 0x00001c1f00007802 */ /* 0x000fc40000000f00 */
[----:B------:R-:W-:Y:S02]  /*1d9a0*/  MOV R2, 0x1d9c0 ;  /* 0x0001d9c000027802 */ /* 0x000fe40000000f00 */
[----:B------:R-:W-:Y:S05]  /*1d9b0*/  CALL.REL.NOINC `($__internal_23_$__cuda_sm70_shflsync_idx_p) ;  /* 0x0000127000007944 */ /* 0x000fea0003c00000 */
[----:B------:R-:W-:Y:S05]  /*1d9c0*/  BRA `(.L_x_1394) ;  /* 0xfffeb3f000007947 */ /* 0x000fea000383ffff */
.L_x_1315:
[----:B------:R-:W-:Y:S01]  /*1d9d0*/  IMAD.MOV.U32 R0, RZ, RZ, R242 ;  /* 0x000000ffff007224 */ /* 0x000fe200078e00f2 */
[----:B------:R-:W-:Y:S02]  /*1d9e0*/  MOV R3, 0x2 ;  /* 0x0000000200037802 */ /* 0x000fe40000000f00 */
[----:B------:R-:W-:Y:S02]  /*1d9f0*/  MOV R2, 0x1da10 ;  /* 0x0001da1000027802 */ /* 0x000fe40000000f00 */
[----:B------:R-:W-:Y:S05]  /*1da00*/  CALL.REL.NOINC `($__internal_22_$__cuda_sm70_shflsync_bfly_p) ;  /* 0x000011e000007944 */ /* 0x000fea0003c00000 */
[----:B------:R-:W-:Y:S05]  /*1da10*/  BRA `(.L_x_1395) ;  /* 0xffffa62000007947 */ /* 0x000fea000383ffff */
.L_x_1316:
[----:B------:R-:W-:Y:S01]  /*1da20*/  IMAD.MOV.U32 R0, RZ, RZ, R7 ;  /* 0x000000ffff007224 */ /* 0x000fe200078e0007 */
[----:B------:R-:W-:Y:S02]  /*1da30*/  MOV R3, 0x1 ;  /* 0x0000000100037802 */ /* 0x000fe40000000f00 */
[----:B------:R-:W-:Y:S02]  /*1da40*/  MOV R2, 0x1da60 ;  /* 0x0001da6000027802 */ /* 0x000fe40000000f00 */
[----:B-1----:R-:W-:Y:S05]  /*1da50*/  CALL.REL.NOINC `($__internal_22_$__cuda_sm70_shflsync_bfly_p) ;  /* 0x0000119000007944 */ /* 0x002fea0003c00000 */
[----:B------:R-:W-:Y:S01]  /*1da60*/  FADD.FTZ R7, R7, R0 ;  /* 0x0000000007077221 */ /* 0x000fe20000010000 */
[----:B------:R-:W-:Y:S02]  /*1da70*/  MOV R0, R241 ;  /* 0x000000f100007202 */ /* 0x000fe40000000f00 */
[----:B------:R-:W-:Y:S02]  /*1da80*/  MOV R3, 0x2 ;  /* 0x0000000200037802 */ /* 0x000fe40000000f00 */
[----:B------:R-:W-:-:S02]  /*1da90*/  MOV R2, 0x1dab0 ;  /* 0x0001dab000027802 */ /* 0x000fc40000000f00 */
[----:B------:R-:W-:Y:S05]  /*1daa0*/  CALL.REL.NOINC `($__internal_22_$__cuda_sm70_shflsync_bfly_p) ;  /* 0x0000114000007944 */ /* 0x000fea0003c00000 */
[----:B------:R-:W-:Y:S01]  /*1dab0*/  FADD.FTZ R241, R241, R0 ;  /* 0x00000000f1f17221 */ /* 0x000fe20000010000 */
[----:B------:R-:W-:-:S02]  /*1dac0*/  MOV R3, 0x1 ;  /* 0x0000000100037802 */ /* 0x000fc40000000f00 */
[----:B------:R-:W-:Y:S02]  /*1dad0*/  MOV R2, 0x1db00 ;  /* 0x0001db0000027802 */ /* 0x000fe40000000f00 */
[----:B------:R-:W-:Y:S02]  /*1dae0*/  MOV R0, R241 ;  /* 0x000000f100007202 */ /* 0x000fe40000000f00 */
[----:B------:R-:W-:Y:S05]  /*1daf0*/  CALL.REL.NOINC `($__internal_22_$__cuda_sm70_shflsync_bfly_p) ;  /* 0x000010f000007944 */ /* 0x000fea0003c00000 */
[----:B------:R-:W-:Y:S01]  /*1db00*/  FADD.FTZ R6, R241, R0 ;  /* 0x00000000f1067221 */ /* 0x000fe20000010000 */
[----:B------:R-:W-:Y:S02]  /*1db10*/  MOV R0, R246 ;  /* 0x000000f600007202 */ /* 0x000fe40000000f00 */
[----:B------:R-:W-:Y:S02]  /*1db20*/  MOV R3, 0x2 ;  /* 0x0000000200037802 */ /* 0x000fe40000000f00 */
[----:B------:R-:W-:Y:S02]  /*1db30*/  MOV R2, 0x1db50 ;  /* 0x0001db5000027802 */ /* 0x000fe40000000f00 */
[----:B------:R-:W-:Y:S05]  /*1db40*/  CALL.REL.NOINC `($__internal_22_$__cuda_sm70_shflsync_bfly_p) ;  /* 0x000010a000007944 */ /* 0x000fea0003c00000 */
[----:B------:R-:W-:Y:S01]  /*1db50*/  FADD.FTZ R5, R246, R0 ;  /* 0x00000000f6057221 */ /* 0x000fe20000010000 */
[----:B------:R-:W-:Y:S02]  /*1db60*/  MOV R3, 0x1 ;  /* 0x0000000100037802 */ /* 0x000fe40000000f00 */
[----:B------:R-:W-:-:S02]  /*1db70*/  MOV R2, 0x1dba0 ;  /* 0x0001dba000027802 */ /* 0x000fc40000000f00 */
        /* <DEDUP_REMOVED lines=9> */
[----:B------:R-:W-:Y:S02]  /*1dc10*/  MOV R2, 0x1dc40 ;  /* 0x0001dc4000027802 */ /* 0x000fe40000000f00 */
[----:B------:R-:W-:-:S02]  /*1dc20*/  MOV R0, R4 ;  /* 0x0000000400007202 */ /* 0x000fc40000000f00 */
[----:B------:R-:W-:Y:S05]  /*1dc30*/  CALL.REL.NOINC `($__internal_22_$__cuda_sm70_shflsync_bfly_p) ;  /* 0x00000fb000007944 */ /* 0x000fea0003c00000 */
[----:B------:R-:W-:Y:S01]  /*1dc40*/  MOV R8, R0 ;  /* 0x0000000000087202 */ /* 0x000fe20000000f00 */
[----:B------:R-:W-:Y:S05]  /*1dc50*/  BRA `(.L_x_1396) ;  /* 0xffffa4d000007947 */ /* 0x000fea000383ffff */
.L_x_1323:
[----:B-1234-:R-:W-:Y:S01]  /*1dc60*/  IMAD.MOV.U32 R5, RZ, RZ, R12 ;  /* 0x000000ffff057224 */ /* 0x01efe200078e000c */
[----:B------:R-:W-:Y:S01]  /*1dc70*/  MOV R3, RZ ;  /* 0x000000ff00037202 */ /* 0x000fe20000000f00 */
[----:B------:R-:W-:Y:S01]  /*1dc80*/  IMAD.MOV.U32 R0, RZ, RZ, 0x1c1f ;  /* 0x00001c1fff007424 */ /* 0x000fe200078e00ff */
[----:B------:R-:W-:-:S02]  /*1dc90*/  MOV R2, 0x1dcb0 ;  /* 0x0001dcb000027802 */ /* 0x000fc40000000f00 */
[----:B------:R-:W-:Y:S05]  /*1dca0*/  CALL.REL.NOINC `($__internal_23_$__cuda_sm70_shflsync_idx_p) ;  /* 0x00000f8000007944 */ /* 0x000fea0003c00000 */
[----:B------:R-:W-:Y:S01]  /*1dcb0*/  MOV R10, R0 ;  /* 0x00000000000a7202 */ /* 0x000fe20000000f00 */
[----:B------:R-:W-:Y:S05]  /*1dcc0*/  BRA `(.L_x_1397) ;  /* 0xffffbf4000007947 */ /* 0x000fea000383ffff */
.L_x_1324:
[----:B------:R-:W-:Y:S01]  /*1dcd0*/  IMAD.MOV.U32 R5, RZ, RZ, R13 ;  /* 0x000000ffff057224 */ /* 0x000fe200078e000d */
[----:B------:R-:W-:Y:S01]  /*1dce0*/  MOV R3, RZ ;  /* 0x000000ff00037202 */ /* 0x000fe20000000f00 */
[----:B------:R-:W-:Y:S01]  /*1dcf0*/  IMAD.MOV.U32 R0, RZ, RZ, 0x1c1f ;  /* 0x00001c1fff007424 */ /* 0x000fe200078e00ff */
[----:B------:R-:W-:-:S02]  /*1dd00*/  MOV R2, 0x1dd20 ;  /* 0x0001dd2000027802 */ /* 0x000fc40000000f00 */
[----:B-12---:R-:W-:Y:S05]  /*1dd10*/  CALL.REL.NOINC `($__internal_23_$__cuda_sm70_shflsync_idx_p) ;  /* 0x00000f1000007944 */ /* 0x006fea0003c00000 */
[----:B------:R-:W-:Y:S05]  /*1dd20*/  BRA `(.L_x_1398) ;  /* 0xffffbf0000007947 */ /* 0x000fea000383ffff */
.L_x_1327:
[----:B------:R-:W-:Y:S01]  /*1dd30*/  IMAD.MOV.U32 R5, RZ, RZ, R12 ;  /* 0x000000ffff057224 */ /* 0x000fe200078e000c */
[----:B--2---:R-:W-:Y:S01]  /*1dd40*/  MOV R3, 0x1 ;  /* 0x0000000100037802 */ /* 0x004fe20000000f00 */
[----:B----4-:R-:W-:Y:S01]  /*1dd50*/  IMAD.MOV.U32 R0, RZ, RZ, 0x1c1f ;  /* 0x00001c1fff007424 */ /* 0x010fe200078e00ff */
[----:B------:R-:W-:-:S02]  /*1dd60*/  MOV R2, 0x1dd80 ;  /* 0x0001dd8000027802 */ /* 0x000fc40000000f00 */
[----:B-1-3--:R-:W-:Y:S05]  /*1dd70*/  CALL.REL.NOINC `($__internal_23_$__cuda_sm70_shflsync_idx_p) ;  /* 0x00000eb000007944 */ /* 0x00afea0003c00000 */
[----:B------:R-:W-:Y:S01]  /*1dd80*/  IMAD.MOV.U32 R10, RZ, RZ, R0 ;  /* 0x000000ffff0a7224 */ /* 0x000fe200078e0000 */
[----:B------:R-:W-:Y:S01]  /*1dd90*/  MOV R3, 0x1 ;  /* 0x0000000100037802 */ /* 0x000fe20000000f00 */
[----:B------:R-:W-:Y:S01]  /*1dda0*/  IMAD.MOV.U32 R5, RZ, RZ, R13 ;  /* 0x000000ffff057224 */ /* 0x000fe200078e000d */
[----:B------:R-:W-:-:S02]  /*1ddb0*/  MOV R0, 0x1c1f ;  /* 0x00001c1f00007802 */ /* 0x000fc40000000f00 */
[----:B------:R-:W-:Y:S02]  /*1ddc0*/  MOV R2, 0x1dde0 ;  /* 0x0001dde000027802 */ /* 0x000fe40000000f00 */
[----:B------:R-:W-:Y:S05]  /*1ddd0*/  CALL.REL.NOINC `($__internal_23_$__cuda_sm70_shflsync_idx_p) ;  /* 0x00000e5000007944 */ /* 0x000fea0003c00000 */
[----:B------:R-:W-:Y:S05]  /*1dde0*/  BRA `(.L_x_1399) ;  /* 0xffffbfc000007947 */ /* 0x000fea000383ffff */
.L_x_1330:
[----:B------:R-:W-:Y:S01]  /*1ddf0*/  IMAD.MOV.U32 R5, RZ, RZ, R12 ;  /* 0x000000ffff057224 */ /* 0x000fe200078e000c */
[----:B-1----:R-:W-:Y:S01]  /*1de00*/  MOV R3, 0x2 ;  /* 0x0000000200037802 */ /* 0x002fe20000000f00 */
[----:B----4-:R-:W-:Y:S01]  /*1de10*/  IMAD.MOV.U32 R0, RZ, RZ, 0x1c1f ;  /* 0x00001c1fff007424 */ /* 0x010fe200078e00ff */
[----:B------:R-:W-:Y:S02]  /*1de20*/  MOV R2, 0x1de40 ;  /* 0x0001de4000027802 */ /* 0x000fe40000000f00 */
[----:B--23--:R-:W-:Y:S05]  /*1de30*/  CALL.REL.NOINC `($__internal_23_$__cuda_sm70_shflsync_idx_p) ;  /* 0x00000df000007944 */ /* 0x00cfea0003c00000 */
[----:B------:R-:W-:Y:S01]  /*1de40*/  MOV R10, R0 ;  /* 0x00000000000a7202 */ /* 0x000fe20000000f00 */
[----:B------:R-:W-:Y:S05]  /*1de50*/  BRA `(.L_x_1400) ;  /* 0xffffc0d000007947 */ /* 0x000fea000383ffff */
.L_x_1331:
[----:B------:R-:W-:Y:S01]  /*1de60*/  IMAD.MOV.U32 R5, RZ, RZ, R13 ;  /* 0x000000ffff057224 */ /* 0x000fe200078e000d */
[----:B------:R-:W-:Y:S01]  /*1de70*/  MOV R3, 0x2 ;  /* 0x0000000200037802 */ /* 0x000fe20000000f00 */
[----:B----4-:R-:W-:Y:S01]  /*1de80*/  IMAD.MOV.U32 R0, RZ, RZ, 0x1c1f ;  /* 0x00001c1fff007424 */ /* 0x010fe200078e00ff */
[----:B------:R-:W-:Y:S02]  /*1de90*/  MOV R2, 0x1deb0 ;  /* 0x0001deb000027802 */ /* 0x000fe40000000f00 */
[----:B-123--:R-:W-:Y:S05]  /*1dea0*/  CALL.REL.NOINC `($__internal_23_$__cuda_sm70_shflsync_idx_p) ;  /* 0x00000d8000007944 */ /* 0x00efea0003c00000 */
[----:B------:R-:W-:Y:S05]  /*1deb0*/  BRA `(.L_x_1401) ;  /* 0xffffc09000007947 */ /* 0x000fea000383ffff */
.L_x_1334:
[----:B------:R-:W-:Y:S01]  /*1dec0*/  IMAD.MOV.U32 R5, RZ, RZ, R12 ;  /* 0x000000ffff057224 */ /* 0x000fe200078e000c */
[----:B-1----:R-:W-:Y:S01]  /*1ded0*/  MOV R3, 0x3 ;  /* 0x0000000300037802 */ /* 0x002fe20000000f00 */
[----:B------:R-:W-:Y:S01]  /*1dee0*/  IMAD.MOV.U32 R0, RZ, RZ, 0x1c1f ;  /* 0x00001c1fff007424 */ /* 0x000fe200078e00ff */
[----:B------:R-:W-:-:S02]  /*1def0*/  MOV R2, 0x1df10 ;  /* 0x0001df1000027802 */ /* 0x000fc40000000f00 */
[----:B--234-:R-:W-:Y:S05]  /*1df00*/  CALL.REL.NOINC `($__internal_23_$__cuda_sm70_shflsync_idx_p) ;  /* 0x00000d2000007944 */ /* 0x01cfea0003c00000 */
[----:B------:R-:W-:Y:S01]  /*1df10*/  IMAD.MOV.U32 R6, RZ, RZ, R0 ;  /* 0x000000ffff067224 */ /* 0x000fe200078e0000 */
[----:B------:R-:W-:Y:S01]  /*1df20*/  MOV R3, 0x3 ;  /* 0x0000000300037802 */ /* 0x000fe20000000f00 */
[----:B------:R-:W-:Y:S01]  /*1df30*/  IMAD.MOV.U32 R5, RZ, RZ, R13 ;  /* 0x000000ffff057224 */ /* 0x000fe200078e000d */
[----:B------:R-:W-:-:S02]  /*1df40*/  MOV R0, 0x1c1f ;  /* 0x00001c1f00007802 */ /* 0x000fc40000000f00 */
[----:B------:R-:W-:Y:S02]  /*1df50*/  MOV R2, 0x1df70 ;  /* 0x0001df7000027802 */ /* 0x000fe40000000f00 */
[----:B------:R-:W-:Y:S05]  /*1df60*/  CALL.REL.NOINC `($__internal_23_$__cuda_sm70_shflsync_idx_p) ;  /* 0x00000cc000007944 */ /* 0x000fea0003c00000 */
[----:B------:R-:W-:Y:S05]  /*1df70*/  BRA `(.L_x_1402) ;  /* 0xffffc16000007947 */ /* 0x000fea000383ffff */
.L_x_1336:
[----:B------:R-:W-:Y:S01]  /*1df80*/  IMAD.MOV.U32 R5, RZ, RZ, R17 ;  /* 0x000000ffff057224 */ /* 0x000fe200078e0011 */
[----:B------:R-:W-:Y:S01]  /*1df90*/  MOV R3, RZ ;  /* 0x000000ff00037202 */ /* 0x000fe20000000f00 */
[----:B------:R-:W-:Y:S01]  /*1dfa0*/  IMAD.MOV.U32 R0, RZ, RZ, 0x1c1f ;  /* 0x00001c1fff007424 */ /* 0x000fe200078e00ff */
[----:B------:R-:W-:Y:S02]  /*1dfb0*/  MOV R2, 0x1dfd0 ;  /* 0x0001dfd000027802 */ /* 0x000fe40000000f00 */
[----:B------:R-:W-:Y:S05]  /*1dfc0*/  CALL.REL.NOINC `($__internal_23_$__cuda_sm70_shflsync_idx_p) ;  /* 0x00000c6000007944 */ /* 0x000fea0003c00000 */
[----:B------:R-:W-:Y:S01]  /*1dfd0*/  MOV R4, R0 ;  /* 0x0000000000047202 */ /* 0x000fe20000000f00 */
[----:B------:R-:W-:Y:S05]  /*1dfe0*/  BRA `(.L_x_1403) ;  /* 0xffffc47000007947 */ /* 0x000fea000383ffff */
.L_x_1337:
[----:B------:R-:W-:Y:S01]  /*1dff0*/  IMAD.MOV.U32 R5, RZ, RZ, R25 ;  /* 0x000000ffff057224 */ /* 0x000fe200078e0019 */
[----:B------:R-:W-:Y:S01]  /*1e000*/  MOV R3, RZ ;  /* 0x000000ff00037202 */ /* 0x000fe20000000f00 */
[----:B------:R-:W-:Y:S01]  /*1e010*/  IMAD.MOV.U32 R0, RZ, RZ, 0x1c1f ;  /* 0x00001c1fff007424 */ /* 0x000fe200078e00ff */
[----:B------:R-:W-:Y:S02]  /*1e020*/  MOV R2, 0x1e040 ;  /* 0x0001e04000027802 */ /* 0x000fe40000000f00 */
[----:B-12---:R-:W-:Y:S05]  /*1e030*/  CALL.REL.NOINC `($__internal_23_$__cuda_sm70_shflsync_idx_p) ;  /* 0x00000bf000007944 */ /* 0x006fea0003c00000 */
[----:B------:R-:W-:Y:S05]  /*1e040*/  BRA `(.L_x_1404) ;  /* 0xffffc43000007947 */ /* 0x000fea000383ffff */
.L_x_1340:
[----:B------:R-:W-:Y:S01]  /*1e050*/  IMAD.MOV.U32 R5, RZ, RZ, R17 ;  /* 0x000000ffff057224 */ /* 0x000fe200078e0011 */
[----:B----4-:R-:W-:Y:S01]  /*1e060*/  MOV R3, 0x1 ;  /* 0x0000000100037802 */ /* 0x010fe20000000f00 */
[----:B------:R-:W-:Y:S01]  /*1e070*/  IMAD.MOV.U32 R0, RZ, RZ, 0x1c1f ;  /* 0x00001c1fff007424 */ /* 0x000fe200078e00ff */
[----:B------:R-:W-:-:S02]  /*1e080*/  MOV R2, 0x1e0a0 ;  /* 0x0001e0a000027802 */ /* 0x000fc40000000f00 */
[----:B-123--:R-:W-:Y:S05]  /*1e090*/  CALL.REL.NOINC `($__internal_23_$__cuda_sm70_shflsync_idx_p) ;  /* 0x00000b9000007944 */ /* 0x00efea0003c00000 */
[----:B------:R-:W-:Y:S01]  /*1e0a0*/  IMAD.MOV.U32 R4, RZ, RZ, R0 ;  /* 0x000000ffff047224 */ /* 0x000fe200078e0000 */
[----:B------:R-:W-:Y:S01]  /*1e0b0*/  MOV R3, 0x1 ;  /* 0x0000000100037802 */ /* 0x000fe20000000f00 */
[----:B------:R-:W-:Y:S01]  /*1e0c0*/  IMAD.MOV.U32 R5, RZ, RZ, R25 ;  /* 0x000000ffff057224 */ /* 0x000fe200078e0019 */
[----:B------:R-:W-:-:S02]  /*1e0d0*/  MOV R0, 0x1c1f ;  /* 0x00001c1f00007802 */ /* 0x000fc40000000f00 */
[----:B------:R-:W-:Y:S02]  /*1e0e0*/  MOV R2, 0x1e100 ;  /* 0x0001e10000027802 */ /* 0x000fe40000000f00 */
[----:B------:R-:W-:Y:S05]  /*1e0f0*/  CALL.REL.NOINC `($__internal_23_$__cuda_sm70_shflsync_idx_p) ;  /* 0x00000b3000007944 */ /* 0x000fea0003c00000 */
[----:B------:R-:W-:Y:S05]  /*1e100*/  BRA `(.L_x_1405) ;  /* 0xffffc85000007947 */ /* 0x000fea000383ffff */
.L_x_1343:
[----:B------:R-:W-:Y:S01]  /*1e110*/  IMAD.MOV.U32 R5, RZ, RZ, R17 ;  /* 0x000000ffff057224 */ /* 0x000fe200078e0011 */
[----:B----4-:R-:W-:Y:S01]  /*1e120*/  MOV R3, 0x2 ;  /* 0x0000000200037802 */ /* 0x010fe20000000f00 */
[----:B------:R-:W-:Y:S01]  /*1e130*/  IMAD.MOV.U32 R0, RZ, RZ, 0x1c1f ;  /* 0x00001c1fff007424 */ /* 0x000fe200078e00ff */
[----:B------:R-:W-:Y:S02]  /*1e140*/  MOV R2, 0x1e160 ;  /* 0x0001e16000027802 */ /* 0x000fe40000000f00 */
[----:B-123--:R-:W-:Y:S05]  /*1e150*/  CALL.REL.NOINC `($__internal_23_$__cuda_sm70_shflsync_idx_p) ;  /* 0x00000ad000007944 */ /* 0x00efea0003c00000 */
[----:B------:R-:W-:Y:S01]  /*1e160*/  MOV R4, R0 ;  /* 0x0000000000047202 */ /* 0x000fe20000000f00 */
[----:B------:R-:W-:Y:S05]  /*1e170*/  BRA `(.L_x_1406) ;  /* 0xffffcb4000007947 */ /* 0x000fea000383ffff */
.L_x_1344:
[----:B------:R-:W-:Y:S01]  /*1e180*/  IMAD.MOV.U32 R5, RZ, RZ, R25 ;  /* 0x000000ffff057224 */ /* 0x000fe200078e0019 */
[----:B----4-:R-:W-:Y:S01]  /*1e190*/  MOV R3, 0x2 ;  /* 0x0000000200037802 */ /* 0x010fe20000000f00 */
[----:B------:R-:W-:Y:S01]  /*1e1a0*/  IMAD.MOV.U32 R0, RZ, RZ, 0x1c1f ;  /* 0x00001c1fff007424 */ /* 0x000fe200078e00ff */
[----:B------:R-:W-:Y:S02]  /*1e1b0*/  MOV R2, 0x1e1d0 ;  /* 0x0001e1d000027802 */ /* 0x000fe40000000f00 */
[----:B-123--:R-:W-:Y:S05]  /*1e1c0*/  CALL.REL.NOINC `($__internal_23_$__cuda_sm70_shflsync_idx_p) ;  /* 0x00000a6000007944 */ /* 0x00efea0003c00000 */
[----:B------:R-:W-:Y:S05]  /*1e1d0*/  BRA `(.L_x_1407) ;  /* 0xffffcb0000007947 */ /* 0x000fea000383ffff */
.L_x_1347:
[----:B------:R-:W-:Y:S01]  /*1e1e0*/  IMAD.MOV.U32 R5, RZ, RZ, R17 ;  /* 0x000000ffff057224 */ /* 0x000fe200078e0011 */
[----:B--2---:R-:W-:Y:S01]  /*1e1f0*/  MOV R3, 0x3 ;  /* 0x0000000300037802 */ /* 0x004fe20000000f00 */
[----:B-1----:R-:W-:Y:S01]  /*1e200*/  IMAD.MOV.U32 R0, RZ, RZ, 0x1c1f ;  /* 0x00001c1fff007424 */ /* 0x002fe200078e00ff */
[----:B------:R-:W-:-:S02]  /*1e210*/  MOV R2, 0x1e230 ;  /* 0x0001e23000027802 */ /* 0x000fc40000000f00 */
[----:B---34-:R-:W-:Y:S05]  /*1e220*/  CALL.REL.NOINC `($__internal_23_$__cuda_sm70_shflsync_idx_p) ;  /* 0x00000a0000007944 */ /* 0x018fea0003c00000 */
[----:B------:R-:W-:Y:S01]  /*1e230*/  IMAD.MOV.U32 R4, RZ, RZ, R0 ;  /* 0x000000ffff047224 */ /* 0x000fe200078e0000 */
[----:B------:R-:W-:Y:S01]  /*1e240*/  MOV R3, 0x3 ;  /* 0x0000000300037802 */ /* 0x000fe20000000f00 */
[----:B------:R-:W-:Y:S01]  /*1e250*/  IMAD.MOV.U32 R5, RZ, RZ, R25 ;  /* 0x000000ffff057224 */ /* 0x000fe200078e0019 */
[----:B------:R-:W-:-:S02]  /*1e260*/  MOV R0, 0x1c1f ;  /* 0x00001c1f00007802 */ /* 0x000fc40000000f00 */
[----:B------:R-:W-:Y:S02]  /*1e270*/  MOV R2, 0x1e290 ;  /* 0x0001e29000027802 */ /* 0x000fe40000000f00 */
[----:B------:R-:W-:Y:S05]  /*1e280*/  CALL.REL.NOINC `($__internal_23_$__cuda_sm70_shflsync_idx_p) ;  /* 0x000009a000007944 */ /* 0x000fea0003c00000 */
[----:B------:R-:W-:Y:S05]  /*1e290*/  BRA `(.L_x_1408) ;  /* 0xffffcdd000007947 */ /* 0x000fea000383ffff */
.L_x_1351:
[----:B------:R-:W-:Y:S01]  /*1e2a0*/  IMAD.MOV.U32 R5, RZ, RZ, R9 ;  /* 0x000000ffff057224 */ /* 0x000fe200078e0009 */
[----:B------:R-:W-:Y:S01]  /*1e2b0*/  MOV R3, RZ ;  /* 0x000000ff00037202 */ /* 0x000fe20000000f00 */
[----:B------:R-:W-:Y:S01]  /*1e2c0*/  IMAD.MOV.U32 R0, RZ, RZ, 0x1c1f ;  /* 0x00001c1fff007424 */ /* 0x000fe200078e00ff */
[----:B------:R-:W-:Y:S02]  /*1e2d0*/  MOV R2, 0x1e2f0 ;  /* 0x0001e2f000027802 */ /* 0x000fe40000000f00 */
[----:B------:R-:W-:Y:S05]  /*1e2e0*/  CALL.REL.NOINC `($__internal_23_$__cuda_sm70_shflsync_idx_p) ;  /* 0x0000094000007944 */ /* 0x000fea0003c00000 */
[----:B------:R-:W-:Y:S01]  /*1e2f0*/  MOV R8, R0 ;  /* 0x0000000000087202 */ /* 0x000fe20000000f00 */
[----:B------:R-:W-:Y:S05]  /*1e300*/  BRA `(.L_x_1409) ;  /* 0xffffd8b000007947 */ /* 0x000fea000383ffff */
.L_x_1352:
[----:B------:R-:W-:Y:S01]  /*1e310*/  IMAD.MOV.U32 R5, RZ, RZ, R12 ;  /* 0x000000ffff057224 */ /* 0x000fe200078e000c */
[----:B------:R-:W-:Y:S01]  /*1e320*/  MOV R3, RZ ;  /* 0x000000ff00037202 */ /* 0x000fe20000000f00 */
[----:B------:R-:W-:Y:S01]  /*1e330*/  IMAD.MOV.U32 R0, RZ, RZ, 0x1c1f ;  /* 0x00001c1fff007424 */ /* 0x000fe200078e00ff */
[----:B------:R-:W-:Y:S02]  /*1e340*/  MOV R2, 0x1e360 ;  /* 0x0001e36000027802 */ /* 0x000fe40000000f00 */
[----:B-12---:R-:W-:Y:S05]  /*1e350*/  CALL.REL.NOINC `($__internal_23_$__cuda_sm70_shflsync_idx_p) ;  /* 0x000008d000007944 */ /* 0x006fea0003c00000 */
[----:B------:R-:W-:Y:S05]  /*1e360*/  BRA `(.L_x_1410) ;  /* 0xffffd87000007947 */ /* 0x000fea000383ffff */
.L_x_1355:
[----:B--2---:R-:W-:Y:S01]  /*1e370*/  IMAD.MOV.U32 R5, RZ, RZ, R9 ;  /* 0x000000ffff057224 */ /* 0x004fe200078e0009 */
[----:B------:R-:W-:Y:S01]  /*1e380*/  MOV R3, 0x1 ;  /* 0x0000000100037802 */ /* 0x000fe20000000f00 */
        /* <DEDUP_REMOVED lines=10> */
.L_x_1358:
[----:B-1----:R-:W-:Y:S01]  /*1e430*/  IMAD.MOV.U32 R5, RZ, RZ, R9 ;  /* 0x000000ffff057224 */ /* 0x002fe200078e0009 */
[----:B------:R-:W-:Y:S01]  /*1e440*/  MOV R3, 0x2 ;  /* 0x0000000200037802 */ /* 0x000fe20000000f00 */
[----:B----4-:R-:W-:Y:S01]  /*1e450*/  IMAD.MOV.U32 R0, RZ, RZ, 0x1c1f ;  /* 0x00001c1fff007424 */ /* 0x010fe200078e00ff */
[----:B------:R-:W-:Y:S02]  /*1e460*/  MOV R2, 0x1e480 ;  /* 0x0001e48000027802 */ /* 0x000fe40000000f00 */
[----:B--23--:R-:W-:Y:S05]  /*1e470*/  CALL.REL.NOINC `($__internal_23_$__cuda_sm70_shflsync_idx_p) ;  /* 0x000007b000007944 */ /* 0x00cfea0003c00000 */
[----:B------:R-:W-:Y:S01]  /*1e480*/  MOV R8, R0 ;  /* 0x0000000000087202 */ /* 0x000fe20000000f00 */
[----:B------:R-:W-:Y:S05]  /*1e490*/  BRA `(.L_x_1412) ;  /* 0xffffda5000007947 */ /* 0x000fea000383ffff */
.L_x_1359:
[----:B------:R-:W-:Y:S01]  /*1e4a0*/  IMAD.MOV.U32 R5, RZ, RZ, R12 ;  /* 0x000000ffff057224 */ /* 0x000fe200078e000c */
[----:B------:R-:W-:Y:S01]  /*1e4b0*/  MOV R3, 0x2 ;  /* 0x0000000200037802 */ /* 0x000fe20000000f00 */
[----:B----4-:R-:W-:Y:S01]  /*1e4c0*/  IMAD.MOV.U32 R0, RZ, RZ, 0x1c1f ;  /* 0x00001c1fff007424 */ /* 0x010fe200078e00ff */
[----:B------:R-:W-:Y:S02]  /*1e4d0*/  MOV R2, 0x1e4f0 ;  /* 0x0001e4f000027802 */ /* 0x000fe40000000f00 */
[----:B-123--:R-:W-:Y:S05]  /*1e4e0*/  CALL.REL.NOINC `($__internal_23_$__cuda_sm70_shflsync_idx_p) ;  /* 0x0000074000007944 */ /* 0x00efea0003c00000 */
[----:B------:R-:W-:Y:S05]  /*1e4f0*/  BRA `(.L_x_1413) ;  /* 0xffffda1000007947 */ /* 0x000fea000383ffff */
.L_x_1362:
[----:B-1----:R-:W-:Y:S01]  /*1e500*/  IMAD.MOV.U32 R5, RZ, RZ, R9 ;  /* 0x000000ffff057224 */ /* 0x002fe200078e0009 */
[----:B------:R-:W-:Y:S01]  /*1e510*/  MOV R3, 0x3 ;  /* 0x0000000300037802 */ /* 0x000fe20000000f00 */
        /* <DEDUP_REMOVED lines=10> */
.L_x_1364:
[----:B------:R-:W-:Y:S01]  /*1e5c0*/  IMAD.MOV.U32 R5, RZ, RZ, R74 ;  /* 0x000000ffff057224 */ /* 0x000fe200078e004a */
[----:B------:R-:W-:Y:S01]  /*1e5d0*/  MOV R3, RZ ;  /* 0x000000ff00037202 */ /* 0x000fe20000000f00 */
[----:B------:R-:W-:Y:S01]  /*1e5e0*/  IMAD.MOV.U32 R0, RZ, RZ, 0x1f ;  /* 0x0000001fff007424 */ /* 0x000fe200078e00ff */
[----:B------:R-:W-:Y:S02]  /*1e5f0*/  MOV R2, 0x1e610 ;  /* 0x0001e61000027802 */ /* 0x000fe40000000f00 */
[----:B--2---:R-:W-:Y:S05]  /*1e600*/  CALL.REL.NOINC `($__internal_23_$__cuda_sm70_shflsync_idx_p) ;  /* 0x0000062000007944 */ /* 0x004fea0003c00000 */
[----:B------:R-:W-:Y:S01]  /*1e610*/  MOV R9, R0 ;  /* 0x0000000000097202 */ /* 0x000fe20000000f00 */
[----:B------:R-:W-:Y:S05]  /*1e620*/  BRA `(.L_x_1415) ;  /* 0xffffdcb000007947 */ /* 0x000fea000383ffff */
.L_x_1365:
[----:B------:R-:W-:Y:S01]  /*1e630*/  IMAD.MOV.U32 R5, RZ, RZ, R74 ;  /* 0x000000ffff057224 */ /* 0x000fe200078e004a */
[----:B------:R-:W-:Y:S01]  /*1e640*/  MOV R3, 0x1 ;  /* 0x0000000100037802 */ /* 0x000fe20000000f00 */
[----:B------:R-:W-:Y:S01]  /*1e650*/  IMAD.MOV.U32 R0, RZ, RZ, 0x1f ;  /* 0x0000001fff007424 */ /* 0x000fe200078e00ff */
[----:B------:R-:W-:Y:S02]  /*1e660*/  MOV R2, 0x1e680 ;  /* 0x0001e68000027802 */ /* 0x000fe40000000f00 */
[----:B-12---:R-:W-:Y:S05]  /*1e670*/  CALL.REL.NOINC `($__internal_23_$__cuda_sm70_shflsync_idx_p) ;  /* 0x000005b000007944 */ /* 0x006fea0003c00000 */
[----:B------:R-:W-:Y:S01]  /*1e680*/  MOV R8, R0 ;  /* 0x0000000000087202 */ /* 0x000fe20000000f00 */
[----:B------:R-:W-:Y:S05]  /*1e690*/  BRA `(.L_x_1416) ;  /* 0xffffdc6000007947 */ /* 0x000fea000383ffff */
.L_x_1366:
[----:B------:R-:W-:Y:S02]  /*1e6a0*/  MOV R2, 0x1 ;  /* 0x0000000100027802 */ /* 0x000fe40000000f00 */
[----:B------:R-:W-:-:S02]  /*1e6b0*/  MOV R3, 0x1e6d0 ;  /* 0x0001e6d000037802 */ /* 0x000fc40000000f00 */
[----:B-1234-:R-:W-:Y:S05]  /*1e6c0*/  CALL.REL.NOINC `($__internal_24_$__cuda_sm70_shflsync_up_p) ;  /* 0x000005b000007944 */ /* 0x01efea0003c00000 */
[----:B------:R-:W-:Y:S05]  /*1e6d0*/  BRA `(.L_x_1417) ;  /* 0xffffdd5000007947 */ /* 0x000fea000383ffff */
.L_x_1367:
[----:B------:R-:W-:Y:S02]  /*1e6e0*/  MOV R2, 0x2 ;  /* 0x0000000200027802 */ /* 0x000fe40000000f00 */
[----:B------:R-:W-:-:S02]  /*1e6f0*/  MOV R3, 0x1e710 ;  /* 0x0001e71000037802 */ /* 0x000fc40000000f00 */
[----:B--2-4-:R-:W-:Y:S05]  /*1e700*/  CALL.REL.NOINC `($__internal_24_$__cuda_sm70_shflsync_up_p) ;  /* 0x0000057000007944 */ /* 0x014fea0003c00000 */
        /* <DEDUP_REMOVED lines=23> */
.L_x_1371:
[----:B------:R-:W-:Y:S02]  /*1e880*/  MOV R2, 0x1 ;  /* 0x0000000100027802 */ /* 0x000fe40000000f00 */
[----:B------:R-:W-:Y:S02]  /*1e890*/  MOV R3, 0x1e8b0 ;  /* 0x0001e8b000037802 */ /* 0x000fe40000000f00 */
[----:B------:R-:W-:Y:S05]  /*1e8a0*/  CALL.REL.NOINC `($__internal_24_$__cuda_sm70_shflsync_up_p) ;  /* 0x000003d000007944 */ /* 0x000fea0003c00000 */
[----:B------:R-:W-:Y:S01]  /*1e8b0*/  MOV R2, R4 ;  /* 0x0000000400027202 */ /* 0x000fe20000000f00 */
[----:B------:R-:W-:Y:S05]  /*1e8c0*/  BRA `(.L_x_1419) ;  /* 0xffffddc000007947 */ /* 0x000fea000383ffff */
.L_x_1372:
        /* <DEDUP_REMOVED lines=26> */
.L_x_1374:
[----:B------:R-:W-:Y:S02]  /*1ea70*/  SEL R0, RZ, 0x1, P0 ;  /* 0x00000001ff007807 */ /* 0x000fe40000000000 */
[----:B------:R-:W-:Y:S02]  /*1ea80*/  MOV R2, 0x1eaa0 ;  /* 0x0001eaa000027802 */ /* 0x000fe40000000f00 */
[----:B-1----:R-:W-:Y:S05]  /*1ea90*/  CALL.REL.NOINC `($__internal_25_$__cuda_sm70_votesync_ballot) ;  /* 0x0000025000007944 */ /* 0x002fea0003c00000 */
[----:B------:R-:W-:Y:S01]  /*1eaa0*/  MOV R12, R0 ;  /* 0x00000000000c7202 */ /* 0x000fe20000000f00 */
[----:B------:R-:W-:Y:S05]  /*1eab0*/  BRA `(.L_x_1421) ;  /* 0xffffdd6000007947 */ /* 0x000fea000383ffff */
.L_x_1375:
[----:B------:R-:W-:Y:S01]  /*1eac0*/  IMAD.MOV.U32 R5, RZ, RZ, R6 ;  /* 0x000000ffff057224 */ /* 0x000fe200078e0006 */
[----:B------:R-:W-:Y:S01]  /*1ead0*/  MOV R3, R8 ;  /* 0x0000000800037202 */ /* 0x000fe20000000f00 */
[----:B--2---:R-:W-:Y:S01]  /*1eae0*/  IMAD.MOV.U32 R0, RZ, RZ, 0x1f ;  /* 0x0000001fff007424 */ /* 0x004fe200078e00ff */
[----:B------:R-:W-:Y:S02]  /*1eaf0*/  MOV R2, 0x1eb10 ;  /* 0x0001eb1000027802 */ /* 0x000fe40000000f00 */
[----:B-1----:R-:W-:Y:S05]  /*1eb00*/  CALL.REL.NOINC `($__internal_23_$__cuda_sm70_shflsync_idx_p) ;  /* 0x0000012000007944 */ /* 0x002fea0003c00000 */
[----:B------:R-:W-:Y:S01]  /*1eb10*/  IMAD.MOV.U32 R10, RZ, RZ, R0 ;  /* 0x000000ffff0a7224 */ /* 0x000fe200078e0000 */
[----:B------:R-:W-:Y:S01]  /*1eb20*/  MOV R3, R8 ;  /* 0x0000000800037202 */ /* 0x000fe20000000f00 */
[----:B------:R-:W-:Y:S01]  /*1eb30*/  IMAD.MOV.U32 R5, RZ, RZ, R7 ;  /* 0x000000ffff057224 */ /* 0x000fe200078e0007 */
[----:B------:R-:W-:Y:S02]  /*1eb40*/  MOV R0, 0x1f ;  /* 0x0000001f00007802 */ /* 0x000fe40000000f00 */
[----:B------:R-:W-:-:S02]  /*1eb50*/  MOV R2, 0x1eb70 ;  /* 0x0001eb7000027802 */ /* 0x000fc40000000f00 */
[----:B------:R-:W-:Y:S05]  /*1eb60*/  CALL.REL.NOINC `($__internal_23_$__cuda_sm70_shflsync_idx_p) ;  /* 0x000000c000007944 */ /* 0x000fea0003c00000 */
[----:B------:R-:W-:Y:S01]  /*1eb70*/  MOV R7, R0 ;  /* 0x0000000000077202 */ /* 0x000fe20000000f00 */
[----:B------:R-:W-:Y:S05]  /*1eb80*/  BRA `(.L_x_1422) ;  /* 0xffffdd0000007947 */ /* 0x000fea000383ffff */
.L_x_1378:
[----:B------:R-:W-:Y:S01]  /*1eb90*/  IMAD.MOV.U32 R5, RZ, RZ, R4 ;  /* 0x000000ffff057224 */ /* 0x000fe200078e0004 */
[----:B--2---:R-:W-:-:S02]  /*1eba0*/  MOV R0, 0x1f ;  /* 0x0000001f00007802 */ /* 0x004fc40000000f00 */
[----:B------:R-:W-:Y:S02]  /*1ebb0*/  MOV R2, 0x1ebd0 ;  /* 0x0001ebd000027802 */ /* 0x000fe40000000f00 */
[----:B-1-34-:R-:W-:Y:S05]  /*1ebc0*/  CALL.REL.NOINC `($__internal_23_$__cuda_sm70_shflsync_idx_p) ;  /* 0x0000006000007944 */ /* 0x01afea0003c00000 */
[----:B------:R-:W-:Y:S01]  /*1ebd0*/  MOV R13, R0 ;  /* 0x00000000000d7202 */ /* 0x000fe20000000f00 */
[----:B------:R-:W-:Y:S05]  /*1ebe0*/  BRA `(.L_x_1377) ;  /* 0xffffdd0000007947 */ /* 0x000fea000383ffff */
        .weak           $__internal_22_$__cuda_sm70_shflsync_bfly_p
        .type           $__internal_22_$__cuda_sm70_shflsync_bfly_p,@function
        .size           $__internal_22_$__cuda_sm70_shflsync_bfly_p,($__internal_23_$__cuda_sm70_shflsync_idx_p - $__internal_22_$__cuda_sm70_shflsync_bfly_p)
$__internal_22_$__cuda_sm70_shflsync_bfly_p:
[----:B------:R-:W-:Y:S04]  /*1ebf0*/  WARPSYNC R8 ;  /* 0x0000000800007348 */ /* 0x000fe80003800000 */
[----:B------:R1:W2:Y:S02]  /*1ec00*/  SHFL.BFLY PT, R0, R0, R3, R9 ;  /* 0x0c00000300007389 */ /* 0x0002a400000e0009 */
[----:B-1----:R-:W-:-:S04]  /*1ec10*/  MOV R3, 0x0 ;  /* 0x0000000000037802 */ /* 0x002fc80000000f00 */
[----:B--2---:R-:W-:Y:S05]  /*1ec20*/  RET.REL.NODEC R2 `(_ZN7cutlass13device_kernelIN5flash19enable_sm80_to_sm89INS1_16FlashAttnFwdSm80INS1_25CollectiveMainloopFwdSm80ILi4ELi1ELb0EN4cute5tupleIJNS5_1CILi128EEENS7_ILi48EEENS7_ILi96EEEEEELi96ENS_6half_tEfNS_4arch4Sm80ELb1ELb0ELb0ELb1ELb0ELb1ELb1ELb1EEENS1_21CollectiveEpilogueFwdINS6_IJS8_SA_S9_EEENS6_IJNS7_ILi1EEESI_SI_EEESC_SE_Li128ELb1ELb1ELb1ELb0EEENS1_36VarlenDynamicPersistentTileSchedulerILi128ELi48ELi128ELi128ELb1ELb1ELb0ELb1ELb1ELb1EEEEEEEEEvNT_6ParamsE) ;  /* 0xfffe13d002007950 */ /* 0x004fea0003c3ffff */
        .weak           $__internal_23_$__cuda_sm70_shflsync_idx_p
        .type           $__internal_23_$__cuda_sm70_shflsync_idx_p,@function
        .size           $__internal_23_$__cuda_sm70_shflsync_idx_p,($__internal_24_$__cuda_sm70_shflsync_up_p - $__internal_23_$__cuda_sm70_shflsync_idx_p)
$__internal_23_$__cuda_sm70_shflsync_idx_p:
[----:B------:R-:W-:-:S04]  /*1ec30*/  MOV R75, 0xffffffff ;  /* 0xffffffff004b7802 */ /* 0x000fc80000000f00 */
[----:B------:R-:W-:Y:S04]  /*1ec40*/  WARPSYNC R75 ;  /* 0x0000004b00007348 */ /* 0x000fe80003800000 */
[----:B------:R1:W2:Y:S02]  /*1ec50*/  SHFL.IDX PT, R0, R5, R3, R0 ;  /* 0x0000000305007389 */ /* 0x0002a400000e0000 */
[----:B-1----:R-:W-:-:S04]  /*1ec60*/  MOV R3, 0x0 ;  /* 0x0000000000037802 */ /* 0x002fc80000000f00 */
[----:B--2---:R-:W-:Y:S05]  /*1ec70*/  RET.REL.NODEC R2 `(_ZN7cutlass13device_kernelIN5flash19enable_sm80_to_sm89INS1_16FlashAttnFwdSm80INS1_25CollectiveMainloopFwdSm80ILi4ELi1ELb0EN4cute5tupleIJNS5_1CILi128EEENS7_ILi48EEENS7_ILi96EEEEEELi96ENS_6half_tEfNS_4arch4Sm80ELb1ELb0ELb0ELb1ELb0ELb1ELb1ELb1EEENS1_21CollectiveEpilogueFwdINS6_IJS8_SA_S9_EEENS6_IJNS7_ILi1EEESI_SI_EEESC_SE_Li128ELb1ELb1ELb1ELb0EEENS1_36VarlenDynamicPersistentTileSchedulerILi128ELi48ELi128ELi128ELb1ELb1ELb0ELb1ELb1ELb1EEEEEEEEEvNT_6ParamsE) ;  /* 0xfffe138002007950 */ /* 0x004fea0003c3ffff */
        .weak           $__internal_24_$__cuda_sm70_shflsync_up_p
        .type           $__internal_24_$__cuda_sm70_shflsync_up_p,@function
        .size           $__internal_24_$__cuda_sm70_shflsync_up_p,($__internal_25_$__cuda_sm70_votesync_ballot - $__internal_24_$__cuda_sm70_shflsync_up_p)
$__internal_24_$__cuda_sm70_shflsync_up_p:
[----:B------:R-:W-:Y:S02]  /*1ec80*/  IMAD.MOV.U32 R4, RZ, RZ, RZ ;  /* 0x000000ffff047224 */ /* 0x000fe400078e00ff */
[----:B------:R-:W-:-:S04]  /*1ec90*/  IMAD.MOV.U32 R10, RZ, RZ, -0x1 ;  /* 0xffffffffff0a7424 */ /* 0x000fc800078e00ff */
[----:B------:R-:W-:Y:S04]  /*1eca0*/  WARPSYNC R10 ;  /* 0x0000000a00007348 */ /* 0x000fe80003800000 */
[----:B------:R1:W2:Y:S02]  /*1ecb0*/  SHFL.UP PT, R4, R0, R2, R4 ;  /* 0x0400000200047389 */ /* 0x0002a400000e0004 */
[----:B-1----:R-:W-:Y:S02]  /*1ecc0*/  MOV R2, R3 ;  /* 0x0000000300027202 */ /* 0x002fe40000000f00 */
[----:B------:R-:W-:-:S04]  /*1ecd0*/  MOV R3, 0x0 ;  /* 0x0000000000037802 */ /* 0x000fc80000000f00 */
[----:B--2---:R-:W-:Y:S05]  /*1ece0*/  RET.REL.NODEC R2 `(_ZN7cutlass13device_kernelIN5flash19enable_sm80_to_sm89INS1_16FlashAttnFwdSm80INS1_25CollectiveMainloopFwdSm80ILi4ELi1ELb0EN4cute5tupleIJNS5_1CILi128EEENS7_ILi48EEENS7_ILi96EEEEEELi96ENS_6half_tEfNS_4arch4Sm80ELb1ELb0ELb0ELb1ELb0ELb1ELb1ELb1EEENS1_21CollectiveEpilogueFwdINS6_IJS8_SA_S9_EEENS6_IJNS7_ILi1EEESI_SI_EEESC_SE_Li128ELb1ELb1ELb1ELb0EEENS1_36VarlenDynamicPersistentTileSchedulerILi128ELi48ELi128ELi128ELb1ELb1ELb0ELb1ELb1ELb1EEEEEEEEEvNT_6ParamsE) ;  /* 0xfffe131002007950 */ /* 0x004fea0003c3ffff */
        .weak           $__internal_25_$__cuda_sm70_votesync_ballot
        .type           $__internal_25_$__cuda_sm70_votesync_ballot,@function
        .size           $__internal_25_$__cuda_sm70_votesync_ballot,(.L_x_1454 - $__internal_25_$__cuda_sm70_votesync_ballot)
$__internal_25_$__cuda_sm70_votesync_ballot:
[----:B------:R-:W-:Y:S01]  /*1ecf0*/  ISETP.NE.U32.AND P0, PT, R0, 0x1, PT ;  /* 0x000000010000780c */ /* 0x000fe20003f05070 */
[----:B------:R-:W-:-:S04]  /*1ed00*/  IMAD.MOV.U32 R3, RZ, RZ, -0x1 ;  /* 0xffffffffff037424 */ /* 0x000fc800078e00ff */
[----:B------:R-:W-:Y:S08]  /*1ed10*/  WARPSYNC R3 ;  /* 0x0000000300007348 */ /* 0x000ff00003800000 */
[----:B------:R-:W-:-:S04]  /*1ed20*/  VOTE.ANY R0, PT, !P0 ;  /* 0x0000000000007806 */ /* 0x000fc800040e0100 */
[----:B------:R-:W-:Y:S01]  /*1ed30*/  LOP3.LUT R0, R0, R3, RZ, 0xc0, !PT ;  /* 0x0000000300007212 */ /* 0x000fe200078ec0ff */
[----:B------:R-:W-:-:S04]  /*1ed40*/  IMAD.MOV.U32 R3, RZ, RZ, 0x0 ;  /* 0x00000000ff037424 */ /* 0x000fc800078e00ff */
[----:B------:R-:W-:Y:S05]  /*1ed50*/  RET.REL.NODEC R2 `(_ZN7cutlass13device_kernelIN5flash19enable_sm80_to_sm89INS1_16FlashAttnFwdSm80INS1_25CollectiveMainloopFwdSm80ILi4ELi1ELb0EN4cute5tupleIJNS5_1CILi128EEENS7_ILi48EEENS7_ILi96EEEEEELi96ENS_6half_tEfNS_4arch4Sm80ELb1ELb0ELb0ELb1ELb0ELb1ELb1ELb1EEENS1_21CollectiveEpilogueFwdINS6_IJS8_SA_S9_EEENS6_IJNS7_ILi1EEESI_SI_EEESC_SE_Li128ELb1ELb1ELb1ELb0EEENS1_36VarlenDynamicPersistentTileSchedulerILi128ELi48ELi128ELi128ELb1ELb1ELb0ELb1ELb1ELb1EEEEEEEEEvNT_6ParamsE) ;  /* 0xfffe12a002007950 */ /* 0x000fea0003c3ffff */
.L_x_1423:
        /* <DEDUP_REMOVED lines=10> */
.L_x_1454:


//--------------------- .nv.shared._ZN7cutlass13device_kernelIN5flash19enable_sm80_to_sm89INS1_16FlashAttnFwdSm80INS1_25CollectiveMainloopFwdSm80ILi4ELi1ELb0EN4cute5tupleIJNS5_1CILi128EEENS7_ILi64EEENS7_ILi96EEEEEELi96ENS_6half_tEfNS_4arch4Sm80ELb0ELb0ELb0ELb0ELb0ELb0ELb1ELb1EEENS1_21CollectiveEpilogueFwdINS6_IJS8_SA_S9_EEENS6_IJNS7_ILi1EEESI_SI_EEESC_SE_Li128ELb0ELb1ELb1ELb0EEENS1_19SingleTileSchedulerILb0ELb1ELb1ELi128EEEEEEEEEvNT_6ParamsE --------------------------
	.section	.nv.shared._ZN7cutlass13device_kernelIN5flash19enable_sm80_to_sm89INS1_16FlashAttnFwdSm80INS1_25CollectiveMainloopFwdSm80ILi4ELi1ELb0EN4cute5tupleIJNS5_1CILi128EEENS7_ILi64EEENS7_ILi96EEEEEELi96ENS_6half_tEfNS_4arch4Sm80ELb0ELb0ELb0ELb0ELb0ELb0ELb1ELb1EEENS1_21CollectiveEpilogueFwdINS6_IJS8_SA_S9_EEENS6_IJNS7_ILi1EEESI_SI_EEESC_SE_Li128ELb0ELb1ELb1ELb0EEENS1_19SingleTileSchedulerILb0ELb1ELb1ELi128EEEEEEEEEvNT_6ParamsE,"aw",@nobits
	.sectionflags	@""
	.align	16


//--------------------- .nv.global                --------------------------
	.section	.nv.global,"aw",@nobits
.nv.global:
	.type		_ZN71_INTERNAL_5c73de79_35_flash_fwd_hdim96_fp16_split_sm80_cu_cf07d2ef_46424cute1_E,@object
	.size		_ZN71_INTERNAL_5c73de79_35_flash_fwd_hdim96_fp16_split_sm80_cu_cf07d2ef_46424cute1_E,(_ZN71_INTERNAL_5c73de79_35_flash_fwd_hdim96_fp16_split_sm80_cu_cf07d2ef_46424cuda3std3__45__cpo6cbeginE - _ZN71_INTERNAL_5c73de79_35_flash_fwd_hdim96_fp16_split_sm80_cu_cf07d2ef_46424cute1_E)
_ZN71_INTERNAL_5c73de79_35_flash_fwd_hdim96_fp16_split_sm80_cu_cf07d2ef_46424cute1_E:
	.zero		1
	.type		_ZN71_INTERNAL_5c73de79_35_flash_fwd_hdim96_fp16_split_sm80_cu_cf07d2ef_46424cuda3std3__45__cpo6cbeginE,@object
	.size		_ZN71_INTERNAL_5c73de79_35_flash_fwd_hdim96_fp16_split_sm80_cu_cf07d2ef_46424cuda3std3__45__cpo6cbeginE,(_ZN71_INTERNAL_5c73de79_35_flash_fwd_hdim96_fp16_split_sm80_cu_cf07d2ef_46424cuda3std3__48in_placeE - _ZN71_INTERNAL_5c73de79_35_flash_fwd_hdim96_fp16_split_sm80_cu_cf07d2ef_46424cuda3std3__45__cpo6cbeginE)
_ZN71_INTERNAL_5c73de79_35_flash_fwd_hdim96_fp16_split_sm80_cu_cf07d2ef_46424cuda3std3__45__cpo6cbeginE:
	.zero		1
	.type		_ZN71_INTERNAL_5c73de79_35_flash_fwd_hdim96_fp16_split_sm80_cu_cf07d2ef_46424cuda3std3__48in_placeE,@object
	.size		_ZN71_INTERNAL_5c73de79_35_flash_fwd_hdim96_fp16_split_sm80_cu_cf07d2ef_46424cuda3std3__48in_placeE,(_ZN71_INTERNAL_5c73de79_35_flash_fwd_hdim96_fp16_split_sm80_cu_cf07d2ef_46424cuda3std6ranges3__45__cpo9iter_moveE - _ZN71_INTERNAL_5c73de79_35_flash_fwd_hdim96_fp16_split_sm80_cu_cf07d2ef_46424cuda3std3__48in_placeE)
_ZN71_INTERNAL_5c73de79_35_flash_fwd_hdim96_fp16_split_sm80_cu_cf07d2ef_46424cuda3std3__48in_placeE:
	.zero		1
	.type		_ZN71_INTERNAL_5c73de79_35_flash_fwd_hdim96_fp16_split_sm80_cu_cf07d2ef_46424cuda3std6ranges3__45__cpo9iter_moveE,@object
	.size		_ZN71_INTERNAL_5c73de79_35_flash_fwd_hdim96_fp16_split_sm80_cu_cf07d2ef_46424cuda3std6ranges3__45__cpo9iter_moveE,(_ZN71_INTERNAL_5c73de79_35_flash_fwd_hdim96_fp16_split_sm80_cu_cf07d2ef_46424cuda3std3__45__cpo5beginE - _ZN71_INTERNAL_5c73de79_35_flash_fwd_hdim96_fp16_split_sm80_cu_cf07d2ef_46424cuda3std6ranges3__45__cpo9iter_moveE)
_ZN71_INTERNAL_5c73de79_35_flash_fwd_hdim96_fp16_split_sm80_cu_cf07d2ef_46424cuda3std6ranges3__45__cpo9iter_moveE:
	.zero		1
	.type		_ZN71_INTERNAL_5c73de79_35_flash_fwd_hdim96_fp16_split_sm80_cu_cf07d2ef_46424cuda3std3__45__cpo5beginE,@object
	.size		_ZN71_INTERNAL_5c73de79_35_flash_fwd_hdim96_fp16_split_sm80_cu_cf07d2ef_46424cuda3std3__45__cpo5beginE,(_ZN71_INTERNAL_5c73de79_35_flash_fwd_hdim96_fp16_split_sm80_cu_cf07d2ef_46424cuda3std3__473_GLOBAL__N__5c73de79_35_flash_fwd_hdim96_fp16_split_sm80_cu_cf07d2ef_46426ignoreE - _ZN71_INTERNAL_5c73de79_35_flash_fwd_hdim96_fp16_split_sm80_cu_cf07d2ef_46424cuda3std3__45__cpo5beginE)
_ZN71_INTERNAL_5c73de79_35_flash_fwd_hdim96_fp16_split_sm80_cu_cf07d2ef_46424cuda3std3__45__cpo5beginE:
	.zero		1
	.type		_ZN71_INTERNAL_5c73de79_35_flash_fwd_hdim96_fp16_split_sm80_cu_cf07d2ef_46424cuda3std3__473_GLOBAL__N__5c73de79_35_flash_fwd_hdim96_fp16_split_sm80_cu_cf07d2ef_46426ignoreE,@object
	.size		_ZN71_INTERNAL_5c73de79_35_flash_fwd_hdim96_fp16_split_sm80_cu_cf07d2ef_46424cuda3std3__473_GLOBAL__N__5c73de79_35_flash_fwd_hdim96_fp16_split_sm80_cu_cf07d2ef_46426ignoreE,(_ZN71_INTERNAL_5c73de79_35_flash_fwd_hdim96_fp16_split_sm80_cu_cf07d2ef_46424cute7productE - _ZN71_INTERNAL_5c73de79_35_flash_fwd_hdim96_fp16_split_sm80_cu_cf07d2ef_46424cuda3std3__473_GLOBAL__N__5c73de79_35_flash_fwd_hdim96_fp16_split_sm80_cu_cf07d2ef_46426ignoreE)
_ZN71_INTERNAL_5c73de79_35_flash_fwd_hdim96_fp16_split_sm80_cu_cf07d2ef_46424cuda3std3__473_GLOBAL__N__5c73de79_35_flash_fwd_hdim96_fp16_split_sm80_cu_cf07d2ef_46426ignoreE:
	.zero		1
	.type		_ZN71_INTERNAL_5c73de79_35_flash_fwd_hdim96_fp16_split_sm80_cu_cf07d2ef_46424cute7productE,@object
	.size		_ZN71_INTERNAL_5c73de79_35_flash_fwd_hdim96_fp16_split_sm80_cu_cf07d2ef_46424cute7productE,(_ZN71_INTERNAL_5c73de79_35_flash_fwd_hdim96_fp16_split_sm80_cu_cf07d2ef_46424cuda3std3__45__cpo3endE - _ZN71_INTERNAL_5c73de79_35_flash_fwd_hdim96_fp16_split_sm80_cu_cf07d2ef_46424cute7productE)
_ZN71_INTERNAL_5c73de79_35_flash_fwd_hdim96_fp16_split_sm80_cu_cf07d2ef_46424cute7productE:
	.zero		1
	.type		_ZN71_INTERNAL_5c73de79_35_flash_fwd_hdim96_fp16_split_sm80_cu_cf07d2ef_46424cuda3std3__45__cpo3endE,@object
	.size		_ZN71_INTERNAL_5c73de79_35_flash_fwd_hdim96_fp16_split_sm80_cu_cf07d2ef_46424cuda3std3__45__cpo3endE,(_ZN71_INTERNAL_5c73de79_35_flash_fwd_hdim96_fp16_split_sm80_cu_cf07d2ef_46424cuda3std3__419piecewise_constructE - _ZN71_INTERNAL_5c73de79_35_flash_fwd_hdim96_fp16_split_sm80_cu_cf07d2ef_46424cuda3std3__45__cpo3endE)
_ZN71_INTERNAL_5c73de79_35_flash_fwd_hdim96_fp16_split_sm80_cu_cf07d2ef_46424cuda3std3__45__cpo3endE:
	.zero		1
	.type		_ZN71_INTERNAL_5c73de79_35_flash_fwd_hdim96_fp16_split_sm80_cu_cf07d2ef_46424cuda3std3__419piecewise_constructE,@object
	.size		_ZN71_INTERNAL_5c73de79_35_flash_fwd_hdim96_fp16_split_sm80_cu_cf07d2ef_46424cuda3std3__419piecewise_constructE,(_ZN71_INTERNAL_5c73de79_35_flash_fwd_hdim96_fp16_split_sm80_cu_cf07d2ef_46424cuda3std3__45__cpo4cendE - _ZN71_INTERNAL_5c73de79_35_flash_fwd_hdim96_fp16_split_sm80_cu_cf07d2ef_46424cuda3std3__419piecewise_constructE)
_ZN71_INTERNAL_5c73de79_35_flash_fwd_hdim96_fp16_split_sm80_cu_cf07d2ef_46424cuda3std3__419piecewise_constructE:
	.zero		1
	.type		_ZN71_INTERNAL_5c73de79_35_flash_fwd_hdim96_fp16_split_sm80_cu_cf07d2ef_46424cuda3std3__45__cpo4cendE,@object
	.size		_ZN71_INTERNAL_5c73de79_35_flash_fwd_hdim96_fp16_split_sm80_cu_cf07d2ef_46424cuda3std3__45__cpo4cendE,(_ZN71_INTERNAL_5c73de79_35_flash_fwd_hdim96_fp16_split_sm80_cu_cf07d2ef_46424cuda3std6ranges3__45__cpo4swapE - _ZN71_INTERNAL_5c73de79_35_flash_fwd_hdim96_fp16_split_sm80_cu_cf07d2ef_46424cuda3std3__45__cpo4cendE)
_ZN71_INTERNAL_5c73de79_35_flash_fwd_hdim96_fp16_split_sm80_cu_cf07d2ef_46424cuda3std3__45__cpo4cendE:
	.zero		1
	.type		_ZN71_INTERNAL_5c73de79_35_flash_fwd_hdim96_fp16_split_sm80_cu_cf07d2ef_46424cuda3std6ranges3__45__cpo4swapE,@object
	.size		_ZN71_INTERNAL_5c73de79_35_flash_fwd_hdim96_fp16_split_sm80_cu_cf07d2ef_46424cuda3std6ranges3__45__cpo4swapE,(.L_7 - _ZN71_INTERNAL_5c73de79_35_flash_fwd_hdim96_fp16_split_sm80_cu_cf07d2ef_46424cuda3std6ranges3__45__cpo4swapE)
_ZN71_INTERNAL_5c73de79_35_flash_fwd_hdim96_fp16_split_sm80_cu_cf07d2ef_46424cuda3std6ranges3__45__cpo4swapE:
	.zero		1
.L_7:


//--------------------- .nv.shared._ZN7cutlass13device_kernelIN5flash19enable_sm80_to_sm89INS1_16FlashAttnFwdSm80INS1_25CollectiveMainloopFwdSm80ILi4ELi1ELb0EN4cute5tupleIJNS5_1CILi128EEENS7_ILi48EEENS7_ILi96EEEEEELi96ENS_6half_tEfNS_4arch4Sm80ELb0ELb0ELb0ELb1ELb0ELb0ELb1ELb1EEENS1_21CollectiveEpilogueFwdINS6_IJS8_SA_S9_EEENS6_IJNS7_ILi1EEESI_SI_EEESC_SE_Li128ELb1ELb1ELb1ELb0EEENS1_36VarlenDynamicPersistentTileSchedulerILi128ELi48ELi128ELi128ELb1ELb1ELb0ELb0ELb1ELb1EEEEEEEEEvNT_6ParamsE --------------------------
	.section	.nv.shared._ZN7cutlass13device_kernelIN5flash19enable_sm80_to_sm89INS1_16FlashAttnFwdSm80INS1_25CollectiveMainloopFwdSm80ILi4ELi1ELb0EN4cute5tupleIJNS5_1CILi128EEENS7_ILi48EEENS7_ILi96EEEEEELi96ENS_6half_tEfNS_4arch4Sm80ELb0ELb0ELb0ELb1ELb0ELb0ELb1ELb1EEENS1_21CollectiveEpilogueFwdINS6_IJS8_SA_S9_EEENS6_IJNS7_ILi1EEESI_SI_EEESC_SE_Li128ELb1ELb1ELb1ELb0EEENS1_36VarlenDynamicPersistentTileSchedulerILi128ELi48ELi128ELi128ELb1ELb1ELb0ELb0ELb1ELb1EEEEEEEEEvNT_6ParamsE,"aw",@nobits
	.sectionflags	@""
	.align	16


//--------------------- .nv.shared._ZN7cutlass13device_kernelIN5flash19enable_sm80_to_sm89INS1_16FlashAttnFwdSm80INS1_25CollectiveMainloopFwdSm80ILi4ELi1ELb0EN4cute5tupleIJNS5_1CILi128EEENS7_ILi48EEENS7_ILi96EEEEEELi96ENS_6half_tEfNS_4arch4Sm80ELb0ELb0ELb0ELb1ELb0ELb1ELb1ELb1EEENS1_21CollectiveEpilogueFwdINS6_IJS8_SA_S9_EEENS6_IJNS7_ILi1EEESI_SI_EEESC_SE_Li128ELb1ELb1ELb1ELb0EEENS1_36VarlenDynamicPersistentTileSchedulerILi128ELi48ELi128ELi128ELb1ELb1ELb0ELb0ELb1ELb1EEEEEEEEEvNT_6ParamsE --------------------------
	.section	.nv.shared._ZN7cutlass13device_kernelIN5flash19enable_sm80_to_sm89INS1_16FlashAttnFwdSm80INS1_25CollectiveMainloopFwdSm80ILi4ELi1ELb0EN4cute5tupleIJNS5_1CILi128EEENS7_ILi48EEENS7_ILi96EEEEEELi96ENS_6half_tEfNS_4arch4Sm80ELb0ELb0ELb0ELb1ELb0ELb1ELb1ELb1EEENS1_21CollectiveEpilogueFwdINS6_IJS8_SA_S9_EEENS6_IJNS7_ILi1EEESI_SI_EEESC_SE_Li128ELb1ELb1ELb1ELb0EEENS1_36VarlenDynamicPersistentTileSchedulerILi128ELi48ELi128ELi128ELb1ELb1ELb0ELb0ELb1ELb1EEEEEEEEEvNT_6ParamsE,"aw",@nobits
	.sectionflags	@""
	.align	16


//--------------------- .nv.shared._ZN7cutlass13device_kernelIN5flash19enable_sm80_to_sm89INS1_16FlashAttnFwdSm80INS1_25CollectiveMainloopFwdSm80ILi4ELi1ELb0EN4cute5tupleIJNS5_1CILi128EEENS7_ILi48EEENS7_ILi96EEEEEELi96ENS_6half_tEfNS_4arch4Sm80ELb0ELb1ELb0ELb0ELb0ELb0ELb1ELb1EEENS1_21CollectiveEpilogueFwdINS6_IJS8_SA_S9_EEENS6_IJNS7_ILi1EEESI_SI_EEESC_SE_Li128ELb0ELb1ELb1ELb0EEENS1_19SingleTileSchedulerILb0ELb1ELb1ELi128EEEEEEEEEvNT_6ParamsE --------------------------
	.section	.nv.shared._ZN7cutlass13device_kernelIN5flash19enable_sm80_to_sm89INS1_16FlashAttnFwdSm80INS1_25CollectiveMainloopFwdSm80ILi4ELi1ELb0EN4cute5tupleIJNS5_1CILi128EEENS7_ILi48EEENS7_ILi96EEEEEELi96ENS_6half_tEfNS_4arch4Sm80ELb0ELb1ELb0ELb0ELb0ELb0ELb1ELb1EEENS1_21CollectiveEpilogueFwdINS6_IJS8_SA_S9_EEENS6_IJNS7_ILi1EEESI_SI_EEESC_SE_Li128ELb0ELb1ELb1ELb0EEENS1_19SingleTileSchedulerILb0ELb1ELb1ELi128EEEEEEEEEvNT_6ParamsE,"aw",@nobits
	.sectionflags	@""
	.align	16


//--------------------- .nv.shared._ZN7cutlass13device_kernelIN5flash19enable_sm80_to_sm89INS1_16FlashAttnFwdSm80INS1_25CollectiveMainloopFwdSm80ILi4ELi1ELb0EN4cute5tupleIJNS5_1CILi128EEENS7_ILi48EEENS7_ILi96EEEEEELi96ENS_6half_tEfNS_4arch4Sm80ELb0ELb1ELb0ELb1ELb0ELb0ELb1ELb1EEENS1_21CollectiveEpilogueFwdINS6_IJS8_SA_S9_EEENS6_IJNS7_ILi1EEESI_SI_EEESC_SE_Li128ELb1ELb1ELb1ELb0EEENS1_36VarlenDynamicPersistentTileSchedulerILi128ELi48ELi128ELi128ELb1ELb1ELb0ELb1ELb0ELb1EEEEEEEEEvNT_6ParamsE --------------------------
	.section	.nv.shared._ZN7cutlass13device_kernelIN5flash19enable_sm80_to_sm89INS1_16FlashAttnFwdSm80INS1_25CollectiveMainloopFwdSm80ILi4ELi1ELb0EN4cute5tupleIJNS5_1CILi128EEENS7_ILi48EEENS7_ILi96EEEEEELi96ENS_6half_tEfNS_4arch4Sm80ELb0ELb1ELb0ELb1ELb0ELb0ELb1ELb1EEENS1_21CollectiveEpilogueFwdINS6_IJS8_SA_S9_EEENS6_IJNS7_ILi1EEESI_SI_EEESC_SE_Li128ELb1ELb1ELb1ELb0EEENS1_36VarlenDynamicPersistentTileSchedulerILi128ELi48ELi128ELi128ELb1ELb1ELb0ELb1ELb0ELb1EEEEEEEEEvNT_6ParamsE,"aw",@nobits
	.sectionflags	@""
	.align	16


//--------------------- .nv.shared._ZN7cutlass13device_kernelIN5flash19enable_sm80_to_sm89INS1_16FlashAttnFwdSm80INS1_25CollectiveMainloopFwdSm80ILi4ELi1ELb0EN4cute5tupleIJNS5_1CILi128EEENS7_ILi48EEENS7_ILi96EEEEEELi96ENS_6half_tEfNS_4arch4Sm80ELb0ELb1ELb0ELb1ELb0ELb1ELb1ELb1EEENS1_21CollectiveEpilogueFwdINS6_IJS8_SA_S9_EEENS6_IJNS7_ILi1EEESI_SI_EEESC_SE_Li128ELb1ELb1ELb1ELb0EEENS1_36VarlenDynamicPersistentTileSchedulerILi128ELi48ELi128ELi128ELb1ELb1ELb0ELb1ELb0ELb1EEEEEEEEEvNT_6ParamsE --------------------------
	.section	.nv.shared._ZN7cutlass13device_kernelIN5flash19enable_sm80_to_sm89INS1_16FlashAttnFwdSm80INS1_25CollectiveMainloopFwdSm80ILi4ELi1ELb0EN4cute5tupleIJNS5_1CILi128EEENS7_ILi48EEENS7_ILi96EEEEEELi96ENS_6half_tEfNS_4arch4Sm80ELb0ELb1ELb0ELb1ELb0ELb1ELb1ELb1EEENS1_21CollectiveEpilogueFwdINS6_IJS8_SA_S9_EEENS6_IJNS7_ILi1EEESI_SI_EEESC_SE_Li128ELb1ELb1ELb1ELb0EEENS1_36VarlenDynamicPersistentTileSchedulerILi128ELi48ELi128ELi128ELb1ELb1ELb0ELb1ELb0ELb1EEEEEEEEEvNT_6ParamsE,"aw",@nobits
	.sectionflags	@""
	.align	16


//--------------------- .nv.shared._ZN7cutlass13device_kernelIN5flash19enable_sm80_to_sm89INS1_16FlashAttnFwdSm80INS1_25CollectiveMainloopFwdSm80ILi4ELi1ELb0EN4cute5tupleIJNS5_1CILi128EEENS7_ILi64EEENS7_ILi96EEEEEELi96ENS_6half_tEfNS_4arch4Sm80ELb1ELb0ELb0ELb0ELb0ELb0ELb1ELb1EEENS1_21CollectiveEpilogueFwdINS6_IJS8_SA_S9_EEENS6_IJNS7_ILi1EEESI_SI_EEESC_SE_Li128ELb0ELb1ELb1ELb0EEENS1_30DynamicPersistentTileSchedulerILi128ELi128ELb1ELb1ELb0EEEEEEEEEvNT_6ParamsE --------------------------
	.section	.nv.shared._ZN7cutlass13device_kernelIN5flash19enable_sm80_to_sm89INS1_16FlashAttnFwdSm80INS1_25CollectiveMainloopFwdSm80ILi4ELi1ELb0EN4cute5tupleIJNS5_1CILi128EEENS7_ILi64EEENS7_ILi96EEEEEELi96ENS_6half_tEfNS_4arch4Sm80ELb1ELb0ELb0ELb0ELb0ELb0ELb1ELb1EEENS1_21CollectiveEpilogueFwdINS6_IJS8_SA_S9_EEENS6_IJNS7_ILi1EEESI_SI_EEESC_SE_Li128ELb0ELb1ELb1ELb0EEENS1_30DynamicPersistentTileSchedulerILi128ELi128ELb1ELb1ELb0EEEEEEEEEvNT_6ParamsE,"aw",@nobits
	.sectionflags	@""
	.align	16


//--------------------- .nv.shared._ZN7cutlass13device_kernelIN5flash19enable_sm80_to_sm89INS1_16FlashAttnFwdSm80INS1_25CollectiveMainloopFwdSm80ILi4ELi1ELb0EN4cute5tupleIJNS5_1CILi128EEENS7_ILi48EEENS7_ILi96EEEEEELi96ENS_6half_tEfNS_4arch4Sm80ELb1ELb0ELb0ELb1ELb0ELb0ELb1ELb1EEENS1_21CollectiveEpilogueFwdINS6_IJS8_SA_S9_EEENS6_IJNS7_ILi1EEESI_SI_EEESC_SE_Li128ELb1ELb1ELb1ELb0EEENS1_36VarlenDynamicPersistentTileSchedulerILi128ELi48ELi128ELi128ELb1ELb1ELb0ELb1ELb1ELb1EEEEEEEEEvNT_6ParamsE --------------------------
	.section	.nv.shared._ZN7cutlass13device_kernelIN5flash19enable_sm80_to_sm89INS1_16FlashAttnFwdSm80INS1_25CollectiveMainloopFwdSm80ILi4ELi1ELb0EN4cute5tupleIJNS5_1CILi128EEENS7_ILi48EEENS7_ILi96EEEEEELi96ENS_6half_tEfNS_4arch4Sm80ELb1ELb0ELb0ELb1ELb0ELb0ELb1ELb1EEENS1_21CollectiveEpilogueFwdINS6_IJS8_SA_S9_EEENS6_IJNS7_ILi1EEESI_SI_EEESC_SE_Li128ELb1ELb1ELb1ELb0EEENS1_36VarlenDynamicPersistentTileSchedulerILi128ELi48ELi128ELi128ELb1ELb1ELb0ELb1ELb1ELb1EEEEEEEEEvNT_6ParamsE,"aw",@nobits
	.sectionflags	@""
	.align	16


//--------------------- .nv.shared._ZN7cutlass13device_kernelIN5flash19enable_sm80_to_sm89INS1_16FlashAttnFwdSm80INS1_25CollectiveMainloopFwdSm80ILi4ELi1ELb0EN4cute5tupleIJNS5_1CILi128EEENS7_ILi48EEENS7_ILi96EEEEEELi96ENS_6half_tEfNS_4arch4Sm80ELb1ELb0ELb0ELb1ELb0ELb1ELb1ELb1EEENS1_21CollectiveEpilogueFwdINS6_IJS8_SA_S9_EEENS6_IJNS7_ILi1EEESI_SI_EEESC_SE_Li128ELb1ELb1ELb1ELb0EEENS1_36VarlenDynamicPersistentTileSchedulerILi128ELi48ELi128ELi128ELb1ELb1ELb0ELb1ELb1ELb1EEEEEEEEEvNT_6ParamsE --------------------------
	.section	.nv.shared._ZN7cutlass13device_kernelIN5flash19enable_sm80_to_sm89INS1_16FlashAttnFwdSm80INS1_25CollectiveMainloopFwdSm80ILi4ELi1ELb0EN4cute5tupleIJNS5_1CILi128EEENS7_ILi48EEENS7_ILi96EEEEEELi96ENS_6half_tEfNS_4arch4Sm80ELb1ELb0ELb0ELb1ELb0ELb1ELb1ELb1EEENS1_21CollectiveEpilogueFwdINS6_IJS8_SA_S9_EEENS6_IJNS7_ILi1EEESI_SI_EEESC_SE_Li128ELb1ELb1ELb1ELb0EEENS1_36VarlenDynamicPersistentTileSchedulerILi128ELi48ELi128ELi128ELb1ELb1ELb0ELb1ELb1ELb1EEEEEEEEEvNT_6ParamsE,"aw",@nobits
	.sectionflags	@""
	.align	16
